	.target	sm_90a

	.elftype	@"ET_EXEC"


//--------------------- .note.nv.tkinfo           --------------------------
	.section	.note.nv.tkinfo,"",@"SHT_NOTE"
	.sectionflags	@"SHF_NOTE_NV_TKINFO"
	.tkinfo
        /*0018*/ 	.word	0x00000002
        /*0030*/ 	.string	""
        /*0030*/ 	.string	"ptxas"
        /*0030*/ 	.string	"Cuda compilation tools, release 13.0, V13.0.88"
        /*0030*/ 	.string	"Build cuda_13.0.r13.0/compiler.36424714_0"
        /*0030*/ 	.string	"-arch sm_90a -m 64 "



//--------------------- .note.nv.cuinfo           --------------------------
	.section	.note.nv.cuinfo,"",@"SHT_NOTE"
	.sectionflags	@"SHF_NOTE_NV_CUINFO"
        /*0018*/ 	.short	0x0002
        /*001a*/ 	.short	0x005a
        /*001c*/ 	.short	0x0082
	.zero		2


//--------------------- .nv.info                  --------------------------
	.section	.nv.info,"",@"SHT_CUDA_INFO"
	.align	4


	//----- nvinfo : EIATTR_REGCOUNT
	.align		4
        /*0000*/ 	.byte	0x04, 0x2f
        /*0002*/ 	.short	(.L_18 - .L_17)
	.align		4
.L_17:
        /*0004*/ 	.word	index@(_ZN7cutlass13device_kernelIN5flash22FlashAttnBwdPreprocessIN4cute5tupleIJNS3_1CILi128EEENS5_ILi64EEEEEENS_10bfloat16_tEfNS_4arch4Sm90ELb1ELb1EEEEEvNT_6ParamsE)
        /*0008*/ 	.word	0x00000040


	//----- nvinfo : EIATTR_FRAME_SIZE
	.align		4
.L_18:
        /*000c*/ 	.byte	0x04, 0x11
        /*000e*/ 	.short	(.L_20 - .L_19)
	.align		4
.L_19:
        /*0010*/ 	.word	index@(_ZN7cutlass13device_kernelIN5flash22FlashAttnBwdPreprocessIN4cute5tupleIJNS3_1CILi128EEENS5_ILi64EEEEEENS_10bfloat16_tEfNS_4arch4Sm90ELb1ELb1EEEEEvNT_6ParamsE)
        /*0014*/ 	.word	0x00000000


	//----- nvinfo : EIATTR_REGCOUNT
	.align		4
.L_20:
        /*0018*/ 	.byte	0x04, 0x2f
        /*001a*/ 	.short	(.L_22 - .L_21)
	.align		4
.L_21:
        /*001c*/ 	.word	index@(_ZN7cutlass13device_kernelIN5flash11enable_sm90INS1_16FlashAttnBwdSm90INS1_25CollectiveMainloopBwdSm90ILi2ELi2ELi2EN4cute5tupleIJNS5_1CILi1EEES8_S8_EEENS6_IJNS7_ILi128EEESA_NS7_ILi64EEEEEENS_10bfloat16_tEfNS_4arch4Sm90ELb1ELb0ELb0ELb1ELb1ELb1ELb0ELb0ELi2ELi1ELi2ELi2ELb0EEENS1_24CollectiveEpilogueBwdGQAISC_fSF_Li256ELb1ELb1EEENS1_25SingleTileBwdLPTSchedulerILb1ELi128ELb1EEEEEEEEEvNT_6ParamsE)
        /*0020*/ 	.word	0x000000a8


	//----- nvinfo : EIATTR_FRAME_SIZE
	.align		4
.L_22:
        /*0024*/ 	.byte	0x04, 0x11
        /*0026*/ 	.short	(.L_24 - .L_23)
	.align		4
.L_23:
        /*0028*/ 	.word	index@(_ZN7cutlass13device_kernelIN5flash11enable_sm90INS1_16FlashAttnBwdSm90INS1_25CollectiveMainloopBwdSm90ILi2ELi2ELi2EN4cute5tupleIJNS5_1CILi1EEES8_S8_EEENS6_IJNS7_ILi128EEESA_NS7_ILi64EEEEEENS_10bfloat16_tEfNS_4arch4Sm90ELb1ELb0ELb0ELb1ELb1ELb1ELb0ELb0ELi2ELi1ELi2ELi2ELb0EEENS1_24CollectiveEpilogueBwdGQAISC_fSF_Li256ELb1ELb1EEENS1_25SingleTileBwdLPTSchedulerILb1ELi128ELb1EEEEEEEEEvNT_6ParamsE)
        /*002c*/ 	.word	0x00000040


	//----- nvinfo : EIATTR_REGCOUNT
	.align		4
.L_24:
        /*0030*/ 	.byte	0x04, 0x2f
        /*0032*/ 	.short	(.L_26 - .L_25)
	.align		4
.L_25:
        /*0034*/ 	.word	index@(_ZN7cutlass13device_kernelIN5flash32FlashAttnBwdPostprocessConvertdQIN4cute5tupleIJNS3_1CILi128EEENS5_ILi64EEEEEENS_10bfloat16_tEfNS_4arch4Sm90ELi256ENS3_8TiledMMAINS3_8MMA_AtomIJNS3_4SM904GMMA27MMA_64x64x16_F32BF16BF16_SSILNSF_5MajorE0ELSH_1ELNSF_7ScaleInE1ELSI_1EEEEEENS3_6LayoutINS4_IJNS5_ILi2EEENS5_ILi1EEESN_EEENS4_IJSN_NS5_ILi0EEESP_EEEEENS4_IJNS3_10UnderscoreESS_SS_EEEEELb0EEEEEvNT_6ParamsE)
        /*0038*/ 	.word	0x00000037


	//----- nvinfo : EIATTR_FRAME_SIZE
	.align		4
.L_26:
        /*003c*/ 	.byte	0x04, 0x11
        /*003e*/ 	.short	(.L_28 - .L_27)
	.align		4
.L_27:
        /*0040*/ 	.word	index@(_ZN7cutlass13device_kernelIN5flash32FlashAttnBwdPostprocessConvertdQIN4cute5tupleIJNS3_1CILi128EEENS5_ILi64EEEEEENS_10bfloat16_tEfNS_4arch4Sm90ELi256ENS3_8TiledMMAINS3_8MMA_AtomIJNS3_4SM904GMMA27MMA_64x64x16_F32BF16BF16_SSILNSF_5MajorE0ELSH_1ELNSF_7ScaleInE1ELSI_1EEEEEENS3_6LayoutINS4_IJNS5_ILi2EEENS5_ILi1EEESN_EEENS4_IJSN_NS5_ILi0EEESP_EEEEENS4_IJNS3_10UnderscoreESS_SS_EEEEELb0EEEEEvNT_6ParamsE)
        /*0044*/ 	.word	0x00000000


	//----- nvinfo : EIATTR_REGCOUNT
	.align		4
.L_28:
        /*0048*/ 	.byte	0x04, 0x2f
        /*004a*/ 	.short	(.L_30 - .L_29)
	.align		4
.L_29:
        /*004c*/ 	.word	index@(_ZN7cutlass13device_kernelIN5flash32FlashAttnBwdPostprocessConvertdQIN4cute5tupleIJNS3_1CILi128EEENS5_ILi64EEEEEENS_10bfloat16_tEfNS_4arch4Sm90ELi256ENS3_8TiledMMAINS3_8MMA_AtomIJNS3_4SM904GMMA27MMA_64x64x16_F32BF16BF16_RSILNSF_5MajorE0ELSH_1ELNSF_7ScaleInE1ELSI_1EEEEEENS3_6LayoutINS4_IJNS5_ILi2EEENS5_ILi1EEESN_EEENS4_IJSN_NS5_ILi0EEESP_EEEEENS4_IJNS3_10UnderscoreESS_SS_EEEEELb0EEEEEvNT_6ParamsE)
        /*0050*/ 	.word	0x00000037


	//----- nvinfo : EIATTR_FRAME_SIZE
	.align		4
.L_30:
        /*0054*/ 	.byte	0x04, 0x11
        /*0056*/ 	.short	(.L_32 - .L_31)
	.align		4
.L_31:
        /*0058*/ 	.word	index@(_ZN7cutlass13device_kernelIN5flash32FlashAttnBwdPostprocessConvertdQIN4cute5tupleIJNS3_1CILi128EEENS5_ILi64EEEEEENS_10bfloat16_tEfNS_4arch4Sm90ELi256ENS3_8TiledMMAINS3_8MMA_AtomIJNS3_4SM904GMMA27MMA_64x64x16_F32BF16BF16_RSILNSF_5MajorE0ELSH_1ELNSF_7ScaleInE1ELSI_1EEEEEENS3_6LayoutINS4_IJNS5_ILi2EEENS5_ILi1EEESN_EEENS4_IJSN_NS5_ILi0EEESP_EEEEENS4_IJNS3_10UnderscoreESS_SS_EEEEELb0EEEEEvNT_6ParamsE)
        /*005c*/ 	.word	0x00000000


	//----- nvinfo : EIATTR_REGCOUNT
	.align		4
.L_32:
        /*0060*/ 	.byte	0x04, 0x2f
        /*0062*/ 	.short	(.L_34 - .L_33)
	.align		4
.L_33:
        /*0064*/ 	.word	index@(_ZN7cutlass13device_kernelIN5flash11enable_sm90INS1_16FlashAttnBwdSm90INS1_25CollectiveMainloopBwdSm90ILi2ELi2ELi2EN4cute5tupleIJNS5_1CILi1EEES8_S8_EEENS6_IJNS7_ILi128EEESA_NS7_ILi64EEEEEENS_10bfloat16_tEfNS_4arch4Sm90ELb1ELb0ELb0ELb1ELb0ELb1ELb0ELb0ELi2ELi1ELi2ELi2ELb0EEENS1_24CollectiveEpilogueBwdGQAISC_fSF_Li256ELb1ELb0EEENS1_25SingleTileBwdLPTSchedulerILb1ELi128ELb0EEEEEEEEEvNT_6ParamsE)
        /*0068*/ 	.word	0x000000a8


	//----- nvinfo : EIATTR_FRAME_SIZE
	.align		4
.L_34:
        /*006c*/ 	.byte	0x04, 0x11
        /*006e*/ 	.short	(.L_36 - .L_35)
	.align		4
.L_35:
        /*0070*/ 	.word	index@(_ZN7cutlass13device_kernelIN5flash11enable_sm90INS1_16FlashAttnBwdSm90INS1_25CollectiveMainloopBwdSm90ILi2ELi2ELi2EN4cute5tupleIJNS5_1CILi1EEES8_S8_EEENS6_IJNS7_ILi128EEESA_NS7_ILi64EEEEEENS_10bfloat16_tEfNS_4arch4Sm90ELb1ELb0ELb0ELb1ELb0ELb1ELb0ELb0ELi2ELi1ELi2ELi2ELb0EEENS1_24CollectiveEpilogueBwdGQAISC_fSF_Li256ELb1ELb0EEENS1_25SingleTileBwdLPTSchedulerILb1ELi128ELb0EEEEEEEEEvNT_6ParamsE)
        /*0074*/ 	.word	0x00000040


	//----- nvinfo : EIATTR_REGCOUNT
	.align		4
.L_36:
        /*0078*/ 	.byte	0x04, 0x2f
        /*007a*/ 	.short	(.L_38 - .L_37)
	.align		4
.L_37:
        /*007c*/ 	.word	index@(_ZN7cutlass13device_kernelIN5flash11enable_sm90INS1_16FlashAttnBwdSm90INS1_25CollectiveMainloopBwdSm90ILi2ELi2ELi2EN4cute5tupleIJNS5_1CILi1EEES8_S8_EEENS6_IJNS7_ILi128EEESA_NS7_ILi64EEEEEENS_10bfloat16_tEfNS_4arch4Sm90ELb1ELb0ELb0ELb1ELb1ELb1ELb0ELb0ELi2ELi1ELi2ELi2ELb0EEENS1_21CollectiveEpilogueBwdISC_SD_SF_Li256ELb1ELb0ELi1EEENS1_25SingleTileBwdLPTSchedulerILb1ELi128ELb1EEEEEEEEEvNT_6ParamsE)
        /*0080*/ 	.word	0x000000a8


	//----- nvinfo : EIATTR_FRAME_SIZE
	.align		4
.L_38:
        /*0084*/ 	.byte	0x04, 0x11
        /*0086*/ 	.short	(.L_40 - .L_39)
	.align		4
.L_39:
        /*0088*/ 	.word	index@(_ZN7cutlass13device_kernelIN5flash11enable_sm90INS1_16FlashAttnBwdSm90INS1_25CollectiveMainloopBwdSm90ILi2ELi2ELi2EN4cute5tupleIJNS5_1CILi1EEES8_S8_EEENS6_IJNS7_ILi128EEESA_NS7_ILi64EEEEEENS_10bfloat16_tEfNS_4arch4Sm90ELb1ELb0ELb0ELb1ELb1ELb1ELb0ELb0ELi2ELi1ELi2ELi2ELb0EEENS1_21CollectiveEpilogueBwdISC_SD_SF_Li256ELb1ELb0ELi1EEENS1_25SingleTileBwdLPTSchedulerILb1ELi128ELb1EEEEEEEEEvNT_6ParamsE)
        /*008c*/ 	.word	0x00000040


	//----- nvinfo : EIATTR_REGCOUNT
	.align		4
.L_40:
        /*0090*/ 	.byte	0x04, 0x2f
        /*0092*/ 	.short	(.L_42 - .L_41)
	.align		4
.L_41:
        /*0094*/ 	.word	index@(_ZN7cutlass13device_kernelIN5flash11enable_sm90INS1_16FlashAttnBwdSm90INS1_25CollectiveMainloopBwdSm90ILi2ELi2ELi2EN4cute5tupleIJNS5_1CILi1EEES8_S8_EEENS6_IJNS7_ILi128EEESA_NS7_ILi64EEEEEENS_10bfloat16_tEfNS_4arch4Sm90ELb1ELb0ELb0ELb1ELb0ELb1ELb0ELb0ELi2ELi1ELi2ELi2ELb0EEENS1_21CollectiveEpilogueBwdISC_SD_SF_Li256ELb1ELb0ELi1EEENS1_25SingleTileBwdLPTSchedulerILb1ELi128ELb0EEEEEEEEEvNT_6ParamsE)
        /*0098*/ 	.word	0x000000a8


	//----- nvinfo : EIATTR_FRAME_SIZE
	.align		4
.L_42:
        /*009c*/ 	.byte	0x04, 0x11
        /*009e*/ 	.short	(.L_44 - .L_43)
	.align		4
.L_43:
        /*00a0*/ 	.word	index@(_ZN7cutlass13device_kernelIN5flash11enable_sm90INS1_16FlashAttnBwdSm90INS1_25CollectiveMainloopBwdSm90ILi2ELi2ELi2EN4cute5tupleIJNS5_1CILi1EEES8_S8_EEENS6_IJNS7_ILi128EEESA_NS7_ILi64EEEEEENS_10bfloat16_tEfNS_4arch4Sm90ELb1ELb0ELb0ELb1ELb0ELb1ELb0ELb0ELi2ELi1ELi2ELi2ELb0EEENS1_21CollectiveEpilogueBwdISC_SD_SF_Li256ELb1ELb0ELi1EEENS1_25SingleTileBwdLPTSchedulerILb1ELi128ELb0EEEEEEEEEvNT_6ParamsE)
        /*00a4*/ 	.word	0x00000040


	//----- nvinfo : EIATTR_REGCOUNT
	.align		4
.L_44:
        /*00a8*/ 	.byte	0x04, 0x2f
        /*00aa*/ 	.short	(.L_46 - .L_45)
	.align		4
.L_45:
        /*00ac*/ 	.word	index@(_ZN7cutlass13device_kernelIN5flash22FlashAttnBwdPreprocessIN4cute5tupleIJNS3_1CILi128EEENS5_ILi64EEEEEENS_10bfloat16_tEfNS_4arch4Sm90ELb1ELb0EEEEEvNT_6ParamsE)
        /*00b0*/ 	.word	0x00000040


	//----- nvinfo : EIATTR_FRAME_SIZE
	.align		4
.L_46:
        /*00b4*/ 	.byte	0x04, 0x11
        /*00b6*/ 	.short	(.L_48 - .L_47)
	.align		4
.L_47:
        /*00b8*/ 	.word	index@(_ZN7cutlass13device_kernelIN5flash22FlashAttnBwdPreprocessIN4cute5tupleIJNS3_1CILi128EEENS5_ILi64EEEEEENS_10bfloat16_tEfNS_4arch4Sm90ELb1ELb0EEEEEvNT_6ParamsE)
        /*00bc*/ 	.word	0x00000000


	//----- nvinfo : EIATTR_REGCOUNT
	.align		4
.L_48:
        /*00c0*/ 	.byte	0x04, 0x2f
        /*00c2*/ 	.short	(.L_50 - .L_49)
	.align		4
.L_49:
        /*00c4*/ 	.word	index@(_ZN7cutlass13device_kernelIN5flash11enable_sm90INS1_16FlashAttnBwdSm90INS1_25CollectiveMainloopBwdSm90ILi2ELi2ELi2EN4cute5tupleIJNS5_1CILi1EEES8_S8_EEENS6_IJNS7_ILi128EEESA_NS7_ILi64EEEEEENS_10bfloat16_tEfNS_4arch4Sm90ELb1ELb0ELb0ELb0ELb1ELb1ELb0ELb0ELi2ELi1ELi2ELi2ELb0EEENS1_24CollectiveEpilogueBwdGQAISC_fSF_Li256ELb0ELb1EEENS1_25SingleTileBwdLPTSchedulerILb0ELi128ELb1EEEEEEEEEvNT_6ParamsE)
        /*00c8*/ 	.word	0x000000a8


	//----- nvinfo : EIATTR_FRAME_SIZE
	.align		4
.L_50:
        /*00cc*/ 	.byte	0x04, 0x11
        /*00ce*/ 	.short	(.L_52 - .L_51)
	.align		4
.L_51:
        /*00d0*/ 	.word	index@(_ZN7cutlass13device_kernelIN5flash11enable_sm90INS1_16FlashAttnBwdSm90INS1_25CollectiveMainloopBwdSm90ILi2ELi2ELi2EN4cute5tupleIJNS5_1CILi1EEES8_S8_EEENS6_IJNS7_ILi128EEESA_NS7_ILi64EEEEEENS_10bfloat16_tEfNS_4arch4Sm90ELb1ELb0ELb0ELb0ELb1ELb1ELb0ELb0ELi2ELi1ELi2ELi2ELb0EEENS1_24CollectiveEpilogueBwdGQAISC_fSF_Li256ELb0ELb1EEENS1_25SingleTileBwdLPTSchedulerILb0ELi128ELb1EEEEEEEEEvNT_6ParamsE)
        /*00d4*/ 	.word	0x00000048


	//----- nvinfo : EIATTR_REGCOUNT
	.align		4
.L_52:
        /*00d8*/ 	.byte	0x04, 0x2f
        /*00da*/ 	.short	(.L_54 - .L_53)
	.align		4
.L_53:
        /*00dc*/ 	.word	index@(_ZN7cutlass13device_kernelIN5flash11enable_sm90INS1_16FlashAttnBwdSm90INS1_25CollectiveMainloopBwdSm90ILi2ELi2ELi2EN4cute5tupleIJNS5_1CILi1EEES8_S8_EEENS6_IJNS7_ILi128EEESA_NS7_ILi64EEEEEENS_10bfloat16_tEfNS_4arch4Sm90ELb1ELb0ELb0ELb0ELb0ELb1ELb0ELb0ELi2ELi1ELi2ELi2ELb0EEENS1_24CollectiveEpilogueBwdGQAISC_fSF_Li256ELb0ELb0EEENS1_25SingleTileBwdLPTSchedulerILb0ELi128ELb0EEEEEEEEEvNT_6ParamsE)
        /*00e0*/ 	.word	0x000000a8


	//----- nvinfo : EIATTR_FRAME_SIZE
	.align		4
.L_54:
        /*00e4*/ 	.byte	0x04, 0x11
        /*00e6*/ 	.short	(.L_56 - .L_55)
	.align		4
.L_55:
        /*00e8*/ 	.word	index@(_ZN7cutlass13device_kernelIN5flash11enable_sm90INS1_16FlashAttnBwdSm90INS1_25CollectiveMainloopBwdSm90ILi2ELi2ELi2EN4cute5tupleIJNS5_1CILi1EEES8_S8_EEENS6_IJNS7_ILi128EEESA_NS7_ILi64EEEEEENS_10bfloat16_tEfNS_4arch4Sm90ELb1ELb0ELb0ELb0ELb0ELb1ELb0ELb0ELi2ELi1ELi2ELi2ELb0EEENS1_24CollectiveEpilogueBwdGQAISC_fSF_Li256ELb0ELb0EEENS1_25SingleTileBwdLPTSchedulerILb0ELi128ELb0EEEEEEEEEvNT_6ParamsE)
        /*00ec*/ 	.word	0x00000040


	//----- nvinfo : EIATTR_REGCOUNT
	.align		4
.L_56:
        /*00f0*/ 	.byte	0x04, 0x2f
        /*00f2*/ 	.short	(.L_58 - .L_57)
	.align		4
.L_57:
        /*00f4*/ 	.word	index@(_ZN7cutlass13device_kernelIN5flash11enable_sm90INS1_16FlashAttnBwdSm90INS1_25CollectiveMainloopBwdSm90ILi2ELi2ELi2EN4cute5tupleIJNS5_1CILi1EEES8_S8_EEENS6_IJNS7_ILi128EEESA_NS7_ILi64EEEEEENS_10bfloat16_tEfNS_4arch4Sm90ELb1ELb0ELb0ELb0ELb1ELb1ELb0ELb0ELi2ELi1ELi2ELi2ELb0EEENS1_21CollectiveEpilogueBwdISC_SD_SF_Li256ELb0ELb0ELi1EEENS1_25SingleTileBwdLPTSchedulerILb0ELi128ELb1EEEEEEEEEvNT_6ParamsE)
        /*00f8*/ 	.word	0x000000a8


	//----- nvinfo : EIATTR_FRAME_SIZE
	.align		4
.L_58:
        /*00fc*/ 	.byte	0x04, 0x11
        /*00fe*/ 	.short	(.L_60 - .L_59)
	.align		4
.L_59:
        /*0100*/ 	.word	index@(_ZN7cutlass13device_kernelIN5flash11enable_sm90INS1_16FlashAttnBwdSm90INS1_25CollectiveMainloopBwdSm90ILi2ELi2ELi2EN4cute5tupleIJNS5_1CILi1EEES8_S8_EEENS6_IJNS7_ILi128EEESA_NS7_ILi64EEEEEENS_10bfloat16_tEfNS_4arch4Sm90ELb1ELb0ELb0ELb0ELb1ELb1ELb0ELb0ELi2ELi1ELi2ELi2ELb0EEENS1_21CollectiveEpilogueBwdISC_SD_SF_Li256ELb0ELb0ELi1EEENS1_25SingleTileBwdLPTSchedulerILb0ELi128ELb1EEEEEEEEEvNT_6ParamsE)
        /*0104*/ 	.word	0x00000048


	//----- nvinfo : EIATTR_REGCOUNT
	.align		4
.L_60:
        /*0108*/ 	.byte	0x04, 0x2f
        /*010a*/ 	.short	(.L_62 - .L_61)
	.align		4
.L_61:
        /*010c*/ 	.word	index@(_ZN7cutlass13device_kernelIN5flash11enable_sm90INS1_16FlashAttnBwdSm90INS1_25CollectiveMainloopBwdSm90ILi2ELi2ELi2EN4cute5tupleIJNS5_1CILi1EEES8_S8_EEENS6_IJNS7_ILi128EEESA_NS7_ILi64EEEEEENS_10bfloat16_tEfNS_4arch4Sm90ELb1ELb0ELb0ELb0ELb0ELb1ELb0ELb0ELi2ELi1ELi2ELi2ELb0EEENS1_21CollectiveEpilogueBwdISC_SD_SF_Li256ELb0ELb0ELi1EEENS1_25SingleTileBwdLPTSchedulerILb0ELi128ELb0EEEEEEEEEvNT_6ParamsE)
        /*0110*/ 	.word	0x000000a8


	//----- nvinfo : EIATTR_FRAME_SIZE
	.align		4
.L_62:
        /*0114*/ 	.byte	0x04, 0x11
        /*0116*/ 	.short	(.L_64 - .L_63)
	.align		4
.L_63:
        /*0118*/ 	.word	index@(_ZN7cutlass13device_kernelIN5flash11enable_sm90INS1_16FlashAttnBwdSm90INS1_25CollectiveMainloopBwdSm90ILi2ELi2ELi2EN4cute5tupleIJNS5_1CILi1EEES8_S8_EEENS6_IJNS7_ILi128EEESA_NS7_ILi64EEEEEENS_10bfloat16_tEfNS_4arch4Sm90ELb1ELb0ELb0ELb0ELb0ELb1ELb0ELb0ELi2ELi1ELi2ELi2ELb0EEENS1_21CollectiveEpilogueBwdISC_SD_SF_Li256ELb0ELb0ELi1EEENS1_25SingleTileBwdLPTSchedulerILb0ELi128ELb0EEEEEEEEEvNT_6ParamsE)
        /*011c*/ 	.word	0x00000048


	//----- nvinfo : EIATTR_REGCOUNT
	.align		4
.L_64:
        /*0120*/ 	.byte	0x04, 0x2f
        /*0122*/ 	.short	(.L_66 - .L_65)
	.align		4
.L_65:
        /*0124*/ 	.word	index@(_ZN7cutlass13device_kernelIN5flash11enable_sm90INS1_16FlashAttnBwdSm90INS1_25CollectiveMainloopBwdSm90ILi2ELi2ELi2EN4cute5tupleIJNS5_1CILi1EEES8_S8_EEENS6_IJNS7_ILi128EEESA_NS7_ILi64EEEEEENS_10bfloat16_tEfNS_4arch4Sm90ELb0ELb1ELb0ELb1ELb1ELb1ELb0ELb0ELi2ELi1ELi2ELi2ELb0EEENS1_24CollectiveEpilogueBwdGQAISC_fSF_Li256ELb1ELb1EEENS1_19SingleTileSchedulerILb1ELb0ELb0ELi128EEEEEEEEEvNT_6ParamsE)
        /*0128*/ 	.word	0x000000a8


	//----- nvinfo : EIATTR_FRAME_SIZE
	.align		4
.L_66:
        /*012c*/ 	.byte	0x04, 0x11
        /*012e*/ 	.short	(.L_68 - .L_67)
	.align		4
.L_67:
        /*0130*/ 	.word	index@(_ZN7cutlass13device_kernelIN5flash11enable_sm90INS1_16FlashAttnBwdSm90INS1_25CollectiveMainloopBwdSm90ILi2ELi2ELi2EN4cute5tupleIJNS5_1CILi1EEES8_S8_EEENS6_IJNS7_ILi128EEESA_NS7_ILi64EEEEEENS_10bfloat16_tEfNS_4arch4Sm90ELb0ELb1ELb0ELb1ELb1ELb1ELb0ELb0ELi2ELi1ELi2ELi2ELb0EEENS1_24CollectiveEpilogueBwdGQAISC_fSF_Li256ELb1ELb1EEENS1_19SingleTileSchedulerILb1ELb0ELb0ELi128EEEEEEEEEvNT_6ParamsE)
        /*0134*/ 	.word	0x00000050


	//----- nvinfo : EIATTR_REGCOUNT
	.align		4
.L_68:
        /*0138*/ 	.byte	0x04, 0x2f
        /*013a*/ 	.short	(.L_70 - .L_69)
	.align		4
.L_69:
        /*013c*/ 	.word	index@(_ZN7cutlass13device_kernelIN5flash11enable_sm90INS1_16FlashAttnBwdSm90INS1_25CollectiveMainloopBwdSm90ILi2ELi2ELi2EN4cute5tupleIJNS5_1CILi1EEES8_S8_EEENS6_IJNS7_ILi128EEESA_NS7_ILi64EEEEEENS_10bfloat16_tEfNS_4arch4Sm90ELb0ELb1ELb0ELb1ELb0ELb1ELb0ELb0ELi2ELi1ELi2ELi2ELb0EEENS1_24CollectiveEpilogueBwdGQAISC_fSF_Li256ELb1ELb0EEENS1_19SingleTileSchedulerILb1ELb0ELb0ELi128EEEEEEEEEvNT_6ParamsE)
        /*0140*/ 	.word	0x000000a8


	//----- nvinfo : EIATTR_FRAME_SIZE
	.align		4
.L_70:
        /*0144*/ 	.byte	0x04, 0x11
        /*0146*/ 	.short	(.L_72 - .L_71)
	.align		4
.L_71:
        /*0148*/ 	.word	index@(_ZN7cutlass13device_kernelIN5flash11enable_sm90INS1_16FlashAttnBwdSm90INS1_25CollectiveMainloopBwdSm90ILi2ELi2ELi2EN4cute5tupleIJNS5_1CILi1EEES8_S8_EEENS6_IJNS7_ILi128EEESA_NS7_ILi64EEEEEENS_10bfloat16_tEfNS_4arch4Sm90ELb0ELb1ELb0ELb1ELb0ELb1ELb0ELb0ELi2ELi1ELi2ELi2ELb0EEENS1_24CollectiveEpilogueBwdGQAISC_fSF_Li256ELb1ELb0EEENS1_19SingleTileSchedulerILb1ELb0ELb0ELi128EEEEEEEEEvNT_6ParamsE)
        /*014c*/ 	.word	0x00000050


	//----- nvinfo : EIATTR_REGCOUNT
	.align		4
.L_72:
        /*0150*/ 	.byte	0x04, 0x2f
        /*0152*/ 	.short	(.L_74 - .L_73)
	.align		4
.L_73:
        /*0154*/ 	.word	index@(_ZN7cutlass13device_kernelIN5flash11enable_sm90INS1_16FlashAttnBwdSm90INS1_25CollectiveMainloopBwdSm90ILi2ELi2ELi2EN4cute5tupleIJNS5_1CILi1EEES8_S8_EEENS6_IJNS7_ILi128EEESA_NS7_ILi64EEEEEENS_10bfloat16_tEfNS_4arch4Sm90ELb0ELb1ELb0ELb1ELb1ELb1ELb0ELb0ELi2ELi1ELi2ELi2ELb0EEENS1_21CollectiveEpilogueBwdISC_SD_SF_Li256ELb1ELb0ELi1EEENS1_19SingleTileSchedulerILb1ELb0ELb0ELi128EEEEEEEEEvNT_6ParamsE)
        /*0158*/ 	.word	0x000000a8


	//----- nvinfo : EIATTR_FRAME_SIZE
	.align		4
.L_74:
        /*015c*/ 	.byte	0x04, 0x11
        /*015e*/ 	.short	(.L_76 - .L_75)
	.align		4
.L_75:
        /*0160*/ 	.word	index@(_ZN7cutlass13device_kernelIN5flash11enable_sm90INS1_16FlashAttnBwdSm90INS1_25CollectiveMainloopBwdSm90ILi2ELi2ELi2EN4cute5tupleIJNS5_1CILi1EEES8_S8_EEENS6_IJNS7_ILi128EEESA_NS7_ILi64EEEEEENS_10bfloat16_tEfNS_4arch4Sm90ELb0ELb1ELb0ELb1ELb1ELb1ELb0ELb0ELi2ELi1ELi2ELi2ELb0EEENS1_21CollectiveEpilogueBwdISC_SD_SF_Li256ELb1ELb0ELi1EEENS1_19SingleTileSchedulerILb1ELb0ELb0ELi128EEEEEEEEEvNT_6ParamsE)
        /*0164*/ 	.word	0x00000050


	//----- nvinfo : EIATTR_REGCOUNT
	.align		4
.L_76:
        /*0168*/ 	.byte	0x04, 0x2f
        /*016a*/ 	.short	(.L_78 - .L_77)
	.align		4
.L_77:
        /*016c*/ 	.word	index@(_ZN7cutlass13device_kernelIN5flash11enable_sm90INS1_16FlashAttnBwdSm90INS1_25CollectiveMainloopBwdSm90ILi2ELi2ELi2EN4cute5tupleIJNS5_1CILi1EEES8_S8_EEENS6_IJNS7_ILi128EEESA_NS7_ILi64EEEEEENS_10bfloat16_tEfNS_4arch4Sm90ELb0ELb1ELb0ELb1ELb0ELb1ELb0ELb0ELi2ELi1ELi2ELi2ELb0EEENS1_21CollectiveEpilogueBwdISC_SD_SF_Li256ELb1ELb0ELi1EEENS1_19SingleTileSchedulerILb1ELb0ELb0ELi128EEEEEEEEEvNT_6ParamsE)
        /*0170*/ 	.word	0x000000a8


	//----- nvinfo : EIATTR_FRAME_SIZE
	.align		4
.L_78:
        /*0174*/ 	.byte	0x04, 0x11
        /*0176*/ 	.short	(.L_80 - .L_79)
	.align		4
.L_79:
        /*0178*/ 	.word	index@(_ZN7cutlass13device_kernelIN5flash11enable_sm90INS1_16FlashAttnBwdSm90INS1_25CollectiveMainloopBwdSm90ILi2ELi2ELi2EN4cute5tupleIJNS5_1CILi1EEES8_S8_EEENS6_IJNS7_ILi128EEESA_NS7_ILi64EEEEEENS_10bfloat16_tEfNS_4arch4Sm90ELb0ELb1ELb0ELb1ELb0ELb1ELb0ELb0ELi2ELi1ELi2ELi2ELb0EEENS1_21CollectiveEpilogueBwdISC_SD_SF_Li256ELb1ELb0ELi1EEENS1_19SingleTileSchedulerILb1ELb0ELb0ELi128EEEEEEEEEvNT_6ParamsE)
        /*017c*/ 	.word	0x00000050


	//----- nvinfo : EIATTR_REGCOUNT
	.align		4
.L_80:
        /*0180*/ 	.byte	0x04, 0x2f
        /*0182*/ 	.short	(.L_82 - .L_81)
	.align		4
.L_81:
        /*0184*/ 	.word	index@(_ZN7cutlass13device_kernelIN5flash11enable_sm90INS1_16FlashAttnBwdSm90INS1_25CollectiveMainloopBwdSm90ILi2ELi2ELi2EN4cute5tupleIJNS5_1CILi1EEES8_S8_EEENS6_IJNS7_ILi128EEESA_NS7_ILi64EEEEEENS_10bfloat16_tEfNS_4arch4Sm90ELb0ELb1ELb0ELb0ELb1ELb1ELb0ELb0ELi2ELi1ELi2ELi2ELb0EEENS1_24CollectiveEpilogueBwdGQAISC_fSF_Li256ELb0ELb1EEENS1_19SingleTileSchedulerILb0ELb0ELb0ELi128EEEEEEEEEvNT_6ParamsE)
        /*0188*/ 	.word	0x000000a8


	//----- nvinfo : EIATTR_FRAME_SIZE
	.align		4
.L_82:
        /*018c*/ 	.byte	0x04, 0x11
        /*018e*/ 	.short	(.L_84 - .L_83)
	.align		4
.L_83:
        /*0190*/ 	.word	index@(_ZN7cutlass13device_kernelIN5flash11enable_sm90INS1_16FlashAttnBwdSm90INS1_25CollectiveMainloopBwdSm90ILi2ELi2ELi2EN4cute5tupleIJNS5_1CILi1EEES8_S8_EEENS6_IJNS7_ILi128EEESA_NS7_ILi64EEEEEENS_10bfloat16_tEfNS_4arch4Sm90ELb0ELb1ELb0ELb0ELb1ELb1ELb0ELb0ELi2ELi1ELi2ELi2ELb0EEENS1_24CollectiveEpilogueBwdGQAISC_fSF_Li256ELb0ELb1EEENS1_19SingleTileSchedulerILb0ELb0ELb0ELi128EEEEEEEEEvNT_6ParamsE)
        /*0194*/ 	.word	0x00000040


	//----- nvinfo : EIATTR_REGCOUNT
	.align		4
.L_84:
        /*0198*/ 	.byte	0x04, 0x2f
        /*019a*/ 	.short	(.L_86 - .L_85)
	.align		4
.L_85:
        /*019c*/ 	.word	index@(_ZN7cutlass13device_kernelIN5flash11enable_sm90INS1_16FlashAttnBwdSm90INS1_25CollectiveMainloopBwdSm90ILi2ELi2ELi2EN4cute5tupleIJNS5_1CILi1EEES8_S8_EEENS6_IJNS7_ILi128EEESA_NS7_ILi64EEEEEENS_10bfloat16_tEfNS_4arch4Sm90ELb0ELb1ELb0ELb0ELb0ELb1ELb0ELb0ELi2ELi1ELi2ELi2ELb0EEENS1_24CollectiveEpilogueBwdGQAISC_fSF_Li256ELb0ELb0EEENS1_19SingleTileSchedulerILb0ELb0ELb0ELi128EEEEEEEEEvNT_6ParamsE)
        /*01a0*/ 	.word	0x000000a8


	//----- nvinfo : EIATTR_FRAME_SIZE
	.align		4
.L_86:
        /*01a4*/ 	.byte	0x04, 0x11
        /*01a6*/ 	.short	(.L_88 - .L_87)
	.align		4
.L_87:
        /*01a8*/ 	.word	index@(_ZN7cutlass13device_kernelIN5flash11enable_sm90INS1_16FlashAttnBwdSm90INS1_25CollectiveMainloopBwdSm90ILi2ELi2ELi2EN4cute5tupleIJNS5_1CILi1EEES8_S8_EEENS6_IJNS7_ILi128EEESA_NS7_ILi64EEEEEENS_10bfloat16_tEfNS_4arch4Sm90ELb0ELb1ELb0ELb0ELb0ELb1ELb0ELb0ELi2ELi1ELi2ELi2ELb0EEENS1_24CollectiveEpilogueBwdGQAISC_fSF_Li256ELb0ELb0EEENS1_19SingleTileSchedulerILb0ELb0ELb0ELi128EEEEEEEEEvNT_6ParamsE)
        /*01ac*/ 	.word	0x00000040


	//----- nvinfo : EIATTR_REGCOUNT
	.align		4
.L_88:
        /*01b0*/ 	.byte	0x04, 0x2f
        /*01b2*/ 	.short	(.L_90 - .L_89)
	.align		4
.L_89:
        /*01b4*/ 	.word	index@(_ZN7cutlass13device_kernelIN5flash11enable_sm90INS1_16FlashAttnBwdSm90INS1_25CollectiveMainloopBwdSm90ILi2ELi2ELi2EN4cute5tupleIJNS5_1CILi1EEES8_S8_EEENS6_IJNS7_ILi128EEESA_NS7_ILi64EEEEEENS_10bfloat16_tEfNS_4arch4Sm90ELb0ELb1ELb0ELb0ELb1ELb1ELb0ELb0ELi2ELi1ELi2ELi2ELb0EEENS1_21CollectiveEpilogueBwdISC_SD_SF_Li256ELb0ELb0ELi1EEENS1_19SingleTileSchedulerILb0ELb0ELb0ELi128EEEEEEEEEvNT_6ParamsE)
        /*01b8*/ 	.word	0x000000a8


	//----- nvinfo : EIATTR_FRAME_SIZE
	.align		4
.L_90:
        /*01bc*/ 	.byte	0x04, 0x11
        /*01be*/ 	.short	(.L_92 - .L_91)
	.align		4
.L_91:
        /*01c0*/ 	.word	index@(_ZN7cutlass13device_kernelIN5flash11enable_sm90INS1_16FlashAttnBwdSm90INS1_25CollectiveMainloopBwdSm90ILi2ELi2ELi2EN4cute5tupleIJNS5_1CILi1EEES8_S8_EEENS6_IJNS7_ILi128EEESA_NS7_ILi64EEEEEENS_10bfloat16_tEfNS_4arch4Sm90ELb0ELb1ELb0ELb0ELb1ELb1ELb0ELb0ELi2ELi1ELi2ELi2ELb0EEENS1_21CollectiveEpilogueBwdISC_SD_SF_Li256ELb0ELb0ELi1EEENS1_19SingleTileSchedulerILb0ELb0ELb0ELi128EEEEEEEEEvNT_6ParamsE)
        /*01c4*/ 	.word	0x00000040


	//----- nvinfo : EIATTR_REGCOUNT
	.align		4
.L_92:
        /*01c8*/ 	.byte	0x04, 0x2f
        /*01ca*/ 	.short	(.L_94 - .L_93)
	.align		4
.L_93:
        /*01cc*/ 	.word	index@(_ZN7cutlass13device_kernelIN5flash11enable_sm90INS1_16FlashAttnBwdSm90INS1_25CollectiveMainloopBwdSm90ILi2ELi2ELi2EN4cute5tupleIJNS5_1CILi1EEES8_S8_EEENS6_IJNS7_ILi128EEESA_NS7_ILi64EEEEEENS_10bfloat16_tEfNS_4arch4Sm90ELb0ELb1ELb0ELb0ELb0ELb1ELb0ELb0ELi2ELi1ELi2ELi2ELb0EEENS1_21CollectiveEpilogueBwdISC_SD_SF_Li256ELb0ELb0ELi1EEENS1_19SingleTileSchedulerILb0ELb0ELb0ELi128EEEEEEEEEvNT_6ParamsE)
        /*01d0*/ 	.word	0x000000a8


	//----- nvinfo : EIATTR_FRAME_SIZE
	.align		4
.L_94:
        /*01d4*/ 	.byte	0x04, 0x11
        /*01d6*/ 	.short	(.L_96 - .L_95)
	.align		4
.L_95:
        /*01d8*/ 	.word	index@(_ZN7cutlass13device_kernelIN5flash11enable_sm90INS1_16FlashAttnBwdSm90INS1_25CollectiveMainloopBwdSm90ILi2ELi2ELi2EN4cute5tupleIJNS5_1CILi1EEES8_S8_EEENS6_IJNS7_ILi128EEESA_NS7_ILi64EEEEEENS_10bfloat16_tEfNS_4arch4Sm90ELb0ELb1ELb0ELb0ELb0ELb1ELb0ELb0ELi2ELi1ELi2ELi2ELb0EEENS1_21CollectiveEpilogueBwdISC_SD_SF_Li256ELb0ELb0ELi1EEENS1_19SingleTileSchedulerILb0ELb0ELb0ELi128EEEEEEEEEvNT_6ParamsE)
        /*01dc*/ 	.word	0x00000040


	//----- nvinfo : EIATTR_REGCOUNT
	.align		4
.L_96:
        /*01e0*/ 	.byte	0x04, 0x2f
        /*01e2*/ 	.short	(.L_98 - .L_97)
	.align		4
.L_97:
        /*01e4*/ 	.word	index@(_ZN7cutlass13device_kernelIN5flash11enable_sm90INS1_16FlashAttnBwdSm90INS1_25CollectiveMainloopBwdSm90ILi2ELi2ELi2EN4cute5tupleIJNS5_1CILi1EEES8_S8_EEENS6_IJNS7_ILi128EEESA_NS7_ILi64EEEEEENS_10bfloat16_tEfNS_4arch4Sm90ELb0ELb0ELb0ELb1ELb1ELb1ELb0ELb0ELi2ELi1ELi2ELi2ELb0EEENS1_24CollectiveEpilogueBwdGQAISC_fSF_Li256ELb1ELb1EEENS1_19SingleTileSchedulerILb1ELb0ELb0ELi128EEEEEEEEEvNT_6ParamsE)
        /*01e8*/ 	.word	0x000000a8


	//----- nvinfo : EIATTR_FRAME_SIZE
	.align		4
.L_98:
        /*01ec*/ 	.byte	0x04, 0x11
        /*01ee*/ 	.short	(.L_100 - .L_99)
	.align		4
.L_99:
        /*01f0*/ 	.word	index@(_ZN7cutlass13device_kernelIN5flash11enable_sm90INS1_16FlashAttnBwdSm90INS1_25CollectiveMainloopBwdSm90ILi2ELi2ELi2EN4cute5tupleIJNS5_1CILi1EEES8_S8_EEENS6_IJNS7_ILi128EEESA_NS7_ILi64EEEEEENS_10bfloat16_tEfNS_4arch4Sm90ELb0ELb0ELb0ELb1ELb1ELb1ELb0ELb0ELi2ELi1ELi2ELi2ELb0EEENS1_24CollectiveEpilogueBwdGQAISC_fSF_Li256ELb1ELb1EEENS1_19SingleTileSchedulerILb1ELb0ELb0ELi128EEEEEEEEEvNT_6ParamsE)
        /*01f4*/ 	.word	0x00000018


	//----- nvinfo : EIATTR_REGCOUNT
	.align		4
.L_100:
        /*01f8*/ 	.byte	0x04, 0x2f
        /*01fa*/ 	.short	(.L_102 - .L_101)
	.align		4
.L_101:
        /*01fc*/ 	.word	index@(_ZN7cutlass13device_kernelIN5flash11enable_sm90INS1_16FlashAttnBwdSm90INS1_25CollectiveMainloopBwdSm90ILi2ELi2ELi2EN4cute5tupleIJNS5_1CILi1EEES8_S8_EEENS6_IJNS7_ILi128EEESA_NS7_ILi64EEEEEENS_10bfloat16_tEfNS_4arch4Sm90ELb0ELb0ELb0ELb1ELb0ELb1ELb0ELb0ELi2ELi1ELi2ELi2ELb0EEENS1_24CollectiveEpilogueBwdGQAISC_fSF_Li256ELb1ELb0EEENS1_19SingleTileSchedulerILb1ELb0ELb0ELi128EEEEEEEEEvNT_6ParamsE)
        /*0200*/ 	.word	0x000000a8


	//----- nvinfo : EIATTR_FRAME_SIZE
	.align		4
.L_102:
        /*0204*/ 	.byte	0x04, 0x11
        /*0206*/ 	.short	(.L_104 - .L_103)
	.align		4
.L_103:
        /*0208*/ 	.word	index@(_ZN7cutlass13device_kernelIN5flash11enable_sm90INS1_16FlashAttnBwdSm90INS1_25CollectiveMainloopBwdSm90ILi2ELi2ELi2EN4cute5tupleIJNS5_1CILi1EEES8_S8_EEENS6_IJNS7_ILi128EEESA_NS7_ILi64EEEEEENS_10bfloat16_tEfNS_4arch4Sm90ELb0ELb0ELb0ELb1ELb0ELb1ELb0ELb0ELi2ELi1ELi2ELi2ELb0EEENS1_24CollectiveEpilogueBwdGQAISC_fSF_Li256ELb1ELb0EEENS1_19SingleTileSchedulerILb1ELb0ELb0ELi128EEEEEEEEEvNT_6ParamsE)
        /*020c*/ 	.word	0x00000018


	//----- nvinfo : EIATTR_REGCOUNT
	.align		4
.L_104:
        /*0210*/ 	.byte	0x04, 0x2f
        /*0212*/ 	.short	(.L_106 - .L_105)
	.align		4
.L_105:
        /*0214*/ 	.word	index@(_ZN7cutlass13device_kernelIN5flash11enable_sm90INS1_16FlashAttnBwdSm90INS1_25CollectiveMainloopBwdSm90ILi2ELi2ELi2EN4cute5tupleIJNS5_1CILi1EEES8_S8_EEENS6_IJNS7_ILi128EEESA_NS7_ILi64EEEEEENS_10bfloat16_tEfNS_4arch4Sm90ELb0ELb0ELb0ELb1ELb1ELb1ELb0ELb0ELi2ELi1ELi2ELi2ELb0EEENS1_21CollectiveEpilogueBwdISC_SD_SF_Li256ELb1ELb0ELi1EEENS1_19SingleTileSchedulerILb1ELb0ELb0ELi128EEEEEEEEEvNT_6ParamsE)
        /*0218*/ 	.word	0x000000a8


	//----- nvinfo : EIATTR_FRAME_SIZE
	.align		4
.L_106:
        /*021c*/ 	.byte	0x04, 0x11
        /*021e*/ 	.short	(.L_108 - .L_107)
	.align		4
.L_107:
        /*0220*/ 	.word	index@(_ZN7cutlass13device_kernelIN5flash11enable_sm90INS1_16FlashAttnBwdSm90INS1_25CollectiveMainloopBwdSm90ILi2ELi2ELi2EN4cute5tupleIJNS5_1CILi1EEES8_S8_EEENS6_IJNS7_ILi128EEESA_NS7_ILi64EEEEEENS_10bfloat16_tEfNS_4arch4Sm90ELb0ELb0ELb0ELb1ELb1ELb1ELb0ELb0ELi2ELi1ELi2ELi2ELb0EEENS1_21CollectiveEpilogueBwdISC_SD_SF_Li256ELb1ELb0ELi1EEENS1_19SingleTileSchedulerILb1ELb0ELb0ELi128EEEEEEEEEvNT_6ParamsE)
        /*0224*/ 	.word	0x00000018


	//----- nvinfo : EIATTR_REGCOUNT
	.align		4
.L_108:
        /*0228*/ 	.byte	0x04, 0x2f
        /*022a*/ 	.short	(.L_110 - .L_109)
	.align		4
.L_109:
        /*022c*/ 	.word	index@(_ZN7cutlass13device_kernelIN5flash11enable_sm90INS1_16FlashAttnBwdSm90INS1_25CollectiveMainloopBwdSm90ILi2ELi2ELi2EN4cute5tupleIJNS5_1CILi1EEES8_S8_EEENS6_IJNS7_ILi128EEESA_NS7_ILi64EEEEEENS_10bfloat16_tEfNS_4arch4Sm90ELb0ELb0ELb0ELb1ELb0ELb1ELb0ELb0ELi2ELi1ELi2ELi2ELb0EEENS1_21CollectiveEpilogueBwdISC_SD_SF_Li256ELb1ELb0ELi1EEENS1_19SingleTileSchedulerILb1ELb0ELb0ELi128EEEEEEEEEvNT_6ParamsE)
        /*0230*/ 	.word	0x000000a8


	//----- nvinfo : EIATTR_FRAME_SIZE
	.align		4
.L_110:
        /*0234*/ 	.byte	0x04, 0x11
        /*0236*/ 	.short	(.L_112 - .L_111)
	.align		4
.L_111:
        /*0238*/ 	.word	index@(_ZN7cutlass13device_kernelIN5flash11enable_sm90INS1_16FlashAttnBwdSm90INS1_25CollectiveMainloopBwdSm90ILi2ELi2ELi2EN4cute5tupleIJNS5_1CILi1EEES8_S8_EEENS6_IJNS7_ILi128EEESA_NS7_ILi64EEEEEENS_10bfloat16_tEfNS_4arch4Sm90ELb0ELb0ELb0ELb1ELb0ELb1ELb0ELb0ELi2ELi1ELi2ELi2ELb0EEENS1_21CollectiveEpilogueBwdISC_SD_SF_Li256ELb1ELb0ELi1EEENS1_19SingleTileSchedulerILb1ELb0ELb0ELi128EEEEEEEEEvNT_6ParamsE)
        /*023c*/ 	.word	0x00000018


	//----- nvinfo : EIATTR_REGCOUNT
	.align		4
.L_112:
        /*0240*/ 	.byte	0x04, 0x2f
        /*0242*/ 	.short	(.L_114 - .L_113)
	.align		4
.L_113:
        /*0244*/ 	.word	index@(_ZN7cutlass13device_kernelIN5flash11enable_sm90INS1_16FlashAttnBwdSm90INS1_25CollectiveMainloopBwdSm90ILi2ELi2ELi2EN4cute5tupleIJNS5_1CILi1EEES8_S8_EEENS6_IJNS7_ILi128EEESA_NS7_ILi64EEEEEENS_10bfloat16_tEfNS_4arch4Sm90ELb0ELb0ELb0ELb0ELb1ELb1ELb0ELb0ELi2ELi1ELi2ELi2ELb0EEENS1_24CollectiveEpilogueBwdGQAISC_fSF_Li256ELb0ELb1EEENS1_19SingleTileSchedulerILb0ELb0ELb0ELi128EEEEEEEEEvNT_6ParamsE)
        /*0248*/ 	.word	0x000000a8


	//----- nvinfo : EIATTR_FRAME_SIZE
	.align		4
.L_114:
        /*024c*/ 	.byte	0x04, 0x11
        /*024e*/ 	.short	(.L_116 - .L_115)
	.align		4
.L_115:
        /*0250*/ 	.word	index@(_ZN7cutlass13device_kernelIN5flash11enable_sm90INS1_16FlashAttnBwdSm90INS1_25CollectiveMainloopBwdSm90ILi2ELi2ELi2EN4cute5tupleIJNS5_1CILi1EEES8_S8_EEENS6_IJNS7_ILi128EEESA_NS7_ILi64EEEEEENS_10bfloat16_tEfNS_4arch4Sm90ELb0ELb0ELb0ELb0ELb1ELb1ELb0ELb0ELi2ELi1ELi2ELi2ELb0EEENS1_24CollectiveEpilogueBwdGQAISC_fSF_Li256ELb0ELb1EEENS1_19SingleTileSchedulerILb0ELb0ELb0ELi128EEEEEEEEEvNT_6ParamsE)
        /*0254*/ 	.word	0x00000010


	//----- nvinfo : EIATTR_REGCOUNT
	.align		4
.L_116:
        /*0258*/ 	.byte	0x04, 0x2f
        /*025a*/ 	.short	(.L_118 - .L_117)
	.align		4
.L_117:
        /*025c*/ 	.word	index@(_ZN7cutlass13device_kernelIN5flash11enable_sm90INS1_16FlashAttnBwdSm90INS1_25CollectiveMainloopBwdSm90ILi2ELi2ELi2EN4cute5tupleIJNS5_1CILi1EEES8_S8_EEENS6_IJNS7_ILi128EEESA_NS7_ILi64EEEEEENS_10bfloat16_tEfNS_4arch4Sm90ELb0ELb0ELb0ELb0ELb0ELb1ELb0ELb0ELi2ELi1ELi2ELi2ELb0EEENS1_24CollectiveEpilogueBwdGQAISC_fSF_Li256ELb0ELb0EEENS1_19SingleTileSchedulerILb0ELb0ELb0ELi128EEEEEEEEEvNT_6ParamsE)
        /*0260*/ 	.word	0x000000a8


	//----- nvinfo : EIATTR_FRAME_SIZE
	.align		4
.L_118:
        /*0264*/ 	.byte	0x04, 0x11
        /*0266*/ 	.short	(.L_120 - .L_119)
	.align		4
.L_119:
        /*0268*/ 	.word	index@(_ZN7cutlass13device_kernelIN5flash11enable_sm90INS1_16FlashAttnBwdSm90INS1_25CollectiveMainloopBwdSm90ILi2ELi2ELi2EN4cute5tupleIJNS5_1CILi1EEES8_S8_EEENS6_IJNS7_ILi128EEESA_NS7_ILi64EEEEEENS_10bfloat16_tEfNS_4arch4Sm90ELb0ELb0ELb0ELb0ELb0ELb1ELb0ELb0ELi2ELi1ELi2ELi2ELb0EEENS1_24CollectiveEpilogueBwdGQAISC_fSF_Li256ELb0ELb0EEENS1_19SingleTileSchedulerILb0ELb0ELb0ELi128EEEEEEEEEvNT_6ParamsE)
        /*026c*/ 	.word	0x00000010


	//----- nvinfo : EIATTR_REGCOUNT
	.align		4
.L_120:
        /*0270*/ 	.byte	0x04, 0x2f
        /*0272*/ 	.short	(.L_122 - .L_121)
	.align		4
.L_121:
        /*0274*/ 	.word	index@(_ZN7cutlass13device_kernelIN5flash11enable_sm90INS1_16FlashAttnBwdSm90INS1_25CollectiveMainloopBwdSm90ILi2ELi2ELi2EN4cute5tupleIJNS5_1CILi1EEES8_S8_EEENS6_IJNS7_ILi128EEESA_NS7_ILi64EEEEEENS_10bfloat16_tEfNS_4arch4Sm90ELb0ELb0ELb0ELb0ELb1ELb1ELb0ELb0ELi2ELi1ELi2ELi2ELb0EEENS1_21CollectiveEpilogueBwdISC_SD_SF_Li256ELb0ELb0ELi1EEENS1_19SingleTileSchedulerILb0ELb0ELb0ELi128EEEEEEEEEvNT_6ParamsE)
        /*0278*/ 	.word	0x000000a8


	//----- nvinfo : EIATTR_FRAME_SIZE
	.align		4
.L_122:
        /*027c*/ 	.byte	0x04, 0x11
        /*027e*/ 	.short	(.L_124 - .L_123)
	.align		4
.L_123:
        /*0280*/ 	.word	index@(_ZN7cutlass13device_kernelIN5flash11enable_sm90INS1_16FlashAttnBwdSm90INS1_25CollectiveMainloopBwdSm90ILi2ELi2ELi2EN4cute5tupleIJNS5_1CILi1EEES8_S8_EEENS6_IJNS7_ILi128EEESA_NS7_ILi64EEEEEENS_10bfloat16_tEfNS_4arch4Sm90ELb0ELb0ELb0ELb0ELb1ELb1ELb0ELb0ELi2ELi1ELi2ELi2ELb0EEENS1_21CollectiveEpilogueBwdISC_SD_SF_Li256ELb0ELb0ELi1EEENS1_19SingleTileSchedulerILb0ELb0ELb0ELi128EEEEEEEEEvNT_6ParamsE)
        /*0284*/ 	.word	0x00000010


	//----- nvinfo : EIATTR_REGCOUNT
	.align		4
.L_124:
        /*0288*/ 	.byte	0x04, 0x2f
        /*028a*/ 	.short	(.L_126 - .L_125)
	.align		4
.L_125:
        /*028c*/ 	.word	index@(_ZN7cutlass13device_kernelIN5flash11enable_sm90INS1_16FlashAttnBwdSm90INS1_25CollectiveMainloopBwdSm90ILi2ELi2ELi2EN4cute5tupleIJNS5_1CILi1EEES8_S8_EEENS6_IJNS7_ILi128EEESA_NS7_ILi64EEEEEENS_10bfloat16_tEfNS_4arch4Sm90ELb0ELb0ELb0ELb0ELb0ELb1ELb0ELb0ELi2ELi1ELi2ELi2ELb0EEENS1_21CollectiveEpilogueBwdISC_SD_SF_Li256ELb0ELb0ELi1EEENS1_19SingleTileSchedulerILb0ELb0ELb0ELi128EEEEEEEEEvNT_6ParamsE)
        /*0290*/ 	.word	0x000000a8


	//----- nvinfo : EIATTR_FRAME_SIZE
	.align		4
.L_126:
        /*0294*/ 	.byte	0x04, 0x11
        /*0296*/ 	.short	(.L_128 - .L_127)
	.align		4
.L_127:
        /*0298*/ 	.word	index@(_ZN7cutlass13device_kernelIN5flash11enable_sm90INS1_16FlashAttnBwdSm90INS1_25CollectiveMainloopBwdSm90ILi2ELi2ELi2EN4cute5tupleIJNS5_1CILi1EEES8_S8_EEENS6_IJNS7_ILi128EEESA_NS7_ILi64EEEEEENS_10bfloat16_tEfNS_4arch4Sm90ELb0ELb0ELb0ELb0ELb0ELb1ELb0ELb0ELi2ELi1ELi2ELi2ELb0EEENS1_21CollectiveEpilogueBwdISC_SD_SF_Li256ELb0ELb0ELi1EEENS1_19SingleTileSchedulerILb0ELb0ELb0ELi128EEEEEEEEEvNT_6ParamsE)
        /*029c*/ 	.word	0x00000010


	//----- nvinfo : EIATTR_MIN_STACK_SIZE
	.align		4
.L_128:
        /*02a0*/ 	.byte	0x04, 0x12
        /*02a2*/ 	.short	(.L_130 - .L_129)
	.align		4
.L_129:
        /*02a4*/ 	.word	index@(_ZN7cutlass13device_kernelIN5flash11enable_sm90INS1_16FlashAttnBwdSm90INS1_25CollectiveMainloopBwdSm90ILi2ELi2ELi2EN4cute5tupleIJNS5_1CILi1EEES8_S8_EEENS6_IJNS7_ILi128EEESA_NS7_ILi64EEEEEENS_10bfloat16_tEfNS_4arch4Sm90ELb0ELb0ELb0ELb0ELb0ELb1ELb0ELb0ELi2ELi1ELi2ELi2ELb0EEENS1_21CollectiveEpilogueBwdISC_SD_SF_Li256ELb0ELb0ELi1EEENS1_19SingleTileSchedulerILb0ELb0ELb0ELi128EEEEEEEEEvNT_6ParamsE)
        /*02a8*/ 	.word	0x00000010


	//----- nvinfo : EIATTR_MIN_STACK_SIZE
	.align		4
.L_130:
        /*02ac*/ 	.byte	0x04, 0x12
        /*02ae*/ 	.short	(.L_132 - .L_131)
	.align		4
.L_131:
        /*02b0*/ 	.word	index@(_ZN7cutlass13device_kernelIN5flash11enable_sm90INS1_16FlashAttnBwdSm90INS1_25CollectiveMainloopBwdSm90ILi2ELi2ELi2EN4cute5tupleIJNS5_1CILi1EEES8_S8_EEENS6_IJNS7_ILi128EEESA_NS7_ILi64EEEEEENS_10bfloat16_tEfNS_4arch4Sm90ELb0ELb0ELb0ELb0ELb1ELb1ELb0ELb0ELi2ELi1ELi2ELi2ELb0EEENS1_21CollectiveEpilogueBwdISC_SD_SF_Li256ELb0ELb0ELi1EEENS1_19SingleTileSchedulerILb0ELb0ELb0ELi128EEEEEEEEEvNT_6ParamsE)
        /*02b4*/ 	.word	0x00000010


	//----- nvinfo : EIATTR_MIN_STACK_SIZE
	.align		4
.L_132:
        /*02b8*/ 	.byte	0x04, 0x12
        /*02ba*/ 	.short	(.L_134 - .L_133)
	.align		4
.L_133:
        /*02bc*/ 	.word	index@(_ZN7cutlass13device_kernelIN5flash11enable_sm90INS1_16FlashAttnBwdSm90INS1_25CollectiveMainloopBwdSm90ILi2ELi2ELi2EN4cute5tupleIJNS5_1CILi1EEES8_S8_EEENS6_IJNS7_ILi128EEESA_NS7_ILi64EEEEEENS_10bfloat16_tEfNS_4arch4Sm90ELb0ELb0ELb0ELb0ELb0ELb1ELb0ELb0ELi2ELi1ELi2ELi2ELb0EEENS1_24CollectiveEpilogueBwdGQAISC_fSF_Li256ELb0ELb0EEENS1_19SingleTileSchedulerILb0ELb0ELb0ELi128EEEEEEEEEvNT_6ParamsE)
        /*02c0*/ 	.word	0x00000010


	//----- nvinfo : EIATTR_MIN_STACK_SIZE
	.align		4
.L_134:
        /*02c4*/ 	.byte	0x04, 0x12
        /*02c6*/ 	.short	(.L_136 - .L_135)
	.align		4
.L_135:
        /*02c8*/ 	.word	index@(_ZN7cutlass13device_kernelIN5flash11enable_sm90INS1_16FlashAttnBwdSm90INS1_25CollectiveMainloopBwdSm90ILi2ELi2ELi2EN4cute5tupleIJNS5_1CILi1EEES8_S8_EEENS6_IJNS7_ILi128EEESA_NS7_ILi64EEEEEENS_10bfloat16_tEfNS_4arch4Sm90ELb0ELb0ELb0ELb0ELb1ELb1ELb0ELb0ELi2ELi1ELi2ELi2ELb0EEENS1_24CollectiveEpilogueBwdGQAISC_fSF_Li256ELb0ELb1EEENS1_19SingleTileSchedulerILb0ELb0ELb0ELi128EEEEEEEEEvNT_6ParamsE)
        /*02cc*/ 	.word	0x00000010


	//----- nvinfo : EIATTR_MIN_STACK_SIZE
	.align		4
.L_136:
        /*02d0*/ 	.byte	0x04, 0x12
        /*02d2*/ 	.short	(.L_138 - .L_137)
	.align		4
.L_137:
        /*02d4*/ 	.word	index@(_ZN7cutlass13device_kernelIN5flash11enable_sm90INS1_16FlashAttnBwdSm90INS1_25CollectiveMainloopBwdSm90ILi2ELi2ELi2EN4cute5tupleIJNS5_1CILi1EEES8_S8_EEENS6_IJNS7_ILi128EEESA_NS7_ILi64EEEEEENS_10bfloat16_tEfNS_4arch4Sm90ELb0ELb0ELb0ELb1ELb0ELb1ELb0ELb0ELi2ELi1ELi2ELi2ELb0EEENS1_21CollectiveEpilogueBwdISC_SD_SF_Li256ELb1ELb0ELi1EEENS1_19SingleTileSchedulerILb1ELb0ELb0ELi128EEEEEEEEEvNT_6ParamsE)
        /*02d8*/ 	.word	0x00000018


	//----- nvinfo : EIATTR_MIN_STACK_SIZE
	.align		4
.L_138:
        /*02dc*/ 	.byte	0x04, 0x12
        /*02de*/ 	.short	(.L_140 - .L_139)
	.align		4
.L_139:
        /*02e0*/ 	.word	index@(_ZN7cutlass13device_kernelIN5flash11enable_sm90INS1_16FlashAttnBwdSm90INS1_25CollectiveMainloopBwdSm90ILi2ELi2ELi2EN4cute5tupleIJNS5_1CILi1EEES8_S8_EEENS6_IJNS7_ILi128EEESA_NS7_ILi64EEEEEENS_10bfloat16_tEfNS_4arch4Sm90ELb0ELb0ELb0ELb1ELb1ELb1ELb0ELb0ELi2ELi1ELi2ELi2ELb0EEENS1_21CollectiveEpilogueBwdISC_SD_SF_Li256ELb1ELb0ELi1EEENS1_19SingleTileSchedulerILb1ELb0ELb0ELi128EEEEEEEEEvNT_6ParamsE)
        /*02e4*/ 	.word	0x00000018


	//----- nvinfo : EIATTR_MIN_STACK_SIZE
	.align		4
.L_140:
        /*02e8*/ 	.byte	0x04, 0x12
        /*02ea*/ 	.short	(.L_142 - .L_141)
	.align		4
.L_141:
        /*02ec*/ 	.word	index@(_ZN7cutlass13device_kernelIN5flash11enable_sm90INS1_16FlashAttnBwdSm90INS1_25CollectiveMainloopBwdSm90ILi2ELi2ELi2EN4cute5tupleIJNS5_1CILi1EEES8_S8_EEENS6_IJNS7_ILi128EEESA_NS7_ILi64EEEEEENS_10bfloat16_tEfNS_4arch4Sm90ELb0ELb0ELb0ELb1ELb0ELb1ELb0ELb0ELi2ELi1ELi2ELi2ELb0EEENS1_24CollectiveEpilogueBwdGQAISC_fSF_Li256ELb1ELb0EEENS1_19SingleTileSchedulerILb1ELb0ELb0ELi128EEEEEEEEEvNT_6ParamsE)
        /*02f0*/ 	.word	0x00000018


	//----- nvinfo : EIATTR_MIN_STACK_SIZE
	.align		4
.L_142:
        /*02f4*/ 	.byte	0x04, 0x12
        /*02f6*/ 	.short	(.L_144 - .L_143)
	.align		4
.L_143:
        /*02f8*/ 	.word	index@(_ZN7cutlass13device_kernelIN5flash11enable_sm90INS1_16FlashAttnBwdSm90INS1_25CollectiveMainloopBwdSm90ILi2ELi2ELi2EN4cute5tupleIJNS5_1CILi1EEES8_S8_EEENS6_IJNS7_ILi128EEESA_NS7_ILi64EEEEEENS_10bfloat16_tEfNS_4arch4Sm90ELb0ELb0ELb0ELb1ELb1ELb1ELb0ELb0ELi2ELi1ELi2ELi2ELb0EEENS1_24CollectiveEpilogueBwdGQAISC_fSF_Li256ELb1ELb1EEENS1_19SingleTileSchedulerILb1ELb0ELb0ELi128EEEEEEEEEvNT_6ParamsE)
        /*02fc*/ 	.word	0x00000018


	//----- nvinfo : EIATTR_MIN_STACK_SIZE
	.align		4
.L_144:
        /*0300*/ 	.byte	0x04, 0x12
        /*0302*/ 	.short	(.L_146 - .L_145)
	.align		4
.L_145:
        /*0304*/ 	.word	index@(_ZN7cutlass13device_kernelIN5flash11enable_sm90INS1_16FlashAttnBwdSm90INS1_25CollectiveMainloopBwdSm90ILi2ELi2ELi2EN4cute5tupleIJNS5_1CILi1EEES8_S8_EEENS6_IJNS7_ILi128EEESA_NS7_ILi64EEEEEENS_10bfloat16_tEfNS_4arch4Sm90ELb0ELb1ELb0ELb0ELb0ELb1ELb0ELb0ELi2ELi1ELi2ELi2ELb0EEENS1_21CollectiveEpilogueBwdISC_SD_SF_Li256ELb0ELb0ELi1EEENS1_19SingleTileSchedulerILb0ELb0ELb0ELi128EEEEEEEEEvNT_6ParamsE)
        /*0308*/ 	.word	0x00000040


	//----- nvinfo : EIATTR_MIN_STACK_SIZE
	.align		4
.L_146:
        /*030c*/ 	.byte	0x04, 0x12
        /*030e*/ 	.short	(.L_148 - .L_147)
	.align		4
.L_147:
        /*0310*/ 	.word	index@(_ZN7cutlass13device_kernelIN5flash11enable_sm90INS1_16FlashAttnBwdSm90INS1_25CollectiveMainloopBwdSm90ILi2ELi2ELi2EN4cute5tupleIJNS5_1CILi1EEES8_S8_EEENS6_IJNS7_ILi128EEESA_NS7_ILi64EEEEEENS_10bfloat16_tEfNS_4arch4Sm90ELb0ELb1ELb0ELb0ELb1ELb1ELb0ELb0ELi2ELi1ELi2ELi2ELb0EEENS1_21CollectiveEpilogueBwdISC_SD_SF_Li256ELb0ELb0ELi1EEENS1_19SingleTileSchedulerILb0ELb0ELb0ELi128EEEEEEEEEvNT_6ParamsE)
        /*0314*/ 	.word	0x00000040


	//----- nvinfo : EIATTR_MIN_STACK_SIZE
	.align		4
.L_148:
        /*0318*/ 	.byte	0x04, 0x12
        /*031a*/ 	.short	(.L_150 - .L_149)
	.align		4
.L_149:
        /*031c*/ 	.word	index@(_ZN7cutlass13device_kernelIN5flash11enable_sm90INS1_16FlashAttnBwdSm90INS1_25CollectiveMainloopBwdSm90ILi2ELi2ELi2EN4cute5tupleIJNS5_1CILi1EEES8_S8_EEENS6_IJNS7_ILi128EEESA_NS7_ILi64EEEEEENS_10bfloat16_tEfNS_4arch4Sm90ELb0ELb1ELb0ELb0ELb0ELb1ELb0ELb0ELi2ELi1ELi2ELi2ELb0EEENS1_24CollectiveEpilogueBwdGQAISC_fSF_Li256ELb0ELb0EEENS1_19SingleTileSchedulerILb0ELb0ELb0ELi128EEEEEEEEEvNT_6ParamsE)
        /*0320*/ 	.word	0x00000040


	//----- nvinfo : EIATTR_MIN_STACK_SIZE
	.align		4
.L_150:
        /*0324*/ 	.byte	0x04, 0x12
        /*0326*/ 	.short	(.L_152 - .L_151)
	.align		4
.L_151:
        /*0328*/ 	.word	index@(_ZN7cutlass13device_kernelIN5flash11enable_sm90INS1_16FlashAttnBwdSm90INS1_25CollectiveMainloopBwdSm90ILi2ELi2ELi2EN4cute5tupleIJNS5_1CILi1EEES8_S8_EEENS6_IJNS7_ILi128EEESA_NS7_ILi64EEEEEENS_10bfloat16_tEfNS_4arch4Sm90ELb0ELb1ELb0ELb0ELb1ELb1ELb0ELb0ELi2ELi1ELi2ELi2ELb0EEENS1_24CollectiveEpilogueBwdGQAISC_fSF_Li256ELb0ELb1EEENS1_19SingleTileSchedulerILb0ELb0ELb0ELi128EEEEEEEEEvNT_6ParamsE)
        /*032c*/ 	.word	0x00000040


	//----- nvinfo : EIATTR_MIN_STACK_SIZE
	.align		4
.L_152:
        /*0330*/ 	.byte	0x04, 0x12
        /*0332*/ 	.short	(.L_154 - .L_153)
	.align		4
.L_153:
        /*0334*/ 	.word	index@(_ZN7cutlass13device_kernelIN5flash11enable_sm90INS1_16FlashAttnBwdSm90INS1_25CollectiveMainloopBwdSm90ILi2ELi2ELi2EN4cute5tupleIJNS5_1CILi1EEES8_S8_EEENS6_IJNS7_ILi128EEESA_NS7_ILi64EEEEEENS_10bfloat16_tEfNS_4arch4Sm90ELb0ELb1ELb0ELb1ELb0ELb1ELb0ELb0ELi2ELi1ELi2ELi2ELb0EEENS1_21CollectiveEpilogueBwdISC_SD_SF_Li256ELb1ELb0ELi1EEENS1_19SingleTileSchedulerILb1ELb0ELb0ELi128EEEEEEEEEvNT_6ParamsE)
        /*0338*/ 	.word	0x00000050


	//----- nvinfo : EIATTR_MIN_STACK_SIZE
	.align		4
.L_154:
        /*033c*/ 	.byte	0x04, 0x12
        /*033e*/ 	.short	(.L_156 - .L_155)
	.align		4
.L_155:
        /*0340*/ 	.word	index@(_ZN7cutlass13device_kernelIN5flash11enable_sm90INS1_16FlashAttnBwdSm90INS1_25CollectiveMainloopBwdSm90ILi2ELi2ELi2EN4cute5tupleIJNS5_1CILi1EEES8_S8_EEENS6_IJNS7_ILi128EEESA_NS7_ILi64EEEEEENS_10bfloat16_tEfNS_4arch4Sm90ELb0ELb1ELb0ELb1ELb1ELb1ELb0ELb0ELi2ELi1ELi2ELi2ELb0EEENS1_21CollectiveEpilogueBwdISC_SD_SF_Li256ELb1ELb0ELi1EEENS1_19SingleTileSchedulerILb1ELb0ELb0ELi128EEEEEEEEEvNT_6ParamsE)
        /*0344*/ 	.word	0x00000050


	//----- nvinfo : EIATTR_MIN_STACK_SIZE
	.align		4
.L_156:
        /*0348*/ 	.byte	0x04, 0x12
        /*034a*/ 	.short	(.L_158 - .L_157)
	.align		4
.L_157:
        /*034c*/ 	.word	index@(_ZN7cutlass13device_kernelIN5flash11enable_sm90INS1_16FlashAttnBwdSm90INS1_25CollectiveMainloopBwdSm90ILi2ELi2ELi2EN4cute5tupleIJNS5_1CILi1EEES8_S8_EEENS6_IJNS7_ILi128EEESA_NS7_ILi64EEEEEENS_10bfloat16_tEfNS_4arch4Sm90ELb0ELb1ELb0ELb1ELb0ELb1ELb0ELb0ELi2ELi1ELi2ELi2ELb0EEENS1_24CollectiveEpilogueBwdGQAISC_fSF_Li256ELb1ELb0EEENS1_19SingleTileSchedulerILb1ELb0ELb0ELi128EEEEEEEEEvNT_6ParamsE)
        /*0350*/ 	.word	0x00000050


	//----- nvinfo : EIATTR_MIN_STACK_SIZE
	.align		4
.L_158:
        /*0354*/ 	.byte	0x04, 0x12
        /*0356*/ 	.short	(.L_160 - .L_159)
	.align		4
.L_159:
        /*0358*/ 	.word	index@(_ZN7cutlass13device_kernelIN5flash11enable_sm90INS1_16FlashAttnBwdSm90INS1_25CollectiveMainloopBwdSm90ILi2ELi2ELi2EN4cute5tupleIJNS5_1CILi1EEES8_S8_EEENS6_IJNS7_ILi128EEESA_NS7_ILi64EEEEEENS_10bfloat16_tEfNS_4arch4Sm90ELb0ELb1ELb0ELb1ELb1ELb1ELb0ELb0ELi2ELi1ELi2ELi2ELb0EEENS1_24CollectiveEpilogueBwdGQAISC_fSF_Li256ELb1ELb1EEENS1_19SingleTileSchedulerILb1ELb0ELb0ELi128EEEEEEEEEvNT_6ParamsE)
        /*035c*/ 	.word	0x00000050


	//----- nvinfo : EIATTR_MIN_STACK_SIZE
	.align		4
.L_160:
        /*0360*/ 	.byte	0x04, 0x12
        /*0362*/ 	.short	(.L_162 - .L_161)
	.align		4
.L_161:
        /*0364*/ 	.word	index@(_ZN7cutlass13device_kernelIN5flash11enable_sm90INS1_16FlashAttnBwdSm90INS1_25CollectiveMainloopBwdSm90ILi2ELi2ELi2EN4cute5tupleIJNS5_1CILi1EEES8_S8_EEENS6_IJNS7_ILi128EEESA_NS7_ILi64EEEEEENS_10bfloat16_tEfNS_4arch4Sm90ELb1ELb0ELb0ELb0ELb0ELb1ELb0ELb0ELi2ELi1ELi2ELi2ELb0EEENS1_21CollectiveEpilogueBwdISC_SD_SF_Li256ELb0ELb0ELi1EEENS1_25SingleTileBwdLPTSchedulerILb0ELi128ELb0EEEEEEEEEvNT_6ParamsE)
        /*0368*/ 	.word	0x00000048


	//----- nvinfo : EIATTR_MIN_STACK_SIZE
	.align		4
.L_162:
        /*036c*/ 	.byte	0x04, 0x12
        /*036e*/ 	.short	(.L_164 - .L_163)
	.align		4
.L_163:
        /*0370*/ 	.word	index@(_ZN7cutlass13device_kernelIN5flash11enable_sm90INS1_16FlashAttnBwdSm90INS1_25CollectiveMainloopBwdSm90ILi2ELi2ELi2EN4cute5tupleIJNS5_1CILi1EEES8_S8_EEENS6_IJNS7_ILi128EEESA_NS7_ILi64EEEEEENS_10bfloat16_tEfNS_4arch4Sm90ELb1ELb0ELb0ELb0ELb1ELb1ELb0ELb0ELi2ELi1ELi2ELi2ELb0EEENS1_21CollectiveEpilogueBwdISC_SD_SF_Li256ELb0ELb0ELi1EEENS1_25SingleTileBwdLPTSchedulerILb0ELi128ELb1EEEEEEEEEvNT_6ParamsE)
        /*0374*/ 	.word	0x00000048


	//----- nvinfo : EIATTR_MIN_STACK_SIZE
	.align		4
.L_164:
        /*0378*/ 	.byte	0x04, 0x12
        /*037a*/ 	.short	(.L_166 - .L_165)
	.align		4
.L_165:
        /*037c*/ 	.word	index@(_ZN7cutlass13device_kernelIN5flash11enable_sm90INS1_16FlashAttnBwdSm90INS1_25CollectiveMainloopBwdSm90ILi2ELi2ELi2EN4cute5tupleIJNS5_1CILi1EEES8_S8_EEENS6_IJNS7_ILi128EEESA_NS7_ILi64EEEEEENS_10bfloat16_tEfNS_4arch4Sm90ELb1ELb0ELb0ELb0ELb0ELb1ELb0ELb0ELi2ELi1ELi2ELi2ELb0EEENS1_24CollectiveEpilogueBwdGQAISC_fSF_Li256ELb0ELb0EEENS1_25SingleTileBwdLPTSchedulerILb0ELi128ELb0EEEEEEEEEvNT_6ParamsE)
        /*0380*/ 	.word	0x00000040


	//----- nvinfo : EIATTR_MIN_STACK_SIZE
	.align		4
.L_166:
        /*0384*/ 	.byte	0x04, 0x12
        /*0386*/ 	.short	(.L_168 - .L_167)
	.align		4
.L_167:
        /*0388*/ 	.word	index@(_ZN7cutlass13device_kernelIN5flash11enable_sm90INS1_16FlashAttnBwdSm90INS1_25CollectiveMainloopBwdSm90ILi2ELi2ELi2EN4cute5tupleIJNS5_1CILi1EEES8_S8_EEENS6_IJNS7_ILi128EEESA_NS7_ILi64EEEEEENS_10bfloat16_tEfNS_4arch4Sm90ELb1ELb0ELb0ELb0ELb1ELb1ELb0ELb0ELi2ELi1ELi2ELi2ELb0EEENS1_24CollectiveEpilogueBwdGQAISC_fSF_Li256ELb0ELb1EEENS1_25SingleTileBwdLPTSchedulerILb0ELi128ELb1EEEEEEEEEvNT_6ParamsE)
        /*038c*/ 	.word	0x00000048


	//----- nvinfo : EIATTR_MIN_STACK_SIZE
	.align		4
.L_168:
        /*0390*/ 	.byte	0x04, 0x12
        /*0392*/ 	.short	(.L_170 - .L_169)
	.align		4
.L_169:
        /*0394*/ 	.word	index@(_ZN7cutlass13device_kernelIN5flash22FlashAttnBwdPreprocessIN4cute5tupleIJNS3_1CILi128EEENS5_ILi64EEEEEENS_10bfloat16_tEfNS_4arch4Sm90ELb1ELb0EEEEEvNT_6ParamsE)
        /*0398*/ 	.word	0x00000000


	//----- nvinfo : EIATTR_MIN_STACK_SIZE
	.align		4
.L_170:
        /*039c*/ 	.byte	0x04, 0x12
        /*039e*/ 	.short	(.L_172 - .L_171)
	.align		4
.L_171:
        /*03a0*/ 	.word	index@(_ZN7cutlass13device_kernelIN5flash11enable_sm90INS1_16FlashAttnBwdSm90INS1_25CollectiveMainloopBwdSm90ILi2ELi2ELi2EN4cute5tupleIJNS5_1CILi1EEES8_S8_EEENS6_IJNS7_ILi128EEESA_NS7_ILi64EEEEEENS_10bfloat16_tEfNS_4arch4Sm90ELb1ELb0ELb0ELb1ELb0ELb1ELb0ELb0ELi2ELi1ELi2ELi2ELb0EEENS1_21CollectiveEpilogueBwdISC_SD_SF_Li256ELb1ELb0ELi1EEENS1_25SingleTileBwdLPTSchedulerILb1ELi128ELb0EEEEEEEEEvNT_6ParamsE)
        /*03a4*/ 	.word	0x00000040


	//----- nvinfo : EIATTR_MIN_STACK_SIZE
	.align		4
.L_172:
        /*03a8*/ 	.byte	0x04, 0x12
        /*03aa*/ 	.short	(.L_174 - .L_173)
	.align		4
.L_173:
        /*03ac*/ 	.word	index@(_ZN7cutlass13device_kernelIN5flash11enable_sm90INS1_16FlashAttnBwdSm90INS1_25CollectiveMainloopBwdSm90ILi2ELi2ELi2EN4cute5tupleIJNS5_1CILi1EEES8_S8_EEENS6_IJNS7_ILi128EEESA_NS7_ILi64EEEEEENS_10bfloat16_tEfNS_4arch4Sm90ELb1ELb0ELb0ELb1ELb1ELb1ELb0ELb0ELi2ELi1ELi2ELi2ELb0EEENS1_21CollectiveEpilogueBwdISC_SD_SF_Li256ELb1ELb0ELi1EEENS1_25SingleTileBwdLPTSchedulerILb1ELi128ELb1EEEEEEEEEvNT_6ParamsE)
        /*03b0*/ 	.word	0x00000040


	//----- nvinfo : EIATTR_MIN_STACK_SIZE
	.align		4
.L_174:
        /*03b4*/ 	.byte	0x04, 0x12
        /*03b6*/ 	.short	(.L_176 - .L_175)
	.align		4
.L_175:
        /*03b8*/ 	.word	index@(_ZN7cutlass13device_kernelIN5flash11enable_sm90INS1_16FlashAttnBwdSm90INS1_25CollectiveMainloopBwdSm90ILi2ELi2ELi2EN4cute5tupleIJNS5_1CILi1EEES8_S8_EEENS6_IJNS7_ILi128EEESA_NS7_ILi64EEEEEENS_10bfloat16_tEfNS_4arch4Sm90ELb1ELb0ELb0ELb1ELb0ELb1ELb0ELb0ELi2ELi1ELi2ELi2ELb0EEENS1_24CollectiveEpilogueBwdGQAISC_fSF_Li256ELb1ELb0EEENS1_25SingleTileBwdLPTSchedulerILb1ELi128ELb0EEEEEEEEEvNT_6ParamsE)
        /*03bc*/ 	.word	0x00000040


	//----- nvinfo : EIATTR_MIN_STACK_SIZE
	.align		4
.L_176:
        /*03c0*/ 	.byte	0x04, 0x12
        /*03c2*/ 	.short	(.L_178 - .L_177)
	.align		4
.L_177:
        /*03c4*/ 	.word	index@(_ZN7cutlass13device_kernelIN5flash32FlashAttnBwdPostprocessConvertdQIN4cute5tupleIJNS3_1CILi128EEENS5_ILi64EEEEEENS_10bfloat16_tEfNS_4arch4Sm90ELi256ENS3_8TiledMMAINS3_8MMA_AtomIJNS3_4SM904GMMA27MMA_64x64x16_F32BF16BF16_RSILNSF_5MajorE0ELSH_1ELNSF_7ScaleInE1ELSI_1EEEEEENS3_6LayoutINS4_IJNS5_ILi2EEENS5_ILi1EEESN_EEENS4_IJSN_NS5_ILi0EEESP_EEEEENS4_IJNS3_10UnderscoreESS_SS_EEEEELb0EEEEEvNT_6ParamsE)
        /*03c8*/ 	.word	0x00000000


	//----- nvinfo : EIATTR_MIN_STACK_SIZE
	.align		4
.L_178:
        /*03cc*/ 	.byte	0x04, 0x12
        /*03ce*/ 	.short	(.L_180 - .L_179)
	.align		4
.L_179:
        /*03d0*/ 	.word	index@(_ZN7cutlass13device_kernelIN5flash32FlashAttnBwdPostprocessConvertdQIN4cute5tupleIJNS3_1CILi128EEENS5_ILi64EEEEEENS_10bfloat16_tEfNS_4arch4Sm90ELi256ENS3_8TiledMMAINS3_8MMA_AtomIJNS3_4SM904GMMA27MMA_64x64x16_F32BF16BF16_SSILNSF_5MajorE0ELSH_1ELNSF_7ScaleInE1ELSI_1EEEEEENS3_6LayoutINS4_IJNS5_ILi2EEENS5_ILi1EEESN_EEENS4_IJSN_NS5_ILi0EEESP_EEEEENS4_IJNS3_10UnderscoreESS_SS_EEEEELb0EEEEEvNT_6ParamsE)
        /*03d4*/ 	.word	0x00000000


	//----- nvinfo : EIATTR_MIN_STACK_SIZE
	.align		4
.L_180:
        /*03d8*/ 	.byte	0x04, 0x12
        /*03da*/ 	.short	(.L_182 - .L_181)
	.align		4
.L_181:
        /*03dc*/ 	.word	index@(_ZN7cutlass13device_kernelIN5flash11enable_sm90INS1_16FlashAttnBwdSm90INS1_25CollectiveMainloopBwdSm90ILi2ELi2ELi2EN4cute5tupleIJNS5_1CILi1EEES8_S8_EEENS6_IJNS7_ILi128EEESA_NS7_ILi64EEEEEENS_10bfloat16_tEfNS_4arch4Sm90ELb1ELb0ELb0ELb1ELb1ELb1ELb0ELb0ELi2ELi1ELi2ELi2ELb0EEENS1_24CollectiveEpilogueBwdGQAISC_fSF_Li256ELb1ELb1EEENS1_25SingleTileBwdLPTSchedulerILb1ELi128ELb1EEEEEEEEEvNT_6ParamsE)
        /*03e0*/ 	.word	0x00000040


	//----- nvinfo : EIATTR_MIN_STACK_SIZE
	.align		4
.L_182:
        /*03e4*/ 	.byte	0x04, 0x12
        /*03e6*/ 	.short	(.L_184 - .L_183)
	.align		4
.L_183:
        /*03e8*/ 	.word	index@(_ZN7cutlass13device_kernelIN5flash22FlashAttnBwdPreprocessIN4cute5tupleIJNS3_1CILi128EEENS5_ILi64EEEEEENS_10bfloat16_tEfNS_4arch4Sm90ELb1ELb1EEEEEvNT_6ParamsE)
        /*03ec*/ 	.word	0x00000000
.L_184:


//--------------------- .nv.compat                --------------------------
	.section	.nv.compat,"",@"SHT_CUDA_COMPAT_INFO"
	.align	4
        /*0000*/ 	.byte	0x02, 0x09, 0x01, 0x00, 0x02, 0x02, 0x04, 0x00, 0x02, 0x05, 0x05, 0x00, 0x03, 0x07, 0x01, 0x01
        /*0010*/ 	.byte	0x02, 0x03, 0x01, 0x00, 0x02, 0x06, 0x01, 0x00, 0x04, 0x0b, 0x08, 0x00, 0x00, 0x00, 0x00, 0x00
        /*0020*/ 	.byte	0x00, 0x00, 0x00, 0x00


//--------------------- .nv.info._ZN7cutlass13device_kernelIN5flash11enable_sm90INS1_16FlashAttnBwdSm90INS1_25CollectiveMainloopBwdSm90ILi2ELi2ELi2EN4cute5tupleIJNS5_1CILi1EEES8_S8_EEENS6_IJNS7_ILi128EEESA_NS7_ILi64EEEEEENS_10bfloat16_tEfNS_4arch4Sm90ELb0ELb0ELb0ELb0ELb0ELb1ELb0ELb0ELi2ELi1ELi2ELi2ELb0EEENS1_21CollectiveEpilogueBwdISC_SD_SF_Li256ELb0ELb0ELi1EEENS1_19SingleTileSchedulerILb0ELb0ELb0ELi128EEEEEEEEEvNT_6ParamsE --------------------------
	.section	.nv.info._ZN7cutlass13device_kernelIN5flash11enable_sm90INS1_16FlashAttnBwdSm90INS1_25CollectiveMainloopBwdSm90ILi2ELi2ELi2EN4cute5tupleIJNS5_1CILi1EEES8_S8_EEENS6_IJNS7_ILi128EEESA_NS7_ILi64EEEEEENS_10bfloat16_tEfNS_4arch4Sm90ELb0ELb0ELb0ELb0ELb0ELb1ELb0ELb0ELi2ELi1ELi2ELi2ELb0EEENS1_21CollectiveEpilogueBwdISC_SD_SF_Li256ELb0ELb0ELi1EEENS1_19SingleTileSchedulerILb0ELb0ELb0ELi128EEEEEEEEEvNT_6ParamsE,"",@"SHT_CUDA_INFO"
	.sectionflags	@""
	.align	4


	//----- nvinfo : EIATTR_CUDA_API_VERSION
	.align		4
        /*0000*/ 	.byte	0x04, 0x37
        /*0002*/ 	.short	(.L_186 - .L_185)
.L_185:
        /*0004*/ 	.word	0x00000082


	//----- nvinfo : EIATTR_KPARAM_INFO
	.align		4
.L_186:
        /*0008*/ 	.byte	0x04, 0x17
        /*000a*/ 	.short	(.L_188 - .L_187)
.L_187:
        /*000c*/ 	.word	0x00000000
        /*0010*/ 	.short	0x0000
        /*0012*/ 	.short	0x0070
        /*0014*/ 	.byte	0x00, 0xf0, 0x01, 0x24


	//----- nvinfo : EIATTR_SPARSE_MMA_MASK
	.align		4
.L_188:
        /*0018*/ 	.byte	0x03, 0x50
        /*001a*/ 	.short	0x0000


	//----- nvinfo : EIATTR_MAXREG_COUNT
	.align		4
        /*001c*/ 	.byte	0x03, 0x1b
        /*001e*/ 	.short	0x00a8


	//----- nvinfo : EIATTR_NUM_BARRIERS
	.align		4
        /*0020*/ 	.byte	0x02, 0x4c
        /*0022*/ 	.byte	0x10
	.zero		1


	//----- nvinfo : EIATTR_EXTERNS
	.align		4
        /*0024*/ 	.byte	0x04, 0x0f
        /*0026*/ 	.short	(.L_190 - .L_189)


	//   ....[0]....
	.align		4
.L_189:
        /*0028*/ 	.word	index@(__assertfail)


	//----- nvinfo : EIATTR_ANNOTATIONS
	.align		4
.L_190:
        /*002c*/ 	.byte	0x04, 0x55
        /*002e*/ 	.short	(.L_192 - .L_191)


	//   ....[0]....
.L_191:
        /*0030*/ 	.word	0x00000001
        /*0034*/ 	.byte	0x40, 0x0c, 0x00, 0x00, 0x01, 0x00, 0x00, 0x00, 0xd0, 0x0e, 0x00, 0x00, 0x01, 0x00, 0x00, 0x00
        /*0044*/ 	.byte	0x00, 0x14, 0x00, 0x00, 0x01, 0x00, 0x00, 0x00, 0x30, 0x14, 0x00, 0x00, 0x01, 0x00, 0x00, 0x00
        /*0054*/ 	.byte	0x60, 0x14, 0x00, 0x00, 0x01, 0x00, 0x00, 0x00, 0xd0, 0x15, 0x00, 0x00, 0x01, 0x00, 0x00, 0x00
        /*0064*/ 	.byte	0x00, 0x16, 0x00, 0x00, 0x01, 0x00, 0x00, 0x00, 0x20, 0x16, 0x00, 0x00, 0x01, 0x00, 0x00, 0x00
        /*0074*/ 	.byte	0x80, 0x4c, 0x00, 0x00


	//----- nvinfo : EIATTR_MERCURY_ISA_VERSION
	.align		4
.L_192:
        /*0078*/ 	.byte	0x03, 0x5f
        /*007a*/ 	.short	0x0101


	//----- nvinfo : EIATTR_INT_WARP_WIDE_INSTR_OFFSETS
	.align		4
        /*007c*/ 	.byte	0x04, 0x31
        /*007e*/ 	.short	(.L_194 - .L_193)


	//   ....[0]....
.L_193:
        /*0080*/ 	.word	0x000001e0


	//   ....[1]....
        /*0084*/ 	.word	0x000002a0


	//----- nvinfo : EIATTR_COOP_GROUP_MASK_REGIDS
	.align		4
.L_194:
        /*0088*/ 	.byte	0x04, 0x29
        /*008a*/ 	.short	(.L_196 - .L_195)


	//   ....[0]....
.L_195:
        /*008c*/ 	.word	0xffffffff


	//   ....[1]....
        /*0090*/ 	.word	0xffffffff


	//   ....[2]....
        /*0094*/ 	.word	0xffffffff


	//   ....[3]....
        /*0098*/ 	.word	0xffffffff


	//   ....[4]....
        /*009c*/ 	.word	0xffffffff


	//   ....[5]....
        /*00a0*/ 	.word	0xffffffff


	//   ....[6]....
        /*00a4*/ 	.word	0xffffffff


	//   ....[7]....
        /*00a8*/ 	.word	0xffffffff


	//   ....[8]....
        /*00ac*/ 	.word	0xffffffff


	//   ....[9]....
        /*00b0*/ 	.word	0xffffffff


	//   ....[10]....
        /*00b4*/ 	.word	0xffffffff


	//   ....[11]....
        /*00b8*/ 	.word	0xffffffff


	//   ....[12]....
        /*00bc*/ 	.word	0xffffffff


	//   ....[13]....
        /*00c0*/ 	.word	0xffffffff


	//   ....[14]....
        /*00c4*/ 	.word	0xffffffff


	//   ....[15]....
        /*00c8*/ 	.word	0xffffffff


	//   ....[16]....
        /*00cc*/ 	.word	0xffffffff


	//   ....[17]....
        /*00d0*/ 	.word	0xffffffff


	//   ....[18]....
        /*00d4*/ 	.word	0xffffffff


	//   ....[19]....
        /*00d8*/ 	.word	0xffffffff


	//   ....[20]....
        /*00dc*/ 	.word	0xffffffff


	//   ....[21]....
        /*00e0*/ 	.word	0xffffffff


	//   ....[22]....
        /*00e4*/ 	.word	0xffffffff


	//   ....[23]....
        /*00e8*/ 	.word	0xffffffff


	//   ....[24]....
        /*00ec*/ 	.word	0xffffffff


	//   ....[25]....
        /*00f0*/ 	.word	0xffffffff


	//   ....[26]....
        /*00f4*/ 	.word	0xffffffff


	//   ....[27]....
        /*00f8*/ 	.word	0xffffffff


	//   ....[28]....
        /*00fc*/ 	.word	0xffffffff


	//   ....[29]....
        /*0100*/ 	.word	0xffffffff


	//   ....[30]....
        /*0104*/ 	.word	0xffffffff


	//   ....[31]....
        /*0108*/ 	.word	0xffffffff


	//   ....[32]....
        /*010c*/ 	.word	0xffffffff


	//   ....[33]....
        /*0110*/ 	.word	0xffffffff


	//   ....[34]....
        /*0114*/ 	.word	0xffffffff


	//   ....[35]....
        /*0118*/ 	.word	0xffffffff


	//   ....[36]....
        /*011c*/ 	.word	0xffffffff


	//   ....[37]....
        /*0120*/ 	.word	0xffffffff


	//   ....[38]....
        /*0124*/ 	.word	0xffffffff


	//   ....[39]....
        /*0128*/ 	.word	0xffffffff


	//   ....[40]....
        /*012c*/ 	.word	0xffffffff


	//   ....[41]....
        /*0130*/ 	.word	0xffffffff


	//   ....[42]....
        /*0134*/ 	.word	0xffffffff


	//   ....[43]....
        /*0138*/ 	.word	0xffffffff


	//   ....[44]....
        /*013c*/ 	.word	0xffffffff


	//   ....[45]....
        /*0140*/ 	.word	0xffffffff


	//   ....[46]....
        /*0144*/ 	.word	0xffffffff


	//   ....[47]....
        /*0148*/ 	.word	0xffffffff


	//   ....[48]....
        /*014c*/ 	.word	0xffffffff


	//   ....[49]....
        /*0150*/ 	.word	0xffffffff


	//   ....[50]....
        /*0154*/ 	.word	0xffffffff


	//   ....[51]....
        /*0158*/ 	.word	0xffffffff


	//   ....[52]....
        /*015c*/ 	.word	0xffffffff


	//   ....[53]....
        /*0160*/ 	.word	0xffffffff


	//   ....[54]....
        /*0164*/ 	.word	0xffffffff


	//   ....[55]....
        /*0168*/ 	.word	0xffffffff


	//   ....[56]....
        /*016c*/ 	.word	0xffffffff


	//   ....[57]....
        /*0170*/ 	.word	0xffffffff


	//   ....[58]....
        /*0174*/ 	.word	0xffffffff


	//   ....[59]....
        /*0178*/ 	.word	0xffffffff


	//   ....[60]....
        /*017c*/ 	.word	0xffffffff


	//   ....[61]....
        /*0180*/ 	.word	0xffffffff


	//   ....[62]....
        /*0184*/ 	.word	0xffffffff


	//   ....[63]....
        /*0188*/ 	.word	0xffffffff


	//   ....[64]....
        /*018c*/ 	.word	0xffffffff


	//   ....[65]....
        /*0190*/ 	.word	0xffffffff


	//   ....[66]....
        /*0194*/ 	.word	0xffffffff


	//   ....[67]....
        /*0198*/ 	.word	0xffffffff


	//   ....[68]....
        /*019c*/ 	.word	0xffffffff


	//   ....[69]....
        /*01a0*/ 	.word	0xffffffff


	//   ....[70]....
        /*01a4*/ 	.word	0xffffffff


	//   ....[71]....
        /*01a8*/ 	.word	0xffffffff


	//   ....[72]....
        /*01ac*/ 	.word	0x0500000f


	//----- nvinfo : EIATTR_COOP_GROUP_INSTR_OFFSETS
	.align		4
.L_196:
        /*01b0*/ 	.byte	0x04, 0x28
        /*01b2*/ 	.short	(.L_198 - .L_197)


	//   ....[0]....
.L_197:
        /*01b4*/ 	.word	0x00000060


	//   ....[1]....
        /*01b8*/ 	.word	0x000001f0


	//   ....[2]....
        /*01bc*/ 	.word	0x00000280


	//   ....[3]....
        /*01c0*/ 	.word	0x00000400


	//   ....[4]....
        /*01c4*/ 	.word	0x00000640


	//   ....[5]....
        /*01c8*/ 	.word	0x00000b90


	//   ....[6]....
        /*01cc*/ 	.word	0x00001ad0


	//   ....[7]....
        /*01d0*/ 	.word	0x00001b10


	//   ....[8]....
        /*01d4*/ 	.word	0x00001b50


	//   ....[9]....
        /*01d8*/ 	.word	0x00001bb0


	//   ....[10]....
        /*01dc*/ 	.word	0x00001c80


	//   ....[11]....
        /*01e0*/ 	.word	0x00001cd0


	//   ....[12]....
        /*01e4*/ 	.word	0x00001d10


	//   ....[13]....
        /*01e8*/ 	.word	0x00001d50


	//   ....[14]....
        /*01ec*/ 	.word	0x00001d80


	//   ....[15]....
        /*01f0*/ 	.word	0x00001dc0


	//   ....[16]....
        /*01f4*/ 	.word	0x00001e00


	//   ....[17]....
        /*01f8*/ 	.word	0x00001e80


	//   ....[18]....
        /*01fc*/ 	.word	0x00001ee0


	//   ....[19]....
        /*0200*/ 	.word	0x00001f10


	//   ....[20]....
        /*0204*/ 	.word	0x00001f40


	//   ....[21]....
        /*0208*/ 	.word	0x00001f70


	//   ....[22]....
        /*020c*/ 	.word	0x00001fb0


	//   ....[23]....
        /*0210*/ 	.word	0x00002050


	//   ....[24]....
        /*0214*/ 	.word	0x000020d0


	//   ....[25]....
        /*0218*/ 	.word	0x00002110


	//   ....[26]....
        /*021c*/ 	.word	0x00002150


	//   ....[27]....
        /*0220*/ 	.word	0x00002190


	//   ....[28]....
        /*0224*/ 	.word	0x000021e0


	//   ....[29]....
        /*0228*/ 	.word	0x00002220


	//   ....[30]....
        /*022c*/ 	.word	0x000022b0


	//   ....[31]....
        /*0230*/ 	.word	0x000022f0


	//   ....[32]....
        /*0234*/ 	.word	0x00002330


	//   ....[33]....
        /*0238*/ 	.word	0x00002380


	//   ....[34]....
        /*023c*/ 	.word	0x000023f0


	//   ....[35]....
        /*0240*/ 	.word	0x00002490


	//   ....[36]....
        /*0244*/ 	.word	0x000024d0


	//   ....[37]....
        /*0248*/ 	.word	0x000026a0


	//   ....[38]....
        /*024c*/ 	.word	0x00002b20


	//   ....[39]....
        /*0250*/ 	.word	0x00002b30


	//   ....[40]....
        /*0254*/ 	.word	0x00002b40


	//   ....[41]....
        /*0258*/ 	.word	0x00002b50


	//   ....[42]....
        /*025c*/ 	.word	0x00002b60


	//   ....[43]....
        /*0260*/ 	.word	0x00002b70


	//   ....[44]....
        /*0264*/ 	.word	0x00002ba0


	//   ....[45]....
        /*0268*/ 	.word	0x00002bd0


	//   ....[46]....
        /*026c*/ 	.word	0x00002c10


	//   ....[47]....
        /*0270*/ 	.word	0x00002c50


	//   ....[48]....
        /*0274*/ 	.word	0x00002c90


	//   ....[49]....
        /*0278*/ 	.word	0x00002cd0


	//   ....[50]....
        /*027c*/ 	.word	0x00002d00


	//   ....[51]....
        /*0280*/ 	.word	0x00002d30


	//   ....[52]....
        /*0284*/ 	.word	0x00002d90


	//   ....[53]....
        /*0288*/ 	.word	0x00002dd0


	//   ....[54]....
        /*028c*/ 	.word	0x00002e10


	//   ....[55]....
        /*0290*/ 	.word	0x00002e50


	//   ....[56]....
        /*0294*/ 	.word	0x00002e90


	//   ....[57]....
        /*0298*/ 	.word	0x00002ed0


	//   ....[58]....
        /*029c*/ 	.word	0x00002f10


	//   ....[59]....
        /*02a0*/ 	.word	0x00002f50


	//   ....[60]....
        /*02a4*/ 	.word	0x00002f90


	//   ....[61]....
        /*02a8*/ 	.word	0x00002fd0


	//   ....[62]....
        /*02ac*/ 	.word	0x00003010


	//   ....[63]....
        /*02b0*/ 	.word	0x00003050


	//   ....[64]....
        /*02b4*/ 	.word	0x00003090


	//   ....[65]....
        /*02b8*/ 	.word	0x000030d0


	//   ....[66]....
        /*02bc*/ 	.word	0x00003110


	//   ....[67]....
        /*02c0*/ 	.word	0x00003150


	//   ....[68]....
        /*02c4*/ 	.word	0x00003190


	//   ....[69]....
        /*02c8*/ 	.word	0x000031d0


	//   ....[70]....
        /*02cc*/ 	.word	0x00004e80


	//   ....[71]....
        /*02d0*/ 	.word	0x00005360


	//   ....[72]....
        /*02d4*/ 	.word	0x000077b0


	//----- nvinfo : EIATTR_REG_RECONFIG
	.align		4
.L_198:
        /*02d8*/ 	.byte	0x01, 0x54
	.zero		2


	//----- nvinfo : EIATTR_SYSCALL_OFFSETS
	.align		4
        /*02dc*/ 	.byte	0x04, 0x46
        /*02de*/ 	.short	(.L_200 - .L_199)


	//   ....[0]....
.L_199:
        /*02e0*/ 	.word	0x000007f0


	//   ....[1]....
        /*02e4*/ 	.word	0x000008e0


	//   ....[2]....
        /*02e8*/ 	.word	0x00000a40


	//   ....[3]....
        /*02ec*/ 	.word	0x00000b30


	//   ....[4]....
        /*02f0*/ 	.word	0x00004900


	//   ....[5]....
        /*02f4*/ 	.word	0x00004a30


	//   ....[6]....
        /*02f8*/ 	.word	0x00004b50


	//   ....[7]....
        /*02fc*/ 	.word	0x00004c70


	//----- nvinfo : EIATTR_MBARRIER_INSTR_OFFSETS
	.align		4
.L_200:
        /*0300*/ 	.byte	0x04, 0x39
        /*0302*/ 	.short	(.L_202 - .L_201)


	//   ....[0]....
.L_201:
        /*0304*/ 	.word	0x000002c0
        /*0308*/ 	.word	0x000000ff
        /*030c*/ 	.word	0x00030c00
        /*0310*/ 	.short	0x0100
        /*0312*/ 	.byte	0x06
	.zero		1


	//   ....[1]....
        /*0314*/ 	.word	0x000003b0
        /*0318*/ 	.word	0x000000ff
        /*031c*/ 	.word	0x00030c10
        /*0320*/ 	.short	0x0100
        /*0322*/ 	.byte	0x08
	.zero		1


	//   ....[2]....
        /*0324*/ 	.word	0x000003c0
        /*0328*/ 	.word	0x000000ff
        /*032c*/ 	.word	0x00030c20
        /*0330*/ 	.short	0x0100
        /*0332*/ 	.byte	0x08
	.zero		1


	//   ....[3]....
        /*0334*/ 	.word	0x000003d0
        /*0338*/ 	.word	0x000000ff
        /*033c*/ 	.word	0x00030c18
        /*0340*/ 	.short	0x0100
        /*0342*/ 	.byte	0x08
	.zero		1


	//   ....[4]....
        /*0344*/ 	.word	0x000003e0
        /*0348*/ 	.word	0x000000ff
        /*034c*/ 	.word	0x00030c28
        /*0350*/ 	.short	0x0100
        /*0352*/ 	.byte	0x08
	.zero		1


	//   ....[5]....
        /*0354*/ 	.word	0x00000510
        /*0358*/ 	.word	0x000000ff
        /*035c*/ 	.word	0x00030c30
        /*0360*/ 	.short	0x0100
        /*0362*/ 	.byte	0x08
	.zero		1


	//   ....[6]....
        /*0364*/ 	.word	0x00000520
        /*0368*/ 	.word	0x000000ff
        /*036c*/ 	.word	0x00030c40
        /*0370*/ 	.short	0x0100
        /*0372*/ 	.byte	0x08
	.zero		1


	//   ....[7]....
        /*0374*/ 	.word	0x00000530
        /*0378*/ 	.word	0x000000ff
        /*037c*/ 	.word	0x00030c38
        /*0380*/ 	.short	0x0100
        /*0382*/ 	.byte	0x08
	.zero		1


	//   ....[8]....
        /*0384*/ 	.word	0x00000540
        /*0388*/ 	.word	0x000000ff
        /*038c*/ 	.word	0x00030c48
        /*0390*/ 	.short	0x0100
        /*0392*/ 	.byte	0x08
	.zero		1


	//   ....[9]....
        /*0394*/ 	.word	0x00000bc0
        /*0398*/ 	.word	0x000000e1
        /*039c*/ 	.word	0x00030c00
        /*03a0*/ 	.short	0x010a
        /*03a2*/ 	.byte	0x3f
	.zero		1


	//   ....[10]....
        /*03a4*/ 	.word	0x00000c60
        /*03a8*/ 	.word	0x000000e1
        /*03ac*/ 	.word	0x00030c00
        /*03b0*/ 	.short	0x010a
        /*03b2*/ 	.byte	0x3f
	.zero		1


	//   ....[11]....
        /*03b4*/ 	.word	0x00001510
        /*03b8*/ 	.word	0x00000009
        /*03bc*/ 	.word	0x00030c10
        /*03c0*/ 	.short	0x010a
        /*03c2*/ 	.byte	0x3f
	.zero		1


	//   ....[12]....
        /*03c4*/ 	.word	0x00001580
        /*03c8*/ 	.word	0x00000009
        /*03cc*/ 	.word	0x00030c10
        /*03d0*/ 	.short	0x010a
        /*03d2*/ 	.byte	0x3f
	.zero		1


	//   ....[13]....
        /*03d4*/ 	.word	0x00001990
        /*03d8*/ 	.word	0x00000009
        /*03dc*/ 	.word	0x00030c30
        /*03e0*/ 	.short	0x010a
        /*03e2*/ 	.byte	0x3f
	.zero		1


	//   ....[14]....
        /*03e4*/ 	.word	0x00001a10
        /*03e8*/ 	.word	0x00000009
        /*03ec*/ 	.word	0x00030c30
        /*03f0*/ 	.short	0x010a
        /*03f2*/ 	.byte	0x3f
	.zero		1


	//   ....[15]....
        /*03f4*/ 	.word	0x00004150
        /*03f8*/ 	.word	0x0000000a
        /*03fc*/ 	.word	0x00000000
        /*0400*/ 	.short	0x0101
        /*0402*/ 	.byte	0x3f
	.zero		1


	//   ....[16]....
        /*0404*/ 	.word	0x00004590
        /*0408*/ 	.word	0x00000009
        /*040c*/ 	.word	0x00000000
        /*0410*/ 	.short	0x0101
        /*0412*/ 	.byte	0x3f
	.zero		1


	//   ....[17]....
        /*0414*/ 	.word	0x000061a0
        /*0418*/ 	.word	0x0000000b
        /*041c*/ 	.word	0x00030c20
        /*0420*/ 	.short	0x010a
        /*0422*/ 	.byte	0x3f
	.zero		1


	//   ....[18]....
        /*0424*/ 	.word	0x00006670
        /*0428*/ 	.word	0x0000000b
        /*042c*/ 	.word	0x00030c40
        /*0430*/ 	.short	0x010a
        /*0432*/ 	.byte	0x3f
	.zero		1


	//   ....[19]....
        /*0434*/ 	.word	0x000068a0
        /*0438*/ 	.word	0x0000000b
        /*043c*/ 	.word	0x00030c28
        /*0440*/ 	.short	0x010a
        /*0442*/ 	.byte	0x3f
	.zero		1


	//   ....[20]....
        /*0444*/ 	.word	0x00006a40
        /*0448*/ 	.word	0x0000000b
        /*044c*/ 	.word	0x00030c48
        /*0450*/ 	.short	0x010a
        /*0452*/ 	.byte	0x3f
	.zero		1


	//   ....[21]....
        /*0454*/ 	.word	0x00006c50
        /*0458*/ 	.word	0x0000000b
        /*045c*/ 	.word	0x00030c20
        /*0460*/ 	.short	0x010a
        /*0462*/ 	.byte	0x3f
	.zero		1


	//   ....[22]....
        /*0464*/ 	.word	0x00006e60
        /*0468*/ 	.word	0x0000000b
        /*046c*/ 	.word	0x00030c40
        /*0470*/ 	.short	0x010a
        /*0472*/ 	.byte	0x3f
	.zero		1


	//   ....[23]....
        /*0474*/ 	.word	0x00007060
        /*0478*/ 	.word	0x0000000b
        /*047c*/ 	.word	0x00030c28
        /*0480*/ 	.short	0x010a
        /*0482*/ 	.byte	0x3f
	.zero		1


	//   ....[24]....
        /*0484*/ 	.word	0x00007260
        /*0488*/ 	.word	0x0000000d
        /*048c*/ 	.word	0x00030c40
        /*0490*/ 	.short	0x010a
        /*0492*/ 	.byte	0x3f
	.zero		1


	//   ....[25]....
        /*0494*/ 	.word	0x00007620
        /*0498*/ 	.word	0x00000006
        /*049c*/ 	.word	0x00000000
        /*04a0*/ 	.short	0x010a
        /*04a2*/ 	.byte	0x3f
	.zero		1


	//   ....[26]....
        /*04a4*/ 	.word	0x00007680
        /*04a8*/ 	.word	0x00000003
        /*04ac*/ 	.word	0x00000000
        /*04b0*/ 	.short	0x010a
        /*04b2*/ 	.byte	0x3f
	.zero		1


	//   ....[27]....
        /*04b4*/ 	.word	0x000076e0
        /*04b8*/ 	.word	0x00000000
        /*04bc*/ 	.word	0x00000000
        /*04c0*/ 	.short	0x010a
        /*04c2*/ 	.byte	0x3f
	.zero		1


	//   ....[28]....
        /*04c4*/ 	.word	0x00007710
        /*04c8*/ 	.word	0x00000003
        /*04cc*/ 	.word	0x00000000
        /*04d0*/ 	.short	0x010a
        /*04d2*/ 	.byte	0x3f
	.zero		1


	//   ....[29]....
        /*04d4*/ 	.word	0x000077e0
        /*04d8*/ 	.word	0x000000e1
        /*04dc*/ 	.word	0x00030c00
        /*04e0*/ 	.short	0x010a
        /*04e2*/ 	.byte	0x3f
	.zero		1


	//   ....[30]....
        /*04e4*/ 	.word	0x00007830
        /*04e8*/ 	.word	0x00000009
        /*04ec*/ 	.word	0x00030c10
        /*04f0*/ 	.short	0x010a
        /*04f2*/ 	.byte	0x3f
	.zero		1


	//   ....[31]....
        /*04f4*/ 	.word	0x00007880
        /*04f8*/ 	.word	0x00000009
        /*04fc*/ 	.word	0x00030c30
        /*0500*/ 	.short	0x010a
        /*0502*/ 	.byte	0x3f
	.zero		1


	//   ....[32]....
        /*0504*/ 	.word	0x000078d0
        /*0508*/ 	.word	0x0000000b
        /*050c*/ 	.word	0x00030c20
        /*0510*/ 	.short	0x010a
        /*0512*/ 	.byte	0x3f
	.zero		1


	//   ....[33]....
        /*0514*/ 	.word	0x00007920
        /*0518*/ 	.word	0x0000000b
        /*051c*/ 	.word	0x00030c40
        /*0520*/ 	.short	0x010a
        /*0522*/ 	.byte	0x3f
	.zero		1


	//   ....[34]....
        /*0524*/ 	.word	0x00007970
        /*0528*/ 	.word	0x0000000b
        /*052c*/ 	.word	0x00030c28
        /*0530*/ 	.short	0x010a
        /*0532*/ 	.byte	0x3f
	.zero		1


	//   ....[35]....
        /*0534*/ 	.word	0x000079c0
        /*0538*/ 	.word	0x0000000b
        /*053c*/ 	.word	0x00030c48
        /*0540*/ 	.short	0x010a
        /*0542*/ 	.byte	0x3f
	.zero		1


	//   ....[36]....
        /*0544*/ 	.word	0x00007a20
        /*0548*/ 	.word	0x0000000b
        /*054c*/ 	.word	0x00030c20
        /*0550*/ 	.short	0x010a
        /*0552*/ 	.byte	0x3f
	.zero		1


	//   ....[37]....
        /*0554*/ 	.word	0x00007a70
        /*0558*/ 	.word	0x0000000b
        /*055c*/ 	.word	0x00030c40
        /*0560*/ 	.short	0x010a
        /*0562*/ 	.byte	0x3f
	.zero		1


	//   ....[38]....
        /*0564*/ 	.word	0x00007ac0
        /*0568*/ 	.word	0x0000000b
        /*056c*/ 	.word	0x00030c28
        /*0570*/ 	.short	0x010a
        /*0572*/ 	.byte	0x3f
	.zero		1


	//   ....[39]....
        /*0574*/ 	.word	0x00007b10
        /*0578*/ 	.word	0x0000000d
        /*057c*/ 	.word	0x00030c40
        /*0580*/ 	.short	0x010a
        /*0582*/ 	.byte	0x3f
	.zero		1


	//   ....[40]....
        /*0584*/ 	.word	0x00007bf0
        /*0588*/ 	.word	0x00000006
        /*058c*/ 	.word	0x00000000
        /*0590*/ 	.short	0x010a
        /*0592*/ 	.byte	0x3f
	.zero		1


	//   ....[41]....
        /*0594*/ 	.word	0x00007c40
        /*0598*/ 	.word	0x00000003
        /*059c*/ 	.word	0x00000000
        /*05a0*/ 	.short	0x010a
        /*05a2*/ 	.byte	0x3f
	.zero		1


	//   ....[42]....
        /*05a4*/ 	.word	0x00007c90
        /*05a8*/ 	.word	0x00000000
        /*05ac*/ 	.word	0x00000000
        /*05b0*/ 	.short	0x010a
        /*05b2*/ 	.byte	0x3f
	.zero		1


	//----- nvinfo : EIATTR_NUM_MBARRIERS
	.align		4
.L_202:
        /*05b4*/ 	.byte	0x03, 0x38
        /*05b6*/ 	.short	0x0009


	//----- nvinfo : EIATTR_EXIT_INSTR_OFFSETS
	.align		4
        /*05b8*/ 	.byte	0x04, 0x1c
        /*05ba*/ 	.short	(.L_204 - .L_203)


	//   ....[0]....
.L_203:
        /*05bc*/ 	.word	0x00007760


	//----- nvinfo : EIATTR_MAX_THREADS
	.align		4
.L_204:
        /*05c0*/ 	.byte	0x04, 0x05
        /*05c2*/ 	.short	(.L_206 - .L_205)
.L_205:
        /*05c4*/ 	.word	0x00000180
        /*05c8*/ 	.word	0x00000001
        /*05cc*/ 	.word	0x00000001


	//----- nvinfo : EIATTR_CRS_STACK_SIZE
	.align		4
.L_206:
        /*05d0*/ 	.byte	0x04, 0x1e
        /*05d2*/ 	.short	(.L_208 - .L_207)
.L_207:
        /*05d4*/ 	.word	0x00000000


	//----- nvinfo : EIATTR_CBANK_PARAM_SIZE
	.align		4
.L_208:
        /*05d8*/ 	.byte	0x03, 0x19
        /*05da*/ 	.short	0x0970


	//----- nvinfo : EIATTR_PARAM_CBANK
	.align		4
        /*05dc*/ 	.byte	0x04, 0x0a
        /*05de*/ 	.short	(.L_210 - .L_209)
	.align		4
.L_209:
        /*05e0*/ 	.word	index@(.nv.constant0._ZN7cutlass13device_kernelIN5flash11enable_sm90INS1_16FlashAttnBwdSm90INS1_25CollectiveMainloopBwdSm90ILi2ELi2ELi2EN4cute5tupleIJNS5_1CILi1EEES8_S8_EEENS6_IJNS7_ILi128EEESA_NS7_ILi64EEEEEENS_10bfloat16_tEfNS_4arch4Sm90ELb0ELb0ELb0ELb0ELb0ELb1ELb0ELb0ELi2ELi1ELi2ELi2ELb0EEENS1_21CollectiveEpilogueBwdISC_SD_SF_Li256ELb0ELb0ELi1EEENS1_19SingleTileSchedulerILb0ELb0ELb0ELi128EEEEEEEEEvNT_6ParamsE)
        /*05e4*/ 	.short	0x0210
        /*05e6*/ 	.short	0x0970


	//----- nvinfo : EIATTR_SW_WAR
	.align		4
.L_210:
        /*05e8*/ 	.byte	0x04, 0x36
        /*05ea*/ 	.short	(.L_212 - .L_211)
.L_211:
        /*05ec*/ 	.word	0x00000008
.L_212:


//--------------------- .nv.info._ZN7cutlass13device_kernelIN5flash11enable_sm90INS1_16FlashAttnBwdSm90INS1_25CollectiveMainloopBwdSm90ILi2ELi2ELi2EN4cute5tupleIJNS5_1CILi1EEES8_S8_EEENS6_IJNS7_ILi128EEESA_NS7_ILi64EEEEEENS_10bfloat16_tEfNS_4arch4Sm90ELb0ELb0ELb0ELb0ELb1ELb1ELb0ELb0ELi2ELi1ELi2ELi2ELb0EEENS1_21CollectiveEpilogueBwdISC_SD_SF_Li256ELb0ELb0ELi1EEENS1_19SingleTileSchedulerILb0ELb0ELb0ELi128EEEEEEEEEvNT_6ParamsE --------------------------
	.section	.nv.info._ZN7cutlass13device_kernelIN5flash11enable_sm90INS1_16FlashAttnBwdSm90INS1_25CollectiveMainloopBwdSm90ILi2ELi2ELi2EN4cute5tupleIJNS5_1CILi1EEES8_S8_EEENS6_IJNS7_ILi128EEESA_NS7_ILi64EEEEEENS_10bfloat16_tEfNS_4arch4Sm90ELb0ELb0ELb0ELb0ELb1ELb1ELb0ELb0ELi2ELi1ELi2ELi2ELb0EEENS1_21CollectiveEpilogueBwdISC_SD_SF_Li256ELb0ELb0ELi1EEENS1_19SingleTileSchedulerILb0ELb0ELb0ELi128EEEEEEEEEvNT_6ParamsE,"",@"SHT_CUDA_INFO"
	.sectionflags	@""
	.align	4


	//----- nvinfo : EIATTR_CUDA_API_VERSION
	.align		4
        /*0000*/ 	.byte	0x04, 0x37
        /*0002*/ 	.short	(.L_214 - .L_213)
.L_213:
        /*0004*/ 	.word	0x00000082


	//----- nvinfo : EIATTR_KPARAM_INFO
	.align		4
.L_214:
        /*0008*/ 	.byte	0x04, 0x17
        /*000a*/ 	.short	(.L_216 - .L_215)
.L_215:
        /*000c*/ 	.word	0x00000000
        /*0010*/ 	.short	0x0000
        /*0012*/ 	.short	0x0070
        /*0014*/ 	.byte	0x00, 0xf0, 0x01, 0x24


	//----- nvinfo : EIATTR_SPARSE_MMA_MASK
	.align		4
.L_216:
        /*0018*/ 	.byte	0x03, 0x50
        /*001a*/ 	.short	0x0000


	//----- nvinfo : EIATTR_MAXREG_COUNT
	.align		4
        /*001c*/ 	.byte	0x03, 0x1b
        /*001e*/ 	.short	0x00a8


	//----- nvinfo : EIATTR_NUM_BARRIERS
	.align		4
        /*0020*/ 	.byte	0x02, 0x4c
        /*0022*/ 	.byte	0x10
	.zero		1


	//----- nvinfo : EIATTR_EXTERNS
	.align		4
        /*0024*/ 	.byte	0x04, 0x0f
        /*0026*/ 	.short	(.L_218 - .L_217)


	//   ....[0]....
	.align		4
.L_217:
        /*0028*/ 	.word	index@(__assertfail)


	//----- nvinfo : EIATTR_ANNOTATIONS
	.align		4
.L_218:
        /*002c*/ 	.byte	0x04, 0x55
        /*002e*/ 	.short	(.L_220 - .L_219)


	//   ....[0]....
.L_219:
        /*0030*/ 	.word	0x00000001
        /*0034*/ 	.byte	0x40, 0x0c, 0x00, 0x00, 0x01, 0x00, 0x00, 0x00, 0xd0, 0x0e, 0x00, 0x00, 0x01, 0x00, 0x00, 0x00
        /*0044*/ 	.byte	0x00, 0x14, 0x00, 0x00, 0x01, 0x00, 0x00, 0x00, 0x30, 0x14, 0x00, 0x00, 0x01, 0x00, 0x00, 0x00
        /*0054*/ 	.byte	0x60, 0x14, 0x00, 0x00, 0x01, 0x00, 0x00, 0x00, 0xd0, 0x15, 0x00, 0x00, 0x01, 0x00, 0x00, 0x00
        /*0064*/ 	.byte	0x00, 0x16, 0x00, 0x00, 0x01, 0x00, 0x00, 0x00, 0x20, 0x16, 0x00, 0x00, 0x01, 0x00, 0x00, 0x00
        /*0074*/ 	.byte	0x80, 0x4c, 0x00, 0x00


	//----- nvinfo : EIATTR_MERCURY_ISA_VERSION
	.align		4
.L_220:
        /*0078*/ 	.byte	0x03, 0x5f
        /*007a*/ 	.short	0x0101


	//----- nvinfo : EIATTR_INT_WARP_WIDE_INSTR_OFFSETS
	.align		4
        /*007c*/ 	.byte	0x04, 0x31
        /*007e*/ 	.short	(.L_222 - .L_221)


	//   ....[0]....
.L_221:
        /*0080*/ 	.word	0x000001e0


	//   ....[1]....
        /*0084*/ 	.word	0x000002a0


	//   ....[2]....
        /*0088*/ 	.word	0x00005bd0


	//   ....[3]....
        /*008c*/ 	.word	0x00006040


	//   ....[4]....
        /*0090*/ 	.word	0x00006610


	//----- nvinfo : EIATTR_COOP_GROUP_MASK_REGIDS
	.align		4
.L_222:
        /*0094*/ 	.byte	0x04, 0x29
        /*0096*/ 	.short	(.L_224 - .L_223)


	//   ....[0]....
.L_223:
        /*0098*/ 	.word	0xffffffff


	//   ....[1]....
        /*009c*/ 	.word	0xffffffff


	//   ....[2]....
        /*00a0*/ 	.word	0xffffffff


	//   ....[3]....
        /*00a4*/ 	.word	0xffffffff


	//   ....[4]....
        /*00a8*/ 	.word	0xffffffff


	//   ....[5]....
        /*00ac*/ 	.word	0xffffffff


	//   ....[6]....
        /*00b0*/ 	.word	0xffffffff


	//   ....[7]....
        /*00b4*/ 	.word	0xffffffff


	//   ....[8]....
        /*00b8*/ 	.word	0xffffffff


	//   ....[9]....
        /*00bc*/ 	.word	0xffffffff


	//   ....[10]....
        /*00c0*/ 	.word	0xffffffff


	//   ....[11]....
        /*00c4*/ 	.word	0xffffffff


	//   ....[12]....
        /*00c8*/ 	.word	0xffffffff


	//   ....[13]....
        /*00cc*/ 	.word	0xffffffff


	//   ....[14]....
        /*00d0*/ 	.word	0xffffffff


	//   ....[15]....
        /*00d4*/ 	.word	0xffffffff


	//   ....[16]....
        /*00d8*/ 	.word	0xffffffff


	//   ....[17]....
        /*00dc*/ 	.word	0xffffffff


	//   ....[18]....
        /*00e0*/ 	.word	0xffffffff


	//   ....[19]....
        /*00e4*/ 	.word	0xffffffff


	//   ....[20]....
        /*00e8*/ 	.word	0xffffffff


	//   ....[21]....
        /*00ec*/ 	.word	0xffffffff


	//   ....[22]....
        /*00f0*/ 	.word	0xffffffff


	//   ....[23]....
        /*00f4*/ 	.word	0xffffffff


	//   ....[24]....
        /*00f8*/ 	.word	0xffffffff


	//   ....[25]....
        /*00fc*/ 	.word	0xffffffff


	//   ....[26]....
        /*0100*/ 	.word	0xffffffff


	//   ....[27]....
        /*0104*/ 	.word	0xffffffff


	//   ....[28]....
        /*0108*/ 	.word	0xffffffff


	//   ....[29]....
        /*010c*/ 	.word	0xffffffff


	//   ....[30]....
        /*0110*/ 	.word	0xffffffff


	//   ....[31]....
        /*0114*/ 	.word	0xffffffff


	//   ....[32]....
        /*0118*/ 	.word	0xffffffff


	//   ....[33]....
        /*011c*/ 	.word	0xffffffff


	//   ....[34]....
        /*0120*/ 	.word	0xffffffff


	//   ....[35]....
        /*0124*/ 	.word	0xffffffff


	//   ....[36]....
        /*0128*/ 	.word	0xffffffff


	//   ....[37]....
        /*012c*/ 	.word	0xffffffff


	//   ....[38]....
        /*0130*/ 	.word	0xffffffff


	//   ....[39]....
        /*0134*/ 	.word	0xffffffff


	//   ....[40]....
        /*0138*/ 	.word	0xffffffff


	//   ....[41]....
        /*013c*/ 	.word	0xffffffff


	//   ....[42]....
        /*0140*/ 	.word	0xffffffff


	//   ....[43]....
        /*0144*/ 	.word	0xffffffff


	//   ....[44]....
        /*0148*/ 	.word	0xffffffff


	//   ....[45]....
        /*014c*/ 	.word	0xffffffff


	//   ....[46]....
        /*0150*/ 	.word	0xffffffff


	//   ....[47]....
        /*0154*/ 	.word	0xffffffff


	//   ....[48]....
        /*0158*/ 	.word	0xffffffff


	//   ....[49]....
        /*015c*/ 	.word	0xffffffff


	//   ....[50]....
        /*0160*/ 	.word	0xffffffff


	//   ....[51]....
        /*0164*/ 	.word	0xffffffff


	//   ....[52]....
        /*0168*/ 	.word	0xffffffff


	//   ....[53]....
        /*016c*/ 	.word	0xffffffff


	//   ....[54]....
        /*0170*/ 	.word	0xffffffff


	//   ....[55]....
        /*0174*/ 	.word	0xffffffff


	//   ....[56]....
        /*0178*/ 	.word	0xffffffff


	//   ....[57]....
        /*017c*/ 	.word	0xffffffff


	//   ....[58]....
        /*0180*/ 	.word	0xffffffff


	//   ....[59]....
        /*0184*/ 	.word	0xffffffff


	//   ....[60]....
        /*0188*/ 	.word	0xffffffff


	//   ....[61]....
        /*018c*/ 	.word	0xffffffff


	//   ....[62]....
        /*0190*/ 	.word	0xffffffff


	//   ....[63]....
        /*0194*/ 	.word	0xffffffff


	//   ....[64]....
        /*0198*/ 	.word	0xffffffff


	//   ....[65]....
        /*019c*/ 	.word	0xffffffff


	//   ....[66]....
        /*01a0*/ 	.word	0xffffffff


	//   ....[67]....
        /*01a4*/ 	.word	0xffffffff


	//   ....[68]....
        /*01a8*/ 	.word	0xffffffff


	//   ....[69]....
        /*01ac*/ 	.word	0xffffffff


	//   ....[70]....
        /*01b0*/ 	.word	0xffffffff


	//   ....[71]....
        /*01b4*/ 	.word	0xffffffff


	//   ....[72]....
        /*01b8*/ 	.word	0xffffffff


	//   ....[73]....
        /*01bc*/ 	.word	0xffffffff


	//   ....[74]....
        /*01c0*/ 	.word	0xffffffff


	//   ....[75]....
        /*01c4*/ 	.word	0xffffffff


	//   ....[76]....
        /*01c8*/ 	.word	0xffffffff


	//   ....[77]....
        /*01cc*/ 	.word	0xffffffff


	//   ....[78]....
        /*01d0*/ 	.word	0x0500000f


	//   ....[79]....
        /*01d4*/ 	.word	0x0500000f


	//   ....[80]....
        /*01d8*/ 	.word	0x0500000f


	//   ....[81]....
        /*01dc*/ 	.word	0x0500000f


	//----- nvinfo : EIATTR_COOP_GROUP_INSTR_OFFSETS
	.align		4
.L_224:
        /*01e0*/ 	.byte	0x04, 0x28
        /*01e2*/ 	.short	(.L_226 - .L_225)


	//   ....[0]....
.L_225:
        /*01e4*/ 	.word	0x00000060


	//   ....[1]....
        /*01e8*/ 	.word	0x000001f0


	//   ....[2]....
        /*01ec*/ 	.word	0x00000280


	//   ....[3]....
        /*01f0*/ 	.word	0x00000400


	//   ....[4]....
        /*01f4*/ 	.word	0x00000640


	//   ....[5]....
        /*01f8*/ 	.word	0x00000b90


	//   ....[6]....
        /*01fc*/ 	.word	0x00001ad0


	//   ....[7]....
        /*0200*/ 	.word	0x00001b10


	//   ....[8]....
        /*0204*/ 	.word	0x00001b50


	//   ....[9]....
        /*0208*/ 	.word	0x00001bb0


	//   ....[10]....
        /*020c*/ 	.word	0x00001c80


	//   ....[11]....
        /*0210*/ 	.word	0x00001cd0


	//   ....[12]....
        /*0214*/ 	.word	0x00001d10


	//   ....[13]....
        /*0218*/ 	.word	0x00001d50


	//   ....[14]....
        /*021c*/ 	.word	0x00001d80


	//   ....[15]....
        /*0220*/ 	.word	0x00001dc0


	//   ....[16]....
        /*0224*/ 	.word	0x00001e00


	//   ....[17]....
        /*0228*/ 	.word	0x00001e80


	//   ....[18]....
        /*022c*/ 	.word	0x00001ee0


	//   ....[19]....
        /*0230*/ 	.word	0x00001f10


	//   ....[20]....
        /*0234*/ 	.word	0x00001f40


	//   ....[21]....
        /*0238*/ 	.word	0x00001f70


	//   ....[22]....
        /*023c*/ 	.word	0x00001fb0


	//   ....[23]....
        /*0240*/ 	.word	0x00002050


	//   ....[24]....
        /*0244*/ 	.word	0x000020d0


	//   ....[25]....
        /*0248*/ 	.word	0x00002110


	//   ....[26]....
        /*024c*/ 	.word	0x00002150


	//   ....[27]....
        /*0250*/ 	.word	0x00002190


	//   ....[28]....
        /*0254*/ 	.word	0x000021e0


	//   ....[29]....
        /*0258*/ 	.word	0x00002220


	//   ....[30]....
        /*025c*/ 	.word	0x000022b0


	//   ....[31]....
        /*0260*/ 	.word	0x000022f0


	//   ....[32]....
        /*0264*/ 	.word	0x00002330


	//   ....[33]....
        /*0268*/ 	.word	0x00002380


	//   ....[34]....
        /*026c*/ 	.word	0x000023f0


	//   ....[35]....
        /*0270*/ 	.word	0x00002490


	//   ....[36]....
        /*0274*/ 	.word	0x000024d0


	//   ....[37]....
        /*0278*/ 	.word	0x000026a0


	//   ....[38]....
        /*027c*/ 	.word	0x00002b20


	//   ....[39]....
        /*0280*/ 	.word	0x00002b30


	//   ....[40]....
        /*0284*/ 	.word	0x00002b40


	//   ....[41]....
        /*0288*/ 	.word	0x00002b50


	//   ....[42]....
        /*028c*/ 	.word	0x00002b60


	//   ....[43]....
        /*0290*/ 	.word	0x00002b70


	//   ....[44]....
        /*0294*/ 	.word	0x00002ba0


	//   ....[45]....
        /*0298*/ 	.word	0x00002bd0


	//   ....[46]....
        /*029c*/ 	.word	0x00002c10


	//   ....[47]....
        /*02a0*/ 	.word	0x00002c50


	//   ....[48]....
        /*02a4*/ 	.word	0x00002c90


	//   ....[49]....
        /*02a8*/ 	.word	0x00002cd0


	//   ....[50]....
        /*02ac*/ 	.word	0x00002d00


	//   ....[51]....
        /*02b0*/ 	.word	0x00002d30


	//   ....[52]....
        /*02b4*/ 	.word	0x00002d90


	//   ....[53]....
        /*02b8*/ 	.word	0x00002dd0


	//   ....[54]....
        /*02bc*/ 	.word	0x00002e10


	//   ....[55]....
        /*02c0*/ 	.word	0x00002e50


	//   ....[56]....
        /*02c4*/ 	.word	0x00002e90


	//   ....[57]....
        /*02c8*/ 	.word	0x00002ed0


	//   ....[58]....
        /*02cc*/ 	.word	0x00002f10


	//   ....[59]....
        /*02d0*/ 	.word	0x00002f50


	//   ....[60]....
        /*02d4*/ 	.word	0x00002f90


	//   ....[61]....
        /*02d8*/ 	.word	0x00002fd0


	//   ....[62]....
        /*02dc*/ 	.word	0x00003010


	//   ....[63]....
        /*02e0*/ 	.word	0x00003050


	//   ....[64]....
        /*02e4*/ 	.word	0x00003090


	//   ....[65]....
        /*02e8*/ 	.word	0x000030d0


	//   ....[66]....
        /*02ec*/ 	.word	0x00003110


	//   ....[67]....
        /*02f0*/ 	.word	0x00003150


	//   ....[68]....
        /*02f4*/ 	.word	0x00003190


	//   ....[69]....
        /*02f8*/ 	.word	0x000031d0


	//   ....[70]....
        /*02fc*/ 	.word	0x00004e80


	//   ....[71]....
        /*0300*/ 	.word	0x00005360


	//   ....[72]....
        /*0304*/ 	.word	0x00005870


	//   ....[73]....
        /*0308*/ 	.word	0x00005b00


	//   ....[74]....
        /*030c*/ 	.word	0x00005d40


	//   ....[75]....
        /*0310*/ 	.word	0x00005f70


	//   ....[76]....
        /*0314*/ 	.word	0x00006220


	//   ....[77]....
        /*0318*/ 	.word	0x00006550


	//   ....[78]....
        /*031c*/ 	.word	0x00007fd0


	//   ....[79]....
        /*0320*/ 	.word	0x00008120


	//   ....[80]....
        /*0324*/ 	.word	0x00008190


	//   ....[81]....
        /*0328*/ 	.word	0x00008200


	//----- nvinfo : EIATTR_REG_RECONFIG
	.align		4
.L_226:
        /*032c*/ 	.byte	0x01, 0x54
	.zero		2


	//----- nvinfo : EIATTR_SYSCALL_OFFSETS
	.align		4
        /*0330*/ 	.byte	0x04, 0x46
        /*0332*/ 	.short	(.L_228 - .L_227)


	//   ....[0]....
.L_227:
        /*0334*/ 	.word	0x000007f0


	//   ....[1]....
        /*0338*/ 	.word	0x000008e0


	//   ....[2]....
        /*033c*/ 	.word	0x00000a40


	//   ....[3]....
        /*0340*/ 	.word	0x00000b30


	//   ....[4]....
        /*0344*/ 	.word	0x00004900


	//   ....[5]....
        /*0348*/ 	.word	0x00004a30


	//   ....[6]....
        /*034c*/ 	.word	0x00004b50


	//   ....[7]....
        /*0350*/ 	.word	0x00004c70


	//----- nvinfo : EIATTR_MBARRIER_INSTR_OFFSETS
	.align		4
.L_228:
        /*0354*/ 	.byte	0x04, 0x39
        /*0356*/ 	.short	(.L_230 - .L_229)


	//   ....[0]....
.L_229:
        /*0358*/ 	.word	0x000002c0
        /*035c*/ 	.word	0x000000ff
        /*0360*/ 	.word	0x00030c00
        /*0364*/ 	.short	0x0100
        /*0366*/ 	.byte	0x06
	.zero		1


	//   ....[1]....
        /*0368*/ 	.word	0x000003b0
        /*036c*/ 	.word	0x000000ff
        /*0370*/ 	.word	0x00030c10
        /*0374*/ 	.short	0x0100
        /*0376*/ 	.byte	0x08
	.zero		1


	//   ....[2]....
        /*0378*/ 	.word	0x000003c0
        /*037c*/ 	.word	0x000000ff
        /*0380*/ 	.word	0x00030c20
        /*0384*/ 	.short	0x0100
        /*0386*/ 	.byte	0x08
	.zero		1


	//   ....[3]....
        /*0388*/ 	.word	0x000003d0
        /*038c*/ 	.word	0x000000ff
        /*0390*/ 	.word	0x00030c18
        /*0394*/ 	.short	0x0100
        /*0396*/ 	.byte	0x08
	.zero		1


	//   ....[4]....
        /*0398*/ 	.word	0x000003e0
        /*039c*/ 	.word	0x000000ff
        /*03a0*/ 	.word	0x00030c28
        /*03a4*/ 	.short	0x0100
        /*03a6*/ 	.byte	0x08
	.zero		1


	//   ....[5]....
        /*03a8*/ 	.word	0x00000510
        /*03ac*/ 	.word	0x000000ff
        /*03b0*/ 	.word	0x00030c30
        /*03b4*/ 	.short	0x0100
        /*03b6*/ 	.byte	0x08
	.zero		1


	//   ....[6]....
        /*03b8*/ 	.word	0x00000520
        /*03bc*/ 	.word	0x000000ff
        /*03c0*/ 	.word	0x00030c40
        /*03c4*/ 	.short	0x0100
        /*03c6*/ 	.byte	0x08
	.zero		1


	//   ....[7]....
        /*03c8*/ 	.word	0x00000530
        /*03cc*/ 	.word	0x000000ff
        /*03d0*/ 	.word	0x00030c38
        /*03d4*/ 	.short	0x0100
        /*03d6*/ 	.byte	0x08
	.zero		1


	//   ....[8]....
        /*03d8*/ 	.word	0x00000540
        /*03dc*/ 	.word	0x000000ff
        /*03e0*/ 	.word	0x00030c48
        /*03e4*/ 	.short	0x0100
        /*03e6*/ 	.byte	0x08
	.zero		1


	//   ....[9]....
        /*03e8*/ 	.word	0x00000bc0
        /*03ec*/ 	.word	0x000000e1
        /*03f0*/ 	.word	0x00030c00
        /*03f4*/ 	.short	0x010a
        /*03f6*/ 	.byte	0x3f
	.zero		1


	//   ....[10]....
        /*03f8*/ 	.word	0x00000c60
        /*03fc*/ 	.word	0x000000e1
        /*0400*/ 	.word	0x00030c00
        /*0404*/ 	.short	0x010a
        /*0406*/ 	.byte	0x3f
	.zero		1


	//   ....[11]....
        /*0408*/ 	.word	0x00001510
        /*040c*/ 	.word	0x00000009
        /*0410*/ 	.word	0x00030c10
        /*0414*/ 	.short	0x010a
        /*0416*/ 	.byte	0x3f
	.zero		1


	//   ....[12]....
        /*0418*/ 	.word	0x00001580
        /*041c*/ 	.word	0x00000009
        /*0420*/ 	.word	0x00030c10
        /*0424*/ 	.short	0x010a
        /*0426*/ 	.byte	0x3f
	.zero		1


	//   ....[13]....
        /*0428*/ 	.word	0x00001990
        /*042c*/ 	.word	0x00000009
        /*0430*/ 	.word	0x00030c30
        /*0434*/ 	.short	0x010a
        /*0436*/ 	.byte	0x3f
	.zero		1


	//   ....[14]....
        /*0438*/ 	.word	0x00001a10
        /*043c*/ 	.word	0x00000009
        /*0440*/ 	.word	0x00030c30
        /*0444*/ 	.short	0x010a
        /*0446*/ 	.byte	0x3f
	.zero		1


	//   ....[15]....
        /*0448*/ 	.word	0x00004150
        /*044c*/ 	.word	0x0000000a
        /*0450*/ 	.word	0x00000000
        /*0454*/ 	.short	0x0101
        /*0456*/ 	.byte	0x3f
	.zero		1


	//   ....[16]....
        /*0458*/ 	.word	0x00004590
        /*045c*/ 	.word	0x00000009
        /*0460*/ 	.word	0x00000000
        /*0464*/ 	.short	0x0101
        /*0466*/ 	.byte	0x3f
	.zero		1


	//   ....[17]....
        /*0468*/ 	.word	0x000069c0
        /*046c*/ 	.word	0x0000000b
        /*0470*/ 	.word	0x00030c20
        /*0474*/ 	.short	0x010a
        /*0476*/ 	.byte	0x3f
	.zero		1


	//   ....[18]....
        /*0478*/ 	.word	0x00006e90
        /*047c*/ 	.word	0x0000000b
        /*0480*/ 	.word	0x00030c40
        /*0484*/ 	.short	0x010a
        /*0486*/ 	.byte	0x3f
	.zero		1


	//   ....[19]....
        /*0488*/ 	.word	0x000070c0
        /*048c*/ 	.word	0x0000000b
        /*0490*/ 	.word	0x00030c28
        /*0494*/ 	.short	0x010a
        /*0496*/ 	.byte	0x3f
	.zero		1


	//   ....[20]....
        /*0498*/ 	.word	0x00007260
        /*049c*/ 	.word	0x0000000b
        /*04a0*/ 	.word	0x00030c48
        /*04a4*/ 	.short	0x010a
        /*04a6*/ 	.byte	0x3f
	.zero		1


	//   ....[21]....
        /*04a8*/ 	.word	0x00007470
        /*04ac*/ 	.word	0x0000000b
        /*04b0*/ 	.word	0x00030c20
        /*04b4*/ 	.short	0x010a
        /*04b6*/ 	.byte	0x3f
	.zero		1


	//   ....[22]....
        /*04b8*/ 	.word	0x00007680
        /*04bc*/ 	.word	0x0000000b
        /*04c0*/ 	.word	0x00030c40
        /*04c4*/ 	.short	0x010a
        /*04c6*/ 	.byte	0x3f
	.zero		1


	//   ....[23]....
        /*04c8*/ 	.word	0x00007880
        /*04cc*/ 	.word	0x0000000b
        /*04d0*/ 	.word	0x00030c28
        /*04d4*/ 	.short	0x010a
        /*04d6*/ 	.byte	0x3f
	.zero		1


	//   ....[24]....
        /*04d8*/ 	.word	0x00007a80
        /*04dc*/ 	.word	0x0000000d
        /*04e0*/ 	.word	0x00030c40
        /*04e4*/ 	.short	0x010a
        /*04e6*/ 	.byte	0x3f
	.zero		1


	//   ....[25]....
        /*04e8*/ 	.word	0x00007e40
        /*04ec*/ 	.word	0x00000006
        /*04f0*/ 	.word	0x00000000
        /*04f4*/ 	.short	0x010a
        /*04f6*/ 	.byte	0x3f
	.zero		1


	//   ....[26]....
        /*04f8*/ 	.word	0x00007ea0
        /*04fc*/ 	.word	0x00000003
        /*0500*/ 	.word	0x00000000
        /*0504*/ 	.short	0x010a
        /*0506*/ 	.byte	0x3f
	.zero		1


	//   ....[27]....
        /*0508*/ 	.word	0x00007f00
        /*050c*/ 	.word	0x00000000
        /*0510*/ 	.word	0x00000000
        /*0514*/ 	.short	0x010a
        /*0516*/ 	.byte	0x3f
	.zero		1


	//   ....[28]....
        /*0518*/ 	.word	0x00007f30
        /*051c*/ 	.word	0x00000003
        /*0520*/ 	.word	0x00000000
        /*0524*/ 	.short	0x010a
        /*0526*/ 	.byte	0x3f
	.zero		1


	//   ....[29]....
        /*0528*/ 	.word	0x00008000
        /*052c*/ 	.word	0x000000e1
        /*0530*/ 	.word	0x00030c00
        /*0534*/ 	.short	0x010a
        /*0536*/ 	.byte	0x3f
	.zero		1


	//   ....[30]....
        /*0538*/ 	.word	0x00008050
        /*053c*/ 	.word	0x00000009
        /*0540*/ 	.word	0x00030c10
        /*0544*/ 	.short	0x010a
        /*0546*/ 	.byte	0x3f
	.zero		1


	//   ....[31]....
        /*0548*/ 	.word	0x000080a0
        /*054c*/ 	.word	0x00000009
        /*0550*/ 	.word	0x00030c30
        /*0554*/ 	.short	0x010a
        /*0556*/ 	.byte	0x3f
	.zero		1


	//   ....[32]....
        /*0558*/ 	.word	0x00008240
        /*055c*/ 	.word	0x0000000b
        /*0560*/ 	.word	0x00030c20
        /*0564*/ 	.short	0x010a
        /*0566*/ 	.byte	0x3f
	.zero		1


	//   ....[33]....
        /*0568*/ 	.word	0x00008290
        /*056c*/ 	.word	0x0000000b
        /*0570*/ 	.word	0x00030c40
        /*0574*/ 	.short	0x010a
        /*0576*/ 	.byte	0x3f
	.zero		1


	//   ....[34]....
        /*0578*/ 	.word	0x000082e0
        /*057c*/ 	.word	0x0000000b
        /*0580*/ 	.word	0x00030c28
        /*0584*/ 	.short	0x010a
        /*0586*/ 	.byte	0x3f
	.zero		1


	//   ....[35]....
        /*0588*/ 	.word	0x00008330
        /*058c*/ 	.word	0x0000000b
        /*0590*/ 	.word	0x00030c48
        /*0594*/ 	.short	0x010a
        /*0596*/ 	.byte	0x3f
	.zero		1


	//   ....[36]....
        /*0598*/ 	.word	0x00008390
        /*059c*/ 	.word	0x0000000b
        /*05a0*/ 	.word	0x00030c20
        /*05a4*/ 	.short	0x010a
        /*05a6*/ 	.byte	0x3f
	.zero		1


	//   ....[37]....
        /*05a8*/ 	.word	0x000083e0
        /*05ac*/ 	.word	0x0000000b
        /*05b0*/ 	.word	0x00030c40
        /*05b4*/ 	.short	0x010a
        /*05b6*/ 	.byte	0x3f
	.zero		1


	//   ....[38]....
        /*05b8*/ 	.word	0x00008430
        /*05bc*/ 	.word	0x0000000b
        /*05c0*/ 	.word	0x00030c28
        /*05c4*/ 	.short	0x010a
        /*05c6*/ 	.byte	0x3f
	.zero		1


	//   ....[39]....
        /*05c8*/ 	.word	0x00008480
        /*05cc*/ 	.word	0x0000000d
        /*05d0*/ 	.word	0x00030c40
        /*05d4*/ 	.short	0x010a
        /*05d6*/ 	.byte	0x3f
	.zero		1


	//   ....[40]....
        /*05d8*/ 	.word	0x00008560
        /*05dc*/ 	.word	0x00000006
        /*05e0*/ 	.word	0x00000000
        /*05e4*/ 	.short	0x010a
        /*05e6*/ 	.byte	0x3f
	.zero		1


	//   ....[41]....
        /*05e8*/ 	.word	0x000085b0
        /*05ec*/ 	.word	0x00000003
        /*05f0*/ 	.word	0x00000000
        /*05f4*/ 	.short	0x010a
        /*05f6*/ 	.byte	0x3f
	.zero		1


	//   ....[42]....
        /*05f8*/ 	.word	0x00008600
        /*05fc*/ 	.word	0x00000000
        /*0600*/ 	.word	0x00000000
        /*0604*/ 	.short	0x010a
        /*0606*/ 	.byte	0x3f
	.zero		1


	//----- nvinfo : EIATTR_NUM_MBARRIERS
	.align		4
.L_230:
        /*0608*/ 	.byte	0x03, 0x38
        /*060a*/ 	.short	0x0009


	//----- nvinfo : EIATTR_EXIT_INSTR_OFFSETS
	.align		4
        /*060c*/ 	.byte	0x04, 0x1c
        /*060e*/ 	.short	(.L_232 - .L_231)


	//   ....[0]....
.L_231:
        /*0610*/ 	.word	0x00007f80


	//----- nvinfo : EIATTR_MAX_THREADS
	.align		4
.L_232:
        /*0614*/ 	.byte	0x04, 0x05
        /*0616*/ 	.short	(.L_234 - .L_233)
.L_233:
        /*0618*/ 	.word	0x00000180
        /*061c*/ 	.word	0x00000001
        /*0620*/ 	.word	0x00000001


	//----- nvinfo : EIATTR_CRS_STACK_SIZE
	.align		4
.L_234:
        /*0624*/ 	.byte	0x04, 0x1e
        /*0626*/ 	.short	(.L_236 - .L_235)
.L_235:
        /*0628*/ 	.word	0x00000000


	//----- nvinfo : EIATTR_CBANK_PARAM_SIZE
	.align		4
.L_236:
        /*062c*/ 	.byte	0x03, 0x19
        /*062e*/ 	.short	0x0970


	//----- nvinfo : EIATTR_PARAM_CBANK
	.align		4
        /*0630*/ 	.byte	0x04, 0x0a
        /*0632*/ 	.short	(.L_238 - .L_237)
	.align		4
.L_237:
        /*0634*/ 	.word	index@(.nv.constant0._ZN7cutlass13device_kernelIN5flash11enable_sm90INS1_16FlashAttnBwdSm90INS1_25CollectiveMainloopBwdSm90ILi2ELi2ELi2EN4cute5tupleIJNS5_1CILi1EEES8_S8_EEENS6_IJNS7_ILi128EEESA_NS7_ILi64EEEEEENS_10bfloat16_tEfNS_4arch4Sm90ELb0ELb0ELb0ELb0ELb1ELb1ELb0ELb0ELi2ELi1ELi2ELi2ELb0EEENS1_21CollectiveEpilogueBwdISC_SD_SF_Li256ELb0ELb0ELi1EEENS1_19SingleTileSchedulerILb0ELb0ELb0ELi128EEEEEEEEEvNT_6ParamsE)
        /*0638*/ 	.short	0x0210
        /*063a*/ 	.short	0x0970


	//----- nvinfo : EIATTR_SW_WAR
	.align		4
.L_238:
        /*063c*/ 	.byte	0x04, 0x36
        /*063e*/ 	.short	(.L_240 - .L_239)
.L_239:
        /*0640*/ 	.word	0x00000008
.L_240:


//--------------------- .nv.info._ZN7cutlass13device_kernelIN5flash11enable_sm90INS1_16FlashAttnBwdSm90INS1_25CollectiveMainloopBwdSm90ILi2ELi2ELi2EN4cute5tupleIJNS5_1CILi1EEES8_S8_EEENS6_IJNS7_ILi128EEESA_NS7_ILi64EEEEEENS_10bfloat16_tEfNS_4arch4Sm90ELb0ELb0ELb0ELb0ELb0ELb1ELb0ELb0ELi2ELi1ELi2ELi2ELb0EEENS1_24CollectiveEpilogueBwdGQAISC_fSF_Li256ELb0ELb0EEENS1_19SingleTileSchedulerILb0ELb0ELb0ELi128EEEEEEEEEvNT_6ParamsE --------------------------
	.section	.nv.info._ZN7cutlass13device_kernelIN5flash11enable_sm90INS1_16FlashAttnBwdSm90INS1_25CollectiveMainloopBwdSm90ILi2ELi2ELi2EN4cute5tupleIJNS5_1CILi1EEES8_S8_EEENS6_IJNS7_ILi128EEESA_NS7_ILi64EEEEEENS_10bfloat16_tEfNS_4arch4Sm90ELb0ELb0ELb0ELb0ELb0ELb1ELb0ELb0ELi2ELi1ELi2ELi2ELb0EEENS1_24CollectiveEpilogueBwdGQAISC_fSF_Li256ELb0ELb0EEENS1_19SingleTileSchedulerILb0ELb0ELb0ELi128EEEEEEEEEvNT_6ParamsE,"",@"SHT_CUDA_INFO"
	.sectionflags	@""
	.align	4


	//----- nvinfo : EIATTR_CUDA_API_VERSION
	.align		4
        /*0000*/ 	.byte	0x04, 0x37
        /*0002*/ 	.short	(.L_242 - .L_241)
.L_241:
        /*0004*/ 	.word	0x00000082


	//----- nvinfo : EIATTR_KPARAM_INFO
	.align		4
.L_242:
        /*0008*/ 	.byte	0x04, 0x17
        /*000a*/ 	.short	(.L_244 - .L_243)
.L_243:
        /*000c*/ 	.word	0x00000000
        /*0010*/ 	.short	0x0000
        /*0012*/ 	.short	0x0070
        /*0014*/ 	.byte	0x00, 0xf0, 0x01, 0x1a


	//----- nvinfo : EIATTR_SPARSE_MMA_MASK
	.align		4
.L_244:
        /*0018*/ 	.byte	0x03, 0x50
        /*001a*/ 	.short	0x0000


	//----- nvinfo : EIATTR_MAXREG_COUNT
	.align		4
        /*001c*/ 	.byte	0x03, 0x1b
        /*001e*/ 	.short	0x00a8


	//----- nvinfo : EIATTR_NUM_BARRIERS
	.align		4
        /*0020*/ 	.byte	0x02, 0x4c
        /*0022*/ 	.byte	0x10
	.zero		1


	//----- nvinfo : EIATTR_EXTERNS
	.align		4
        /*0024*/ 	.byte	0x04, 0x0f
        /*0026*/ 	.short	(.L_246 - .L_245)


	//   ....[0]....
	.align		4
.L_245:
        /*0028*/ 	.word	index@(__assertfail)


	//----- nvinfo : EIATTR_ANNOTATIONS
	.align		4
.L_246:
        /*002c*/ 	.byte	0x04, 0x55
        /*002e*/ 	.short	(.L_248 - .L_247)


	//   ....[0]....
.L_247:
        /*0030*/ 	.word	0x00000001
        /*0034*/ 	.byte	0x60, 0x15, 0x00, 0x00, 0x01, 0x00, 0x00, 0x00, 0xa0, 0x15, 0x00, 0x00, 0x01, 0x00, 0x00, 0x00
        /*0044*/ 	.byte	0xe0, 0x15, 0x00, 0x00, 0x01, 0x00, 0x00, 0x00, 0x30, 0x17, 0x00, 0x00, 0x01, 0x00, 0x00, 0x00
        /*0054*/ 	.byte	0x60, 0x17, 0x00, 0x00, 0x01, 0x00, 0x00, 0x00, 0x80, 0x17, 0x00, 0x00


	//----- nvinfo : EIATTR_MERCURY_ISA_VERSION
	.align		4
.L_248:
        /*0060*/ 	.byte	0x03, 0x5f
        /*0062*/ 	.short	0x0101


	//----- nvinfo : EIATTR_INT_WARP_WIDE_INSTR_OFFSETS
	.align		4
        /*0064*/ 	.byte	0x04, 0x31
        /*0066*/ 	.short	(.L_250 - .L_249)


	//   ....[0]....
.L_249:
        /*0068*/ 	.word	0x00000180


	//   ....[1]....
        /*006c*/ 	.word	0x00000240


	//----- nvinfo : EIATTR_COOP_GROUP_MASK_REGIDS
	.align		4
.L_250:
        /*0070*/ 	.byte	0x04, 0x29
        /*0072*/ 	.short	(.L_252 - .L_251)


	//   ....[0]....
.L_251:
        /*0074*/ 	.word	0xffffffff


	//   ....[1]....
        /*0078*/ 	.word	0xffffffff


	//   ....[2]....
        /*007c*/ 	.word	0xffffffff


	//   ....[3]....
        /*0080*/ 	.word	0xffffffff


	//   ....[4]....
        /*0084*/ 	.word	0xffffffff


	//   ....[5]....
        /*0088*/ 	.word	0xffffffff


	//   ....[6]....
        /*008c*/ 	.word	0xffffffff


	//   ....[7]....
        /*0090*/ 	.word	0xffffffff


	//   ....[8]....
        /*0094*/ 	.word	0xffffffff


	//   ....[9]....
        /*0098*/ 	.word	0xffffffff


	//   ....[10]....
        /*009c*/ 	.word	0xffffffff


	//   ....[11]....
        /*00a0*/ 	.word	0xffffffff


	//   ....[12]....
        /*00a4*/ 	.word	0xffffffff


	//   ....[13]....
        /*00a8*/ 	.word	0xffffffff


	//   ....[14]....
        /*00ac*/ 	.word	0xffffffff


	//   ....[15]....
        /*00b0*/ 	.word	0xffffffff


	//   ....[16]....
        /*00b4*/ 	.word	0xffffffff


	//   ....[17]....
        /*00b8*/ 	.word	0xffffffff


	//   ....[18]....
        /*00bc*/ 	.word	0xffffffff


	//   ....[19]....
        /*00c0*/ 	.word	0xffffffff


	//   ....[20]....
        /*00c4*/ 	.word	0xffffffff


	//   ....[21]....
        /*00c8*/ 	.word	0xffffffff


	//   ....[22]....
        /*00cc*/ 	.word	0xffffffff


	//   ....[23]....
        /*00d0*/ 	.word	0xffffffff


	//   ....[24]....
        /*00d4*/ 	.word	0xffffffff


	//   ....[25]....
        /*00d8*/ 	.word	0xffffffff


	//   ....[26]....
        /*00dc*/ 	.word	0xffffffff


	//   ....[27]....
        /*00e0*/ 	.word	0xffffffff


	//   ....[28]....
        /*00e4*/ 	.word	0xffffffff


	//   ....[29]....
        /*00e8*/ 	.word	0xffffffff


	//   ....[30]....
        /*00ec*/ 	.word	0xffffffff


	//   ....[31]....
        /*00f0*/ 	.word	0xffffffff


	//   ....[32]....
        /*00f4*/ 	.word	0xffffffff


	//   ....[33]....
        /*00f8*/ 	.word	0xffffffff


	//   ....[34]....
        /*00fc*/ 	.word	0xffffffff


	//   ....[35]....
        /*0100*/ 	.word	0xffffffff


	//   ....[36]....
        /*0104*/ 	.word	0xffffffff


	//   ....[37]....
        /*0108*/ 	.word	0xffffffff


	//   ....[38]....
        /*010c*/ 	.word	0xffffffff


	//   ....[39]....
        /*0110*/ 	.word	0xffffffff


	//   ....[40]....
        /*0114*/ 	.word	0xffffffff


	//   ....[41]....
        /*0118*/ 	.word	0xffffffff


	//   ....[42]....
        /*011c*/ 	.word	0xffffffff


	//   ....[43]....
        /*0120*/ 	.word	0xffffffff


	//   ....[44]....
        /*0124*/ 	.word	0xffffffff


	//   ....[45]....
        /*0128*/ 	.word	0xffffffff


	//   ....[46]....
        /*012c*/ 	.word	0xffffffff


	//   ....[47]....
        /*0130*/ 	.word	0xffffffff


	//   ....[48]....
        /*0134*/ 	.word	0xffffffff


	//   ....[49]....
        /*0138*/ 	.word	0xffffffff


	//   ....[50]....
        /*013c*/ 	.word	0xffffffff


	//   ....[51]....
        /*0140*/ 	.word	0xffffffff


	//   ....[52]....
        /*0144*/ 	.word	0xffffffff


	//   ....[53]....
        /*0148*/ 	.word	0xffffffff


	//   ....[54]....
        /*014c*/ 	.word	0xffffffff


	//   ....[55]....
        /*0150*/ 	.word	0xffffffff


	//   ....[56]....
        /*0154*/ 	.word	0xffffffff


	//   ....[57]....
        /*0158*/ 	.word	0xffffffff


	//   ....[58]....
        /*015c*/ 	.word	0xffffffff


	//   ....[59]....
        /*0160*/ 	.word	0xffffffff


	//   ....[60]....
        /*0164*/ 	.word	0xffffffff


	//   ....[61]....
        /*0168*/ 	.word	0xffffffff


	//   ....[62]....
        /*016c*/ 	.word	0xffffffff


	//   ....[63]....
        /*0170*/ 	.word	0xffffffff


	//   ....[64]....
        /*0174*/ 	.word	0xffffffff


	//   ....[65]....
        /*0178*/ 	.word	0xffffffff


	//   ....[66]....
        /*017c*/ 	.word	0xffffffff


	//   ....[67]....
        /*0180*/ 	.word	0xffffffff


	//   ....[68]....
        /*0184*/ 	.word	0xffffffff


	//   ....[69]....
        /*0188*/ 	.word	0xffffffff


	//   ....[70]....
        /*018c*/ 	.word	0xffffffff


	//   ....[71]....
        /*0190*/ 	.word	0x0500000f


	//----- nvinfo : EIATTR_COOP_GROUP_INSTR_OFFSETS
	.align		4
.L_252:
        /*0194*/ 	.byte	0x04, 0x28
        /*0196*/ 	.short	(.L_254 - .L_253)


	//   ....[0]....
.L_253:
        /*0198*/ 	.word	0x00000060


	//   ....[1]....
        /*019c*/ 	.word	0x00000190


	//   ....[2]....
        /*01a0*/ 	.word	0x00000220


	//   ....[3]....
        /*01a4*/ 	.word	0x000003a0


	//   ....[4]....
        /*01a8*/ 	.word	0x000005e0


	//   ....[5]....
        /*01ac*/ 	.word	0x00000b30


	//   ....[6]....
        /*01b0*/ 	.word	0x00001c30


	//   ....[7]....
        /*01b4*/ 	.word	0x00001c70


	//   ....[8]....
        /*01b8*/ 	.word	0x00001cb0


	//   ....[9]....
        /*01bc*/ 	.word	0x00001d10


	//   ....[10]....
        /*01c0*/ 	.word	0x00001de0


	//   ....[11]....
        /*01c4*/ 	.word	0x00001e30


	//   ....[12]....
        /*01c8*/ 	.word	0x00001e70


	//   ....[13]....
        /*01cc*/ 	.word	0x00001eb0


	//   ....[14]....
        /*01d0*/ 	.word	0x00001ee0


	//   ....[15]....
        /*01d4*/ 	.word	0x00001f40


	//   ....[16]....
        /*01d8*/ 	.word	0x00001fc0


	//   ....[17]....
        /*01dc*/ 	.word	0x00002030


	//   ....[18]....
        /*01e0*/ 	.word	0x00002080


	//   ....[19]....
        /*01e4*/ 	.word	0x000020c0


	//   ....[20]....
        /*01e8*/ 	.word	0x00002100


	//   ....[21]....
        /*01ec*/ 	.word	0x00002130


	//   ....[22]....
        /*01f0*/ 	.word	0x00002170


	//   ....[23]....
        /*01f4*/ 	.word	0x000021c0


	//   ....[24]....
        /*01f8*/ 	.word	0x00002200


	//   ....[25]....
        /*01fc*/ 	.word	0x00002270


	//   ....[26]....
        /*0200*/ 	.word	0x000022b0


	//   ....[27]....
        /*0204*/ 	.word	0x000022f0


	//   ....[28]....
        /*0208*/ 	.word	0x00002330


	//   ....[29]....
        /*020c*/ 	.word	0x000023b0


	//   ....[30]....
        /*0210*/ 	.word	0x000023f0


	//   ....[31]....
        /*0214*/ 	.word	0x00002430


	//   ....[32]....
        /*0218*/ 	.word	0x000024a0


	//   ....[33]....
        /*021c*/ 	.word	0x00002530


	//   ....[34]....
        /*0220*/ 	.word	0x000025f0


	//   ....[35]....
        /*0224*/ 	.word	0x00002660


	//   ....[36]....
        /*0228*/ 	.word	0x000026b0


	//   ....[37]....
        /*022c*/ 	.word	0x000027f0


	//   ....[38]....
        /*0230*/ 	.word	0x00002c80


	//   ....[39]....
        /*0234*/ 	.word	0x00002c90


	//   ....[40]....
        /*0238*/ 	.word	0x00002ca0


	//   ....[41]....
        /*023c*/ 	.word	0x00002cb0


	//   ....[42]....
        /*0240*/ 	.word	0x00002cc0


	//   ....[43]....
        /*0244*/ 	.word	0x00002cd0


	//   ....[44]....
        /*0248*/ 	.word	0x00002d00


	//   ....[45]....
        /*024c*/ 	.word	0x00002d30


	//   ....[46]....
        /*0250*/ 	.word	0x00002d70


	//   ....[47]....
        /*0254*/ 	.word	0x00002db0


	//   ....[48]....
        /*0258*/ 	.word	0x00002df0


	//   ....[49]....
        /*025c*/ 	.word	0x00002e30


	//   ....[50]....
        /*0260*/ 	.word	0x00002e50


	//   ....[51]....
        /*0264*/ 	.word	0x00002e90


	//   ....[52]....
        /*0268*/ 	.word	0x00002ed0


	//   ....[53]....
        /*026c*/ 	.word	0x00002f30


	//   ....[54]....
        /*0270*/ 	.word	0x00002f70


	//   ....[55]....
        /*0274*/ 	.word	0x00002fb0


	//   ....[56]....
        /*0278*/ 	.word	0x00002ff0


	//   ....[57]....
        /*027c*/ 	.word	0x00003030


	//   ....[58]....
        /*0280*/ 	.word	0x00003070


	//   ....[59]....
        /*0284*/ 	.word	0x000030b0


	//   ....[60]....
        /*0288*/ 	.word	0x000030f0


	//   ....[61]....
        /*028c*/ 	.word	0x00003130


	//   ....[62]....
        /*0290*/ 	.word	0x00003170


	//   ....[63]....
        /*0294*/ 	.word	0x000031b0


	//   ....[64]....
        /*0298*/ 	.word	0x000031f0


	//   ....[65]....
        /*029c*/ 	.word	0x00003230


	//   ....[66]....
        /*02a0*/ 	.word	0x00003270


	//   ....[67]....
        /*02a4*/ 	.word	0x000032b0


	//   ....[68]....
        /*02a8*/ 	.word	0x000032f0


	//   ....[69]....
        /*02ac*/ 	.word	0x00003330


	//   ....[70]....
        /*02b0*/ 	.word	0x000050a0


	//   ....[71]....
        /*02b4*/ 	.word	0x000074f0


	//----- nvinfo : EIATTR_REG_RECONFIG
	.align		4
.L_254:
        /*02b8*/ 	.byte	0x01, 0x54
	.zero		2


	//----- nvinfo : EIATTR_SYSCALL_OFFSETS
	.align		4
        /*02bc*/ 	.byte	0x04, 0x46
        /*02be*/ 	.short	(.L_256 - .L_255)


	//   ....[0]....
.L_255:
        /*02c0*/ 	.word	0x00000790


	//   ....[1]....
        /*02c4*/ 	.word	0x00000880


	//   ....[2]....
        /*02c8*/ 	.word	0x000009e0


	//   ....[3]....
        /*02cc*/ 	.word	0x00000ad0


	//----- nvinfo : EIATTR_MBARRIER_INSTR_OFFSETS
	.align		4
.L_256:
        /*02d0*/ 	.byte	0x04, 0x39
        /*02d2*/ 	.short	(.L_258 - .L_257)


	//   ....[0]....
.L_257:
        /*02d4*/ 	.word	0x00000260
        /*02d8*/ 	.word	0x000000ff
        /*02dc*/ 	.word	0x00030c00
        /*02e0*/ 	.short	0x0100
        /*02e2*/ 	.byte	0x06
	.zero		1


	//   ....[1]....
        /*02e4*/ 	.word	0x00000350
        /*02e8*/ 	.word	0x000000ff
        /*02ec*/ 	.word	0x00030c10
        /*02f0*/ 	.short	0x0100
        /*02f2*/ 	.byte	0x08
	.zero		1


	//   ....[2]....
        /*02f4*/ 	.word	0x00000360
        /*02f8*/ 	.word	0x000000ff
        /*02fc*/ 	.word	0x00030c20
        /*0300*/ 	.short	0x0100
        /*0302*/ 	.byte	0x08
	.zero		1


	//   ....[3]....
        /*0304*/ 	.word	0x00000370
        /*0308*/ 	.word	0x000000ff
        /*030c*/ 	.word	0x00030c18
        /*0310*/ 	.short	0x0100
        /*0312*/ 	.byte	0x08
	.zero		1


	//   ....[4]....
        /*0314*/ 	.word	0x00000380
        /*0318*/ 	.word	0x000000ff
        /*031c*/ 	.word	0x00030c28
        /*0320*/ 	.short	0x0100
        /*0322*/ 	.byte	0x08
	.zero		1


	//   ....[5]....
        /*0324*/ 	.word	0x000004b0
        /*0328*/ 	.word	0x000000ff
        /*032c*/ 	.word	0x00030c30
        /*0330*/ 	.short	0x0100
        /*0332*/ 	.byte	0x08
	.zero		1


	//   ....[6]....
        /*0334*/ 	.word	0x000004c0
        /*0338*/ 	.word	0x000000ff
        /*033c*/ 	.word	0x00030c40
        /*0340*/ 	.short	0x0100
        /*0342*/ 	.byte	0x08
	.zero		1


	//   ....[7]....
        /*0344*/ 	.word	0x000004d0
        /*0348*/ 	.word	0x000000ff
        /*034c*/ 	.word	0x00030c38
        /*0350*/ 	.short	0x0100
        /*0352*/ 	.byte	0x08
	.zero		1


	//   ....[8]....
        /*0354*/ 	.word	0x000004e0
        /*0358*/ 	.word	0x000000ff
        /*035c*/ 	.word	0x00030c48
        /*0360*/ 	.short	0x0100
        /*0362*/ 	.byte	0x08
	.zero		1


	//   ....[9]....
        /*0364*/ 	.word	0x00000b60
        /*0368*/ 	.word	0x00000002
        /*036c*/ 	.word	0x00030c00
        /*0370*/ 	.short	0x010a
        /*0372*/ 	.byte	0x3f
	.zero		1


	//   ....[10]....
        /*0374*/ 	.word	0x00000bb0
        /*0378*/ 	.word	0x00000002
        /*037c*/ 	.word	0x00030c00
        /*0380*/ 	.short	0x010a
        /*0382*/ 	.byte	0x3f
	.zero		1


	//   ....[11]....
        /*0384*/ 	.word	0x00001670
        /*0388*/ 	.word	0x00000009
        /*038c*/ 	.word	0x00030c10
        /*0390*/ 	.short	0x010a
        /*0392*/ 	.byte	0x3f
	.zero		1


	//   ....[12]....
        /*0394*/ 	.word	0x000016e0
        /*0398*/ 	.word	0x00000009
        /*039c*/ 	.word	0x00030c10
        /*03a0*/ 	.short	0x010a
        /*03a2*/ 	.byte	0x3f
	.zero		1


	//   ....[13]....
        /*03a4*/ 	.word	0x00001af0
        /*03a8*/ 	.word	0x00000009
        /*03ac*/ 	.word	0x00030c30
        /*03b0*/ 	.short	0x010a
        /*03b2*/ 	.byte	0x3f
	.zero		1


	//   ....[14]....
        /*03b4*/ 	.word	0x00001b70
        /*03b8*/ 	.word	0x00000009
        /*03bc*/ 	.word	0x00030c30
        /*03c0*/ 	.short	0x010a
        /*03c2*/ 	.byte	0x3f
	.zero		1


	//   ....[15]....
        /*03c4*/ 	.word	0x000042b0
        /*03c8*/ 	.word	0x0000000a
        /*03cc*/ 	.word	0x00000000
        /*03d0*/ 	.short	0x0101
        /*03d2*/ 	.byte	0x3f
	.zero		1


	//   ....[16]....
        /*03d4*/ 	.word	0x00004700
        /*03d8*/ 	.word	0x00000009
        /*03dc*/ 	.word	0x00000000
        /*03e0*/ 	.short	0x0101
        /*03e2*/ 	.byte	0x3f
	.zero		1


	//   ....[17]....
        /*03e4*/ 	.word	0x00005ee0
        /*03e8*/ 	.word	0x0000000b
        /*03ec*/ 	.word	0x00030c20
        /*03f0*/ 	.short	0x010a
        /*03f2*/ 	.byte	0x3f
	.zero		1


	//   ....[18]....
        /*03f4*/ 	.word	0x000063b0
        /*03f8*/ 	.word	0x0000000b
        /*03fc*/ 	.word	0x00030c40
        /*0400*/ 	.short	0x010a
        /*0402*/ 	.byte	0x3f
	.zero		1


	//   ....[19]....
        /*0404*/ 	.word	0x000065e0
        /*0408*/ 	.word	0x0000000b
        /*040c*/ 	.word	0x00030c28
        /*0410*/ 	.short	0x010a
        /*0412*/ 	.byte	0x3f
	.zero		1


	//   ....[20]....
        /*0414*/ 	.word	0x00006780
        /*0418*/ 	.word	0x0000000b
        /*041c*/ 	.word	0x00030c48
        /*0420*/ 	.short	0x010a
        /*0422*/ 	.byte	0x3f
	.zero		1


	//   ....[21]....
        /*0424*/ 	.word	0x00006990
        /*0428*/ 	.word	0x0000000b
        /*042c*/ 	.word	0x00030c20
        /*0430*/ 	.short	0x010a
        /*0432*/ 	.byte	0x3f
	.zero		1


	//   ....[22]....
        /*0434*/ 	.word	0x00006ba0
        /*0438*/ 	.word	0x0000000b
        /*043c*/ 	.word	0x00030c40
        /*0440*/ 	.short	0x010a
        /*0442*/ 	.byte	0x3f
	.zero		1


	//   ....[23]....
        /*0444*/ 	.word	0x00006da0
        /*0448*/ 	.word	0x0000000b
        /*044c*/ 	.word	0x00030c28
        /*0450*/ 	.short	0x010a
        /*0452*/ 	.byte	0x3f
	.zero		1


	//   ....[24]....
        /*0454*/ 	.word	0x00006fa0
        /*0458*/ 	.word	0x0000000d
        /*045c*/ 	.word	0x00030c40
        /*0460*/ 	.short	0x010a
        /*0462*/ 	.byte	0x3f
	.zero		1


	//   ....[25]....
        /*0464*/ 	.word	0x00007360
        /*0468*/ 	.word	0x00000006
        /*046c*/ 	.word	0x00000000
        /*0470*/ 	.short	0x010a
        /*0472*/ 	.byte	0x3f
	.zero		1


	//   ....[26]....
        /*0474*/ 	.word	0x000073c0
        /*0478*/ 	.word	0x00000003
        /*047c*/ 	.word	0x00000000
        /*0480*/ 	.short	0x010a
        /*0482*/ 	.byte	0x3f
	.zero		1


	//   ....[27]....
        /*0484*/ 	.word	0x00007420
        /*0488*/ 	.word	0x00000000
        /*048c*/ 	.word	0x00000000
        /*0490*/ 	.short	0x010a
        /*0492*/ 	.byte	0x3f
	.zero		1


	//   ....[28]....
        /*0494*/ 	.word	0x00007450
        /*0498*/ 	.word	0x00000003
        /*049c*/ 	.word	0x00000000
        /*04a0*/ 	.short	0x010a
        /*04a2*/ 	.byte	0x3f
	.zero		1


	//   ....[29]....
        /*04a4*/ 	.word	0x00007520
        /*04a8*/ 	.word	0x00000002
        /*04ac*/ 	.word	0x00030c00
        /*04b0*/ 	.short	0x010a
        /*04b2*/ 	.byte	0x3f
	.zero		1


	//   ....[30]....
        /*04b4*/ 	.word	0x00007570
        /*04b8*/ 	.word	0x00000009
        /*04bc*/ 	.word	0x00030c10
        /*04c0*/ 	.short	0x010a
        /*04c2*/ 	.byte	0x3f
	.zero		1


	//   ....[31]....
        /*04c4*/ 	.word	0x000075c0
        /*04c8*/ 	.word	0x00000009
        /*04cc*/ 	.word	0x00030c30
        /*04d0*/ 	.short	0x010a
        /*04d2*/ 	.byte	0x3f
	.zero		1


	//   ....[32]....
        /*04d4*/ 	.word	0x00007610
        /*04d8*/ 	.word	0x0000000b
        /*04dc*/ 	.word	0x00030c20
        /*04e0*/ 	.short	0x010a
        /*04e2*/ 	.byte	0x3f
	.zero		1


	//   ....[33]....
        /*04e4*/ 	.word	0x00007660
        /*04e8*/ 	.word	0x0000000b
        /*04ec*/ 	.word	0x00030c40
        /*04f0*/ 	.short	0x010a
        /*04f2*/ 	.byte	0x3f
	.zero		1


	//   ....[34]....
        /*04f4*/ 	.word	0x000076b0
        /*04f8*/ 	.word	0x0000000b
        /*04fc*/ 	.word	0x00030c28
        /*0500*/ 	.short	0x010a
        /*0502*/ 	.byte	0x3f
	.zero		1


	//   ....[35]....
        /*0504*/ 	.word	0x00007700
        /*0508*/ 	.word	0x0000000b
        /*050c*/ 	.word	0x00030c48
        /*0510*/ 	.short	0x010a
        /*0512*/ 	.byte	0x3f
	.zero		1


	//   ....[36]....
        /*0514*/ 	.word	0x00007760
        /*0518*/ 	.word	0x0000000b
        /*051c*/ 	.word	0x00030c20
        /*0520*/ 	.short	0x010a
        /*0522*/ 	.byte	0x3f
	.zero		1


	//   ....[37]....
        /*0524*/ 	.word	0x000077b0
        /*0528*/ 	.word	0x0000000b
        /*052c*/ 	.word	0x00030c40
        /*0530*/ 	.short	0x010a
        /*0532*/ 	.byte	0x3f
	.zero		1


	//   ....[38]....
        /*0534*/ 	.word	0x00007800
        /*0538*/ 	.word	0x0000000b
        /*053c*/ 	.word	0x00030c28
        /*0540*/ 	.short	0x010a
        /*0542*/ 	.byte	0x3f
	.zero		1


	//   ....[39]....
        /*0544*/ 	.word	0x00007850
        /*0548*/ 	.word	0x0000000d
        /*054c*/ 	.word	0x00030c40
        /*0550*/ 	.short	0x010a
        /*0552*/ 	.byte	0x3f
	.zero		1


	//   ....[40]....
        /*0554*/ 	.word	0x00007930
        /*0558*/ 	.word	0x00000006
        /*055c*/ 	.word	0x00000000
        /*0560*/ 	.short	0x010a
        /*0562*/ 	.byte	0x3f
	.zero		1


	//   ....[41]....
        /*0564*/ 	.word	0x00007980
        /*0568*/ 	.word	0x00000003
        /*056c*/ 	.word	0x00000000
        /*0570*/ 	.short	0x010a
        /*0572*/ 	.byte	0x3f
	.zero		1


	//   ....[42]....
        /*0574*/ 	.word	0x000079d0
        /*0578*/ 	.word	0x00000000
        /*057c*/ 	.word	0x00000000
        /*0580*/ 	.short	0x010a
        /*0582*/ 	.byte	0x3f
	.zero		1


	//----- nvinfo : EIATTR_NUM_MBARRIERS
	.align		4
.L_258:
        /*0584*/ 	.byte	0x03, 0x38
        /*0586*/ 	.short	0x0009


	//----- nvinfo : EIATTR_EXIT_INSTR_OFFSETS
	.align		4
        /*0588*/ 	.byte	0x04, 0x1c
        /*058a*/ 	.short	(.L_260 - .L_259)


	//   ....[0]....
.L_259:
        /*058c*/ 	.word	0x000074a0


	//----- nvinfo : EIATTR_MAX_THREADS
	.align		4
.L_260:
        /*0590*/ 	.byte	0x04, 0x05
        /*0592*/ 	.short	(.L_262 - .L_261)
.L_261:
        /*0594*/ 	.word	0x00000180
        /*0598*/ 	.word	0x00000001
        /*059c*/ 	.word	0x00000001


	//----- nvinfo : EIATTR_CRS_STACK_SIZE
	.align		4
.L_262:
        /*05a0*/ 	.byte	0x04, 0x1e
        /*05a2*/ 	.short	(.L_264 - .L_263)
.L_263:
        /*05a4*/ 	.word	0x00000000


	//----- nvinfo : EIATTR_CBANK_PARAM_SIZE
	.align		4
.L_264:
        /*05a8*/ 	.byte	0x03, 0x19
        /*05aa*/ 	.short	0x06f0


	//----- nvinfo : EIATTR_PARAM_CBANK
	.align		4
        /*05ac*/ 	.byte	0x04, 0x0a
        /*05ae*/ 	.short	(.L_266 - .L_265)
	.align		4
.L_265:
        /*05b0*/ 	.word	index@(.nv.constant0._ZN7cutlass13device_kernelIN5flash11enable_sm90INS1_16FlashAttnBwdSm90INS1_25CollectiveMainloopBwdSm90ILi2ELi2ELi2EN4cute5tupleIJNS5_1CILi1EEES8_S8_EEENS6_IJNS7_ILi128EEESA_NS7_ILi64EEEEEENS_10bfloat16_tEfNS_4arch4Sm90ELb0ELb0ELb0ELb0ELb0ELb1ELb0ELb0ELi2ELi1ELi2ELi2ELb0EEENS1_24CollectiveEpilogueBwdGQAISC_fSF_Li256ELb0ELb0EEENS1_19SingleTileSchedulerILb0ELb0ELb0ELi128EEEEEEEEEvNT_6ParamsE)
        /*05b4*/ 	.short	0x0210
        /*05b6*/ 	.short	0x06f0


	//----- nvinfo : EIATTR_SW_WAR
	.align		4
.L_266:
        /*05b8*/ 	.byte	0x04, 0x36
        /*05ba*/ 	.short	(.L_268 - .L_267)
.L_267:
        /*05bc*/ 	.word	0x00000008
.L_268:


//--------------------- .nv.info._ZN7cutlass13device_kernelIN5flash11enable_sm90INS1_16FlashAttnBwdSm90INS1_25CollectiveMainloopBwdSm90ILi2ELi2ELi2EN4cute5tupleIJNS5_1CILi1EEES8_S8_EEENS6_IJNS7_ILi128EEESA_NS7_ILi64EEEEEENS_10bfloat16_tEfNS_4arch4Sm90ELb0ELb0ELb0ELb0ELb1ELb1ELb0ELb0ELi2ELi1ELi2ELi2ELb0EEENS1_24CollectiveEpilogueBwdGQAISC_fSF_Li256ELb0ELb1EEENS1_19SingleTileSchedulerILb0ELb0ELb0ELi128EEEEEEEEEvNT_6ParamsE --------------------------
	.section	.nv.info._ZN7cutlass13device_kernelIN5flash11enable_sm90INS1_16FlashAttnBwdSm90INS1_25CollectiveMainloopBwdSm90ILi2ELi2ELi2EN4cute5tupleIJNS5_1CILi1EEES8_S8_EEENS6_IJNS7_ILi128EEESA_NS7_ILi64EEEEEENS_10bfloat16_tEfNS_4arch4Sm90ELb0ELb0ELb0ELb0ELb1ELb1ELb0ELb0ELi2ELi1ELi2ELi2ELb0EEENS1_24CollectiveEpilogueBwdGQAISC_fSF_Li256ELb0ELb1EEENS1_19SingleTileSchedulerILb0ELb0ELb0ELi128EEEEEEEEEvNT_6ParamsE,"",@"SHT_CUDA_INFO"
	.sectionflags	@""
	.align	4


	//----- nvinfo : EIATTR_CUDA_API_VERSION
	.align		4
        /*0000*/ 	.byte	0x04, 0x37
        /*0002*/ 	.short	(.L_270 - .L_269)
.L_269:
        /*0004*/ 	.word	0x00000082


	//----- nvinfo : EIATTR_KPARAM_INFO
	.align		4
.L_270:
        /*0008*/ 	.byte	0x04, 0x17
        /*000a*/ 	.short	(.L_272 - .L_271)
.L_271:
        /*000c*/ 	.word	0x00000000
        /*0010*/ 	.short	0x0000
        /*0012*/ 	.short	0x0070
        /*0014*/ 	.byte	0x00, 0xf0, 0x01, 0x1a


	//----- nvinfo : EIATTR_SPARSE_MMA_MASK
	.align		4
.L_272:
        /*0018*/ 	.byte	0x03, 0x50
        /*001a*/ 	.short	0x0000


	//----- nvinfo : EIATTR_MAXREG_COUNT
	.align		4
        /*001c*/ 	.byte	0x03, 0x1b
        /*001e*/ 	.short	0x00a8


	//----- nvinfo : EIATTR_NUM_BARRIERS
	.align		4
        /*0020*/ 	.byte	0x02, 0x4c
        /*0022*/ 	.byte	0x10
	.zero		1


	//----- nvinfo : EIATTR_EXTERNS
	.align		4
        /*0024*/ 	.byte	0x04, 0x0f
        /*0026*/ 	.short	(.L_274 - .L_273)


	//   ....[0]....
	.align		4
.L_273:
        /*0028*/ 	.word	index@(__assertfail)


	//----- nvinfo : EIATTR_ANNOTATIONS
	.align		4
.L_274:
        /*002c*/ 	.byte	0x04, 0x55
        /*002e*/ 	.short	(.L_276 - .L_275)


	//   ....[0]....
.L_275:
        /*0030*/ 	.word	0x00000001
        /*0034*/ 	.byte	0x70, 0x15, 0x00, 0x00, 0x01, 0x00, 0x00, 0x00, 0xb0, 0x15, 0x00, 0x00, 0x01, 0x00, 0x00, 0x00
        /*0044*/ 	.byte	0xf0, 0x15, 0x00, 0x00, 0x01, 0x00, 0x00, 0x00, 0x40, 0x17, 0x00, 0x00, 0x01, 0x00, 0x00, 0x00
        /*0054*/ 	.byte	0x70, 0x17, 0x00, 0x00, 0x01, 0x00, 0x00, 0x00, 0x90, 0x17, 0x00, 0x00


	//----- nvinfo : EIATTR_MERCURY_ISA_VERSION
	.align		4
.L_276:
        /*0060*/ 	.byte	0x03, 0x5f
        /*0062*/ 	.short	0x0101


	//----- nvinfo : EIATTR_INT_WARP_WIDE_INSTR_OFFSETS
	.align		4
        /*0064*/ 	.byte	0x04, 0x31
        /*0066*/ 	.short	(.L_278 - .L_277)


	//   ....[0]....
.L_277:
        /*0068*/ 	.word	0x00000180


	//   ....[1]....
        /*006c*/ 	.word	0x00000240


	//   ....[2]....
        /*0070*/ 	.word	0x00005d50


	//   ....[3]....
        /*0074*/ 	.word	0x000061c0


	//   ....[4]....
        /*0078*/ 	.word	0x00006790


	//----- nvinfo : EIATTR_COOP_GROUP_MASK_REGIDS
	.align		4
.L_278:
        /*007c*/ 	.byte	0x04, 0x29
        /*007e*/ 	.short	(.L_280 - .L_279)


	//   ....[0]....
.L_279:
        /*0080*/ 	.word	0xffffffff


	//   ....[1]....
        /*0084*/ 	.word	0xffffffff


	//   ....[2]....
        /*0088*/ 	.word	0xffffffff


	//   ....[3]....
        /*008c*/ 	.word	0xffffffff


	//   ....[4]....
        /*0090*/ 	.word	0xffffffff


	//   ....[5]....
        /*0094*/ 	.word	0xffffffff


	//   ....[6]....
        /*0098*/ 	.word	0xffffffff


	//   ....[7]....
        /*009c*/ 	.word	0xffffffff


	//   ....[8]....
        /*00a0*/ 	.word	0xffffffff


	//   ....[9]....
        /*00a4*/ 	.word	0xffffffff


	//   ....[10]....
        /*00a8*/ 	.word	0xffffffff


	//   ....[11]....
        /*00ac*/ 	.word	0xffffffff


	//   ....[12]....
        /*00b0*/ 	.word	0xffffffff


	//   ....[13]....
        /*00b4*/ 	.word	0xffffffff


	//   ....[14]....
        /*00b8*/ 	.word	0xffffffff


	//   ....[15]....
        /*00bc*/ 	.word	0xffffffff


	//   ....[16]....
        /*00c0*/ 	.word	0xffffffff


	//   ....[17]....
        /*00c4*/ 	.word	0xffffffff


	//   ....[18]....
        /*00c8*/ 	.word	0xffffffff


	//   ....[19]....
        /*00cc*/ 	.word	0xffffffff


	//   ....[20]....
        /*00d0*/ 	.word	0xffffffff


	//   ....[21]....
        /*00d4*/ 	.word	0xffffffff


	//   ....[22]....
        /*00d8*/ 	.word	0xffffffff


	//   ....[23]....
        /*00dc*/ 	.word	0xffffffff


	//   ....[24]....
        /*00e0*/ 	.word	0xffffffff


	//   ....[25]....
        /*00e4*/ 	.word	0xffffffff


	//   ....[26]....
        /*00e8*/ 	.word	0xffffffff


	//   ....[27]....
        /*00ec*/ 	.word	0xffffffff


	//   ....[28]....
        /*00f0*/ 	.word	0xffffffff


	//   ....[29]....
        /*00f4*/ 	.word	0xffffffff


	//   ....[30]....
        /*00f8*/ 	.word	0xffffffff


	//   ....[31]....
        /*00fc*/ 	.word	0xffffffff


	//   ....[32]....
        /*0100*/ 	.word	0xffffffff


	//   ....[33]....
        /*0104*/ 	.word	0xffffffff


	//   ....[34]....
        /*0108*/ 	.word	0xffffffff


	//   ....[35]....
        /*010c*/ 	.word	0xffffffff


	//   ....[36]....
        /*0110*/ 	.word	0xffffffff


	//   ....[37]....
        /*0114*/ 	.word	0xffffffff


	//   ....[38]....
        /*0118*/ 	.word	0xffffffff


	//   ....[39]....
        /*011c*/ 	.word	0xffffffff


	//   ....[40]....
        /*0120*/ 	.word	0xffffffff


	//   ....[41]....
        /*0124*/ 	.word	0xffffffff


	//   ....[42]....
        /*0128*/ 	.word	0xffffffff


	//   ....[43]....
        /*012c*/ 	.word	0xffffffff


	//   ....[44]....
        /*0130*/ 	.word	0xffffffff


	//   ....[45]....
        /*0134*/ 	.word	0xffffffff


	//   ....[46]....
        /*0138*/ 	.word	0xffffffff


	//   ....[47]....
        /*013c*/ 	.word	0xffffffff


	//   ....[48]....
        /*0140*/ 	.word	0xffffffff


	//   ....[49]....
        /*0144*/ 	.word	0xffffffff


	//   ....[50]....
        /*0148*/ 	.word	0xffffffff


	//   ....[51]....
        /*014c*/ 	.word	0xffffffff


	//   ....[52]....
        /*0150*/ 	.word	0xffffffff


	//   ....[53]....
        /*0154*/ 	.word	0xffffffff


	//   ....[54]....
        /*0158*/ 	.word	0xffffffff


	//   ....[55]....
        /*015c*/ 	.word	0xffffffff


	//   ....[56]....
        /*0160*/ 	.word	0xffffffff


	//   ....[57]....
        /*0164*/ 	.word	0xffffffff


	//   ....[58]....
        /*0168*/ 	.word	0xffffffff


	//   ....[59]....
        /*016c*/ 	.word	0xffffffff


	//   ....[60]....
        /*0170*/ 	.word	0xffffffff


	//   ....[61]....
        /*0174*/ 	.word	0xffffffff


	//   ....[62]....
        /*0178*/ 	.word	0xffffffff


	//   ....[63]....
        /*017c*/ 	.word	0xffffffff


	//   ....[64]....
        /*0180*/ 	.word	0xffffffff


	//   ....[65]....
        /*0184*/ 	.word	0xffffffff


	//   ....[66]....
        /*0188*/ 	.word	0xffffffff


	//   ....[67]....
        /*018c*/ 	.word	0xffffffff


	//   ....[68]....
        /*0190*/ 	.word	0xffffffff


	//   ....[69]....
        /*0194*/ 	.word	0xffffffff


	//   ....[70]....
        /*0198*/ 	.word	0xffffffff


	//   ....[71]....
        /*019c*/ 	.word	0xffffffff


	//   ....[72]....
        /*01a0*/ 	.word	0xffffffff


	//   ....[73]....
        /*01a4*/ 	.word	0xffffffff


	//   ....[74]....
        /*01a8*/ 	.word	0xffffffff


	//   ....[75]....
        /*01ac*/ 	.word	0xffffffff


	//   ....[76]....
        /*01b0*/ 	.word	0xffffffff


	//   ....[77]....
        /*01b4*/ 	.word	0xffffffff


	//   ....[78]....
        /*01b8*/ 	.word	0xffffffff


	//   ....[79]....
        /*01bc*/ 	.word	0xffffffff


	//   ....[80]....
        /*01c0*/ 	.word	0xffffffff


	//   ....[81]....
        /*01c4*/ 	.word	0x0500000f


	//   ....[82]....
        /*01c8*/ 	.word	0x0500000f


	//   ....[83]....
        /*01cc*/ 	.word	0x0500000f


	//   ....[84]....
        /*01d0*/ 	.word	0x0500000f


	//   ....[85]....
        /*01d4*/ 	.word	0x0500000f


	//   ....[86]....
        /*01d8*/ 	.word	0x0500000f


	//----- nvinfo : EIATTR_COOP_GROUP_INSTR_OFFSETS
	.align		4
.L_280:
        /*01dc*/ 	.byte	0x04, 0x28
        /*01de*/ 	.short	(.L_282 - .L_281)


	//   ....[0]....
.L_281:
        /*01e0*/ 	.word	0x00000060


	//   ....[1]....
        /*01e4*/ 	.word	0x00000190


	//   ....[2]....
        /*01e8*/ 	.word	0x00000220


	//   ....[3]....
        /*01ec*/ 	.word	0x000003a0


	//   ....[4]....
        /*01f0*/ 	.word	0x000005f0


	//   ....[5]....
        /*01f4*/ 	.word	0x00000b40


	//   ....[6]....
        /*01f8*/ 	.word	0x00001c40


	//   ....[7]....
        /*01fc*/ 	.word	0x00001c80


	//   ....[8]....
        /*0200*/ 	.word	0x00001cc0


	//   ....[9]....
        /*0204*/ 	.word	0x00001d20


	//   ....[10]....
        /*0208*/ 	.word	0x00001df0


	//   ....[11]....
        /*020c*/ 	.word	0x00001e40


	//   ....[12]....
        /*0210*/ 	.word	0x00001e80


	//   ....[13]....
        /*0214*/ 	.word	0x00001ec0


	//   ....[14]....
        /*0218*/ 	.word	0x00001ef0


	//   ....[15]....
        /*021c*/ 	.word	0x00001f50


	//   ....[16]....
        /*0220*/ 	.word	0x00001fd0


	//   ....[17]....
        /*0224*/ 	.word	0x00002040


	//   ....[18]....
        /*0228*/ 	.word	0x00002090


	//   ....[19]....
        /*022c*/ 	.word	0x000020d0


	//   ....[20]....
        /*0230*/ 	.word	0x00002110


	//   ....[21]....
        /*0234*/ 	.word	0x00002140


	//   ....[22]....
        /*0238*/ 	.word	0x00002180


	//   ....[23]....
        /*023c*/ 	.word	0x000021d0


	//   ....[24]....
        /*0240*/ 	.word	0x00002210


	//   ....[25]....
        /*0244*/ 	.word	0x00002280


	//   ....[26]....
        /*0248*/ 	.word	0x000022c0


	//   ....[27]....
        /*024c*/ 	.word	0x00002300


	//   ....[28]....
        /*0250*/ 	.word	0x00002340


	//   ....[29]....
        /*0254*/ 	.word	0x000023c0


	//   ....[30]....
        /*0258*/ 	.word	0x00002400


	//   ....[31]....
        /*025c*/ 	.word	0x00002440


	//   ....[32]....
        /*0260*/ 	.word	0x000024b0


	//   ....[33]....
        /*0264*/ 	.word	0x00002540


	//   ....[34]....
        /*0268*/ 	.word	0x00002600


	//   ....[35]....
        /*026c*/ 	.word	0x00002670


	//   ....[36]....
        /*0270*/ 	.word	0x000026c0


	//   ....[37]....
        /*0274*/ 	.word	0x00002800


	//   ....[38]....
        /*0278*/ 	.word	0x00002c90


	//   ....[39]....
        /*027c*/ 	.word	0x00002ca0


	//   ....[40]....
        /*0280*/ 	.word	0x00002cb0


	//   ....[41]....
        /*0284*/ 	.word	0x00002cc0


	//   ....[42]....
        /*0288*/ 	.word	0x00002cd0


	//   ....[43]....
        /*028c*/ 	.word	0x00002ce0


	//   ....[44]....
        /*0290*/ 	.word	0x00002d10


	//   ....[45]....
        /*0294*/ 	.word	0x00002d40


	//   ....[46]....
        /*0298*/ 	.word	0x00002d80


	//   ....[47]....
        /*029c*/ 	.word	0x00002dc0


	//   ....[48]....
        /*02a0*/ 	.word	0x00002e00


	//   ....[49]....
        /*02a4*/ 	.word	0x00002e40


	//   ....[50]....
        /*02a8*/ 	.word	0x00002e60


	//   ....[51]....
        /*02ac*/ 	.word	0x00002ea0


	//   ....[52]....
        /*02b0*/ 	.word	0x00002ee0


	//   ....[53]....
        /*02b4*/ 	.word	0x00002f40


	//   ....[54]....
        /*02b8*/ 	.word	0x00002f80


	//   ....[55]....
        /*02bc*/ 	.word	0x00002fc0


	//   ....[56]....
        /*02c0*/ 	.word	0x00003000


	//   ....[57]....
        /*02c4*/ 	.word	0x00003040


	//   ....[58]....
        /*02c8*/ 	.word	0x00003080


	//   ....[59]....
        /*02cc*/ 	.word	0x000030c0


	//   ....[60]....
        /*02d0*/ 	.word	0x00003100


	//   ....[61]....
        /*02d4*/ 	.word	0x00003140


	//   ....[62]....
        /*02d8*/ 	.word	0x00003180


	//   ....[63]....
        /*02dc*/ 	.word	0x000031c0


	//   ....[64]....
        /*02e0*/ 	.word	0x00003200


	//   ....[65]....
        /*02e4*/ 	.word	0x00003240


	//   ....[66]....
        /*02e8*/ 	.word	0x00003280


	//   ....[67]....
        /*02ec*/ 	.word	0x000032c0


	//   ....[68]....
        /*02f0*/ 	.word	0x00003300


	//   ....[69]....
        /*02f4*/ 	.word	0x00003340


	//   ....[70]....
        /*02f8*/ 	.word	0x00004e40


	//   ....[71]....
        /*02fc*/ 	.word	0x00004fe0


	//   ....[72]....
        /*0300*/ 	.word	0x00005230


	//   ....[73]....
        /*0304*/ 	.word	0x000053d0


	//   ....[74]....
        /*0308*/ 	.word	0x000054f0


	//   ....[75]....
        /*030c*/ 	.word	0x000059f0


	//   ....[76]....
        /*0310*/ 	.word	0x00005c80


	//   ....[77]....
        /*0314*/ 	.word	0x00005ec0


	//   ....[78]....
        /*0318*/ 	.word	0x000060f0


	//   ....[79]....
        /*031c*/ 	.word	0x000063a0


	//   ....[80]....
        /*0320*/ 	.word	0x000066d0


	//   ....[81]....
        /*0324*/ 	.word	0x00008150


	//   ....[82]....
        /*0328*/ 	.word	0x000082a0


	//   ....[83]....
        /*032c*/ 	.word	0x00008310


	//   ....[84]....
        /*0330*/ 	.word	0x00008380


	//   ....[85]....
        /*0334*/ 	.word	0x000083f0


	//   ....[86]....
        /*0338*/ 	.word	0x00008460


	//----- nvinfo : EIATTR_REG_RECONFIG
	.align		4
.L_282:
        /*033c*/ 	.byte	0x01, 0x54
	.zero		2


	//----- nvinfo : EIATTR_SYSCALL_OFFSETS
	.align		4
        /*0340*/ 	.byte	0x04, 0x46
        /*0342*/ 	.short	(.L_284 - .L_283)


	//   ....[0]....
.L_283:
        /*0344*/ 	.word	0x000007a0


	//   ....[1]....
        /*0348*/ 	.word	0x00000890


	//   ....[2]....
        /*034c*/ 	.word	0x000009f0


	//   ....[3]....
        /*0350*/ 	.word	0x00000ae0


	//----- nvinfo : EIATTR_MBARRIER_INSTR_OFFSETS
	.align		4
.L_284:
        /*0354*/ 	.byte	0x04, 0x39
        /*0356*/ 	.short	(.L_286 - .L_285)


	//   ....[0]....
.L_285:
        /*0358*/ 	.word	0x00000260
        /*035c*/ 	.word	0x000000ff
        /*0360*/ 	.word	0x00030c00
        /*0364*/ 	.short	0x0100
        /*0366*/ 	.byte	0x06
	.zero		1


	//   ....[1]....
        /*0368*/ 	.word	0x00000350
        /*036c*/ 	.word	0x000000ff
        /*0370*/ 	.word	0x00030c10
        /*0374*/ 	.short	0x0100
        /*0376*/ 	.byte	0x08
	.zero		1


	//   ....[2]....
        /*0378*/ 	.word	0x00000360
        /*037c*/ 	.word	0x000000ff
        /*0380*/ 	.word	0x00030c20
        /*0384*/ 	.short	0x0100
        /*0386*/ 	.byte	0x08
	.zero		1


	//   ....[3]....
        /*0388*/ 	.word	0x00000370
        /*038c*/ 	.word	0x000000ff
        /*0390*/ 	.word	0x00030c18
        /*0394*/ 	.short	0x0100
        /*0396*/ 	.byte	0x08
	.zero		1


	//   ....[4]....
        /*0398*/ 	.word	0x00000380
        /*039c*/ 	.word	0x000000ff
        /*03a0*/ 	.word	0x00030c28
        /*03a4*/ 	.short	0x0100
        /*03a6*/ 	.byte	0x08
	.zero		1


	//   ....[5]....
        /*03a8*/ 	.word	0x000004b0
        /*03ac*/ 	.word	0x000000ff
        /*03b0*/ 	.word	0x00030c30
        /*03b4*/ 	.short	0x0100
        /*03b6*/ 	.byte	0x08
	.zero		1


	//   ....[6]....
        /*03b8*/ 	.word	0x000004c0
        /*03bc*/ 	.word	0x000000ff
        /*03c0*/ 	.word	0x00030c40
        /*03c4*/ 	.short	0x0100
        /*03c6*/ 	.byte	0x08
	.zero		1


	//   ....[7]....
        /*03c8*/ 	.word	0x000004d0
        /*03cc*/ 	.word	0x000000ff
        /*03d0*/ 	.word	0x00030c38
        /*03d4*/ 	.short	0x0100
        /*03d6*/ 	.byte	0x08
	.zero		1


	//   ....[8]....
        /*03d8*/ 	.word	0x000004e0
        /*03dc*/ 	.word	0x000000ff
        /*03e0*/ 	.word	0x00030c48
        /*03e4*/ 	.short	0x0100
        /*03e6*/ 	.byte	0x08
	.zero		1


	//   ....[9]....
        /*03e8*/ 	.word	0x00000b70
        /*03ec*/ 	.word	0x00000002
        /*03f0*/ 	.word	0x00030c00
        /*03f4*/ 	.short	0x010a
        /*03f6*/ 	.byte	0x3f
	.zero		1


	//   ....[10]....
        /*03f8*/ 	.word	0x00000bc0
        /*03fc*/ 	.word	0x00000002
        /*0400*/ 	.word	0x00030c00
        /*0404*/ 	.short	0x010a
        /*0406*/ 	.byte	0x3f
	.zero		1


	//   ....[11]....
        /*0408*/ 	.word	0x00001680
        /*040c*/ 	.word	0x00000009
        /*0410*/ 	.word	0x00030c10
        /*0414*/ 	.short	0x010a
        /*0416*/ 	.byte	0x3f
	.zero		1


	//   ....[12]....
        /*0418*/ 	.word	0x000016f0
        /*041c*/ 	.word	0x00000009
        /*0420*/ 	.word	0x00030c10
        /*0424*/ 	.short	0x010a
        /*0426*/ 	.byte	0x3f
	.zero		1


	//   ....[13]....
        /*0428*/ 	.word	0x00001b00
        /*042c*/ 	.word	0x00000009
        /*0430*/ 	.word	0x00030c30
        /*0434*/ 	.short	0x010a
        /*0436*/ 	.byte	0x3f
	.zero		1


	//   ....[14]....
        /*0438*/ 	.word	0x00001b80
        /*043c*/ 	.word	0x00000009
        /*0440*/ 	.word	0x00030c30
        /*0444*/ 	.short	0x010a
        /*0446*/ 	.byte	0x3f
	.zero		1


	//   ....[15]....
        /*0448*/ 	.word	0x000042c0
        /*044c*/ 	.word	0x0000000a
        /*0450*/ 	.word	0x00000000
        /*0454*/ 	.short	0x0101
        /*0456*/ 	.byte	0x3f
	.zero		1


	//   ....[16]....
        /*0458*/ 	.word	0x00004710
        /*045c*/ 	.word	0x00000009
        /*0460*/ 	.word	0x00000000
        /*0464*/ 	.short	0x0101
        /*0466*/ 	.byte	0x3f
	.zero		1


	//   ....[17]....
        /*0468*/ 	.word	0x00006b40
        /*046c*/ 	.word	0x0000000b
        /*0470*/ 	.word	0x00030c20
        /*0474*/ 	.short	0x010a
        /*0476*/ 	.byte	0x3f
	.zero		1


	//   ....[18]....
        /*0478*/ 	.word	0x00007010
        /*047c*/ 	.word	0x0000000b
        /*0480*/ 	.word	0x00030c40
        /*0484*/ 	.short	0x010a
        /*0486*/ 	.byte	0x3f
	.zero		1


	//   ....[19]....
        /*0488*/ 	.word	0x00007240
        /*048c*/ 	.word	0x0000000b
        /*0490*/ 	.word	0x00030c28
        /*0494*/ 	.short	0x010a
        /*0496*/ 	.byte	0x3f
	.zero		1


	//   ....[20]....
        /*0498*/ 	.word	0x000073e0
        /*049c*/ 	.word	0x0000000b
        /*04a0*/ 	.word	0x00030c48
        /*04a4*/ 	.short	0x010a
        /*04a6*/ 	.byte	0x3f
	.zero		1


	//   ....[21]....
        /*04a8*/ 	.word	0x000075f0
        /*04ac*/ 	.word	0x0000000b
        /*04b0*/ 	.word	0x00030c20
        /*04b4*/ 	.short	0x010a
        /*04b6*/ 	.byte	0x3f
	.zero		1


	//   ....[22]....
        /*04b8*/ 	.word	0x00007800
        /*04bc*/ 	.word	0x0000000b
        /*04c0*/ 	.word	0x00030c40
        /*04c4*/ 	.short	0x010a
        /*04c6*/ 	.byte	0x3f
	.zero		1


	//   ....[23]....
        /*04c8*/ 	.word	0x00007a00
        /*04cc*/ 	.word	0x0000000b
        /*04d0*/ 	.word	0x00030c28
        /*04d4*/ 	.short	0x010a
        /*04d6*/ 	.byte	0x3f
	.zero		1


	//   ....[24]....
        /*04d8*/ 	.word	0x00007c00
        /*04dc*/ 	.word	0x0000000d
        /*04e0*/ 	.word	0x00030c40
        /*04e4*/ 	.short	0x010a
        /*04e6*/ 	.byte	0x3f
	.zero		1


	//   ....[25]....
        /*04e8*/ 	.word	0x00007fc0
        /*04ec*/ 	.word	0x00000006
        /*04f0*/ 	.word	0x00000000
        /*04f4*/ 	.short	0x010a
        /*04f6*/ 	.byte	0x3f
	.zero		1


	//   ....[26]....
        /*04f8*/ 	.word	0x00008020
        /*04fc*/ 	.word	0x00000003
        /*0500*/ 	.word	0x00000000
        /*0504*/ 	.short	0x010a
        /*0506*/ 	.byte	0x3f
	.zero		1


	//   ....[27]....
        /*0508*/ 	.word	0x00008080
        /*050c*/ 	.word	0x00000000
        /*0510*/ 	.word	0x00000000
        /*0514*/ 	.short	0x010a
        /*0516*/ 	.byte	0x3f
	.zero		1


	//   ....[28]....
        /*0518*/ 	.word	0x000080b0
        /*051c*/ 	.word	0x00000003
        /*0520*/ 	.word	0x00000000
        /*0524*/ 	.short	0x010a
        /*0526*/ 	.byte	0x3f
	.zero		1


	//   ....[29]....
        /*0528*/ 	.word	0x00008180
        /*052c*/ 	.word	0x00000002
        /*0530*/ 	.word	0x00030c00
        /*0534*/ 	.short	0x010a
        /*0536*/ 	.byte	0x3f
	.zero		1


	//   ....[30]....
        /*0538*/ 	.word	0x000081d0
        /*053c*/ 	.word	0x00000009
        /*0540*/ 	.word	0x00030c10
        /*0544*/ 	.short	0x010a
        /*0546*/ 	.byte	0x3f
	.zero		1


	//   ....[31]....
        /*0548*/ 	.word	0x00008220
        /*054c*/ 	.word	0x00000009
        /*0550*/ 	.word	0x00030c30
        /*0554*/ 	.short	0x010a
        /*0556*/ 	.byte	0x3f
	.zero		1


	//   ....[32]....
        /*0558*/ 	.word	0x000084a0
        /*055c*/ 	.word	0x0000000b
        /*0560*/ 	.word	0x00030c20
        /*0564*/ 	.short	0x010a
        /*0566*/ 	.byte	0x3f
	.zero		1


	//   ....[33]....
        /*0568*/ 	.word	0x000084f0
        /*056c*/ 	.word	0x0000000b
        /*0570*/ 	.word	0x00030c40
        /*0574*/ 	.short	0x010a
        /*0576*/ 	.byte	0x3f
	.zero		1


	//   ....[34]....
        /*0578*/ 	.word	0x00008540
        /*057c*/ 	.word	0x0000000b
        /*0580*/ 	.word	0x00030c28
        /*0584*/ 	.short	0x010a
        /*0586*/ 	.byte	0x3f
	.zero		1


	//   ....[35]....
        /*0588*/ 	.word	0x00008590
        /*058c*/ 	.word	0x0000000b
        /*0590*/ 	.word	0x00030c48
        /*0594*/ 	.short	0x010a
        /*0596*/ 	.byte	0x3f
	.zero		1


	//   ....[36]....
        /*0598*/ 	.word	0x000085f0
        /*059c*/ 	.word	0x0000000b
        /*05a0*/ 	.word	0x00030c20
        /*05a4*/ 	.short	0x010a
        /*05a6*/ 	.byte	0x3f
	.zero		1


	//   ....[37]....
        /*05a8*/ 	.word	0x00008640
        /*05ac*/ 	.word	0x0000000b
        /*05b0*/ 	.word	0x00030c40
        /*05b4*/ 	.short	0x010a
        /*05b6*/ 	.byte	0x3f
	.zero		1


	//   ....[38]....
        /*05b8*/ 	.word	0x00008690
        /*05bc*/ 	.word	0x0000000b
        /*05c0*/ 	.word	0x00030c28
        /*05c4*/ 	.short	0x010a
        /*05c6*/ 	.byte	0x3f
	.zero		1


	//   ....[39]....
        /*05c8*/ 	.word	0x000086e0
        /*05cc*/ 	.word	0x0000000d
        /*05d0*/ 	.word	0x00030c40
        /*05d4*/ 	.short	0x010a
        /*05d6*/ 	.byte	0x3f
	.zero		1


	//   ....[40]....
        /*05d8*/ 	.word	0x000087c0
        /*05dc*/ 	.word	0x00000006
        /*05e0*/ 	.word	0x00000000
        /*05e4*/ 	.short	0x010a
        /*05e6*/ 	.byte	0x3f
	.zero		1


	//   ....[41]....
        /*05e8*/ 	.word	0x00008810
        /*05ec*/ 	.word	0x00000003
        /*05f0*/ 	.word	0x00000000
        /*05f4*/ 	.short	0x010a
        /*05f6*/ 	.byte	0x3f
	.zero		1


	//   ....[42]....
        /*05f8*/ 	.word	0x00008860
        /*05fc*/ 	.word	0x00000000
        /*0600*/ 	.word	0x00000000
        /*0604*/ 	.short	0x010a
        /*0606*/ 	.byte	0x3f
	.zero		1


	//----- nvinfo : EIATTR_NUM_MBARRIERS
	.align		4
.L_286:
        /*0608*/ 	.byte	0x03, 0x38
        /*060a*/ 	.short	0x0009


	//----- nvinfo : EIATTR_EXIT_INSTR_OFFSETS
	.align		4
        /*060c*/ 	.byte	0x04, 0x1c
        /*060e*/ 	.short	(.L_288 - .L_287)


	//   ....[0]....
.L_287:
        /*0610*/ 	.word	0x00008100


	//----- nvinfo : EIATTR_MAX_THREADS
	.align		4
.L_288:
        /*0614*/ 	.byte	0x04, 0x05
        /*0616*/ 	.short	(.L_290 - .L_289)
.L_289:
        /*0618*/ 	.word	0x00000180
        /*061c*/ 	.word	0x00000001
        /*0620*/ 	.word	0x00000001


	//----- nvinfo : EIATTR_CRS_STACK_SIZE
	.align		4
.L_290:
        /*0624*/ 	.byte	0x04, 0x1e
        /*0626*/ 	.short	(.L_292 - .L_291)
.L_291:
        /*0628*/ 	.word	0x00000000


	//----- nvinfo : EIATTR_CBANK_PARAM_SIZE
	.align		4
.L_292:
        /*062c*/ 	.byte	0x03, 0x19
        /*062e*/ 	.short	0x06f0


	//----- nvinfo : EIATTR_PARAM_CBANK
	.align		4
        /*0630*/ 	.byte	0x04, 0x0a
        /*0632*/ 	.short	(.L_294 - .L_293)
	.align		4
.L_293:
        /*0634*/ 	.word	index@(.nv.constant0._ZN7cutlass13device_kernelIN5flash11enable_sm90INS1_16FlashAttnBwdSm90INS1_25CollectiveMainloopBwdSm90ILi2ELi2ELi2EN4cute5tupleIJNS5_1CILi1EEES8_S8_EEENS6_IJNS7_ILi128EEESA_NS7_ILi64EEEEEENS_10bfloat16_tEfNS_4arch4Sm90ELb0ELb0ELb0ELb0ELb1ELb1ELb0ELb0ELi2ELi1ELi2ELi2ELb0EEENS1_24CollectiveEpilogueBwdGQAISC_fSF_Li256ELb0ELb1EEENS1_19SingleTileSchedulerILb0ELb0ELb0ELi128EEEEEEEEEvNT_6ParamsE)
        /*0638*/ 	.short	0x0210
        /*063a*/ 	.short	0x06f0


	//----- nvinfo : EIATTR_SW_WAR
	.align		4
.L_294:
        /*063c*/ 	.byte	0x04, 0x36
        /*063e*/ 	.short	(.L_296 - .L_295)
.L_295:
        /*0640*/ 	.word	0x00000008
.L_296:


//--------------------- .nv.info._ZN7cutlass13device_kernelIN5flash11enable_sm90INS1_16FlashAttnBwdSm90INS1_25CollectiveMainloopBwdSm90ILi2ELi2ELi2EN4cute5tupleIJNS5_1CILi1EEES8_S8_EEENS6_IJNS7_ILi128EEESA_NS7_ILi64EEEEEENS_10bfloat16_tEfNS_4arch4Sm90ELb0ELb0ELb0ELb1ELb0ELb1ELb0ELb0ELi2ELi1ELi2ELi2ELb0EEENS1_21CollectiveEpilogueBwdISC_SD_SF_Li256ELb1ELb0ELi1EEENS1_19SingleTileSchedulerILb1ELb0ELb0ELi128EEEEEEEEEvNT_6ParamsE --------------------------
	.section	.nv.info._ZN7cutlass13device_kernelIN5flash11enable_sm90INS1_16FlashAttnBwdSm90INS1_25CollectiveMainloopBwdSm90ILi2ELi2ELi2EN4cute5tupleIJNS5_1CILi1EEES8_S8_EEENS6_IJNS7_ILi128EEESA_NS7_ILi64EEEEEENS_10bfloat16_tEfNS_4arch4Sm90ELb0ELb0ELb0ELb1ELb0ELb1ELb0ELb0ELi2ELi1ELi2ELi2ELb0EEENS1_21CollectiveEpilogueBwdISC_SD_SF_Li256ELb1ELb0ELi1EEENS1_19SingleTileSchedulerILb1ELb0ELb0ELi128EEEEEEEEEvNT_6ParamsE,"",@"SHT_CUDA_INFO"
	.sectionflags	@""
	.align	4


	//----- nvinfo : EIATTR_CUDA_API_VERSION
	.align		4
        /*0000*/ 	.byte	0x04, 0x37
        /*0002*/ 	.short	(.L_298 - .L_297)
.L_297:
        /*0004*/ 	.word	0x00000082


	//----- nvinfo : EIATTR_KPARAM_INFO
	.align		4
.L_298:
        /*0008*/ 	.byte	0x04, 0x17
        /*000a*/ 	.short	(.L_300 - .L_299)
.L_299:
        /*000c*/ 	.word	0x00000000
        /*0010*/ 	.short	0x0000
        /*0012*/ 	.short	0x0070
        /*0014*/ 	.byte	0x00, 0xf0, 0x01, 0x1a


	//----- nvinfo : EIATTR_SPARSE_MMA_MASK
	.align		4
.L_300:
        /*0018*/ 	.byte	0x03, 0x50
        /*001a*/ 	.short	0x0000


	//----- nvinfo : EIATTR_MAXREG_COUNT
	.align		4
        /*001c*/ 	.byte	0x03, 0x1b
        /*001e*/ 	.short	0x00a8


	//----- nvinfo : EIATTR_NUM_BARRIERS
	.align		4
        /*0020*/ 	.byte	0x02, 0x4c
        /*0022*/ 	.byte	0x10
	.zero		1


	//----- nvinfo : EIATTR_EXTERNS
	.align		4
        /*0024*/ 	.byte	0x04, 0x0f
        /*0026*/ 	.short	(.L_302 - .L_301)


	//   ....[0]....
	.align		4
.L_301:
        /*0028*/ 	.word	index@(__assertfail)


	//----- nvinfo : EIATTR_ANNOTATIONS
	.align		4
.L_302:
        /*002c*/ 	.byte	0x04, 0x55
        /*002e*/ 	.short	(.L_304 - .L_303)


	//   ....[0]....
.L_303:
        /*0030*/ 	.word	0x00000001
        /*0034*/ 	.byte	0x60, 0x05, 0x00, 0x00, 0x01, 0x00, 0x00, 0x00, 0xd0, 0x07, 0x00, 0x00, 0x01, 0x00, 0x00, 0x00
        /*0044*/ 	.byte	0x50, 0x13, 0x00, 0x00, 0x01, 0x00, 0x00, 0x00, 0x00, 0x19, 0x00, 0x00, 0x01, 0x00, 0x00, 0x00
        /*0054*/ 	.byte	0x40, 0x19, 0x00, 0x00, 0x01, 0x00, 0x00, 0x00, 0x80, 0x19, 0x00, 0x00, 0x01, 0x00, 0x00, 0x00
        /*0064*/ 	.byte	0x20, 0x1b, 0x00, 0x00, 0x01, 0x00, 0x00, 0x00, 0x50, 0x1b, 0x00, 0x00, 0x01, 0x00, 0x00, 0x00
        /*0074*/ 	.byte	0x70, 0x1b, 0x00, 0x00, 0x01, 0x00, 0x00, 0x00, 0x50, 0x4d, 0x00, 0x00, 0x01, 0x00, 0x00, 0x00
        /*0084*/ 	.byte	0x90, 0x5f, 0x00, 0x00, 0x01, 0x00, 0x00, 0x00, 0xe0, 0x8c, 0x00, 0x00, 0x01, 0x00, 0x00, 0x00
        /*0094*/ 	.byte	0x10, 0x8d, 0x00, 0x00, 0x01, 0x00, 0x00, 0x00, 0xf0, 0x97, 0x00, 0x00


	//----- nvinfo : EIATTR_MERCURY_ISA_VERSION
	.align		4
.L_304:
        /*00a0*/ 	.byte	0x03, 0x5f
        /*00a2*/ 	.short	0x0101


	//----- nvinfo : EIATTR_INT_WARP_WIDE_INSTR_OFFSETS
	.align		4
        /*00a4*/ 	.byte	0x04, 0x31
        /*00a6*/ 	.short	(.L_306 - .L_305)


	//   ....[0]....
.L_305:
        /*00a8*/ 	.word	0x00000180


	//   ....[1]....
        /*00ac*/ 	.word	0x00000240


	//   ....[2]....
        /*00b0*/ 	.word	0x00007ef0


	//----- nvinfo : EIATTR_COOP_GROUP_MASK_REGIDS
	.align		4
.L_306:
        /*00b4*/ 	.byte	0x04, 0x29
        /*00b6*/ 	.short	(.L_308 - .L_307)


	//   ....[0]....
.L_307:
        /*00b8*/ 	.word	0xffffffff


	//   ....[1]....
        /*00bc*/ 	.word	0xffffffff


	//   ....[2]....
        /*00c0*/ 	.word	0xffffffff


	//   ....[3]....
        /*00c4*/ 	.word	0xffffffff


	//   ....[4]....
        /*00c8*/ 	.word	0xffffffff


	//   ....[5]....
        /*00cc*/ 	.word	0xffffffff


	//   ....[6]....
        /*00d0*/ 	.word	0xffffffff


	//   ....[7]....
        /*00d4*/ 	.word	0xffffffff


	//   ....[8]....
        /*00d8*/ 	.word	0xffffffff


	//   ....[9]....
        /*00dc*/ 	.word	0xffffffff


	//   ....[10]....
        /*00e0*/ 	.word	0xffffffff


	//   ....[11]....
        /*00e4*/ 	.word	0xffffffff


	//   ....[12]....
        /*00e8*/ 	.word	0xffffffff


	//   ....[13]....
        /*00ec*/ 	.word	0xffffffff


	//   ....[14]....
        /*00f0*/ 	.word	0xffffffff


	//   ....[15]....
        /*00f4*/ 	.word	0xffffffff


	//   ....[16]....
        /*00f8*/ 	.word	0xffffffff


	//   ....[17]....
        /*00fc*/ 	.word	0xffffffff


	//   ....[18]....
        /*0100*/ 	.word	0xffffffff


	//   ....[19]....
        /*0104*/ 	.word	0xffffffff


	//   ....[20]....
        /*0108*/ 	.word	0xffffffff


	//   ....[21]....
        /*010c*/ 	.word	0xffffffff


	//   ....[22]....
        /*0110*/ 	.word	0xffffffff


	//   ....[23]....
        /*0114*/ 	.word	0xffffffff


	//   ....[24]....
        /*0118*/ 	.word	0xffffffff


	//   ....[25]....
        /*011c*/ 	.word	0xffffffff


	//   ....[26]....
        /*0120*/ 	.word	0xffffffff


	//   ....[27]....
        /*0124*/ 	.word	0xffffffff


	//   ....[28]....
        /*0128*/ 	.word	0xffffffff


	//   ....[29]....
        /*012c*/ 	.word	0xffffffff


	//   ....[30]....
        /*0130*/ 	.word	0xffffffff


	//   ....[31]....
        /*0134*/ 	.word	0xffffffff


	//   ....[32]....
        /*0138*/ 	.word	0xffffffff


	//   ....[33]....
        /*013c*/ 	.word	0xffffffff


	//   ....[34]....
        /*0140*/ 	.word	0xffffffff


	//   ....[35]....
        /*0144*/ 	.word	0xffffffff


	//   ....[36]....
        /*0148*/ 	.word	0xffffffff


	//   ....[37]....
        /*014c*/ 	.word	0xffffffff


	//   ....[38]....
        /*0150*/ 	.word	0xffffffff


	//   ....[39]....
        /*0154*/ 	.word	0xffffffff


	//   ....[40]....
        /*0158*/ 	.word	0xffffffff


	//   ....[41]....
        /*015c*/ 	.word	0xffffffff


	//   ....[42]....
        /*0160*/ 	.word	0xffffffff


	//   ....[43]....
        /*0164*/ 	.word	0xffffffff


	//   ....[44]....
        /*0168*/ 	.word	0xffffffff


	//   ....[45]....
        /*016c*/ 	.word	0xffffffff


	//   ....[46]....
        /*0170*/ 	.word	0xffffffff


	//   ....[47]....
        /*0174*/ 	.word	0xffffffff


	//   ....[48]....
        /*0178*/ 	.word	0xffffffff


	//   ....[49]....
        /*017c*/ 	.word	0xffffffff


	//   ....[50]....
        /*0180*/ 	.word	0xffffffff


	//   ....[51]....
        /*0184*/ 	.word	0xffffffff


	//   ....[52]....
        /*0188*/ 	.word	0xffffffff


	//   ....[53]....
        /*018c*/ 	.word	0xffffffff


	//   ....[54]....
        /*0190*/ 	.word	0xffffffff


	//   ....[55]....
        /*0194*/ 	.word	0xffffffff


	//   ....[56]....
        /*0198*/ 	.word	0xffffffff


	//   ....[57]....
        /*019c*/ 	.word	0xffffffff


	//   ....[58]....
        /*01a0*/ 	.word	0xffffffff


	//   ....[59]....
        /*01a4*/ 	.word	0xffffffff


	//   ....[60]....
        /*01a8*/ 	.word	0xffffffff


	//   ....[61]....
        /*01ac*/ 	.word	0xffffffff


	//   ....[62]....
        /*01b0*/ 	.word	0xffffffff


	//   ....[63]....
        /*01b4*/ 	.word	0xffffffff


	//   ....[64]....
        /*01b8*/ 	.word	0xffffffff


	//   ....[65]....
        /*01bc*/ 	.word	0xffffffff


	//   ....[66]....
        /*01c0*/ 	.word	0xffffffff


	//   ....[67]....
        /*01c4*/ 	.word	0xffffffff


	//   ....[68]....
        /*01c8*/ 	.word	0xffffffff


	//   ....[69]....
        /*01cc*/ 	.word	0xffffffff


	//   ....[70]....
        /*01d0*/ 	.word	0xffffffff


	//   ....[71]....
        /*01d4*/ 	.word	0x0500000f


	//----- nvinfo : EIATTR_COOP_GROUP_INSTR_OFFSETS
	.align		4
.L_308:
        /*01d8*/ 	.byte	0x04, 0x28
        /*01da*/ 	.short	(.L_310 - .L_309)


	//   ....[0]....
.L_309:
        /*01dc*/ 	.word	0x00000060


	//   ....[1]....
        /*01e0*/ 	.word	0x00000190


	//   ....[2]....
        /*01e4*/ 	.word	0x00000220


	//   ....[3]....
        /*01e8*/ 	.word	0x000003a0


	//   ....[4]....
        /*01ec*/ 	.word	0x00000610


	//   ....[5]....
        /*01f0*/ 	.word	0x00001160


	//   ....[6]....
        /*01f4*/ 	.word	0x00002020


	//   ....[7]....
        /*01f8*/ 	.word	0x00002060


	//   ....[8]....
        /*01fc*/ 	.word	0x000020a0


	//   ....[9]....
        /*0200*/ 	.word	0x00002100


	//   ....[10]....
        /*0204*/ 	.word	0x000021d0


	//   ....[11]....
        /*0208*/ 	.word	0x00002220


	//   ....[12]....
        /*020c*/ 	.word	0x00002260


	//   ....[13]....
        /*0210*/ 	.word	0x000022a0


	//   ....[14]....
        /*0214*/ 	.word	0x000022e0


	//   ....[15]....
        /*0218*/ 	.word	0x00002320


	//   ....[16]....
        /*021c*/ 	.word	0x00002360


	//   ....[17]....
        /*0220*/ 	.word	0x000023c0


	//   ....[18]....
        /*0224*/ 	.word	0x00002430


	//   ....[19]....
        /*0228*/ 	.word	0x00002470


	//   ....[20]....
        /*022c*/ 	.word	0x000024a0


	//   ....[21]....
        /*0230*/ 	.word	0x000024e0


	//   ....[22]....
        /*0234*/ 	.word	0x00002510


	//   ....[23]....
        /*0238*/ 	.word	0x00002580


	//   ....[24]....
        /*023c*/ 	.word	0x000025c0


	//   ....[25]....
        /*0240*/ 	.word	0x00002630


	//   ....[26]....
        /*0244*/ 	.word	0x00002680


	//   ....[27]....
        /*0248*/ 	.word	0x000026c0


	//   ....[28]....
        /*024c*/ 	.word	0x00002710


	//   ....[29]....
        /*0250*/ 	.word	0x00002750


	//   ....[30]....
        /*0254*/ 	.word	0x000027d0


	//   ....[31]....
        /*0258*/ 	.word	0x00002810


	//   ....[32]....
        /*025c*/ 	.word	0x00002850


	//   ....[33]....
        /*0260*/ 	.word	0x00002a80


	//   ....[34]....
        /*0264*/ 	.word	0x00002ad0


	//   ....[35]....
        /*0268*/ 	.word	0x00002b10


	//   ....[36]....
        /*026c*/ 	.word	0x00002bc0


	//   ....[37]....
        /*0270*/ 	.word	0x00002bf0


	//   ....[38]....
        /*0274*/ 	.word	0x00003050


	//   ....[39]....
        /*0278*/ 	.word	0x00003060


	//   ....[40]....
        /*027c*/ 	.word	0x00003070


	//   ....[41]....
        /*0280*/ 	.word	0x00003080


	//   ....[42]....
        /*0284*/ 	.word	0x00003090


	//   ....[43]....
        /*0288*/ 	.word	0x000030a0


	//   ....[44]....
        /*028c*/ 	.word	0x000030d0


	//   ....[45]....
        /*0290*/ 	.word	0x00003100


	//   ....[46]....
        /*0294*/ 	.word	0x00003140


	//   ....[47]....
        /*0298*/ 	.word	0x00003180


	//   ....[48]....
        /*029c*/ 	.word	0x000031c0


	//   ....[49]....
        /*02a0*/ 	.word	0x00003200


	//   ....[50]....
        /*02a4*/ 	.word	0x00003240


	//   ....[51]....
        /*02a8*/ 	.word	0x00003280


	//   ....[52]....
        /*02ac*/ 	.word	0x000032c0


	//   ....[53]....
        /*02b0*/ 	.word	0x00003320


	//   ....[54]....
        /*02b4*/ 	.word	0x00003360


	//   ....[55]....
        /*02b8*/ 	.word	0x000033a0


	//   ....[56]....
        /*02bc*/ 	.word	0x000033e0


	//   ....[57]....
        /*02c0*/ 	.word	0x00003420


	//   ....[58]....
        /*02c4*/ 	.word	0x00003460


	//   ....[59]....
        /*02c8*/ 	.word	0x000034a0


	//   ....[60]....
        /*02cc*/ 	.word	0x000034e0


	//   ....[61]....
        /*02d0*/ 	.word	0x00003520


	//   ....[62]....
        /*02d4*/ 	.word	0x00003560


	//   ....[63]....
        /*02d8*/ 	.word	0x000035a0


	//   ....[64]....
        /*02dc*/ 	.word	0x000035e0


	//   ....[65]....
        /*02e0*/ 	.word	0x00003620


	//   ....[66]....
        /*02e4*/ 	.word	0x00003660


	//   ....[67]....
        /*02e8*/ 	.word	0x000036a0


	//   ....[68]....
        /*02ec*/ 	.word	0x000036e0


	//   ....[69]....
        /*02f0*/ 	.word	0x00003720


	//   ....[70]....
        /*02f4*/ 	.word	0x00006c50


	//   ....[71]....
        /*02f8*/ 	.word	0x00009a60


	//----- nvinfo : EIATTR_REG_RECONFIG
	.align		4
.L_310:
        /*02fc*/ 	.byte	0x01, 0x54
	.zero		2


	//----- nvinfo : EIATTR_SYSCALL_OFFSETS
	.align		4
        /*0300*/ 	.byte	0x04, 0x46
        /*0302*/ 	.short	(.L_312 - .L_311)


	//   ....[0]....
.L_311:
        /*0304*/ 	.word	0x00000dc0


	//   ....[1]....
        /*0308*/ 	.word	0x00000eb0


	//   ....[2]....
        /*030c*/ 	.word	0x00001010


	//   ....[3]....
        /*0310*/ 	.word	0x00001100


	//----- nvinfo : EIATTR_MBARRIER_INSTR_OFFSETS
	.align		4
.L_312:
        /*0314*/ 	.byte	0x04, 0x39
        /*0316*/ 	.short	(.L_314 - .L_313)


	//   ....[0]....
.L_313:
        /*0318*/ 	.word	0x00000260
        /*031c*/ 	.word	0x000000ff
        /*0320*/ 	.word	0x00030c00
        /*0324*/ 	.short	0x0100
        /*0326*/ 	.byte	0x06
	.zero		1


	//   ....[1]....
        /*0328*/ 	.word	0x00000350
        /*032c*/ 	.word	0x000000ff
        /*0330*/ 	.word	0x00030c10
        /*0334*/ 	.short	0x0100
        /*0336*/ 	.byte	0x08
	.zero		1


	//   ....[2]....
        /*0338*/ 	.word	0x00000360
        /*033c*/ 	.word	0x000000ff
        /*0340*/ 	.word	0x00030c20
        /*0344*/ 	.short	0x0100
        /*0346*/ 	.byte	0x08
	.zero		1


	//   ....[3]....
        /*0348*/ 	.word	0x00000370
        /*034c*/ 	.word	0x000000ff
        /*0350*/ 	.word	0x00030c18
        /*0354*/ 	.short	0x0100
        /*0356*/ 	.byte	0x08
	.zero		1


	//   ....[4]....
        /*0358*/ 	.word	0x00000380
        /*035c*/ 	.word	0x000000ff
        /*0360*/ 	.word	0x00030c28
        /*0364*/ 	.short	0x0100
        /*0366*/ 	.byte	0x08
	.zero		1


	//   ....[5]....
        /*0368*/ 	.word	0x000004b0
        /*036c*/ 	.word	0x000000ff
        /*0370*/ 	.word	0x00030c30
        /*0374*/ 	.short	0x0100
        /*0376*/ 	.byte	0x08
	.zero		1


	//   ....[6]....
        /*0378*/ 	.word	0x000004c0
        /*037c*/ 	.word	0x000000ff
        /*0380*/ 	.word	0x00030c40
        /*0384*/ 	.short	0x0100
        /*0386*/ 	.byte	0x08
	.zero		1


	//   ....[7]....
        /*0388*/ 	.word	0x000004d0
        /*038c*/ 	.word	0x000000ff
        /*0390*/ 	.word	0x00030c38
        /*0394*/ 	.short	0x0100
        /*0396*/ 	.byte	0x08
	.zero		1


	//   ....[8]....
        /*0398*/ 	.word	0x000004e0
        /*039c*/ 	.word	0x000000ff
        /*03a0*/ 	.word	0x00030c48
        /*03a4*/ 	.short	0x0100
        /*03a6*/ 	.byte	0x08
	.zero		1


	//   ....[9]....
        /*03a8*/ 	.word	0x000011b0
        /*03ac*/ 	.word	0x000000e2
        /*03b0*/ 	.word	0x00030c00
        /*03b4*/ 	.short	0x010a
        /*03b6*/ 	.byte	0x3f
	.zero		1


	//   ....[10]....
        /*03b8*/ 	.word	0x00001330
        /*03bc*/ 	.word	0x000000e2
        /*03c0*/ 	.word	0x00030c00
        /*03c4*/ 	.short	0x010a
        /*03c6*/ 	.byte	0x3f
	.zero		1


	//   ....[11]....
        /*03c8*/ 	.word	0x00001a60
        /*03cc*/ 	.word	0x00000009
        /*03d0*/ 	.word	0x00030c10
        /*03d4*/ 	.short	0x010a
        /*03d6*/ 	.byte	0x3f
	.zero		1


	//   ....[12]....
        /*03d8*/ 	.word	0x00001ad0
        /*03dc*/ 	.word	0x00000009
        /*03e0*/ 	.word	0x00030c10
        /*03e4*/ 	.short	0x010a
        /*03e6*/ 	.byte	0x3f
	.zero		1


	//   ....[13]....
        /*03e8*/ 	.word	0x00001ee0
        /*03ec*/ 	.word	0x00000009
        /*03f0*/ 	.word	0x00030c30
        /*03f4*/ 	.short	0x010a
        /*03f6*/ 	.byte	0x3f
	.zero		1


	//   ....[14]....
        /*03f8*/ 	.word	0x00001f60
        /*03fc*/ 	.word	0x00000009
        /*0400*/ 	.word	0x00030c30
        /*0404*/ 	.short	0x010a
        /*0406*/ 	.byte	0x3f
	.zero		1


	//   ....[15]....
        /*0408*/ 	.word	0x00004690
        /*040c*/ 	.word	0x0000000a
        /*0410*/ 	.word	0x00000000
        /*0414*/ 	.short	0x0101
        /*0416*/ 	.byte	0x3f
	.zero		1


	//   ....[16]....
        /*0418*/ 	.word	0x00004ad0
        /*041c*/ 	.word	0x00000009
        /*0420*/ 	.word	0x00000000
        /*0424*/ 	.short	0x0101
        /*0426*/ 	.byte	0x3f
	.zero		1


	//   ....[17]....
        /*0428*/ 	.word	0x000083f0
        /*042c*/ 	.word	0x0000000c
        /*0430*/ 	.word	0x00030c20
        /*0434*/ 	.short	0x010a
        /*0436*/ 	.byte	0x3f
	.zero		1


	//   ....[18]....
        /*0438*/ 	.word	0x000088a0
        /*043c*/ 	.word	0x0000000c
        /*0440*/ 	.word	0x00030c40
        /*0444*/ 	.short	0x010a
        /*0446*/ 	.byte	0x3f
	.zero		1


	//   ....[19]....
        /*0448*/ 	.word	0x00008ae0
        /*044c*/ 	.word	0x0000000c
        /*0450*/ 	.word	0x00030c28
        /*0454*/ 	.short	0x010a
        /*0456*/ 	.byte	0x3f
	.zero		1


	//   ....[20]....
        /*0458*/ 	.word	0x00008ca0
        /*045c*/ 	.word	0x0000000c
        /*0460*/ 	.word	0x00030c48
        /*0464*/ 	.short	0x010a
        /*0466*/ 	.byte	0x3f
	.zero		1


	//   ....[21]....
        /*0468*/ 	.word	0x00008eb0
        /*046c*/ 	.word	0x0000000c
        /*0470*/ 	.word	0x00030c20
        /*0474*/ 	.short	0x010a
        /*0476*/ 	.byte	0x3f
	.zero		1


	//   ....[22]....
        /*0478*/ 	.word	0x000090d0
        /*047c*/ 	.word	0x0000000c
        /*0480*/ 	.word	0x00030c40
        /*0484*/ 	.short	0x010a
        /*0486*/ 	.byte	0x3f
	.zero		1


	//   ....[23]....
        /*0488*/ 	.word	0x000092e0
        /*048c*/ 	.word	0x0000000c
        /*0490*/ 	.word	0x00030c28
        /*0494*/ 	.short	0x010a
        /*0496*/ 	.byte	0x3f
	.zero		1


	//   ....[24]....
        /*0498*/ 	.word	0x000094f0
        /*049c*/ 	.word	0x0000000d
        /*04a0*/ 	.word	0x00030c40
        /*04a4*/ 	.short	0x010a
        /*04a6*/ 	.byte	0x3f
	.zero		1


	//   ....[25]....
        /*04a8*/ 	.word	0x000098e0
        /*04ac*/ 	.word	0x00000007
        /*04b0*/ 	.word	0x00000000
        /*04b4*/ 	.short	0x010a
        /*04b6*/ 	.byte	0x3f
	.zero		1


	//   ....[26]....
        /*04b8*/ 	.word	0x00009930
        /*04bc*/ 	.word	0x0000000b
        /*04c0*/ 	.word	0x00000000
        /*04c4*/ 	.short	0x010a
        /*04c6*/ 	.byte	0x3f
	.zero		1


	//   ....[27]....
        /*04c8*/ 	.word	0x00009990
        /*04cc*/ 	.word	0x00000009
        /*04d0*/ 	.word	0x00000000
        /*04d4*/ 	.short	0x010a
        /*04d6*/ 	.byte	0x3f
	.zero		1


	//   ....[28]....
        /*04d8*/ 	.word	0x000099c0
        /*04dc*/ 	.word	0x00000003
        /*04e0*/ 	.word	0x00000000
        /*04e4*/ 	.short	0x010a
        /*04e6*/ 	.byte	0x3f
	.zero		1


	//   ....[29]....
        /*04e8*/ 	.word	0x00009a90
        /*04ec*/ 	.word	0x000000e2
        /*04f0*/ 	.word	0x00030c00
        /*04f4*/ 	.short	0x010a
        /*04f6*/ 	.byte	0x3f
	.zero		1


	//   ....[30]....
        /*04f8*/ 	.word	0x00009ae0
        /*04fc*/ 	.word	0x00000009
        /*0500*/ 	.word	0x00030c10
        /*0504*/ 	.short	0x010a
        /*0506*/ 	.byte	0x3f
	.zero		1


	//   ....[31]....
        /*0508*/ 	.word	0x00009b30
        /*050c*/ 	.word	0x00000009
        /*0510*/ 	.word	0x00030c30
        /*0514*/ 	.short	0x010a
        /*0516*/ 	.byte	0x3f
	.zero		1


	//   ....[32]....
        /*0518*/ 	.word	0x00009b80
        /*051c*/ 	.word	0x0000000c
        /*0520*/ 	.word	0x00030c20
        /*0524*/ 	.short	0x010a
        /*0526*/ 	.byte	0x3f
	.zero		1


	//   ....[33]....
        /*0528*/ 	.word	0x00009bd0
        /*052c*/ 	.word	0x0000000c
        /*0530*/ 	.word	0x00030c40
        /*0534*/ 	.short	0x010a
        /*0536*/ 	.byte	0x3f
	.zero		1


	//   ....[34]....
        /*0538*/ 	.word	0x00009c20
        /*053c*/ 	.word	0x0000000c
        /*0540*/ 	.word	0x00030c28
        /*0544*/ 	.short	0x010a
        /*0546*/ 	.byte	0x3f
	.zero		1


	//   ....[35]....
        /*0548*/ 	.word	0x00009c70
        /*054c*/ 	.word	0x0000000c
        /*0550*/ 	.word	0x00030c48
        /*0554*/ 	.short	0x010a
        /*0556*/ 	.byte	0x3f
	.zero		1


	//   ....[36]....
        /*0558*/ 	.word	0x00009cd0
        /*055c*/ 	.word	0x0000000c
        /*0560*/ 	.word	0x00030c20
        /*0564*/ 	.short	0x010a
        /*0566*/ 	.byte	0x3f
	.zero		1


	//   ....[37]....
        /*0568*/ 	.word	0x00009d20
        /*056c*/ 	.word	0x0000000c
        /*0570*/ 	.word	0x00030c40
        /*0574*/ 	.short	0x010a
        /*0576*/ 	.byte	0x3f
	.zero		1


	//   ....[38]....
        /*0578*/ 	.word	0x00009d70
        /*057c*/ 	.word	0x0000000c
        /*0580*/ 	.word	0x00030c28
        /*0584*/ 	.short	0x010a
        /*0586*/ 	.byte	0x3f
	.zero		1


	//   ....[39]....
        /*0588*/ 	.word	0x00009dc0
        /*058c*/ 	.word	0x0000000d
        /*0590*/ 	.word	0x00030c40
        /*0594*/ 	.short	0x010a
        /*0596*/ 	.byte	0x3f
	.zero		1


	//   ....[40]....
        /*0598*/ 	.word	0x00009e90
        /*059c*/ 	.word	0x00000007
        /*05a0*/ 	.word	0x00000000
        /*05a4*/ 	.short	0x010a
        /*05a6*/ 	.byte	0x3f
	.zero		1


	//   ....[41]....
        /*05a8*/ 	.word	0x00009ee0
        /*05ac*/ 	.word	0x0000000b
        /*05b0*/ 	.word	0x00000000
        /*05b4*/ 	.short	0x010a
        /*05b6*/ 	.byte	0x3f
	.zero		1


	//   ....[42]....
        /*05b8*/ 	.word	0x00009f30
        /*05bc*/ 	.word	0x00000009
        /*05c0*/ 	.word	0x00000000
        /*05c4*/ 	.short	0x010a
        /*05c6*/ 	.byte	0x3f
	.zero		1


	//----- nvinfo : EIATTR_NUM_MBARRIERS
	.align		4
.L_314:
        /*05c8*/ 	.byte	0x03, 0x38
        /*05ca*/ 	.short	0x0009


	//----- nvinfo : EIATTR_EXIT_INSTR_OFFSETS
	.align		4
        /*05cc*/ 	.byte	0x04, 0x1c
        /*05ce*/ 	.short	(.L_316 - .L_315)


	//   ....[0]....
.L_315:
        /*05d0*/ 	.word	0x00009a10


	//----- nvinfo : EIATTR_MAX_THREADS
	.align		4
.L_316:
        /*05d4*/ 	.byte	0x04, 0x05
        /*05d6*/ 	.short	(.L_318 - .L_317)
.L_317:
        /*05d8*/ 	.word	0x00000180
        /*05dc*/ 	.word	0x00000001
        /*05e0*/ 	.word	0x00000001


	//----- nvinfo : EIATTR_CRS_STACK_SIZE
	.align		4
.L_318:
        /*05e4*/ 	.byte	0x04, 0x1e
        /*05e6*/ 	.short	(.L_320 - .L_319)
.L_319:
        /*05e8*/ 	.word	0x00000000


	//----- nvinfo : EIATTR_CBANK_PARAM_SIZE
	.align		4
.L_320:
        /*05ec*/ 	.byte	0x03, 0x19
        /*05ee*/ 	.short	0x06f0


	//----- nvinfo : EIATTR_PARAM_CBANK
	.align		4
        /*05f0*/ 	.byte	0x04, 0x0a
        /*05f2*/ 	.short	(.L_322 - .L_321)
	.align		4
.L_321:
        /*05f4*/ 	.word	index@(.nv.constant0._ZN7cutlass13device_kernelIN5flash11enable_sm90INS1_16FlashAttnBwdSm90INS1_25CollectiveMainloopBwdSm90ILi2ELi2ELi2EN4cute5tupleIJNS5_1CILi1EEES8_S8_EEENS6_IJNS7_ILi128EEESA_NS7_ILi64EEEEEENS_10bfloat16_tEfNS_4arch4Sm90ELb0ELb0ELb0ELb1ELb0ELb1ELb0ELb0ELi2ELi1ELi2ELi2ELb0EEENS1_21CollectiveEpilogueBwdISC_SD_SF_Li256ELb1ELb0ELi1EEENS1_19SingleTileSchedulerILb1ELb0ELb0ELi128EEEEEEEEEvNT_6ParamsE)
        /*05f8*/ 	.short	0x0210
        /*05fa*/ 	.short	0x06f0


	//----- nvinfo : EIATTR_SW_WAR
	.align		4
.L_322:
        /*05fc*/ 	.byte	0x04, 0x36
        /*05fe*/ 	.short	(.L_324 - .L_323)
.L_323:
        /*0600*/ 	.word	0x00000008
.L_324:


//--------------------- .nv.info._ZN7cutlass13device_kernelIN5flash11enable_sm90INS1_16FlashAttnBwdSm90INS1_25CollectiveMainloopBwdSm90ILi2ELi2ELi2EN4cute5tupleIJNS5_1CILi1EEES8_S8_EEENS6_IJNS7_ILi128EEESA_NS7_ILi64EEEEEENS_10bfloat16_tEfNS_4arch4Sm90ELb0ELb0ELb0ELb1ELb1ELb1ELb0ELb0ELi2ELi1ELi2ELi2ELb0EEENS1_21CollectiveEpilogueBwdISC_SD_SF_Li256ELb1ELb0ELi1EEENS1_19SingleTileSchedulerILb1ELb0ELb0ELi128EEEEEEEEEvNT_6ParamsE --------------------------
	.section	.nv.info._ZN7cutlass13device_kernelIN5flash11enable_sm90INS1_16FlashAttnBwdSm90INS1_25CollectiveMainloopBwdSm90ILi2ELi2ELi2EN4cute5tupleIJNS5_1CILi1EEES8_S8_EEENS6_IJNS7_ILi128EEESA_NS7_ILi64EEEEEENS_10bfloat16_tEfNS_4arch4Sm90ELb0ELb0ELb0ELb1ELb1ELb1ELb0ELb0ELi2ELi1ELi2ELi2ELb0EEENS1_21CollectiveEpilogueBwdISC_SD_SF_Li256ELb1ELb0ELi1EEENS1_19SingleTileSchedulerILb1ELb0ELb0ELi128EEEEEEEEEvNT_6ParamsE,"",@"SHT_CUDA_INFO"
	.sectionflags	@""
	.align	4


	//----- nvinfo : EIATTR_CUDA_API_VERSION
	.align		4
        /*0000*/ 	.byte	0x04, 0x37
        /*0002*/ 	.short	(.L_326 - .L_325)
.L_325:
        /*0004*/ 	.word	0x00000082


	//----- nvinfo : EIATTR_KPARAM_INFO
	.align		4
.L_326:
        /*0008*/ 	.byte	0x04, 0x17
        /*000a*/ 	.short	(.L_328 - .L_327)
.L_327:
        /*000c*/ 	.word	0x00000000
        /*0010*/ 	.short	0x0000
        /*0012*/ 	.short	0x0070
        /*0014*/ 	.byte	0x00, 0xf0, 0x01, 0x1a


	//----- nvinfo : EIATTR_SPARSE_MMA_MASK
	.align		4
.L_328:
        /*0018*/ 	.byte	0x03, 0x50
        /*001a*/ 	.short	0x0000


	//----- nvinfo : EIATTR_MAXREG_COUNT
	.align		4
        /*001c*/ 	.byte	0x03, 0x1b
        /*001e*/ 	.short	0x00a8


	//----- nvinfo : EIATTR_NUM_BARRIERS
	.align		4
        /*0020*/ 	.byte	0x02, 0x4c
        /*0022*/ 	.byte	0x10
	.zero		1


	//----- nvinfo : EIATTR_EXTERNS
	.align		4
        /*0024*/ 	.byte	0x04, 0x0f
        /*0026*/ 	.short	(.L_330 - .L_329)


	//   ....[0]....
	.align		4
.L_329:
        /*0028*/ 	.word	index@(__assertfail)


	//----- nvinfo : EIATTR_ANNOTATIONS
	.align		4
.L_330:
        /*002c*/ 	.byte	0x04, 0x55
        /*002e*/ 	.short	(.L_332 - .L_331)


	//   ....[0]....
.L_331:
        /* <DEDUP_REMOVED lines=8> */


	//----- nvinfo : EIATTR_MERCURY_ISA_VERSION
	.align		4
.L_332:
        /*00a0*/ 	.byte	0x03, 0x5f
        /*00a2*/ 	.short	0x0101


	//----- nvinfo : EIATTR_INT_WARP_WIDE_INSTR_OFFSETS
	.align		4
        /*00a4*/ 	.byte	0x04, 0x31
        /*00a6*/ 	.short	(.L_334 - .L_333)


	//   ....[0]....
.L_333:
        /*00a8*/ 	.word	0x00000180


	//   ....[1]....
        /*00ac*/ 	.word	0x00000240


	//   ....[2]....
        /*00b0*/ 	.word	0x00007930


	//   ....[3]....
        /*00b4*/ 	.word	0x00007da0


	//   ....[4]....
        /*00b8*/ 	.word	0x00008370


	//   ....[5]....
        /*00bc*/ 	.word	0x000086f0


	//----- nvinfo : EIATTR_COOP_GROUP_MASK_REGIDS
	.align		4
.L_334:
        /*00c0*/ 	.byte	0x04, 0x29
        /*00c2*/ 	.short	(.L_336 - .L_335)


	//   ....[0]....
.L_335:
        /*00c4*/ 	.word	0xffffffff


	//   ....[1]....
        /*00c8*/ 	.word	0xffffffff


	//   ....[2]....
        /*00cc*/ 	.word	0xffffffff


	//   ....[3]....
        /*00d0*/ 	.word	0xffffffff


	//   ....[4]....
        /*00d4*/ 	.word	0xffffffff


	//   ....[5]....
        /*00d8*/ 	.word	0xffffffff


	//   ....[6]....
        /*00dc*/ 	.word	0xffffffff


	//   ....[7]....
        /*00e0*/ 	.word	0xffffffff


	//   ....[8]....
        /*00e4*/ 	.word	0xffffffff


	//   ....[9]....
        /*00e8*/ 	.word	0xffffffff


	//   ....[10]....
        /*00ec*/ 	.word	0xffffffff


	//   ....[11]....
        /*00f0*/ 	.word	0xffffffff


	//   ....[12]....
        /*00f4*/ 	.word	0xffffffff


	//   ....[13]....
        /*00f8*/ 	.word	0xffffffff


	//   ....[14]....
        /*00fc*/ 	.word	0xffffffff


	//   ....[15]....
        /*0100*/ 	.word	0xffffffff


	//   ....[16]....
        /*0104*/ 	.word	0xffffffff


	//   ....[17]....
        /*0108*/ 	.word	0xffffffff


	//   ....[18]....
        /*010c*/ 	.word	0xffffffff


	//   ....[19]....
        /*0110*/ 	.word	0xffffffff


	//   ....[20]....
        /*0114*/ 	.word	0xffffffff


	//   ....[21]....
        /*0118*/ 	.word	0xffffffff


	//   ....[22]....
        /*011c*/ 	.word	0xffffffff


	//   ....[23]....
        /*0120*/ 	.word	0xffffffff


	//   ....[24]....
        /*0124*/ 	.word	0xffffffff


	//   ....[25]....
        /*0128*/ 	.word	0xffffffff


	//   ....[26]....
        /*012c*/ 	.word	0xffffffff


	//   ....[27]....
        /*0130*/ 	.word	0xffffffff


	//   ....[28]....
        /*0134*/ 	.word	0xffffffff


	//   ....[29]....
        /*0138*/ 	.word	0xffffffff


	//   ....[30]....
        /*013c*/ 	.word	0xffffffff


	//   ....[31]....
        /*0140*/ 	.word	0xffffffff


	//   ....[32]....
        /*0144*/ 	.word	0xffffffff


	//   ....[33]....
        /*0148*/ 	.word	0xffffffff


	//   ....[34]....
        /*014c*/ 	.word	0xffffffff


	//   ....[35]....
        /*0150*/ 	.word	0xffffffff


	//   ....[36]....
        /*0154*/ 	.word	0xffffffff


	//   ....[37]....
        /*0158*/ 	.word	0xffffffff


	//   ....[38]....
        /*015c*/ 	.word	0xffffffff


	//   ....[39]....
        /*0160*/ 	.word	0xffffffff


	//   ....[40]....
        /*0164*/ 	.word	0xffffffff


	//   ....[41]....
        /*0168*/ 	.word	0xffffffff


	//   ....[42]....
        /*016c*/ 	.word	0xffffffff


	//   ....[43]....
        /*0170*/ 	.word	0xffffffff


	//   ....[44]....
        /*0174*/ 	.word	0xffffffff


	//   ....[45]....
        /*0178*/ 	.word	0xffffffff


	//   ....[46]....
        /*017c*/ 	.word	0xffffffff


	//   ....[47]....
        /*0180*/ 	.word	0xffffffff


	//   ....[48]....
        /*0184*/ 	.word	0xffffffff


	//   ....[49]....
        /*0188*/ 	.word	0xffffffff


	//   ....[50]....
        /*018c*/ 	.word	0xffffffff


	//   ....[51]....
        /*0190*/ 	.word	0xffffffff


	//   ....[52]....
        /*0194*/ 	.word	0xffffffff


	//   ....[53]....
        /*0198*/ 	.word	0xffffffff


	//   ....[54]....
        /*019c*/ 	.word	0xffffffff


	//   ....[55]....
        /*01a0*/ 	.word	0xffffffff


	//   ....[56]....
        /*01a4*/ 	.word	0xffffffff


	//   ....[57]....
        /*01a8*/ 	.word	0xffffffff


	//   ....[58]....
        /*01ac*/ 	.word	0xffffffff


	//   ....[59]....
        /*01b0*/ 	.word	0xffffffff


	//   ....[60]....
        /*01b4*/ 	.word	0xffffffff


	//   ....[61]....
        /*01b8*/ 	.word	0xffffffff


	//   ....[62]....
        /*01bc*/ 	.word	0xffffffff


	//   ....[63]....
        /*01c0*/ 	.word	0xffffffff


	//   ....[64]....
        /*01c4*/ 	.word	0xffffffff


	//   ....[65]....
        /*01c8*/ 	.word	0xffffffff


	//   ....[66]....
        /*01cc*/ 	.word	0xffffffff


	//   ....[67]....
        /*01d0*/ 	.word	0xffffffff


	//   ....[68]....
        /*01d4*/ 	.word	0xffffffff


	//   ....[69]....
        /*01d8*/ 	.word	0xffffffff


	//   ....[70]....
        /*01dc*/ 	.word	0xffffffff


	//   ....[71]....
        /*01e0*/ 	.word	0xffffffff


	//   ....[72]....
        /*01e4*/ 	.word	0xffffffff


	//   ....[73]....
        /*01e8*/ 	.word	0xffffffff


	//   ....[74]....
        /*01ec*/ 	.word	0xffffffff


	//   ....[75]....
        /*01f0*/ 	.word	0xffffffff


	//   ....[76]....
        /*01f4*/ 	.word	0xffffffff


	//   ....[77]....
        /*01f8*/ 	.word	0x0500000f


	//   ....[78]....
        /*01fc*/ 	.word	0x0500000f


	//   ....[79]....
        /*0200*/ 	.word	0x0500000f


	//   ....[80]....
        /*0204*/ 	.word	0x0500000f


	//----- nvinfo : EIATTR_COOP_GROUP_INSTR_OFFSETS
	.align		4
.L_336:
        /*0208*/ 	.byte	0x04, 0x28
        /*020a*/ 	.short	(.L_338 - .L_337)


	//   ....[0]....
.L_337:
        /*020c*/ 	.word	0x00000060


	//   ....[1]....
        /*0210*/ 	.word	0x00000190


	//   ....[2]....
        /*0214*/ 	.word	0x00000220


	//   ....[3]....
        /*0218*/ 	.word	0x000003a0


	//   ....[4]....
        /*021c*/ 	.word	0x00000610


	//   ....[5]....
        /*0220*/ 	.word	0x00001160


	//   ....[6]....
        /*0224*/ 	.word	0x00002020


	//   ....[7]....
        /*0228*/ 	.word	0x00002060


	//   ....[8]....
        /*022c*/ 	.word	0x000020a0


	//   ....[9]....
        /*0230*/ 	.word	0x00002100


	//   ....[10]....
        /*0234*/ 	.word	0x000021d0


	//   ....[11]....
        /*0238*/ 	.word	0x00002220


	//   ....[12]....
        /*023c*/ 	.word	0x00002260


	//   ....[13]....
        /*0240*/ 	.word	0x000022a0


	//   ....[14]....
        /*0244*/ 	.word	0x000022e0


	//   ....[15]....
        /*0248*/ 	.word	0x00002320


	//   ....[16]....
        /*024c*/ 	.word	0x00002360


	//   ....[17]....
        /*0250*/ 	.word	0x000023c0


	//   ....[18]....
        /*0254*/ 	.word	0x00002430


	//   ....[19]....
        /*0258*/ 	.word	0x00002470


	//   ....[20]....
        /*025c*/ 	.word	0x000024a0


	//   ....[21]....
        /*0260*/ 	.word	0x000024e0


	//   ....[22]....
        /*0264*/ 	.word	0x00002510


	//   ....[23]....
        /*0268*/ 	.word	0x00002580


	//   ....[24]....
        /*026c*/ 	.word	0x000025c0


	//   ....[25]....
        /*0270*/ 	.word	0x00002630


	//   ....[26]....
        /*0274*/ 	.word	0x00002680


	//   ....[27]....
        /*0278*/ 	.word	0x000026c0


	//   ....[28]....
        /*027c*/ 	.word	0x00002710


	//   ....[29]....
        /*0280*/ 	.word	0x00002750


	//   ....[30]....
        /*0284*/ 	.word	0x000027d0


	//   ....[31]....
        /*0288*/ 	.word	0x00002810


	//   ....[32]....
        /*028c*/ 	.word	0x00002850


	//   ....[33]....
        /*0290*/ 	.word	0x00002a80


	//   ....[34]....
        /*0294*/ 	.word	0x00002ad0


	//   ....[35]....
        /*0298*/ 	.word	0x00002b10


	//   ....[36]....
        /*029c*/ 	.word	0x00002bc0


	//   ....[37]....
        /*02a0*/ 	.word	0x00002bf0


	//   ....[38]....
        /*02a4*/ 	.word	0x00003050


	//   ....[39]....
        /*02a8*/ 	.word	0x00003060


	//   ....[40]....
        /*02ac*/ 	.word	0x00003070


	//   ....[41]....
        /*02b0*/ 	.word	0x00003080


	//   ....[42]....
        /*02b4*/ 	.word	0x00003090


	//   ....[43]....
        /*02b8*/ 	.word	0x000030a0


	//   ....[44]....
        /*02bc*/ 	.word	0x000030d0


	//   ....[45]....
        /*02c0*/ 	.word	0x00003100


	//   ....[46]....
        /*02c4*/ 	.word	0x00003140


	//   ....[47]....
        /*02c8*/ 	.word	0x00003180


	//   ....[48]....
        /*02cc*/ 	.word	0x000031c0


	//   ....[49]....
        /*02d0*/ 	.word	0x00003200


	//   ....[50]....
        /*02d4*/ 	.word	0x00003240


	//   ....[51]....
        /*02d8*/ 	.word	0x00003280


	//   ....[52]....
        /*02dc*/ 	.word	0x000032c0


	//   ....[53]....
        /*02e0*/ 	.word	0x00003320


	//   ....[54]....
        /*02e4*/ 	.word	0x00003360


	//   ....[55]....
        /*02e8*/ 	.word	0x000033a0


	//   ....[56]....
        /*02ec*/ 	.word	0x000033e0


	//   ....[57]....
        /*02f0*/ 	.word	0x00003420


	//   ....[58]....
        /*02f4*/ 	.word	0x00003460


	//   ....[59]....
        /*02f8*/ 	.word	0x000034a0


	//   ....[60]....
        /*02fc*/ 	.word	0x000034e0


	//   ....[61]....
        /*0300*/ 	.word	0x00003520


	//   ....[62]....
        /*0304*/ 	.word	0x00003560


	//   ....[63]....
        /*0308*/ 	.word	0x000035a0


	//   ....[64]....
        /*030c*/ 	.word	0x000035e0


	//   ....[65]....
        /*0310*/ 	.word	0x00003620


	//   ....[66]....
        /*0314*/ 	.word	0x00003660


	//   ....[67]....
        /*0318*/ 	.word	0x000036a0


	//   ....[68]....
        /*031c*/ 	.word	0x000036e0


	//   ....[69]....
        /*0320*/ 	.word	0x00003720


	//   ....[70]....
        /*0324*/ 	.word	0x00006c50


	//   ....[71]....
        /*0328*/ 	.word	0x000075d0


	//   ....[72]....
        /*032c*/ 	.word	0x00007860


	//   ....[73]....
        /*0330*/ 	.word	0x00007aa0


	//   ....[74]....
        /*0334*/ 	.word	0x00007cd0


	//   ....[75]....
        /*0338*/ 	.word	0x00007f80


	//   ....[76]....
        /*033c*/ 	.word	0x000082b0


	//   ....[77]....
        /*0340*/ 	.word	0x0000a260


	//   ....[78]....
        /*0344*/ 	.word	0x0000a3b0


	//   ....[79]....
        /*0348*/ 	.word	0x0000a420


	//   ....[80]....
        /*034c*/ 	.word	0x0000a490


	//----- nvinfo : EIATTR_REG_RECONFIG
	.align		4
.L_338:
        /*0350*/ 	.byte	0x01, 0x54
	.zero		2


	//----- nvinfo : EIATTR_SYSCALL_OFFSETS
	.align		4
        /*0354*/ 	.byte	0x04, 0x46
        /*0356*/ 	.short	(.L_340 - .L_339)


	//   ....[0]....
.L_339:
        /*0358*/ 	.word	0x00000dc0


	//   ....[1]....
        /*035c*/ 	.word	0x00000eb0


	//   ....[2]....
        /*0360*/ 	.word	0x00001010


	//   ....[3]....
        /*0364*/ 	.word	0x00001100


	//----- nvinfo : EIATTR_MBARRIER_INSTR_OFFSETS
	.align		4
.L_340:
        /*0368*/ 	.byte	0x04, 0x39
        /*036a*/ 	.short	(.L_342 - .L_341)


	//   ....[0]....
.L_341:
        /*036c*/ 	.word	0x00000260
        /*0370*/ 	.word	0x000000ff
        /*0374*/ 	.word	0x00030c00
        /*0378*/ 	.short	0x0100
        /*037a*/ 	.byte	0x06
	.zero		1


	//   ....[1]....
        /*037c*/ 	.word	0x00000350
        /*0380*/ 	.word	0x000000ff
        /*0384*/ 	.word	0x00030c10
        /*0388*/ 	.short	0x0100
        /*038a*/ 	.byte	0x08
	.zero		1


	//   ....[2]....
        /*038c*/ 	.word	0x00000360
        /*0390*/ 	.word	0x000000ff
        /*0394*/ 	.word	0x00030c20
        /*0398*/ 	.short	0x0100
        /*039a*/ 	.byte	0x08
	.zero		1


	//   ....[3]....
        /*039c*/ 	.word	0x00000370
        /*03a0*/ 	.word	0x000000ff
        /*03a4*/ 	.word	0x00030c18
        /*03a8*/ 	.short	0x0100
        /*03aa*/ 	.byte	0x08
	.zero		1


	//   ....[4]....
        /*03ac*/ 	.word	0x00000380
        /*03b0*/ 	.word	0x000000ff
        /*03b4*/ 	.word	0x00030c28
        /*03b8*/ 	.short	0x0100
        /*03ba*/ 	.byte	0x08
	.zero		1


	//   ....[5]....
        /*03bc*/ 	.word	0x000004b0
        /*03c0*/ 	.word	0x000000ff
        /*03c4*/ 	.word	0x00030c30
        /*03c8*/ 	.short	0x0100
        /*03ca*/ 	.byte	0x08
	.zero		1


	//   ....[6]....
        /*03cc*/ 	.word	0x000004c0
        /*03d0*/ 	.word	0x000000ff
        /*03d4*/ 	.word	0x00030c40
        /*03d8*/ 	.short	0x0100
        /*03da*/ 	.byte	0x08
	.zero		1


	//   ....[7]....
        /*03dc*/ 	.word	0x000004d0
        /*03e0*/ 	.word	0x000000ff
        /*03e4*/ 	.word	0x00030c38
        /*03e8*/ 	.short	0x0100
        /*03ea*/ 	.byte	0x08
	.zero		1


	//   ....[8]....
        /*03ec*/ 	.word	0x000004e0
        /*03f0*/ 	.word	0x000000ff
        /*03f4*/ 	.word	0x00030c48
        /*03f8*/ 	.short	0x0100
        /*03fa*/ 	.byte	0x08
	.zero		1


	//   ....[9]....
        /*03fc*/ 	.word	0x000011b0
        /*0400*/ 	.word	0x000000e2
        /*0404*/ 	.word	0x00030c00
        /*0408*/ 	.short	0x010a
        /*040a*/ 	.byte	0x3f
	.zero		1


	//   ....[10]....
        /*040c*/ 	.word	0x00001330
        /*0410*/ 	.word	0x000000e2
        /*0414*/ 	.word	0x00030c00
        /*0418*/ 	.short	0x010a
        /*041a*/ 	.byte	0x3f
	.zero		1


	//   ....[11]....
        /*041c*/ 	.word	0x00001a60
        /*0420*/ 	.word	0x00000009
        /*0424*/ 	.word	0x00030c10
        /*0428*/ 	.short	0x010a
        /*042a*/ 	.byte	0x3f
	.zero		1


	//   ....[12]....
        /*042c*/ 	.word	0x00001ad0
        /*0430*/ 	.word	0x00000009
        /*0434*/ 	.word	0x00030c10
        /*0438*/ 	.short	0x010a
        /*043a*/ 	.byte	0x3f
	.zero		1


	//   ....[13]....
        /*043c*/ 	.word	0x00001ee0
        /*0440*/ 	.word	0x00000009
        /*0444*/ 	.word	0x00030c30
        /*0448*/ 	.short	0x010a
        /*044a*/ 	.byte	0x3f
	.zero		1


	//   ....[14]....
        /*044c*/ 	.word	0x00001f60
        /*0450*/ 	.word	0x00000009
        /*0454*/ 	.word	0x00030c30
        /*0458*/ 	.short	0x010a
        /*045a*/ 	.byte	0x3f
	.zero		1


	//   ....[15]....
        /*045c*/ 	.word	0x00004690
        /*0460*/ 	.word	0x0000000a
        /*0464*/ 	.word	0x00000000
        /*0468*/ 	.short	0x0101
        /*046a*/ 	.byte	0x3f
	.zero		1


	//   ....[16]....
        /*046c*/ 	.word	0x00004ad0
        /*0470*/ 	.word	0x00000009
        /*0474*/ 	.word	0x00000000
        /*0478*/ 	.short	0x0101
        /*047a*/ 	.byte	0x3f
	.zero		1


	//   ....[17]....
        /*047c*/ 	.word	0x00008bf0
        /*0480*/ 	.word	0x0000000c
        /*0484*/ 	.word	0x00030c20
        /*0488*/ 	.short	0x010a
        /*048a*/ 	.byte	0x3f
	.zero		1


	//   ....[18]....
        /*048c*/ 	.word	0x000090a0
        /*0490*/ 	.word	0x0000000c
        /*0494*/ 	.word	0x00030c40
        /*0498*/ 	.short	0x010a
        /*049a*/ 	.byte	0x3f
	.zero		1


	//   ....[19]....
        /*049c*/ 	.word	0x000092e0
        /*04a0*/ 	.word	0x0000000c
        /*04a4*/ 	.word	0x00030c28
        /*04a8*/ 	.short	0x010a
        /*04aa*/ 	.byte	0x3f
	.zero		1


	//   ....[20]....
        /*04ac*/ 	.word	0x000094a0
        /*04b0*/ 	.word	0x0000000c
        /*04b4*/ 	.word	0x00030c48
        /*04b8*/ 	.short	0x010a
        /*04ba*/ 	.byte	0x3f
	.zero		1


	//   ....[21]....
        /*04bc*/ 	.word	0x000096b0
        /*04c0*/ 	.word	0x0000000c
        /*04c4*/ 	.word	0x00030c20
        /*04c8*/ 	.short	0x010a
        /*04ca*/ 	.byte	0x3f
	.zero		1


	//   ....[22]....
        /*04cc*/ 	.word	0x000098d0
        /*04d0*/ 	.word	0x0000000c
        /*04d4*/ 	.word	0x00030c40
        /*04d8*/ 	.short	0x010a
        /*04da*/ 	.byte	0x3f
	.zero		1


	//   ....[23]....
        /*04dc*/ 	.word	0x00009ae0
        /*04e0*/ 	.word	0x0000000c
        /*04e4*/ 	.word	0x00030c28
        /*04e8*/ 	.short	0x010a
        /*04ea*/ 	.byte	0x3f
	.zero		1


	//   ....[24]....
        /*04ec*/ 	.word	0x00009cf0
        /*04f0*/ 	.word	0x0000000d
        /*04f4*/ 	.word	0x00030c40
        /*04f8*/ 	.short	0x010a
        /*04fa*/ 	.byte	0x3f
	.zero		1


	//   ....[25]....
        /*04fc*/ 	.word	0x0000a0e0
        /*0500*/ 	.word	0x00000007
        /*0504*/ 	.word	0x00000000
        /*0508*/ 	.short	0x010a
        /*050a*/ 	.byte	0x3f
	.zero		1


	//   ....[26]....
        /*050c*/ 	.word	0x0000a130
        /*0510*/ 	.word	0x0000000b
        /*0514*/ 	.word	0x00000000
        /*0518*/ 	.short	0x010a
        /*051a*/ 	.byte	0x3f
	.zero		1


	//   ....[27]....
        /*051c*/ 	.word	0x0000a190
        /*0520*/ 	.word	0x00000009
        /*0524*/ 	.word	0x00000000
        /*0528*/ 	.short	0x010a
        /*052a*/ 	.byte	0x3f
	.zero		1


	//   ....[28]....
        /*052c*/ 	.word	0x0000a1c0
        /*0530*/ 	.word	0x00000003
        /*0534*/ 	.word	0x00000000
        /*0538*/ 	.short	0x010a
        /*053a*/ 	.byte	0x3f
	.zero		1


	//   ....[29]....
        /*053c*/ 	.word	0x0000a290
        /*0540*/ 	.word	0x000000e2
        /*0544*/ 	.word	0x00030c00
        /*0548*/ 	.short	0x010a
        /*054a*/ 	.byte	0x3f
	.zero		1


	//   ....[30]....
        /*054c*/ 	.word	0x0000a2e0
        /*0550*/ 	.word	0x00000009
        /*0554*/ 	.word	0x00030c10
        /*0558*/ 	.short	0x010a
        /*055a*/ 	.byte	0x3f
	.zero		1


	//   ....[31]....
        /*055c*/ 	.word	0x0000a330
        /*0560*/ 	.word	0x00000009
        /*0564*/ 	.word	0x00030c30
        /*0568*/ 	.short	0x010a
        /*056a*/ 	.byte	0x3f
	.zero		1


	//   ....[32]....
        /*056c*/ 	.word	0x0000a4d0
        /*0570*/ 	.word	0x0000000c
        /*0574*/ 	.word	0x00030c20
        /*0578*/ 	.short	0x010a
        /*057a*/ 	.byte	0x3f
	.zero		1


	//   ....[33]....
        /*057c*/ 	.word	0x0000a520
        /*0580*/ 	.word	0x0000000c
        /*0584*/ 	.word	0x00030c40
        /*0588*/ 	.short	0x010a
        /*058a*/ 	.byte	0x3f
	.zero		1


	//   ....[34]....
        /*058c*/ 	.word	0x0000a570
        /*0590*/ 	.word	0x0000000c
        /*0594*/ 	.word	0x00030c28
        /*0598*/ 	.short	0x010a
        /*059a*/ 	.byte	0x3f
	.zero		1


	//   ....[35]....
        /*059c*/ 	.word	0x0000a5c0
        /*05a0*/ 	.word	0x0000000c
        /*05a4*/ 	.word	0x00030c48
        /*05a8*/ 	.short	0x010a
        /*05aa*/ 	.byte	0x3f
	.zero		1


	//   ....[36]....
        /*05ac*/ 	.word	0x0000a620
        /*05b0*/ 	.word	0x0000000c
        /*05b4*/ 	.word	0x00030c20
        /*05b8*/ 	.short	0x010a
        /*05ba*/ 	.byte	0x3f
	.zero		1


	//   ....[37]....
        /*05bc*/ 	.word	0x0000a670
        /*05c0*/ 	.word	0x0000000c
        /*05c4*/ 	.word	0x00030c40
        /*05c8*/ 	.short	0x010a
        /*05ca*/ 	.byte	0x3f
	.zero		1


	//   ....[38]....
        /*05cc*/ 	.word	0x0000a6c0
        /*05d0*/ 	.word	0x0000000c
        /*05d4*/ 	.word	0x00030c28
        /*05d8*/ 	.short	0x010a
        /*05da*/ 	.byte	0x3f
	.zero		1


	//   ....[39]....
        /*05dc*/ 	.word	0x0000a710
        /*05e0*/ 	.word	0x0000000d
        /*05e4*/ 	.word	0x00030c40
        /*05e8*/ 	.short	0x010a
        /*05ea*/ 	.byte	0x3f
	.zero		1


	//   ....[40]....
        /*05ec*/ 	.word	0x0000a7e0
        /*05f0*/ 	.word	0x00000007
        /*05f4*/ 	.word	0x00000000
        /*05f8*/ 	.short	0x010a
        /*05fa*/ 	.byte	0x3f
	.zero		1


	//   ....[41]....
        /*05fc*/ 	.word	0x0000a830
        /*0600*/ 	.word	0x0000000b
        /*0604*/ 	.word	0x00000000
        /*0608*/ 	.short	0x010a
        /*060a*/ 	.byte	0x3f
	.zero		1


	//   ....[42]....
        /*060c*/ 	.word	0x0000a880
        /*0610*/ 	.word	0x00000009
        /*0614*/ 	.word	0x00000000
        /*0618*/ 	.short	0x010a
        /*061a*/ 	.byte	0x3f
	.zero		1


	//----- nvinfo : EIATTR_NUM_MBARRIERS
	.align		4
.L_342:
        /*061c*/ 	.byte	0x03, 0x38
        /*061e*/ 	.short	0x0009


	//----- nvinfo : EIATTR_EXIT_INSTR_OFFSETS
	.align		4
        /*0620*/ 	.byte	0x04, 0x1c
        /*0622*/ 	.short	(.L_344 - .L_343)


	//   ....[0]....
.L_343:
        /*0624*/ 	.word	0x0000a210


	//----- nvinfo : EIATTR_MAX_THREADS
	.align		4
.L_344:
        /*0628*/ 	.byte	0x04, 0x05
        /*062a*/ 	.short	(.L_346 - .L_345)
.L_345:
        /*062c*/ 	.word	0x00000180
        /*0630*/ 	.word	0x00000001
        /*0634*/ 	.word	0x00000001


	//----- nvinfo : EIATTR_CRS_STACK_SIZE
	.align		4
.L_346:
        /*0638*/ 	.byte	0x04, 0x1e
        /*063a*/ 	.short	(.L_348 - .L_347)
.L_347:
        /*063c*/ 	.word	0x00000000


	//----- nvinfo : EIATTR_CBANK_PARAM_SIZE
	.align		4
.L_348:
        /*0640*/ 	.byte	0x03, 0x19
        /*0642*/ 	.short	0x06f0


	//----- nvinfo : EIATTR_PARAM_CBANK
	.align		4
        /*0644*/ 	.byte	0x04, 0x0a
        /*0646*/ 	.short	(.L_350 - .L_349)
	.align		4
.L_349:
        /*0648*/ 	.word	index@(.nv.constant0._ZN7cutlass13device_kernelIN5flash11enable_sm90INS1_16FlashAttnBwdSm90INS1_25CollectiveMainloopBwdSm90ILi2ELi2ELi2EN4cute5tupleIJNS5_1CILi1EEES8_S8_EEENS6_IJNS7_ILi128EEESA_NS7_ILi64EEEEEENS_10bfloat16_tEfNS_4arch4Sm90ELb0ELb0ELb0ELb1ELb1ELb1ELb0ELb0ELi2ELi1ELi2ELi2ELb0EEENS1_21CollectiveEpilogueBwdISC_SD_SF_Li256ELb1ELb0ELi1EEENS1_19SingleTileSchedulerILb1ELb0ELb0ELi128EEEEEEEEEvNT_6ParamsE)
        /*064c*/ 	.short	0x0210
        /*064e*/ 	.short	0x06f0


	//----- nvinfo : EIATTR_SW_WAR
	.align		4
.L_350:
        /*0650*/ 	.byte	0x04, 0x36
        /*0652*/ 	.short	(.L_352 - .L_351)
.L_351:
        /*0654*/ 	.word	0x00000008
.L_352:


//--------------------- .nv.info._ZN7cutlass13device_kernelIN5flash11enable_sm90INS1_16FlashAttnBwdSm90INS1_25CollectiveMainloopBwdSm90ILi2ELi2ELi2EN4cute5tupleIJNS5_1CILi1EEES8_S8_EEENS6_IJNS7_ILi128EEESA_NS7_ILi64EEEEEENS_10bfloat16_tEfNS_4arch4Sm90ELb0ELb0ELb0ELb1ELb0ELb1ELb0ELb0ELi2ELi1ELi2ELi2ELb0EEENS1_24CollectiveEpilogueBwdGQAISC_fSF_Li256ELb1ELb0EEENS1_19SingleTileSchedulerILb1ELb0ELb0ELi128EEEEEEEEEvNT_6ParamsE --------------------------
	.section	.nv.info._ZN7cutlass13device_kernelIN5flash11enable_sm90INS1_16FlashAttnBwdSm90INS1_25CollectiveMainloopBwdSm90ILi2ELi2ELi2EN4cute5tupleIJNS5_1CILi1EEES8_S8_EEENS6_IJNS7_ILi128EEESA_NS7_ILi64EEEEEENS_10bfloat16_tEfNS_4arch4Sm90ELb0ELb0ELb0ELb1ELb0ELb1ELb0ELb0ELi2ELi1ELi2ELi2ELb0EEENS1_24CollectiveEpilogueBwdGQAISC_fSF_Li256ELb1ELb0EEENS1_19SingleTileSchedulerILb1ELb0ELb0ELi128EEEEEEEEEvNT_6ParamsE,"",@"SHT_CUDA_INFO"
	.sectionflags	@""
	.align	4


	//----- nvinfo : EIATTR_CUDA_API_VERSION
	.align		4
        /*0000*/ 	.byte	0x04, 0x37
        /*0002*/ 	.short	(.L_354 - .L_353)
.L_353:
        /*0004*/ 	.word	0x00000082


	//----- nvinfo : EIATTR_KPARAM_INFO
	.align		4
.L_354:
        /*0008*/ 	.byte	0x04, 0x17
        /*000a*/ 	.short	(.L_356 - .L_355)
.L_355:
        /*000c*/ 	.word	0x00000000
        /*0010*/ 	.short	0x0000
        /*0012*/ 	.short	0x0070
        /*0014*/ 	.byte	0x00, 0xf0, 0x01, 0x1a


	//----- nvinfo : EIATTR_SPARSE_MMA_MASK
	.align		4
.L_356:
        /*0018*/ 	.byte	0x03, 0x50
        /*001a*/ 	.short	0x0000


	//----- nvinfo : EIATTR_MAXREG_COUNT
	.align		4
        /*001c*/ 	.byte	0x03, 0x1b
        /*001e*/ 	.short	0x00a8


	//----- nvinfo : EIATTR_NUM_BARRIERS
	.align		4
        /*0020*/ 	.byte	0x02, 0x4c
        /*0022*/ 	.byte	0x10
	.zero		1


	//----- nvinfo : EIATTR_EXTERNS
	.align		4
        /*0024*/ 	.byte	0x04, 0x0f
        /*0026*/ 	.short	(.L_358 - .L_357)


	//   ....[0]....
	.align		4
.L_357:
        /*0028*/ 	.word	index@(__assertfail)


	//----- nvinfo : EIATTR_ANNOTATIONS
	.align		4
.L_358:
        /*002c*/ 	.byte	0x04, 0x55
        /*002e*/ 	.short	(.L_360 - .L_359)


	//   ....[0]....
.L_359:
        /*0030*/ 	.word	0x00000001
        /*0034*/ 	.byte	0x60, 0x05, 0x00, 0x00, 0x01, 0x00, 0x00, 0x00, 0xd0, 0x07, 0x00, 0x00, 0x01, 0x00, 0x00, 0x00
        /*0044*/ 	.byte	0x50, 0x13, 0x00, 0x00, 0x01, 0x00, 0x00, 0x00, 0x00, 0x19, 0x00, 0x00, 0x01, 0x00, 0x00, 0x00
        /*0054*/ 	.byte	0x40, 0x19, 0x00, 0x00, 0x01, 0x00, 0x00, 0x00, 0x80, 0x19, 0x00, 0x00, 0x01, 0x00, 0x00, 0x00
        /*0064*/ 	.byte	0x20, 0x1b, 0x00, 0x00, 0x01, 0x00, 0x00, 0x00, 0x50, 0x1b, 0x00, 0x00, 0x01, 0x00, 0x00, 0x00
        /*0074*/ 	.byte	0x70, 0x1b, 0x00, 0x00, 0x01, 0x00, 0x00, 0x00, 0x50, 0x4d, 0x00, 0x00, 0x01, 0x00, 0x00, 0x00
        /*0084*/ 	.byte	0x60, 0x76, 0x00, 0x00, 0x01, 0x00, 0x00, 0x00, 0x90, 0x76, 0x00, 0x00, 0x01, 0x00, 0x00, 0x00
        /*0094*/ 	.byte	0x70, 0x81, 0x00, 0x00


	//----- nvinfo : EIATTR_MERCURY_ISA_VERSION
	.align		4
.L_360:
        /*0098*/ 	.byte	0x03, 0x5f
        /*009a*/ 	.short	0x0101


	//----- nvinfo : EIATTR_INT_WARP_WIDE_INSTR_OFFSETS
	.align		4
        /*009c*/ 	.byte	0x04, 0x31
        /*009e*/ 	.short	(.L_362 - .L_361)


	//   ....[0]....
.L_361:
        /*00a0*/ 	.word	0x00000180


	//   ....[1]....
        /*00a4*/ 	.word	0x00000240


	//   ....[2]....
        /*00a8*/ 	.word	0x00006870


	//----- nvinfo : EIATTR_COOP_GROUP_MASK_REGIDS
	.align		4
.L_362:
        /*00ac*/ 	.byte	0x04, 0x29
        /*00ae*/ 	.short	(.L_364 - .L_363)


	//   ....[0]....
.L_363:
        /*00b0*/ 	.word	0xffffffff


	//   ....[1]....
        /*00b4*/ 	.word	0xffffffff


	//   ....[2]....
        /*00b8*/ 	.word	0xffffffff


	//   ....[3]....
        /*00bc*/ 	.word	0xffffffff


	//   ....[4]....
        /*00c0*/ 	.word	0xffffffff


	//   ....[5]....
        /*00c4*/ 	.word	0xffffffff


	//   ....[6]....
        /*00c8*/ 	.word	0xffffffff


	//   ....[7]....
        /*00cc*/ 	.word	0xffffffff


	//   ....[8]....
        /*00d0*/ 	.word	0xffffffff


	//   ....[9]....
        /*00d4*/ 	.word	0xffffffff


	//   ....[10]....
        /*00d8*/ 	.word	0xffffffff


	//   ....[11]....
        /*00dc*/ 	.word	0xffffffff


	//   ....[12]....
        /*00e0*/ 	.word	0xffffffff


	//   ....[13]....
        /*00e4*/ 	.word	0xffffffff


	//   ....[14]....
        /*00e8*/ 	.word	0xffffffff


	//   ....[15]....
        /*00ec*/ 	.word	0xffffffff


	//   ....[16]....
        /*00f0*/ 	.word	0xffffffff


	//   ....[17]....
        /*00f4*/ 	.word	0xffffffff


	//   ....[18]....
        /*00f8*/ 	.word	0xffffffff


	//   ....[19]....
        /*00fc*/ 	.word	0xffffffff


	//   ....[20]....
        /*0100*/ 	.word	0xffffffff


	//   ....[21]....
        /*0104*/ 	.word	0xffffffff


	//   ....[22]....
        /*0108*/ 	.word	0xffffffff


	//   ....[23]....
        /*010c*/ 	.word	0xffffffff


	//   ....[24]....
        /*0110*/ 	.word	0xffffffff


	//   ....[25]....
        /*0114*/ 	.word	0xffffffff


	//   ....[26]....
        /*0118*/ 	.word	0xffffffff


	//   ....[27]....
        /*011c*/ 	.word	0xffffffff


	//   ....[28]....
        /*0120*/ 	.word	0xffffffff


	//   ....[29]....
        /*0124*/ 	.word	0xffffffff


	//   ....[30]....
        /*0128*/ 	.word	0xffffffff


	//   ....[31]....
        /*012c*/ 	.word	0xffffffff


	//   ....[32]....
        /*0130*/ 	.word	0xffffffff


	//   ....[33]....
        /*0134*/ 	.word	0xffffffff


	//   ....[34]....
        /*0138*/ 	.word	0xffffffff


	//   ....[35]....
        /*013c*/ 	.word	0xffffffff


	//   ....[36]....
        /*0140*/ 	.word	0xffffffff


	//   ....[37]....
        /*0144*/ 	.word	0xffffffff


	//   ....[38]....
        /*0148*/ 	.word	0xffffffff


	//   ....[39]....
        /*014c*/ 	.word	0xffffffff


	//   ....[40]....
        /*0150*/ 	.word	0xffffffff


	//   ....[41]....
        /*0154*/ 	.word	0xffffffff


	//   ....[42]....
        /*0158*/ 	.word	0xffffffff


	//   ....[43]....
        /*015c*/ 	.word	0xffffffff


	//   ....[44]....
        /*0160*/ 	.word	0xffffffff


	//   ....[45]....
        /*0164*/ 	.word	0xffffffff


	//   ....[46]....
        /*0168*/ 	.word	0xffffffff


	//   ....[47]....
        /*016c*/ 	.word	0xffffffff


	//   ....[48]....
        /*0170*/ 	.word	0xffffffff


	//   ....[49]....
        /*0174*/ 	.word	0xffffffff


	//   ....[50]....
        /*0178*/ 	.word	0xffffffff


	//   ....[51]....
        /*017c*/ 	.word	0xffffffff


	//   ....[52]....
        /*0180*/ 	.word	0xffffffff


	//   ....[53]....
        /*0184*/ 	.word	0xffffffff


	//   ....[54]....
        /*0188*/ 	.word	0xffffffff


	//   ....[55]....
        /*018c*/ 	.word	0xffffffff


	//   ....[56]....
        /*0190*/ 	.word	0xffffffff


	//   ....[57]....
        /*0194*/ 	.word	0xffffffff


	//   ....[58]....
        /*0198*/ 	.word	0xffffffff


	//   ....[59]....
        /*019c*/ 	.word	0xffffffff


	//   ....[60]....
        /*01a0*/ 	.word	0xffffffff


	//   ....[61]....
        /*01a4*/ 	.word	0xffffffff


	//   ....[62]....
        /*01a8*/ 	.word	0xffffffff


	//   ....[63]....
        /*01ac*/ 	.word	0xffffffff


	//   ....[64]....
        /*01b0*/ 	.word	0xffffffff


	//   ....[65]....
        /*01b4*/ 	.word	0xffffffff


	//   ....[66]....
        /*01b8*/ 	.word	0xffffffff


	//   ....[67]....
        /*01bc*/ 	.word	0xffffffff


	//   ....[68]....
        /*01c0*/ 	.word	0xffffffff


	//   ....[69]....
        /*01c4*/ 	.word	0xffffffff


	//   ....[70]....
        /*01c8*/ 	.word	0xffffffff


	//   ....[71]....
        /*01cc*/ 	.word	0x0500000f


	//----- nvinfo : EIATTR_COOP_GROUP_INSTR_OFFSETS
	.align		4
.L_364:
        /*01d0*/ 	.byte	0x04, 0x28
        /*01d2*/ 	.short	(.L_366 - .L_365)


	//   ....[0]....
.L_365:
        /*01d4*/ 	.word	0x00000060


	//   ....[1]....
        /*01d8*/ 	.word	0x00000190


	//   ....[2]....
        /*01dc*/ 	.word	0x00000220


	//   ....[3]....
        /*01e0*/ 	.word	0x000003a0


	//   ....[4]....
        /*01e4*/ 	.word	0x00000610


	//   ....[5]....
        /*01e8*/ 	.word	0x00001160


	//   ....[6]....
        /*01ec*/ 	.word	0x00002020


	//   ....[7]....
        /*01f0*/ 	.word	0x00002060


	//   ....[8]....
        /*01f4*/ 	.word	0x000020a0


	//   ....[9]....
        /*01f8*/ 	.word	0x00002100


	//   ....[10]....
        /*01fc*/ 	.word	0x000021d0


	//   ....[11]....
        /*0200*/ 	.word	0x00002220


	//   ....[12]....
        /*0204*/ 	.word	0x00002260


	//   ....[13]....
        /*0208*/ 	.word	0x000022a0


	//   ....[14]....
        /*020c*/ 	.word	0x000022e0


	//   ....[15]....
        /*0210*/ 	.word	0x00002320


	//   ....[16]....
        /*0214*/ 	.word	0x00002360


	//   ....[17]....
        /*0218*/ 	.word	0x000023c0


	//   ....[18]....
        /*021c*/ 	.word	0x00002430


	//   ....[19]....
        /*0220*/ 	.word	0x00002470


	//   ....[20]....
        /*0224*/ 	.word	0x000024a0


	//   ....[21]....
        /*0228*/ 	.word	0x000024e0


	//   ....[22]....
        /*022c*/ 	.word	0x00002510


	//   ....[23]....
        /*0230*/ 	.word	0x00002580


	//   ....[24]....
        /*0234*/ 	.word	0x000025c0


	//   ....[25]....
        /*0238*/ 	.word	0x00002630


	//   ....[26]....
        /*023c*/ 	.word	0x00002680


	//   ....[27]....
        /*0240*/ 	.word	0x000026c0


	//   ....[28]....
        /*0244*/ 	.word	0x00002710


	//   ....[29]....
        /*0248*/ 	.word	0x00002750


	//   ....[30]....
        /*024c*/ 	.word	0x000027d0


	//   ....[31]....
        /*0250*/ 	.word	0x00002810


	//   ....[32]....
        /*0254*/ 	.word	0x00002850


	//   ....[33]....
        /*0258*/ 	.word	0x00002a80


	//   ....[34]....
        /*025c*/ 	.word	0x00002ad0


	//   ....[35]....
        /*0260*/ 	.word	0x00002b10


	//   ....[36]....
        /*0264*/ 	.word	0x00002bc0


	//   ....[37]....
        /*0268*/ 	.word	0x00002bf0


	//   ....[38]....
        /*026c*/ 	.word	0x00003050


	//   ....[39]....
        /*0270*/ 	.word	0x00003060


	//   ....[40]....
        /*0274*/ 	.word	0x00003070


	//   ....[41]....
        /*0278*/ 	.word	0x00003080


	//   ....[42]....
        /*027c*/ 	.word	0x00003090


	//   ....[43]....
        /*0280*/ 	.word	0x000030a0


	//   ....[44]....
        /*0284*/ 	.word	0x000030d0


	//   ....[45]....
        /*0288*/ 	.word	0x00003100


	//   ....[46]....
        /*028c*/ 	.word	0x00003140


	//   ....[47]....
        /*0290*/ 	.word	0x00003180


	//   ....[48]....
        /*0294*/ 	.word	0x000031c0


	//   ....[49]....
        /*0298*/ 	.word	0x00003200


	//   ....[50]....
        /*029c*/ 	.word	0x00003240


	//   ....[51]....
        /*02a0*/ 	.word	0x00003280


	//   ....[52]....
        /*02a4*/ 	.word	0x000032c0


	//   ....[53]....
        /*02a8*/ 	.word	0x00003320


	//   ....[54]....
        /*02ac*/ 	.word	0x00003360


	//   ....[55]....
        /*02b0*/ 	.word	0x000033a0


	//   ....[56]....
        /*02b4*/ 	.word	0x000033e0


	//   ....[57]....
        /*02b8*/ 	.word	0x00003420


	//   ....[58]....
        /*02bc*/ 	.word	0x00003460


	//   ....[59]....
        /*02c0*/ 	.word	0x000034a0


	//   ....[60]....
        /*02c4*/ 	.word	0x000034e0


	//   ....[61]....
        /*02c8*/ 	.word	0x00003520


	//   ....[62]....
        /*02cc*/ 	.word	0x00003560


	//   ....[63]....
        /*02d0*/ 	.word	0x000035a0


	//   ....[64]....
        /*02d4*/ 	.word	0x000035e0


	//   ....[65]....
        /*02d8*/ 	.word	0x00003620


	//   ....[66]....
        /*02dc*/ 	.word	0x00003660


	//   ....[67]....
        /*02e0*/ 	.word	0x000036a0


	//   ....[68]....
        /*02e4*/ 	.word	0x000036e0


	//   ....[69]....
        /*02e8*/ 	.word	0x00003720


	//   ....[70]....
        /*02ec*/ 	.word	0x000055d0


	//   ....[71]....
        /*02f0*/ 	.word	0x000083e0


	//----- nvinfo : EIATTR_REG_RECONFIG
	.align		4
.L_366:
        /*02f4*/ 	.byte	0x01, 0x54
	.zero		2


	//----- nvinfo : EIATTR_SYSCALL_OFFSETS
	.align		4
        /*02f8*/ 	.byte	0x04, 0x46
        /*02fa*/ 	.short	(.L_368 - .L_367)


	//   ....[0]....
.L_367:
        /*02fc*/ 	.word	0x00000dc0


	//   ....[1]....
        /*0300*/ 	.word	0x00000eb0


	//   ....[2]....
        /*0304*/ 	.word	0x00001010


	//   ....[3]....
        /*0308*/ 	.word	0x00001100


	//----- nvinfo : EIATTR_MBARRIER_INSTR_OFFSETS
	.align		4
.L_368:
        /*030c*/ 	.byte	0x04, 0x39
        /*030e*/ 	.short	(.L_370 - .L_369)


	//   ....[0]....
.L_369:
        /*0310*/ 	.word	0x00000260
        /*0314*/ 	.word	0x000000ff
        /*0318*/ 	.word	0x00030c00
        /*031c*/ 	.short	0x0100
        /*031e*/ 	.byte	0x06
	.zero		1


	//   ....[1]....
        /*0320*/ 	.word	0x00000350
        /*0324*/ 	.word	0x000000ff
        /*0328*/ 	.word	0x00030c10
        /*032c*/ 	.short	0x0100
        /*032e*/ 	.byte	0x08
	.zero		1


	//   ....[2]....
        /*0330*/ 	.word	0x00000360
        /*0334*/ 	.word	0x000000ff
        /*0338*/ 	.word	0x00030c20
        /*033c*/ 	.short	0x0100
        /*033e*/ 	.byte	0x08
	.zero		1


	//   ....[3]....
        /*0340*/ 	.word	0x00000370
        /*0344*/ 	.word	0x000000ff
        /*0348*/ 	.word	0x00030c18
        /*034c*/ 	.short	0x0100
        /*034e*/ 	.byte	0x08
	.zero		1


	//   ....[4]....
        /*0350*/ 	.word	0x00000380
        /*0354*/ 	.word	0x000000ff
        /*0358*/ 	.word	0x00030c28
        /*035c*/ 	.short	0x0100
        /*035e*/ 	.byte	0x08
	.zero		1


	//   ....[5]....
        /*0360*/ 	.word	0x000004b0
        /*0364*/ 	.word	0x000000ff
        /*0368*/ 	.word	0x00030c30
        /*036c*/ 	.short	0x0100
        /*036e*/ 	.byte	0x08
	.zero		1


	//   ....[6]....
        /*0370*/ 	.word	0x000004c0
        /*0374*/ 	.word	0x000000ff
        /*0378*/ 	.word	0x00030c40
        /*037c*/ 	.short	0x0100
        /*037e*/ 	.byte	0x08
	.zero		1


	//   ....[7]....
        /*0380*/ 	.word	0x000004d0
        /*0384*/ 	.word	0x000000ff
        /*0388*/ 	.word	0x00030c38
        /*038c*/ 	.short	0x0100
        /*038e*/ 	.byte	0x08
	.zero		1


	//   ....[8]....
        /*0390*/ 	.word	0x000004e0
        /*0394*/ 	.word	0x000000ff
        /*0398*/ 	.word	0x00030c48
        /*039c*/ 	.short	0x0100
        /*039e*/ 	.byte	0x08
	.zero		1


	//   ....[9]....
        /*03a0*/ 	.word	0x000011b0
        /*03a4*/ 	.word	0x000000e2
        /*03a8*/ 	.word	0x00030c00
        /*03ac*/ 	.short	0x010a
        /*03ae*/ 	.byte	0x3f
	.zero		1


	//   ....[10]....
        /*03b0*/ 	.word	0x00001330
        /*03b4*/ 	.word	0x000000e2
        /*03b8*/ 	.word	0x00030c00
        /*03bc*/ 	.short	0x010a
        /*03be*/ 	.byte	0x3f
	.zero		1


	//   ....[11]....
        /*03c0*/ 	.word	0x00001a60
        /*03c4*/ 	.word	0x00000009
        /*03c8*/ 	.word	0x00030c10
        /*03cc*/ 	.short	0x010a
        /*03ce*/ 	.byte	0x3f
	.zero		1


	//   ....[12]....
        /*03d0*/ 	.word	0x00001ad0
        /*03d4*/ 	.word	0x00000009
        /*03d8*/ 	.word	0x00030c10
        /*03dc*/ 	.short	0x010a
        /*03de*/ 	.byte	0x3f
	.zero		1


	//   ....[13]....
        /*03e0*/ 	.word	0x00001ee0
        /*03e4*/ 	.word	0x00000009
        /*03e8*/ 	.word	0x00030c30
        /*03ec*/ 	.short	0x010a
        /*03ee*/ 	.byte	0x3f
	.zero		1


	//   ....[14]....
        /*03f0*/ 	.word	0x00001f60
        /*03f4*/ 	.word	0x00000009
        /*03f8*/ 	.word	0x00030c30
        /*03fc*/ 	.short	0x010a
        /*03fe*/ 	.byte	0x3f
	.zero		1


	//   ....[15]....
        /*0400*/ 	.word	0x00004690
        /*0404*/ 	.word	0x0000000a
        /*0408*/ 	.word	0x00000000
        /*040c*/ 	.short	0x0101
        /*040e*/ 	.byte	0x3f
	.zero		1


	//   ....[16]....
        /*0410*/ 	.word	0x00004ad0
        /*0414*/ 	.word	0x00000009
        /*0418*/ 	.word	0x00000000
        /*041c*/ 	.short	0x0101
        /*041e*/ 	.byte	0x3f
	.zero		1


	//   ....[17]....
        /*0420*/ 	.word	0x00006d70
        /*0424*/ 	.word	0x0000000c
        /*0428*/ 	.word	0x00030c20
        /*042c*/ 	.short	0x010a
        /*042e*/ 	.byte	0x3f
	.zero		1


	//   ....[18]....
        /*0430*/ 	.word	0x00007220
        /*0434*/ 	.word	0x0000000c
        /*0438*/ 	.word	0x00030c40
        /*043c*/ 	.short	0x010a
        /*043e*/ 	.byte	0x3f
	.zero		1


	//   ....[19]....
        /*0440*/ 	.word	0x00007460
        /*0444*/ 	.word	0x0000000c
        /*0448*/ 	.word	0x00030c28
        /*044c*/ 	.short	0x010a
        /*044e*/ 	.byte	0x3f
	.zero		1


	//   ....[20]....
        /*0450*/ 	.word	0x00007620
        /*0454*/ 	.word	0x0000000c
        /*0458*/ 	.word	0x00030c48
        /*045c*/ 	.short	0x010a
        /*045e*/ 	.byte	0x3f
	.zero		1


	//   ....[21]....
        /*0460*/ 	.word	0x00007830
        /*0464*/ 	.word	0x0000000c
        /*0468*/ 	.word	0x00030c20
        /*046c*/ 	.short	0x010a
        /*046e*/ 	.byte	0x3f
	.zero		1


	//   ....[22]....
        /*0470*/ 	.word	0x00007a50
        /*0474*/ 	.word	0x0000000c
        /*0478*/ 	.word	0x00030c40
        /*047c*/ 	.short	0x010a
        /*047e*/ 	.byte	0x3f
	.zero		1


	//   ....[23]....
        /*0480*/ 	.word	0x00007c60
        /*0484*/ 	.word	0x0000000c
        /*0488*/ 	.word	0x00030c28
        /*048c*/ 	.short	0x010a
        /*048e*/ 	.byte	0x3f
	.zero		1


	//   ....[24]....
        /*0490*/ 	.word	0x00007e70
        /*0494*/ 	.word	0x0000000d
        /*0498*/ 	.word	0x00030c40
        /*049c*/ 	.short	0x010a
        /*049e*/ 	.byte	0x3f
	.zero		1


	//   ....[25]....
        /*04a0*/ 	.word	0x00008260
        /*04a4*/ 	.word	0x00000007
        /*04a8*/ 	.word	0x00000000
        /*04ac*/ 	.short	0x010a
        /*04ae*/ 	.byte	0x3f
	.zero		1


	//   ....[26]....
        /*04b0*/ 	.word	0x000082b0
        /*04b4*/ 	.word	0x0000000b
        /*04b8*/ 	.word	0x00000000
        /*04bc*/ 	.short	0x010a
        /*04be*/ 	.byte	0x3f
	.zero		1


	//   ....[27]....
        /*04c0*/ 	.word	0x00008310
        /*04c4*/ 	.word	0x00000009
        /*04c8*/ 	.word	0x00000000
        /*04cc*/ 	.short	0x010a
        /*04ce*/ 	.byte	0x3f
	.zero		1


	//   ....[28]....
        /*04d0*/ 	.word	0x00008340
        /*04d4*/ 	.word	0x00000003
        /*04d8*/ 	.word	0x00000000
        /*04dc*/ 	.short	0x010a
        /*04de*/ 	.byte	0x3f
	.zero		1


	//   ....[29]....
        /*04e0*/ 	.word	0x00008410
        /*04e4*/ 	.word	0x000000e2
        /*04e8*/ 	.word	0x00030c00
        /*04ec*/ 	.short	0x010a
        /*04ee*/ 	.byte	0x3f
	.zero		1


	//   ....[30]....
        /*04f0*/ 	.word	0x00008460
        /*04f4*/ 	.word	0x00000009
        /*04f8*/ 	.word	0x00030c10
        /*04fc*/ 	.short	0x010a
        /*04fe*/ 	.byte	0x3f
	.zero		1


	//   ....[31]....
        /*0500*/ 	.word	0x000084b0
        /*0504*/ 	.word	0x00000009
        /*0508*/ 	.word	0x00030c30
        /*050c*/ 	.short	0x010a
        /*050e*/ 	.byte	0x3f
	.zero		1


	//   ....[32]....
        /*0510*/ 	.word	0x00008500
        /*0514*/ 	.word	0x0000000c
        /*0518*/ 	.word	0x00030c20
        /*051c*/ 	.short	0x010a
        /*051e*/ 	.byte	0x3f
	.zero		1


	//   ....[33]....
        /*0520*/ 	.word	0x00008550
        /*0524*/ 	.word	0x0000000c
        /*0528*/ 	.word	0x00030c40
        /*052c*/ 	.short	0x010a
        /*052e*/ 	.byte	0x3f
	.zero		1


	//   ....[34]....
        /*0530*/ 	.word	0x000085a0
        /*0534*/ 	.word	0x0000000c
        /*0538*/ 	.word	0x00030c28
        /*053c*/ 	.short	0x010a
        /*053e*/ 	.byte	0x3f
	.zero		1


	//   ....[35]....
        /*0540*/ 	.word	0x000085f0
        /*0544*/ 	.word	0x0000000c
        /*0548*/ 	.word	0x00030c48
        /*054c*/ 	.short	0x010a
        /*054e*/ 	.byte	0x3f
	.zero		1


	//   ....[36]....
        /*0550*/ 	.word	0x00008650
        /*0554*/ 	.word	0x0000000c
        /*0558*/ 	.word	0x00030c20
        /*055c*/ 	.short	0x010a
        /*055e*/ 	.byte	0x3f
	.zero		1


	//   ....[37]....
        /*0560*/ 	.word	0x000086a0
        /*0564*/ 	.word	0x0000000c
        /*0568*/ 	.word	0x00030c40
        /*056c*/ 	.short	0x010a
        /*056e*/ 	.byte	0x3f
	.zero		1


	//   ....[38]....
        /*0570*/ 	.word	0x000086f0
        /*0574*/ 	.word	0x0000000c
        /*0578*/ 	.word	0x00030c28
        /*057c*/ 	.short	0x010a
        /*057e*/ 	.byte	0x3f
	.zero		1


	//   ....[39]....
        /*0580*/ 	.word	0x00008740
        /*0584*/ 	.word	0x0000000d
        /*0588*/ 	.word	0x00030c40
        /*058c*/ 	.short	0x010a
        /*058e*/ 	.byte	0x3f
	.zero		1


	//   ....[40]....
        /*0590*/ 	.word	0x00008820
        /*0594*/ 	.word	0x00000007
        /*0598*/ 	.word	0x00000000
        /*059c*/ 	.short	0x010a
        /*059e*/ 	.byte	0x3f
	.zero		1


	//   ....[41]....
        /*05a0*/ 	.word	0x00008870
        /*05a4*/ 	.word	0x0000000b
        /*05a8*/ 	.word	0x00000000
        /*05ac*/ 	.short	0x010a
        /*05ae*/ 	.byte	0x3f
	.zero		1


	//   ....[42]....
        /*05b0*/ 	.word	0x000088c0
        /*05b4*/ 	.word	0x00000009
        /*05b8*/ 	.word	0x00000000
        /*05bc*/ 	.short	0x010a
        /*05be*/ 	.byte	0x3f
	.zero		1


	//----- nvinfo : EIATTR_NUM_MBARRIERS
	.align		4
.L_370:
        /*05c0*/ 	.byte	0x03, 0x38
        /*05c2*/ 	.short	0x0009


	//----- nvinfo : EIATTR_EXIT_INSTR_OFFSETS
	.align		4
        /*05c4*/ 	.byte	0x04, 0x1c
        /*05c6*/ 	.short	(.L_372 - .L_371)


	//   ....[0]....
.L_371:
        /*05c8*/ 	.word	0x00008390


	//----- nvinfo : EIATTR_MAX_THREADS
	.align		4
.L_372:
        /*05cc*/ 	.byte	0x04, 0x05
        /*05ce*/ 	.short	(.L_374 - .L_373)
.L_373:
        /*05d0*/ 	.word	0x00000180
        /*05d4*/ 	.word	0x00000001
        /*05d8*/ 	.word	0x00000001


	//----- nvinfo : EIATTR_CRS_STACK_SIZE
	.align		4
.L_374:
        /*05dc*/ 	.byte	0x04, 0x1e
        /*05de*/ 	.short	(.L_376 - .L_375)
.L_375:
        /*05e0*/ 	.word	0x00000000


	//----- nvinfo : EIATTR_CBANK_PARAM_SIZE
	.align		4
.L_376:
        /*05e4*/ 	.byte	0x03, 0x19
        /*05e6*/ 	.short	0x06f0


	//----- nvinfo : EIATTR_PARAM_CBANK
	.align		4
        /*05e8*/ 	.byte	0x04, 0x0a
        /*05ea*/ 	.short	(.L_378 - .L_377)
	.align		4
.L_377:
        /*05ec*/ 	.word	index@(.nv.constant0._ZN7cutlass13device_kernelIN5flash11enable_sm90INS1_16FlashAttnBwdSm90INS1_25CollectiveMainloopBwdSm90ILi2ELi2ELi2EN4cute5tupleIJNS5_1CILi1EEES8_S8_EEENS6_IJNS7_ILi128EEESA_NS7_ILi64EEEEEENS_10bfloat16_tEfNS_4arch4Sm90ELb0ELb0ELb0ELb1ELb0ELb1ELb0ELb0ELi2ELi1ELi2ELi2ELb0EEENS1_24CollectiveEpilogueBwdGQAISC_fSF_Li256ELb1ELb0EEENS1_19SingleTileSchedulerILb1ELb0ELb0ELi128EEEEEEEEEvNT_6ParamsE)
        /*05f0*/ 	.short	0x0210
        /*05f2*/ 	.short	0x06f0


	//----- nvinfo : EIATTR_SW_WAR
	.align		4
.L_378:
        /*05f4*/ 	.byte	0x04, 0x36
        /*05f6*/ 	.short	(.L_380 - .L_379)
.L_379:
        /*05f8*/ 	.word	0x00000008
.L_380:


//--------------------- .nv.info._ZN7cutlass13device_kernelIN5flash11enable_sm90INS1_16FlashAttnBwdSm90INS1_25CollectiveMainloopBwdSm90ILi2ELi2ELi2EN4cute5tupleIJNS5_1CILi1EEES8_S8_EEENS6_IJNS7_ILi128EEESA_NS7_ILi64EEEEEENS_10bfloat16_tEfNS_4arch4Sm90ELb0ELb0ELb0ELb1ELb1ELb1ELb0ELb0ELi2ELi1ELi2ELi2ELb0EEENS1_24CollectiveEpilogueBwdGQAISC_fSF_Li256ELb1ELb1EEENS1_19SingleTileSchedulerILb1ELb0ELb0ELi128EEEEEEEEEvNT_6ParamsE --------------------------
	.section	.nv.info._ZN7cutlass13device_kernelIN5flash11enable_sm90INS1_16FlashAttnBwdSm90INS1_25CollectiveMainloopBwdSm90ILi2ELi2ELi2EN4cute5tupleIJNS5_1CILi1EEES8_S8_EEENS6_IJNS7_ILi128EEESA_NS7_ILi64EEEEEENS_10bfloat16_tEfNS_4arch4Sm90ELb0ELb0ELb0ELb1ELb1ELb1ELb0ELb0ELi2ELi1ELi2ELi2ELb0EEENS1_24CollectiveEpilogueBwdGQAISC_fSF_Li256ELb1ELb1EEENS1_19SingleTileSchedulerILb1ELb0ELb0ELi128EEEEEEEEEvNT_6ParamsE,"",@"SHT_CUDA_INFO"
	.sectionflags	@""
	.align	4


	//----- nvinfo : EIATTR_CUDA_API_VERSION
	.align		4
        /*0000*/ 	.byte	0x04, 0x37
        /*0002*/ 	.short	(.L_382 - .L_381)
.L_381:
        /*0004*/ 	.word	0x00000082


	//----- nvinfo : EIATTR_KPARAM_INFO
	.align		4
.L_382:
        /*0008*/ 	.byte	0x04, 0x17
        /*000a*/ 	.short	(.L_384 - .L_383)
.L_383:
        /*000c*/ 	.word	0x00000000
        /*0010*/ 	.short	0x0000
        /*0012*/ 	.short	0x0070
        /*0014*/ 	.byte	0x00, 0xf0, 0x01, 0x1a


	//----- nvinfo : EIATTR_SPARSE_MMA_MASK
	.align		4
.L_384:
        /*0018*/ 	.byte	0x03, 0x50
        /*001a*/ 	.short	0x0000


	//----- nvinfo : EIATTR_MAXREG_COUNT
	.align		4
        /*001c*/ 	.byte	0x03, 0x1b
        /*001e*/ 	.short	0x00a8


	//----- nvinfo : EIATTR_NUM_BARRIERS
	.align		4
        /*0020*/ 	.byte	0x02, 0x4c
        /*0022*/ 	.byte	0x10
	.zero		1


	//----- nvinfo : EIATTR_EXTERNS
	.align		4
        /*0024*/ 	.byte	0x04, 0x0f
        /*0026*/ 	.short	(.L_386 - .L_385)


	//   ....[0]....
	.align		4
.L_385:
        /*0028*/ 	.word	index@(__assertfail)


	//----- nvinfo : EIATTR_ANNOTATIONS
	.align		4
.L_386:
        /*002c*/ 	.byte	0x04, 0x55
        /*002e*/ 	.short	(.L_388 - .L_387)


	//   ....[0]....
.L_387:
        /* <DEDUP_REMOVED lines=8> */


	//----- nvinfo : EIATTR_MERCURY_ISA_VERSION
	.align		4
.L_388:
        /*0098*/ 	.byte	0x03, 0x5f
        /*009a*/ 	.short	0x0101


	//----- nvinfo : EIATTR_INT_WARP_WIDE_INSTR_OFFSETS
	.align		4
        /*009c*/ 	.byte	0x04, 0x31
        /*009e*/ 	.short	(.L_390 - .L_389)


	//   ....[0]....
.L_389:
        /*00a0*/ 	.word	0x00000180


	//   ....[1]....
        /*00a4*/ 	.word	0x00000240


	//   ....[2]....
        /*00a8*/ 	.word	0x00006750


	//   ....[3]....
        /*00ac*/ 	.word	0x00006bc0


	//   ....[4]....
        /*00b0*/ 	.word	0x00007190


	//   ....[5]....
        /*00b4*/ 	.word	0x00007510


	//----- nvinfo : EIATTR_COOP_GROUP_MASK_REGIDS
	.align		4
.L_390:
        /*00b8*/ 	.byte	0x04, 0x29
        /*00ba*/ 	.short	(.L_392 - .L_391)


	//   ....[0]....
.L_391:
        /*00bc*/ 	.word	0xffffffff


	//   ....[1]....
        /*00c0*/ 	.word	0xffffffff


	//   ....[2]....
        /*00c4*/ 	.word	0xffffffff


	//   ....[3]....
        /*00c8*/ 	.word	0xffffffff


	//   ....[4]....
        /*00cc*/ 	.word	0xffffffff


	//   ....[5]....
        /*00d0*/ 	.word	0xffffffff


	//   ....[6]....
        /*00d4*/ 	.word	0xffffffff


	//   ....[7]....
        /*00d8*/ 	.word	0xffffffff


	//   ....[8]....
        /*00dc*/ 	.word	0xffffffff


	//   ....[9]....
        /*00e0*/ 	.word	0xffffffff


	//   ....[10]....
        /*00e4*/ 	.word	0xffffffff


	//   ....[11]....
        /*00e8*/ 	.word	0xffffffff


	//   ....[12]....
        /*00ec*/ 	.word	0xffffffff


	//   ....[13]....
        /*00f0*/ 	.word	0xffffffff


	//   ....[14]....
        /*00f4*/ 	.word	0xffffffff


	//   ....[15]....
        /*00f8*/ 	.word	0xffffffff


	//   ....[16]....
        /*00fc*/ 	.word	0xffffffff


	//   ....[17]....
        /*0100*/ 	.word	0xffffffff


	//   ....[18]....
        /*0104*/ 	.word	0xffffffff


	//   ....[19]....
        /*0108*/ 	.word	0xffffffff


	//   ....[20]....
        /*010c*/ 	.word	0xffffffff


	//   ....[21]....
        /*0110*/ 	.word	0xffffffff


	//   ....[22]....
        /*0114*/ 	.word	0xffffffff


	//   ....[23]....
        /*0118*/ 	.word	0xffffffff


	//   ....[24]....
        /*011c*/ 	.word	0xffffffff


	//   ....[25]....
        /*0120*/ 	.word	0xffffffff


	//   ....[26]....
        /*0124*/ 	.word	0xffffffff


	//   ....[27]....
        /*0128*/ 	.word	0xffffffff


	//   ....[28]....
        /*012c*/ 	.word	0xffffffff


	//   ....[29]....
        /*0130*/ 	.word	0xffffffff


	//   ....[30]....
        /*0134*/ 	.word	0xffffffff


	//   ....[31]....
        /*0138*/ 	.word	0xffffffff


	//   ....[32]....
        /*013c*/ 	.word	0xffffffff


	//   ....[33]....
        /*0140*/ 	.word	0xffffffff


	//   ....[34]....
        /*0144*/ 	.word	0xffffffff


	//   ....[35]....
        /*0148*/ 	.word	0xffffffff


	//   ....[36]....
        /*014c*/ 	.word	0xffffffff


	//   ....[37]....
        /*0150*/ 	.word	0xffffffff


	//   ....[38]....
        /*0154*/ 	.word	0xffffffff


	//   ....[39]....
        /*0158*/ 	.word	0xffffffff


	//   ....[40]....
        /*015c*/ 	.word	0xffffffff


	//   ....[41]....
        /*0160*/ 	.word	0xffffffff


	//   ....[42]....
        /*0164*/ 	.word	0xffffffff


	//   ....[43]....
        /*0168*/ 	.word	0xffffffff


	//   ....[44]....
        /*016c*/ 	.word	0xffffffff


	//   ....[45]....
        /*0170*/ 	.word	0xffffffff


	//   ....[46]....
        /*0174*/ 	.word	0xffffffff


	//   ....[47]....
        /*0178*/ 	.word	0xffffffff


	//   ....[48]....
        /*017c*/ 	.word	0xffffffff


	//   ....[49]....
        /*0180*/ 	.word	0xffffffff


	//   ....[50]....
        /*0184*/ 	.word	0xffffffff


	//   ....[51]....
        /*0188*/ 	.word	0xffffffff


	//   ....[52]....
        /*018c*/ 	.word	0xffffffff


	//   ....[53]....
        /*0190*/ 	.word	0xffffffff


	//   ....[54]....
        /*0194*/ 	.word	0xffffffff


	//   ....[55]....
        /*0198*/ 	.word	0xffffffff


	//   ....[56]....
        /*019c*/ 	.word	0xffffffff


	//   ....[57]....
        /*01a0*/ 	.word	0xffffffff


	//   ....[58]....
        /*01a4*/ 	.word	0xffffffff


	//   ....[59]....
        /*01a8*/ 	.word	0xffffffff


	//   ....[60]....
        /*01ac*/ 	.word	0xffffffff


	//   ....[61]....
        /*01b0*/ 	.word	0xffffffff


	//   ....[62]....
        /*01b4*/ 	.word	0xffffffff


	//   ....[63]....
        /*01b8*/ 	.word	0xffffffff


	//   ....[64]....
        /*01bc*/ 	.word	0xffffffff


	//   ....[65]....
        /*01c0*/ 	.word	0xffffffff


	//   ....[66]....
        /*01c4*/ 	.word	0xffffffff


	//   ....[67]....
        /*01c8*/ 	.word	0xffffffff


	//   ....[68]....
        /*01cc*/ 	.word	0xffffffff


	//   ....[69]....
        /*01d0*/ 	.word	0xffffffff


	//   ....[70]....
        /*01d4*/ 	.word	0xffffffff


	//   ....[71]....
        /*01d8*/ 	.word	0xffffffff


	//   ....[72]....
        /*01dc*/ 	.word	0xffffffff


	//   ....[73]....
        /*01e0*/ 	.word	0xffffffff


	//   ....[74]....
        /*01e4*/ 	.word	0xffffffff


	//   ....[75]....
        /*01e8*/ 	.word	0xffffffff


	//   ....[76]....
        /*01ec*/ 	.word	0xffffffff


	//   ....[77]....
        /*01f0*/ 	.word	0xffffffff


	//   ....[78]....
        /*01f4*/ 	.word	0xffffffff


	//   ....[79]....
        /*01f8*/ 	.word	0xffffffff


	//   ....[80]....
        /*01fc*/ 	.word	0xffffffff


	//   ....[81]....
        /*0200*/ 	.word	0x0500000f


	//   ....[82]....
        /*0204*/ 	.word	0x0500000f


	//   ....[83]....
        /*0208*/ 	.word	0x0500000f


	//   ....[84]....
        /*020c*/ 	.word	0x0500000f


	//   ....[85]....
        /*0210*/ 	.word	0x0500000f


	//   ....[86]....
        /*0214*/ 	.word	0x0500000f


	//----- nvinfo : EIATTR_COOP_GROUP_INSTR_OFFSETS
	.align		4
.L_392:
        /*0218*/ 	.byte	0x04, 0x28
        /*021a*/ 	.short	(.L_394 - .L_393)


	//   ....[0]....
.L_393:
        /*021c*/ 	.word	0x00000060


	//   ....[1]....
        /*0220*/ 	.word	0x00000190


	//   ....[2]....
        /*0224*/ 	.word	0x00000220


	//   ....[3]....
        /*0228*/ 	.word	0x000003a0


	//   ....[4]....
        /*022c*/ 	.word	0x00000610


	//   ....[5]....
        /*0230*/ 	.word	0x00001160


	//   ....[6]....
        /*0234*/ 	.word	0x00002020


	//   ....[7]....
        /*0238*/ 	.word	0x00002060


	//   ....[8]....
        /*023c*/ 	.word	0x000020a0


	//   ....[9]....
        /*0240*/ 	.word	0x00002100


	//   ....[10]....
        /*0244*/ 	.word	0x000021d0


	//   ....[11]....
        /*0248*/ 	.word	0x00002220


	//   ....[12]....
        /*024c*/ 	.word	0x00002260


	//   ....[13]....
        /*0250*/ 	.word	0x000022a0


	//   ....[14]....
        /*0254*/ 	.word	0x000022e0


	//   ....[15]....
        /*0258*/ 	.word	0x00002320


	//   ....[16]....
        /*025c*/ 	.word	0x00002360


	//   ....[17]....
        /*0260*/ 	.word	0x000023c0


	//   ....[18]....
        /*0264*/ 	.word	0x00002430


	//   ....[19]....
        /*0268*/ 	.word	0x00002470


	//   ....[20]....
        /*026c*/ 	.word	0x000024a0


	//   ....[21]....
        /*0270*/ 	.word	0x000024e0


	//   ....[22]....
        /*0274*/ 	.word	0x00002510


	//   ....[23]....
        /*0278*/ 	.word	0x00002580


	//   ....[24]....
        /*027c*/ 	.word	0x000025c0


	//   ....[25]....
        /*0280*/ 	.word	0x00002630


	//   ....[26]....
        /*0284*/ 	.word	0x00002680


	//   ....[27]....
        /*0288*/ 	.word	0x000026c0


	//   ....[28]....
        /*028c*/ 	.word	0x00002710


	//   ....[29]....
        /*0290*/ 	.word	0x00002750


	//   ....[30]....
        /*0294*/ 	.word	0x000027d0


	//   ....[31]....
        /*0298*/ 	.word	0x00002810


	//   ....[32]....
        /*029c*/ 	.word	0x00002850


	//   ....[33]....
        /*02a0*/ 	.word	0x00002a80


	//   ....[34]....
        /*02a4*/ 	.word	0x00002ad0


	//   ....[35]....
        /*02a8*/ 	.word	0x00002b10


	//   ....[36]....
        /*02ac*/ 	.word	0x00002bc0


	//   ....[37]....
        /*02b0*/ 	.word	0x00002bf0


	//   ....[38]....
        /*02b4*/ 	.word	0x00003050


	//   ....[39]....
        /*02b8*/ 	.word	0x00003060


	//   ....[40]....
        /*02bc*/ 	.word	0x00003070


	//   ....[41]....
        /*02c0*/ 	.word	0x00003080


	//   ....[42]....
        /*02c4*/ 	.word	0x00003090


	//   ....[43]....
        /*02c8*/ 	.word	0x000030a0


	//   ....[44]....
        /*02cc*/ 	.word	0x000030d0


	//   ....[45]....
        /*02d0*/ 	.word	0x00003100


	//   ....[46]....
        /*02d4*/ 	.word	0x00003140


	//   ....[47]....
        /*02d8*/ 	.word	0x00003180


	//   ....[48]....
        /*02dc*/ 	.word	0x000031c0


	//   ....[49]....
        /*02e0*/ 	.word	0x00003200


	//   ....[50]....
        /*02e4*/ 	.word	0x00003240


	//   ....[51]....
        /*02e8*/ 	.word	0x00003280


	//   ....[52]....
        /*02ec*/ 	.word	0x000032c0


	//   ....[53]....
        /*02f0*/ 	.word	0x00003320


	//   ....[54]....
        /*02f4*/ 	.word	0x00003360


	//   ....[55]....
        /*02f8*/ 	.word	0x000033a0


	//   ....[56]....
        /*02fc*/ 	.word	0x000033e0


	//   ....[57]....
        /*0300*/ 	.word	0x00003420


	//   ....[58]....
        /*0304*/ 	.word	0x00003460


	//   ....[59]....
        /*0308*/ 	.word	0x000034a0


	//   ....[60]....
        /*030c*/ 	.word	0x000034e0


	//   ....[61]....
        /*0310*/ 	.word	0x00003520


	//   ....[62]....
        /*0314*/ 	.word	0x00003560


	//   ....[63]....
        /*0318*/ 	.word	0x000035a0


	//   ....[64]....
        /*031c*/ 	.word	0x000035e0


	//   ....[65]....
        /*0320*/ 	.word	0x00003620


	//   ....[66]....
        /*0324*/ 	.word	0x00003660


	//   ....[67]....
        /*0328*/ 	.word	0x000036a0


	//   ....[68]....
        /*032c*/ 	.word	0x000036e0


	//   ....[69]....
        /*0330*/ 	.word	0x00003720


	//   ....[70]....
        /*0334*/ 	.word	0x000053f0


	//   ....[71]....
        /*0338*/ 	.word	0x00005580


	//   ....[72]....
        /*033c*/ 	.word	0x000057d0


	//   ....[73]....
        /*0340*/ 	.word	0x00005960


	//   ....[74]....
        /*0344*/ 	.word	0x00005a70


	//   ....[75]....
        /*0348*/ 	.word	0x000063f0


	//   ....[76]....
        /*034c*/ 	.word	0x00006680


	//   ....[77]....
        /*0350*/ 	.word	0x000068c0


	//   ....[78]....
        /*0354*/ 	.word	0x00006af0


	//   ....[79]....
        /*0358*/ 	.word	0x00006da0


	//   ....[80]....
        /*035c*/ 	.word	0x000070d0


	//   ....[81]....
        /*0360*/ 	.word	0x00009080


	//   ....[82]....
        /*0364*/ 	.word	0x000091d0


	//   ....[83]....
        /*0368*/ 	.word	0x00009240


	//   ....[84]....
        /*036c*/ 	.word	0x000092b0


	//   ....[85]....
        /*0370*/ 	.word	0x00009320


	//   ....[86]....
        /*0374*/ 	.word	0x00009390


	//----- nvinfo : EIATTR_REG_RECONFIG
	.align		4
.L_394:
        /*0378*/ 	.byte	0x01, 0x54
	.zero		2


	//----- nvinfo : EIATTR_SYSCALL_OFFSETS
	.align		4
        /*037c*/ 	.byte	0x04, 0x46
        /*037e*/ 	.short	(.L_396 - .L_395)


	//   ....[0]....
.L_395:
        /*0380*/ 	.word	0x00000dc0


	//   ....[1]....
        /*0384*/ 	.word	0x00000eb0


	//   ....[2]....
        /*0388*/ 	.word	0x00001010


	//   ....[3]....
        /*038c*/ 	.word	0x00001100


	//----- nvinfo : EIATTR_MBARRIER_INSTR_OFFSETS
	.align		4
.L_396:
        /*0390*/ 	.byte	0x04, 0x39
        /*0392*/ 	.short	(.L_398 - .L_397)


	//   ....[0]....
.L_397:
        /*0394*/ 	.word	0x00000260
        /*0398*/ 	.word	0x000000ff
        /*039c*/ 	.word	0x00030c00
        /*03a0*/ 	.short	0x0100
        /*03a2*/ 	.byte	0x06
	.zero		1


	//   ....[1]....
        /*03a4*/ 	.word	0x00000350
        /*03a8*/ 	.word	0x000000ff
        /*03ac*/ 	.word	0x00030c10
        /*03b0*/ 	.short	0x0100
        /*03b2*/ 	.byte	0x08
	.zero		1


	//   ....[2]....
        /*03b4*/ 	.word	0x00000360
        /*03b8*/ 	.word	0x000000ff
        /*03bc*/ 	.word	0x00030c20
        /*03c0*/ 	.short	0x0100
        /*03c2*/ 	.byte	0x08
	.zero		1


	//   ....[3]....
        /*03c4*/ 	.word	0x00000370
        /*03c8*/ 	.word	0x000000ff
        /*03cc*/ 	.word	0x00030c18
        /*03d0*/ 	.short	0x0100
        /*03d2*/ 	.byte	0x08
	.zero		1


	//   ....[4]....
        /*03d4*/ 	.word	0x00000380
        /*03d8*/ 	.word	0x000000ff
        /*03dc*/ 	.word	0x00030c28
        /*03e0*/ 	.short	0x0100
        /*03e2*/ 	.byte	0x08
	.zero		1


	//   ....[5]....
        /*03e4*/ 	.word	0x000004b0
        /*03e8*/ 	.word	0x000000ff
        /*03ec*/ 	.word	0x00030c30
        /*03f0*/ 	.short	0x0100
        /*03f2*/ 	.byte	0x08
	.zero		1


	//   ....[6]....
        /*03f4*/ 	.word	0x000004c0
        /*03f8*/ 	.word	0x000000ff
        /*03fc*/ 	.word	0x00030c40
        /*0400*/ 	.short	0x0100
        /*0402*/ 	.byte	0x08
	.zero		1


	//   ....[7]....
        /*0404*/ 	.word	0x000004d0
        /*0408*/ 	.word	0x000000ff
        /*040c*/ 	.word	0x00030c38
        /*0410*/ 	.short	0x0100
        /*0412*/ 	.byte	0x08
	.zero		1


	//   ....[8]....
        /*0414*/ 	.word	0x000004e0
        /*0418*/ 	.word	0x000000ff
        /*041c*/ 	.word	0x00030c48
        /*0420*/ 	.short	0x0100
        /*0422*/ 	.byte	0x08
	.zero		1


	//   ....[9]....
        /*0424*/ 	.word	0x000011b0
        /*0428*/ 	.word	0x000000e2
        /*042c*/ 	.word	0x00030c00
        /*0430*/ 	.short	0x010a
        /*0432*/ 	.byte	0x3f
	.zero		1


	//   ....[10]....
        /*0434*/ 	.word	0x00001330
        /*0438*/ 	.word	0x000000e2
        /*043c*/ 	.word	0x00030c00
        /*0440*/ 	.short	0x010a
        /*0442*/ 	.byte	0x3f
	.zero		1


	//   ....[11]....
        /*0444*/ 	.word	0x00001a60
        /*0448*/ 	.word	0x00000009
        /*044c*/ 	.word	0x00030c10
        /*0450*/ 	.short	0x010a
        /*0452*/ 	.byte	0x3f
	.zero		1


	//   ....[12]....
        /*0454*/ 	.word	0x00001ad0
        /*0458*/ 	.word	0x00000009
        /*045c*/ 	.word	0x00030c10
        /*0460*/ 	.short	0x010a
        /*0462*/ 	.byte	0x3f
	.zero		1


	//   ....[13]....
        /*0464*/ 	.word	0x00001ee0
        /*0468*/ 	.word	0x00000009
        /*046c*/ 	.word	0x00030c30
        /*0470*/ 	.short	0x010a
        /*0472*/ 	.byte	0x3f
	.zero		1


	//   ....[14]....
        /*0474*/ 	.word	0x00001f60
        /*0478*/ 	.word	0x00000009
        /*047c*/ 	.word	0x00030c30
        /*0480*/ 	.short	0x010a
        /*0482*/ 	.byte	0x3f
	.zero		1


	//   ....[15]....
        /*0484*/ 	.word	0x00004690
        /*0488*/ 	.word	0x0000000a
        /*048c*/ 	.word	0x00000000
        /*0490*/ 	.short	0x0101
        /*0492*/ 	.byte	0x3f
	.zero		1


	//   ....[16]....
        /*0494*/ 	.word	0x00004ad0
        /*0498*/ 	.word	0x00000009
        /*049c*/ 	.word	0x00000000
        /*04a0*/ 	.short	0x0101
        /*04a2*/ 	.byte	0x3f
	.zero		1


	//   ....[17]....
        /*04a4*/ 	.word	0x00007a10
        /*04a8*/ 	.word	0x0000000c
        /*04ac*/ 	.word	0x00030c20
        /*04b0*/ 	.short	0x010a
        /*04b2*/ 	.byte	0x3f
	.zero		1


	//   ....[18]....
        /*04b4*/ 	.word	0x00007ec0
        /*04b8*/ 	.word	0x0000000c
        /*04bc*/ 	.word	0x00030c40
        /*04c0*/ 	.short	0x010a
        /*04c2*/ 	.byte	0x3f
	.zero		1


	//   ....[19]....
        /*04c4*/ 	.word	0x00008100
        /*04c8*/ 	.word	0x0000000c
        /*04cc*/ 	.word	0x00030c28
        /*04d0*/ 	.short	0x010a
        /*04d2*/ 	.byte	0x3f
	.zero		1


	//   ....[20]....
        /*04d4*/ 	.word	0x000082c0
        /*04d8*/ 	.word	0x0000000c
        /*04dc*/ 	.word	0x00030c48
        /*04e0*/ 	.short	0x010a
        /*04e2*/ 	.byte	0x3f
	.zero		1


	//   ....[21]....
        /*04e4*/ 	.word	0x000084d0
        /*04e8*/ 	.word	0x0000000c
        /*04ec*/ 	.word	0x00030c20
        /*04f0*/ 	.short	0x010a
        /*04f2*/ 	.byte	0x3f
	.zero		1


	//   ....[22]....
        /*04f4*/ 	.word	0x000086f0
        /*04f8*/ 	.word	0x0000000c
        /*04fc*/ 	.word	0x00030c40
        /*0500*/ 	.short	0x010a
        /*0502*/ 	.byte	0x3f
	.zero		1


	//   ....[23]....
        /*0504*/ 	.word	0x00008900
        /*0508*/ 	.word	0x0000000c
        /*050c*/ 	.word	0x00030c28
        /*0510*/ 	.short	0x010a
        /*0512*/ 	.byte	0x3f
	.zero		1


	//   ....[24]....
        /*0514*/ 	.word	0x00008b10
        /*0518*/ 	.word	0x0000000d
        /*051c*/ 	.word	0x00030c40
        /*0520*/ 	.short	0x010a
        /*0522*/ 	.byte	0x3f
	.zero		1


	//   ....[25]....
        /*0524*/ 	.word	0x00008f00
        /*0528*/ 	.word	0x00000007
        /*052c*/ 	.word	0x00000000
        /*0530*/ 	.short	0x010a
        /*0532*/ 	.byte	0x3f
	.zero		1


	//   ....[26]....
        /*0534*/ 	.word	0x00008f50
        /*0538*/ 	.word	0x0000000b
        /*053c*/ 	.word	0x00000000
        /*0540*/ 	.short	0x010a
        /*0542*/ 	.byte	0x3f
	.zero		1


	//   ....[27]....
        /*0544*/ 	.word	0x00008fb0
        /*0548*/ 	.word	0x00000009
        /*054c*/ 	.word	0x00000000
        /*0550*/ 	.short	0x010a
        /*0552*/ 	.byte	0x3f
	.zero		1


	//   ....[28]....
        /*0554*/ 	.word	0x00008fe0
        /*0558*/ 	.word	0x00000003
        /*055c*/ 	.word	0x00000000
        /*0560*/ 	.short	0x010a
        /*0562*/ 	.byte	0x3f
	.zero		1


	//   ....[29]....
        /*0564*/ 	.word	0x000090b0
        /*0568*/ 	.word	0x000000e2
        /*056c*/ 	.word	0x00030c00
        /*0570*/ 	.short	0x010a
        /*0572*/ 	.byte	0x3f
	.zero		1


	//   ....[30]....
        /*0574*/ 	.word	0x00009100
        /*0578*/ 	.word	0x00000009
        /*057c*/ 	.word	0x00030c10
        /*0580*/ 	.short	0x010a
        /*0582*/ 	.byte	0x3f
	.zero		1


	//   ....[31]....
        /*0584*/ 	.word	0x00009150
        /*0588*/ 	.word	0x00000009
        /*058c*/ 	.word	0x00030c30
        /*0590*/ 	.short	0x010a
        /*0592*/ 	.byte	0x3f
	.zero		1


	//   ....[32]....
        /*0594*/ 	.word	0x000093d0
        /*0598*/ 	.word	0x0000000c
        /*059c*/ 	.word	0x00030c20
        /*05a0*/ 	.short	0x010a
        /*05a2*/ 	.byte	0x3f
	.zero		1


	//   ....[33]....
        /*05a4*/ 	.word	0x00009420
        /*05a8*/ 	.word	0x0000000c
        /*05ac*/ 	.word	0x00030c40
        /*05b0*/ 	.short	0x010a
        /*05b2*/ 	.byte	0x3f
	.zero		1


	//   ....[34]....
        /*05b4*/ 	.word	0x00009470
        /*05b8*/ 	.word	0x0000000c
        /*05bc*/ 	.word	0x00030c28
        /*05c0*/ 	.short	0x010a
        /*05c2*/ 	.byte	0x3f
	.zero		1


	//   ....[35]....
        /*05c4*/ 	.word	0x000094c0
        /*05c8*/ 	.word	0x0000000c
        /*05cc*/ 	.word	0x00030c48
        /*05d0*/ 	.short	0x010a
        /*05d2*/ 	.byte	0x3f
	.zero		1


	//   ....[36]....
        /*05d4*/ 	.word	0x00009520
        /*05d8*/ 	.word	0x0000000c
        /*05dc*/ 	.word	0x00030c20
        /*05e0*/ 	.short	0x010a
        /*05e2*/ 	.byte	0x3f
	.zero		1


	//   ....[37]....
        /*05e4*/ 	.word	0x00009570
        /*05e8*/ 	.word	0x0000000c
        /*05ec*/ 	.word	0x00030c40
        /*05f0*/ 	.short	0x010a
        /*05f2*/ 	.byte	0x3f
	.zero		1


	//   ....[38]....
        /*05f4*/ 	.word	0x000095c0
        /*05f8*/ 	.word	0x0000000c
        /*05fc*/ 	.word	0x00030c28
        /*0600*/ 	.short	0x010a
        /*0602*/ 	.byte	0x3f
	.zero		1


	//   ....[39]....
        /*0604*/ 	.word	0x00009610
        /*0608*/ 	.word	0x0000000d
        /*060c*/ 	.word	0x00030c40
        /*0610*/ 	.short	0x010a
        /*0612*/ 	.byte	0x3f
	.zero		1


	//   ....[40]....
        /*0614*/ 	.word	0x000096f0
        /*0618*/ 	.word	0x00000007
        /*061c*/ 	.word	0x00000000
        /*0620*/ 	.short	0x010a
        /*0622*/ 	.byte	0x3f
	.zero		1


	//   ....[41]....
        /*0624*/ 	.word	0x00009740
        /*0628*/ 	.word	0x0000000b
        /*062c*/ 	.word	0x00000000
        /*0630*/ 	.short	0x010a
        /*0632*/ 	.byte	0x3f
	.zero		1


	//   ....[42]....
        /*0634*/ 	.word	0x00009790
        /*0638*/ 	.word	0x00000009
        /*063c*/ 	.word	0x00000000
        /*0640*/ 	.short	0x010a
        /*0642*/ 	.byte	0x3f
	.zero		1


	//----- nvinfo : EIATTR_NUM_MBARRIERS
	.align		4
.L_398:
        /*0644*/ 	.byte	0x03, 0x38
        /*0646*/ 	.short	0x0009


	//----- nvinfo : EIATTR_EXIT_INSTR_OFFSETS
	.align		4
        /*0648*/ 	.byte	0x04, 0x1c
        /*064a*/ 	.short	(.L_400 - .L_399)


	//   ....[0]....
.L_399:
        /*064c*/ 	.word	0x00009030


	//----- nvinfo : EIATTR_MAX_THREADS
	.align		4
.L_400:
        /*0650*/ 	.byte	0x04, 0x05
        /*0652*/ 	.short	(.L_402 - .L_401)
.L_401:
        /*0654*/ 	.word	0x00000180
        /*0658*/ 	.word	0x00000001
        /*065c*/ 	.word	0x00000001


	//----- nvinfo : EIATTR_CRS_STACK_SIZE
	.align		4
.L_402:
        /*0660*/ 	.byte	0x04, 0x1e
        /*0662*/ 	.short	(.L_404 - .L_403)
.L_403:
        /*0664*/ 	.word	0x00000000


	//----- nvinfo : EIATTR_CBANK_PARAM_SIZE
	.align		4
.L_404:
        /*0668*/ 	.byte	0x03, 0x19
        /*066a*/ 	.short	0x06f0


	//----- nvinfo : EIATTR_PARAM_CBANK
	.align		4
        /*066c*/ 	.byte	0x04, 0x0a
        /*066e*/ 	.short	(.L_406 - .L_405)
	.align		4
.L_405:
        /*0670*/ 	.word	index@(.nv.constant0._ZN7cutlass13device_kernelIN5flash11enable_sm90INS1_16FlashAttnBwdSm90INS1_25CollectiveMainloopBwdSm90ILi2ELi2ELi2EN4cute5tupleIJNS5_1CILi1EEES8_S8_EEENS6_IJNS7_ILi128EEESA_NS7_ILi64EEEEEENS_10bfloat16_tEfNS_4arch4Sm90ELb0ELb0ELb0ELb1ELb1ELb1ELb0ELb0ELi2ELi1ELi2ELi2ELb0EEENS1_24CollectiveEpilogueBwdGQAISC_fSF_Li256ELb1ELb1EEENS1_19SingleTileSchedulerILb1ELb0ELb0ELi128EEEEEEEEEvNT_6ParamsE)
        /*0674*/ 	.short	0x0210
        /*0676*/ 	.short	0x06f0


	//----- nvinfo : EIATTR_SW_WAR
	.align		4
.L_406:
        /*0678*/ 	.byte	0x04, 0x36
        /*067a*/ 	.short	(.L_408 - .L_407)
.L_407:
        /*067c*/ 	.word	0x00000008
.L_408:


//--------------------- .nv.info._ZN7cutlass13device_kernelIN5flash11enable_sm90INS1_16FlashAttnBwdSm90INS1_25CollectiveMainloopBwdSm90ILi2ELi2ELi2EN4cute5tupleIJNS5_1CILi1EEES8_S8_EEENS6_IJNS7_ILi128EEESA_NS7_ILi64EEEEEENS_10bfloat16_tEfNS_4arch4Sm90ELb0ELb1ELb0ELb0ELb0ELb1ELb0ELb0ELi2ELi1ELi2ELi2ELb0EEENS1_21CollectiveEpilogueBwdISC_SD_SF_Li256ELb0ELb0ELi1EEENS1_19SingleTileSchedulerILb0ELb0ELb0ELi128EEEEEEEEEvNT_6ParamsE --------------------------
	.section	.nv.info._ZN7cutlass13device_kernelIN5flash11enable_sm90INS1_16FlashAttnBwdSm90INS1_25CollectiveMainloopBwdSm90ILi2ELi2ELi2EN4cute5tupleIJNS5_1CILi1EEES8_S8_EEENS6_IJNS7_ILi128EEESA_NS7_ILi64EEEEEENS_10bfloat16_tEfNS_4arch4Sm90ELb0ELb1ELb0ELb0ELb0ELb1ELb0ELb0ELi2ELi1ELi2ELi2ELb0EEENS1_21CollectiveEpilogueBwdISC_SD_SF_Li256ELb0ELb0ELi1EEENS1_19SingleTileSchedulerILb0ELb0ELb0ELi128EEEEEEEEEvNT_6ParamsE,"",@"SHT_CUDA_INFO"
	.sectionflags	@""
	.align	4


	//----- nvinfo : EIATTR_CUDA_API_VERSION
	.align		4
        /*0000*/ 	.byte	0x04, 0x37
        /*0002*/ 	.short	(.L_410 - .L_409)
.L_409:
        /*0004*/ 	.word	0x00000082


	//----- nvinfo : EIATTR_KPARAM_INFO
	.align		4
.L_410:
        /*0008*/ 	.byte	0x04, 0x17
        /*000a*/ 	.short	(.L_412 - .L_411)
.L_411:
        /*000c*/ 	.word	0x00000000
        /*0010*/ 	.short	0x0000
        /*0012*/ 	.short	0x0070
        /*0014*/ 	.byte	0x00, 0xf0, 0x01, 0x24


	//----- nvinfo : EIATTR_SPARSE_MMA_MASK
	.align		4
.L_412:
        /*0018*/ 	.byte	0x03, 0x50
        /*001a*/ 	.short	0x0000


	//----- nvinfo : EIATTR_MAXREG_COUNT
	.align		4
        /*001c*/ 	.byte	0x03, 0x1b
        /*001e*/ 	.short	0x00a8


	//----- nvinfo : EIATTR_NUM_BARRIERS
	.align		4
        /*0020*/ 	.byte	0x02, 0x4c
        /*0022*/ 	.byte	0x10
	.zero		1


	//----- nvinfo : EIATTR_EXTERNS
	.align		4
        /*0024*/ 	.byte	0x04, 0x0f
        /*0026*/ 	.short	(.L_414 - .L_413)


	//   ....[0]....
	.align		4
.L_413:
        /*0028*/ 	.word	index@(__assertfail)


	//----- nvinfo : EIATTR_ANNOTATIONS
	.align		4
.L_414:
        /*002c*/ 	.byte	0x04, 0x55
        /*002e*/ 	.short	(.L_416 - .L_415)


	//   ....[0]....
.L_415:
        /*0030*/ 	.word	0x00000001
        /*0034*/ 	.byte	0xb0, 0x11, 0x00, 0x00, 0x01, 0x00, 0x00, 0x00, 0x30, 0x12, 0x00, 0x00, 0x01, 0x00, 0x00, 0x00
        /* <DEDUP_REMOVED lines=26> */
        /*01e4*/ 	.byte	0x10, 0x0a, 0x01, 0x00, 0x01, 0x00, 0x00, 0x00, 0x10, 0x0e, 0x01, 0x00


	//----- nvinfo : EIATTR_MERCURY_ISA_VERSION
	.align		4
.L_416:
        /*01f0*/ 	.byte	0x03, 0x5f
        /*01f2*/ 	.short	0x0101


	//----- nvinfo : EIATTR_INT_WARP_WIDE_INSTR_OFFSETS
	.align		4
        /*01f4*/ 	.byte	0x04, 0x31
        /*01f6*/ 	.short	(.L_418 - .L_417)


	//   ....[0]....
.L_417:
        /*01f8*/ 	.word	0x000001f0


	//   ....[1]....
        /*01fc*/ 	.word	0x00000220


	//----- nvinfo : EIATTR_COOP_GROUP_MASK_REGIDS
	.align		4
.L_418:
        /*0200*/ 	.byte	0x04, 0x29
        /*0202*/ 	.short	(.L_420 - .L_419)


	//   ....[0]....
.L_419:
        /*0204*/ 	.word	0xffffffff


	//   ....[1]....
        /*0208*/ 	.word	0xffffffff


	//   ....[2]....
        /*020c*/ 	.word	0xffffffff


	//   ....[3]....
        /*0210*/ 	.word	0xffffffff


	//   ....[4]....
        /*0214*/ 	.word	0xffffffff


	//   ....[5]....
        /*0218*/ 	.word	0xffffffff


	//   ....[6]....
        /*021c*/ 	.word	0xffffffff


	//   ....[7]....
        /*0220*/ 	.word	0xffffffff


	//   ....[8]....
        /*0224*/ 	.word	0xffffffff


	//   ....[9]....
        /*0228*/ 	.word	0xffffffff


	//   ....[10]....
        /*022c*/ 	.word	0xffffffff


	//   ....[11]....
        /*0230*/ 	.word	0xffffffff


	//   ....[12]....
        /*0234*/ 	.word	0xffffffff


	//   ....[13]....
        /*0238*/ 	.word	0xffffffff


	//   ....[14]....
        /*023c*/ 	.word	0xffffffff


	//   ....[15]....
        /*0240*/ 	.word	0xffffffff


	//   ....[16]....
        /*0244*/ 	.word	0xffffffff


	//   ....[17]....
        /*0248*/ 	.word	0xffffffff


	//   ....[18]....
        /*024c*/ 	.word	0xffffffff


	//   ....[19]....
        /*0250*/ 	.word	0xffffffff


	//   ....[20]....
        /*0254*/ 	.word	0xffffffff


	//   ....[21]....
        /*0258*/ 	.word	0xffffffff


	//   ....[22]....
        /*025c*/ 	.word	0xffffffff


	//   ....[23]....
        /*0260*/ 	.word	0xffffffff


	//   ....[24]....
        /*0264*/ 	.word	0xffffffff


	//   ....[25]....
        /*0268*/ 	.word	0xffffffff


	//   ....[26]....
        /*026c*/ 	.word	0xffffffff


	//   ....[27]....
        /*0270*/ 	.word	0xffffffff


	//   ....[28]....
        /*0274*/ 	.word	0xffffffff


	//   ....[29]....
        /*0278*/ 	.word	0xffffffff


	//   ....[30]....
        /*027c*/ 	.word	0xffffffff


	//   ....[31]....
        /*0280*/ 	.word	0xffffffff


	//   ....[32]....
        /*0284*/ 	.word	0xffffffff


	//   ....[33]....
        /*0288*/ 	.word	0xffffffff


	//   ....[34]....
        /*028c*/ 	.word	0xffffffff


	//   ....[35]....
        /*0290*/ 	.word	0xffffffff


	//   ....[36]....
        /*0294*/ 	.word	0xffffffff


	//   ....[37]....
        /*0298*/ 	.word	0xffffffff


	//   ....[38]....
        /*029c*/ 	.word	0xffffffff


	//   ....[39]....
        /*02a0*/ 	.word	0xffffffff


	//   ....[40]....
        /*02a4*/ 	.word	0xffffffff


	//   ....[41]....
        /*02a8*/ 	.word	0xffffffff


	//   ....[42]....
        /*02ac*/ 	.word	0xffffffff


	//   ....[43]....
        /*02b0*/ 	.word	0xffffffff


	//   ....[44]....
        /*02b4*/ 	.word	0xffffffff


	//   ....[45]....
        /*02b8*/ 	.word	0xffffffff


	//   ....[46]....
        /*02bc*/ 	.word	0xffffffff


	//   ....[47]....
        /*02c0*/ 	.word	0xffffffff


	//   ....[48]....
        /*02c4*/ 	.word	0xffffffff


	//   ....[49]....
        /*02c8*/ 	.word	0xffffffff


	//   ....[50]....
        /*02cc*/ 	.word	0xffffffff


	//   ....[51]....
        /*02d0*/ 	.word	0xffffffff


	//   ....[52]....
        /*02d4*/ 	.word	0xffffffff


	//   ....[53]....
        /*02d8*/ 	.word	0xffffffff


	//   ....[54]....
        /*02dc*/ 	.word	0xffffffff


	//   ....[55]....
        /*02e0*/ 	.word	0xffffffff


	//   ....[56]....
        /*02e4*/ 	.word	0xffffffff


	//   ....[57]....
        /*02e8*/ 	.word	0xffffffff


	//   ....[58]....
        /*02ec*/ 	.word	0xffffffff


	//   ....[59]....
        /*02f0*/ 	.word	0xffffffff


	//   ....[60]....
        /*02f4*/ 	.word	0xffffffff


	//   ....[61]....
        /*02f8*/ 	.word	0xffffffff


	//   ....[62]....
        /*02fc*/ 	.word	0xffffffff


	//   ....[63]....
        /*0300*/ 	.word	0xffffffff


	//   ....[64]....
        /*0304*/ 	.word	0xffffffff


	//   ....[65]....
        /*0308*/ 	.word	0xffffffff


	//   ....[66]....
        /*030c*/ 	.word	0xffffffff


	//   ....[67]....
        /*0310*/ 	.word	0xffffffff


	//   ....[68]....
        /*0314*/ 	.word	0xffffffff


	//   ....[69]....
        /*0318*/ 	.word	0xffffffff


	//   ....[70]....
        /*031c*/ 	.word	0xffffffff


	//   ....[71]....
        /*0320*/ 	.word	0xffffffff


	//   ....[72]....
        /*0324*/ 	.word	0xffffffff


	//   ....[73]....
        /*0328*/ 	.word	0xffffffff


	//   ....[74]....
        /*032c*/ 	.word	0xffffffff


	//   ....[75]....
        /*0330*/ 	.word	0xffffffff


	//   ....[76]....
        /*0334*/ 	.word	0xffffffff


	//   ....[77]....
        /*0338*/ 	.word	0xffffffff


	//   ....[78]....
        /*033c*/ 	.word	0xffffffff


	//   ....[79]....
        /*0340*/ 	.word	0xffffffff


	//   ....[80]....
        /*0344*/ 	.word	0xffffffff


	//   ....[81]....
        /*0348*/ 	.word	0xffffffff


	//   ....[82]....
        /*034c*/ 	.word	0xffffffff


	//   ....[83]....
        /*0350*/ 	.word	0xffffffff


	//   ....[84]....
        /*0354*/ 	.word	0xffffffff


	//   ....[85]....
        /*0358*/ 	.word	0xffffffff


	//   ....[86]....
        /*035c*/ 	.word	0xffffffff


	//   ....[87]....
        /*0360*/ 	.word	0xffffffff


	//   ....[88]....
        /*0364*/ 	.word	0xffffffff


	//   ....[89]....
        /*0368*/ 	.word	0xffffffff


	//   ....[90]....
        /*036c*/ 	.word	0xffffffff


	//   ....[91]....
        /*0370*/ 	.word	0xffffffff


	//   ....[92]....
        /*0374*/ 	.word	0xffffffff


	//   ....[93]....
        /*0378*/ 	.word	0xffffffff


	//   ....[94]....
        /*037c*/ 	.word	0xffffffff


	//   ....[95]....
        /*0380*/ 	.word	0xffffffff


	//   ....[96]....
        /*0384*/ 	.word	0xffffffff


	//   ....[97]....
        /*0388*/ 	.word	0xffffffff


	//   ....[98]....
        /*038c*/ 	.word	0xffffffff


	//   ....[99]....
        /*0390*/ 	.word	0xffffffff


	//   ....[100]....
        /*0394*/ 	.word	0xffffffff


	//   ....[101]....
        /*0398*/ 	.word	0xffffffff


	//   ....[102]....
        /*039c*/ 	.word	0xffffffff


	//   ....[103]....
        /*03a0*/ 	.word	0xffffffff


	//   ....[104]....
        /*03a4*/ 	.word	0xffffffff


	//   ....[105]....
        /*03a8*/ 	.word	0xffffffff


	//   ....[106]....
        /*03ac*/ 	.word	0xffffffff


	//   ....[107]....
        /*03b0*/ 	.word	0xffffffff


	//   ....[108]....
        /*03b4*/ 	.word	0xffffffff


	//   ....[109]....
        /*03b8*/ 	.word	0xffffffff


	//   ....[110]....
        /*03bc*/ 	.word	0xffffffff


	//   ....[111]....
        /*03c0*/ 	.word	0xffffffff


	//   ....[112]....
        /*03c4*/ 	.word	0xffffffff


	//   ....[113]....
        /*03c8*/ 	.word	0xffffffff


	//   ....[114]....
        /*03cc*/ 	.word	0xffffffff


	//   ....[115]....
        /*03d0*/ 	.word	0xffffffff


	//   ....[116]....
        /*03d4*/ 	.word	0xffffffff


	//   ....[117]....
        /*03d8*/ 	.word	0xffffffff


	//   ....[118]....
        /*03dc*/ 	.word	0xffffffff


	//   ....[119]....
        /*03e0*/ 	.word	0xffffffff


	//   ....[120]....
        /*03e4*/ 	.word	0xffffffff


	//   ....[121]....
        /*03e8*/ 	.word	0xffffffff


	//   ....[122]....
        /*03ec*/ 	.word	0xffffffff


	//   ....[123]....
        /*03f0*/ 	.word	0xffffffff


	//   ....[124]....
        /*03f4*/ 	.word	0xffffffff


	//   ....[125]....
        /*03f8*/ 	.word	0xffffffff


	//   ....[126]....
        /*03fc*/ 	.word	0xffffffff


	//   ....[127]....
        /*0400*/ 	.word	0xffffffff


	//   ....[128]....
        /*0404*/ 	.word	0xffffffff


	//   ....[129]....
        /*0408*/ 	.word	0xffffffff


	//   ....[130]....
        /*040c*/ 	.word	0xffffffff


	//   ....[131]....
        /*0410*/ 	.word	0xffffffff


	//   ....[132]....
        /*0414*/ 	.word	0xffffffff


	//   ....[133]....
        /*0418*/ 	.word	0xffffffff


	//   ....[134]....
        /*041c*/ 	.word	0xffffffff


	//   ....[135]....
        /*0420*/ 	.word	0xffffffff


	//   ....[136]....
        /*0424*/ 	.word	0xffffffff


	//   ....[137]....
        /*0428*/ 	.word	0xffffffff


	//   ....[138]....
        /*042c*/ 	.word	0xffffffff


	//   ....[139]....
        /*0430*/ 	.word	0xffffffff


	//   ....[140]....
        /*0434*/ 	.word	0xffffffff


	//   ....[141]....
        /*0438*/ 	.word	0xffffffff


	//   ....[142]....
        /*043c*/ 	.word	0xffffffff


	//   ....[143]....
        /*0440*/ 	.word	0xffffffff


	//   ....[144]....
        /*0444*/ 	.word	0xffffffff


	//   ....[145]....
        /*0448*/ 	.word	0xffffffff


	//   ....[146]....
        /*044c*/ 	.word	0xffffffff


	//   ....[147]....
        /*0450*/ 	.word	0xffffffff


	//   ....[148]....
        /*0454*/ 	.word	0xffffffff


	//   ....[149]....
        /*0458*/ 	.word	0xffffffff


	//   ....[150]....
        /*045c*/ 	.word	0xffffffff


	//   ....[151]....
        /*0460*/ 	.word	0xffffffff


	//   ....[152]....
        /*0464*/ 	.word	0xffffffff


	//   ....[153]....
        /*0468*/ 	.word	0xffffffff


	//   ....[154]....
        /*046c*/ 	.word	0xffffffff


	//   ....[155]....
        /*0470*/ 	.word	0xffffffff


	//   ....[156]....
        /*0474*/ 	.word	0xffffffff


	//   ....[157]....
        /*0478*/ 	.word	0xffffffff


	//   ....[158]....
        /*047c*/ 	.word	0xffffffff


	//   ....[159]....
        /*0480*/ 	.word	0xffffffff


	//   ....[160]....
        /*0484*/ 	.word	0xffffffff


	//   ....[161]....
        /*0488*/ 	.word	0xffffffff


	//   ....[162]....
        /*048c*/ 	.word	0xffffffff


	//   ....[163]....
        /*0490*/ 	.word	0xffffffff


	//   ....[164]....
        /*0494*/ 	.word	0xffffffff


	//   ....[165]....
        /*0498*/ 	.word	0xffffffff


	//   ....[166]....
        /*049c*/ 	.word	0xffffffff


	//   ....[167]....
        /*04a0*/ 	.word	0xffffffff


	//   ....[168]....
        /*04a4*/ 	.word	0xffffffff


	//   ....[169]....
        /*04a8*/ 	.word	0xffffffff


	//   ....[170]....
        /*04ac*/ 	.word	0xffffffff


	//   ....[171]....
        /*04b0*/ 	.word	0xffffffff


	//   ....[172]....
        /*04b4*/ 	.word	0xffffffff


	//   ....[173]....
        /*04b8*/ 	.word	0xffffffff


	//   ....[174]....
        /*04bc*/ 	.word	0xffffffff


	//   ....[175]....
        /*04c0*/ 	.word	0xffffffff


	//   ....[176]....
        /*04c4*/ 	.word	0xffffffff


	//   ....[177]....
        /*04c8*/ 	.word	0xffffffff


	//   ....[178]....
        /*04cc*/ 	.word	0xffffffff


	//   ....[179]....
        /*04d0*/ 	.word	0xffffffff


	//   ....[180]....
        /*04d4*/ 	.word	0xffffffff


	//   ....[181]....
        /*04d8*/ 	.word	0xffffffff


	//   ....[182]....
        /*04dc*/ 	.word	0xffffffff


	//   ....[183]....
        /*04e0*/ 	.word	0xffffffff


	//   ....[184]....
        /*04e4*/ 	.word	0xffffffff


	//   ....[185]....
        /*04e8*/ 	.word	0xffffffff


	//   ....[186]....
        /*04ec*/ 	.word	0xffffffff


	//   ....[187]....
        /*04f0*/ 	.word	0xffffffff


	//   ....[188]....
        /*04f4*/ 	.word	0xffffffff


	//   ....[189]....
        /*04f8*/ 	.word	0xffffffff


	//   ....[190]....
        /*04fc*/ 	.word	0xffffffff


	//   ....[191]....
        /*0500*/ 	.word	0xffffffff


	//   ....[192]....
        /*0504*/ 	.word	0xffffffff


	//   ....[193]....
        /*0508*/ 	.word	0xffffffff


	//   ....[194]....
        /*050c*/ 	.word	0xffffffff


	//   ....[195]....
        /*0510*/ 	.word	0xffffffff


	//   ....[196]....
        /*0514*/ 	.word	0xffffffff


	//   ....[197]....
        /*0518*/ 	.word	0xffffffff


	//   ....[198]....
        /*051c*/ 	.word	0xffffffff


	//   ....[199]....
        /*0520*/ 	.word	0xffffffff


	//   ....[200]....
        /*0524*/ 	.word	0x0500000f


	//----- nvinfo : EIATTR_COOP_GROUP_INSTR_OFFSETS
	.align		4
.L_420:
        /*0528*/ 	.byte	0x04, 0x28
        /*052a*/ 	.short	(.L_422 - .L_421)


	//   ....[0]....
.L_421:
        /*052c*/ 	.word	0x00000070


	//   ....[1]....
        /*0530*/ 	.word	0x00000200


	//   ....[2]....
        /*0534*/ 	.word	0x00000250


	//   ....[3]....
        /*0538*/ 	.word	0x00000440


	//   ....[4]....
        /*053c*/ 	.word	0x00000660


	//   ....[5]....
        /*0540*/ 	.word	0x00000fb0


	//   ....[6]....
        /*0544*/ 	.word	0x00001f90


	//   ....[7]....
        /*0548*/ 	.word	0x000020e0


	//   ....[8]....
        /*054c*/ 	.word	0x00002260


	//   ....[9]....
        /*0550*/ 	.word	0x000022c0


	//   ....[10]....
        /*0554*/ 	.word	0x00002320


	//   ....[11]....
        /*0558*/ 	.word	0x00002440


	//   ....[12]....
        /*055c*/ 	.word	0x00002620


	//   ....[13]....
        /*0560*/ 	.word	0x00002760


	//   ....[14]....
        /*0564*/ 	.word	0x00002850


	//   ....[15]....
        /*0568*/ 	.word	0x00002c20


	//   ....[16]....
        /*056c*/ 	.word	0x00002c30


	//   ....[17]....
        /*0570*/ 	.word	0x00002c50


	//   ....[18]....
        /*0574*/ 	.word	0x00002c90


	//   ....[19]....
        /*0578*/ 	.word	0x00002e90


	//   ....[20]....
        /*057c*/ 	.word	0x00002fe0


	//   ....[21]....
        /*0580*/ 	.word	0x00003060


	//   ....[22]....
        /*0584*/ 	.word	0x00003080


	//   ....[23]....
        /*0588*/ 	.word	0x000031f0


	//   ....[24]....
        /*058c*/ 	.word	0x00003220


	//   ....[25]....
        /*0590*/ 	.word	0x00003270


	//   ....[26]....
        /*0594*/ 	.word	0x00003280


	//   ....[27]....
        /*0598*/ 	.word	0x00003290


	//   ....[28]....
        /*059c*/ 	.word	0x000032a0


	//   ....[29]....
        /*05a0*/ 	.word	0x000032d0


	//   ....[30]....
        /*05a4*/ 	.word	0x00003390


	//   ....[31]....
        /*05a8*/ 	.word	0x000033b0


	//   ....[32]....
        /*05ac*/ 	.word	0x00003400


	//   ....[33]....
        /*05b0*/ 	.word	0x00003410


	//   ....[34]....
        /*05b4*/ 	.word	0x000034a0


	//   ....[35]....
        /*05b8*/ 	.word	0x000034b0


	//   ....[36]....
        /*05bc*/ 	.word	0x000034f0


	//   ....[37]....
        /*05c0*/ 	.word	0x00003540


	//   ....[38]....
        /*05c4*/ 	.word	0x00003550


	//   ....[39]....
        /*05c8*/ 	.word	0x00003580


	//   ....[40]....
        /*05cc*/ 	.word	0x000035c0


	//   ....[41]....
        /*05d0*/ 	.word	0x000035f0


	//   ....[42]....
        /*05d4*/ 	.word	0x00003620


	//   ....[43]....
        /*05d8*/ 	.word	0x00003630


	//   ....[44]....
        /*05dc*/ 	.word	0x00003650


	//   ....[45]....
        /*05e0*/ 	.word	0x00003760


	//   ....[46]....
        /*05e4*/ 	.word	0x000037b0


	//   ....[47]....
        /*05e8*/ 	.word	0x000037c0


	//   ....[48]....
        /*05ec*/ 	.word	0x000037d0


	//   ....[49]....
        /*05f0*/ 	.word	0x000037e0


	//   ....[50]....
        /*05f4*/ 	.word	0x000037f0


	//   ....[51]....
        /*05f8*/ 	.word	0x00003800


	//   ....[52]....
        /*05fc*/ 	.word	0x00003860


	//   ....[53]....
        /*0600*/ 	.word	0x000038c0


	//   ....[54]....
        /*0604*/ 	.word	0x000038f0


	//   ....[55]....
        /*0608*/ 	.word	0x00003930


	//   ....[56]....
        /*060c*/ 	.word	0x00003940


	//   ....[57]....
        /*0610*/ 	.word	0x00003960


	//   ....[58]....
        /*0614*/ 	.word	0x00003970


	//   ....[59]....
        /*0618*/ 	.word	0x00003980


	//   ....[60]....
        /*061c*/ 	.word	0x00003990


	//   ....[61]....
        /*0620*/ 	.word	0x000039a0


	//   ....[62]....
        /*0624*/ 	.word	0x000039e0


	//   ....[63]....
        /*0628*/ 	.word	0x000039f0


	//   ....[64]....
        /*062c*/ 	.word	0x00003a00


	//   ....[65]....
        /*0630*/ 	.word	0x00003a10


	//   ....[66]....
        /*0634*/ 	.word	0x00003a20


	//   ....[67]....
        /*0638*/ 	.word	0x00003a30


	//   ....[68]....
        /*063c*/ 	.word	0x00003a40


	//   ....[69]....
        /*0640*/ 	.word	0x00003a50


	//   ....[70]....
        /*0644*/ 	.word	0x00006210


	//   ....[71]....
        /*0648*/ 	.word	0x00006250


	//   ....[72]....
        /*064c*/ 	.word	0x00006290


	//   ....[73]....
        /*0650*/ 	.word	0x000062c0


	//   ....[74]....
        /*0654*/ 	.word	0x000062f0


	//   ....[75]....
        /*0658*/ 	.word	0x00006320


	//   ....[76]....
        /*065c*/ 	.word	0x000065a0


	//   ....[77]....
        /*0660*/ 	.word	0x00006650


	//   ....[78]....
        /*0664*/ 	.word	0x000066d0


	//   ....[79]....
        /*0668*/ 	.word	0x00006710


	//   ....[80]....
        /*066c*/ 	.word	0x00006740


	//   ....[81]....
        /*0670*/ 	.word	0x00006770


	//   ....[82]....
        /*0674*/ 	.word	0x000067b0


	//   ....[83]....
        /*0678*/ 	.word	0x000067d0


	//   ....[84]....
        /*067c*/ 	.word	0x00006810


	//   ....[85]....
        /*0680*/ 	.word	0x00006870


	//   ....[86]....
        /*0684*/ 	.word	0x00006920


	//   ....[87]....
        /*0688*/ 	.word	0x000069a0


	//   ....[88]....
        /*068c*/ 	.word	0x000069e0


	//   ....[89]....
        /*0690*/ 	.word	0x000069f0


	//   ....[90]....
        /*0694*/ 	.word	0x00006a10


	//   ....[91]....
        /*0698*/ 	.word	0x00006a60


	//   ....[92]....
        /*069c*/ 	.word	0x00006aa0


	//   ....[93]....
        /*06a0*/ 	.word	0x00006b30


	//   ....[94]....
        /*06a4*/ 	.word	0x00006b70


	//   ....[95]....
        /*06a8*/ 	.word	0x00006bb0


	//   ....[96]....
        /*06ac*/ 	.word	0x00006c00


	//   ....[97]....
        /*06b0*/ 	.word	0x00006c40


	//   ....[98]....
        /*06b4*/ 	.word	0x00006c80


	//   ....[99]....
        /*06b8*/ 	.word	0x00006d10


	//   ....[100]....
        /*06bc*/ 	.word	0x00006dd0


	//   ....[101]....
        /*06c0*/ 	.word	0x00006e30


	//   ....[102]....
        /*06c4*/ 	.word	0x00007230


	//   ....[103]....
        /*06c8*/ 	.word	0x00007240


	//   ....[104]....
        /*06cc*/ 	.word	0x00007250


	//   ....[105]....
        /*06d0*/ 	.word	0x00007260


	//   ....[106]....
        /*06d4*/ 	.word	0x00007270


	//   ....[107]....
        /*06d8*/ 	.word	0x00007280


	//   ....[108]....
        /*06dc*/ 	.word	0x000072a0


	//   ....[109]....
        /*06e0*/ 	.word	0x000072c0


	//   ....[110]....
        /*06e4*/ 	.word	0x00007320


	//   ....[111]....
        /*06e8*/ 	.word	0x00007360


	//   ....[112]....
        /*06ec*/ 	.word	0x000073c0


	//   ....[113]....
        /*06f0*/ 	.word	0x000073f0


	//   ....[114]....
        /*06f4*/ 	.word	0x00007430


	//   ....[115]....
        /*06f8*/ 	.word	0x00007440


	//   ....[116]....
        /*06fc*/ 	.word	0x000074a0


	//   ....[117]....
        /*0700*/ 	.word	0x000074b0


	//   ....[118]....
        /*0704*/ 	.word	0x000074c0


	//   ....[119]....
        /*0708*/ 	.word	0x000074f0


	//   ....[120]....
        /*070c*/ 	.word	0x00007530


	//   ....[121]....
        /*0710*/ 	.word	0x00007560


	//   ....[122]....
        /*0714*/ 	.word	0x000075a0


	//   ....[123]....
        /*0718*/ 	.word	0x000075d0


	//   ....[124]....
        /*071c*/ 	.word	0x000075f0


	//   ....[125]....
        /*0720*/ 	.word	0x00007630


	//   ....[126]....
        /*0724*/ 	.word	0x00007670


	//   ....[127]....
        /*0728*/ 	.word	0x000076b0


	//   ....[128]....
        /*072c*/ 	.word	0x000076c0


	//   ....[129]....
        /*0730*/ 	.word	0x000076d0


	//   ....[130]....
        /*0734*/ 	.word	0x000076e0


	//   ....[131]....
        /*0738*/ 	.word	0x000076f0


	//   ....[132]....
        /*073c*/ 	.word	0x00007730


	//   ....[133]....
        /*0740*/ 	.word	0x00007770


	//   ....[134]....
        /*0744*/ 	.word	0x00009c60


	//   ....[135]....
        /*0748*/ 	.word	0x00009ca0


	//   ....[136]....
        /*074c*/ 	.word	0x00009cc0


	//   ....[137]....
        /*0750*/ 	.word	0x00009d10


	//   ....[138]....
        /*0754*/ 	.word	0x00009de0


	//   ....[139]....
        /*0758*/ 	.word	0x00009e80


	//   ....[140]....
        /*075c*/ 	.word	0x00009f20


	//   ....[141]....
        /*0760*/ 	.word	0x00009fc0


	//   ....[142]....
        /*0764*/ 	.word	0x0000a000


	//   ....[143]....
        /*0768*/ 	.word	0x0000a0d0


	//   ....[144]....
        /*076c*/ 	.word	0x0000a110


	//   ....[145]....
        /*0770*/ 	.word	0x0000a150


	//   ....[146]....
        /*0774*/ 	.word	0x0000a1f0


	//   ....[147]....
        /*0778*/ 	.word	0x0000a230


	//   ....[148]....
        /*077c*/ 	.word	0x0000a2d0


	//   ....[149]....
        /*0780*/ 	.word	0x0000a350


	//   ....[150]....
        /*0784*/ 	.word	0x0000a4d0


	//   ....[151]....
        /*0788*/ 	.word	0x0000a620


	//   ....[152]....
        /*078c*/ 	.word	0x0000a6e0


	//   ....[153]....
        /*0790*/ 	.word	0x0000a760


	//   ....[154]....
        /*0794*/ 	.word	0x0000a8b0


	//   ....[155]....
        /*0798*/ 	.word	0x0000aec0


	//   ....[156]....
        /*079c*/ 	.word	0x0000afc0


	//   ....[157]....
        /*07a0*/ 	.word	0x0000b000


	//   ....[158]....
        /*07a4*/ 	.word	0x0000b040


	//   ....[159]....
        /*07a8*/ 	.word	0x0000b070


	//   ....[160]....
        /*07ac*/ 	.word	0x0000b0b0


	//   ....[161]....
        /*07b0*/ 	.word	0x0000b140


	//   ....[162]....
        /*07b4*/ 	.word	0x0000b220


	//   ....[163]....
        /*07b8*/ 	.word	0x0000b2a0


	//   ....[164]....
        /*07bc*/ 	.word	0x0000b2e0


	//   ....[165]....
        /*07c0*/ 	.word	0x0000b340


	//   ....[166]....
        /*07c4*/ 	.word	0x0000b4d0


	//   ....[167]....
        /*07c8*/ 	.word	0x0000b4e0


	//   ....[168]....
        /*07cc*/ 	.word	0x0000b4f0


	//   ....[169]....
        /*07d0*/ 	.word	0x0000b500


	//   ....[170]....
        /*07d4*/ 	.word	0x0000b510


	//   ....[171]....
        /*07d8*/ 	.word	0x0000b520


	//   ....[172]....
        /*07dc*/ 	.word	0x0000b550


	//   ....[173]....
        /*07e0*/ 	.word	0x0000b570


	//   ....[174]....
        /*07e4*/ 	.word	0x0000b590


	//   ....[175]....
        /*07e8*/ 	.word	0x0000b5c0


	//   ....[176]....
        /*07ec*/ 	.word	0x0000b5f0


	//   ....[177]....
        /*07f0*/ 	.word	0x0000b630


	//   ....[178]....
        /*07f4*/ 	.word	0x0000b690


	//   ....[179]....
        /*07f8*/ 	.word	0x0000b6c0


	//   ....[180]....
        /*07fc*/ 	.word	0x0000b700


	//   ....[181]....
        /*0800*/ 	.word	0x0000b720


	//   ....[182]....
        /*0804*/ 	.word	0x0000b760


	//   ....[183]....
        /*0808*/ 	.word	0x0000b780


	//   ....[184]....
        /*080c*/ 	.word	0x0000b7a0


	//   ....[185]....
        /*0810*/ 	.word	0x0000b820


	//   ....[186]....
        /*0814*/ 	.word	0x0000b870


	//   ....[187]....
        /*0818*/ 	.word	0x0000b8b0


	//   ....[188]....
        /*081c*/ 	.word	0x0000b8c0


	//   ....[189]....
        /*0820*/ 	.word	0x0000b900


	//   ....[190]....
        /*0824*/ 	.word	0x0000b940


	//   ....[191]....
        /*0828*/ 	.word	0x0000b980


	//   ....[192]....
        /*082c*/ 	.word	0x0000b9b0


	//   ....[193]....
        /*0830*/ 	.word	0x0000b9e0


	//   ....[194]....
        /*0834*/ 	.word	0x0000ba20


	//   ....[195]....
        /*0838*/ 	.word	0x0000ba30


	//   ....[196]....
        /*083c*/ 	.word	0x0000ba40


	//   ....[197]....
        /*0840*/ 	.word	0x0000ba50


	//   ....[198]....
        /*0844*/ 	.word	0x0000dad0


	//   ....[199]....
        /*0848*/ 	.word	0x0000ea80


	//   ....[200]....
        /*084c*/ 	.word	0x00011430


	//----- nvinfo : EIATTR_REG_RECONFIG
	.align		4
.L_422:
        /*0850*/ 	.byte	0x01, 0x54
	.zero		2


	//----- nvinfo : EIATTR_SYSCALL_OFFSETS
	.align		4
        /*0854*/ 	.byte	0x04, 0x46
        /*0856*/ 	.short	(.L_424 - .L_423)


	//   ....[0]....
.L_423:
        /*0858*/ 	.word	0x00000c10


	//   ....[1]....
        /*085c*/ 	.word	0x00000d00


	//   ....[2]....
        /*0860*/ 	.word	0x00000e60


	//   ....[3]....
        /*0864*/ 	.word	0x00000f50


	//   ....[4]....
        /*0868*/ 	.word	0x0000d440


	//   ....[5]....
        /*086c*/ 	.word	0x0000d570


	//   ....[6]....
        /*0870*/ 	.word	0x0000d690


	//   ....[7]....
        /*0874*/ 	.word	0x0000d7b0


	//----- nvinfo : EIATTR_MBARRIER_INSTR_OFFSETS
	.align		4
.L_424:
        /*0878*/ 	.byte	0x04, 0x39
        /*087a*/ 	.short	(.L_426 - .L_425)


	//   ....[0]....
.L_425:
        /*087c*/ 	.word	0x000002f0
        /*0880*/ 	.word	0x000000ff
        /*0884*/ 	.word	0x00030c00
        /*0888*/ 	.short	0x0100
        /*088a*/ 	.byte	0x06
	.zero		1


	//   ....[1]....
        /*088c*/ 	.word	0x000003f0
        /*0890*/ 	.word	0x000000ff
        /*0894*/ 	.word	0x00030c10
        /*0898*/ 	.short	0x0100
        /*089a*/ 	.byte	0x08
	.zero		1


	//   ....[2]....
        /*089c*/ 	.word	0x00000400
        /*08a0*/ 	.word	0x000000ff
        /*08a4*/ 	.word	0x00030c20
        /*08a8*/ 	.short	0x0100
        /*08aa*/ 	.byte	0x08
	.zero		1


	//   ....[3]....
        /*08ac*/ 	.word	0x00000410
        /*08b0*/ 	.word	0x000000ff
        /*08b4*/ 	.word	0x00030c18
        /*08b8*/ 	.short	0x0100
        /*08ba*/ 	.byte	0x08
	.zero		1


	//   ....[4]....
        /*08bc*/ 	.word	0x00000420
        /*08c0*/ 	.word	0x000000ff
        /*08c4*/ 	.word	0x00030c28
        /*08c8*/ 	.short	0x0100
        /*08ca*/ 	.byte	0x08
	.zero		1


	//   ....[5]....
        /*08cc*/ 	.word	0x00000550
        /*08d0*/ 	.word	0x000000ff
        /*08d4*/ 	.word	0x00030c30
        /*08d8*/ 	.short	0x0100
        /*08da*/ 	.byte	0x08
	.zero		1


	//   ....[6]....
        /*08dc*/ 	.word	0x00000560
        /*08e0*/ 	.word	0x000000ff
        /*08e4*/ 	.word	0x00030c40
        /*08e8*/ 	.short	0x0100
        /*08ea*/ 	.byte	0x08
	.zero		1


	//   ....[7]....
        /*08ec*/ 	.word	0x00000570
        /*08f0*/ 	.word	0x000000ff
        /*08f4*/ 	.word	0x00030c38
        /*08f8*/ 	.short	0x0100
        /*08fa*/ 	.byte	0x08
	.zero		1


	//   ....[8]....
        /*08fc*/ 	.word	0x00000580
        /*0900*/ 	.word	0x000000ff
        /*0904*/ 	.word	0x00030c48
        /*0908*/ 	.short	0x0100
        /*090a*/ 	.byte	0x08
	.zero		1


	//   ....[9]....
        /*090c*/ 	.word	0x00000ff0
        /*0910*/ 	.word	0x000000de
        /*0914*/ 	.word	0x00030c00
        /*0918*/ 	.short	0x010a
        /*091a*/ 	.byte	0x3f
	.zero		1


	//   ....[10]....
        /*091c*/ 	.word	0x00001110
        /*0920*/ 	.word	0x000000de
        /*0924*/ 	.word	0x00030c00
        /*0928*/ 	.short	0x010a
        /*092a*/ 	.byte	0x3f
	.zero		1


	//   ....[11]....
        /*092c*/ 	.word	0x000019c0
        /*0930*/ 	.word	0x00000008
        /*0934*/ 	.word	0x00030c10
        /*0938*/ 	.short	0x010a
        /*093a*/ 	.byte	0x3f
	.zero		1


	//   ....[12]....
        /*093c*/ 	.word	0x00001a30
        /*0940*/ 	.word	0x00000008
        /*0944*/ 	.word	0x00030c10
        /*0948*/ 	.short	0x010a
        /*094a*/ 	.byte	0x3f
	.zero		1


	//   ....[13]....
        /*094c*/ 	.word	0x00001e10
        /*0950*/ 	.word	0x00000008
        /*0954*/ 	.word	0x00030c30
        /*0958*/ 	.short	0x010a
        /*095a*/ 	.byte	0x3f
	.zero		1


	//   ....[14]....
        /*095c*/ 	.word	0x00001e90
        /*0960*/ 	.word	0x00000008
        /*0964*/ 	.word	0x00030c30
        /*0968*/ 	.short	0x010a
        /*096a*/ 	.byte	0x3f
	.zero		1


	//   ....[15]....
        /*096c*/ 	.word	0x00004f00
        /*0970*/ 	.word	0x00000009
        /*0974*/ 	.word	0x00000000
        /*0978*/ 	.short	0x0101
        /*097a*/ 	.byte	0x3f
	.zero		1


	//   ....[16]....
        /*097c*/ 	.word	0x00005350
        /*0980*/ 	.word	0x00000008
        /*0984*/ 	.word	0x00000000
        /*0988*/ 	.short	0x0101
        /*098a*/ 	.byte	0x3f
	.zero		1


	//   ....[17]....
        /*098c*/ 	.word	0x00005c10
        /*0990*/ 	.word	0x00000006
        /*0994*/ 	.word	0x00030c10
        /*0998*/ 	.short	0x010a
        /*099a*/ 	.byte	0x3f
	.zero		1


	//   ....[18]....
        /*099c*/ 	.word	0x00005c90
        /*09a0*/ 	.word	0x00000006
        /*09a4*/ 	.word	0x00030c10
        /*09a8*/ 	.short	0x010a
        /*09aa*/ 	.byte	0x3f
	.zero		1


	//   ....[19]....
        /*09ac*/ 	.word	0x00006090
        /*09b0*/ 	.word	0x00000006
        /*09b4*/ 	.word	0x00030c30
        /*09b8*/ 	.short	0x010a
        /*09ba*/ 	.byte	0x3f
	.zero		1


	//   ....[20]....
        /*09bc*/ 	.word	0x00006120
        /*09c0*/ 	.word	0x00000006
        /*09c4*/ 	.word	0x00030c30
        /*09c8*/ 	.short	0x010a
        /*09ca*/ 	.byte	0x3f
	.zero		1


	//   ....[21]....
        /*09cc*/ 	.word	0x000088f0
        /*09d0*/ 	.word	0x00000007
        /*09d4*/ 	.word	0x00000000
        /*09d8*/ 	.short	0x0101
        /*09da*/ 	.byte	0x3f
	.zero		1


	//   ....[22]....
        /*09dc*/ 	.word	0x00008d60
        /*09e0*/ 	.word	0x00000006
        /*09e4*/ 	.word	0x00000000
        /*09e8*/ 	.short	0x0101
        /*09ea*/ 	.byte	0x3f
	.zero		1


	//   ....[23]....
        /*09ec*/ 	.word	0x000095c0
        /*09f0*/ 	.word	0x00000007
        /*09f4*/ 	.word	0x00030c10
        /*09f8*/ 	.short	0x010a
        /*09fa*/ 	.byte	0x3f
	.zero		1


	//   ....[24]....
        /*09fc*/ 	.word	0x00009640
        /*0a00*/ 	.word	0x00000007
        /*0a04*/ 	.word	0x00030c10
        /*0a08*/ 	.short	0x010a
        /*0a0a*/ 	.byte	0x3f
	.zero		1


	//   ....[25]....
        /*0a0c*/ 	.word	0x00009a50
        /*0a10*/ 	.word	0x00000007
        /*0a14*/ 	.word	0x00030c30
        /*0a18*/ 	.short	0x010a
        /*0a1a*/ 	.byte	0x3f
	.zero		1


	//   ....[26]....
        /*0a1c*/ 	.word	0x00009ae0
        /*0a20*/ 	.word	0x00000007
        /*0a24*/ 	.word	0x00030c30
        /*0a28*/ 	.short	0x010a
        /*0a2a*/ 	.byte	0x3f
	.zero		1


	//   ....[27]....
        /*0a2c*/ 	.word	0x0000cc10
        /*0a30*/ 	.word	0x00000008
        /*0a34*/ 	.word	0x00000000
        /*0a38*/ 	.short	0x0101
        /*0a3a*/ 	.byte	0x3f
	.zero		1


	//   ....[28]....
        /*0a3c*/ 	.word	0x0000d080
        /*0a40*/ 	.word	0x00000007
        /*0a44*/ 	.word	0x00000000
        /*0a48*/ 	.short	0x0101
        /*0a4a*/ 	.byte	0x3f
	.zero		1


	//   ....[29]....
        /*0a4c*/ 	.word	0x0000fb80
        /*0a50*/ 	.word	0x00000010
        /*0a54*/ 	.word	0x00030c20
        /*0a58*/ 	.short	0x010a
        /*0a5a*/ 	.byte	0x3f
	.zero		1


	//   ....[30]....
        /*0a5c*/ 	.word	0x00010150
        /*0a60*/ 	.word	0x00000010
        /*0a64*/ 	.word	0x00030c40
        /*0a68*/ 	.short	0x010a
        /*0a6a*/ 	.byte	0x3f
	.zero		1


	//   ....[31]....
        /*0a6c*/ 	.word	0x00010380
        /*0a70*/ 	.word	0x00000010
        /*0a74*/ 	.word	0x00030c28
        /*0a78*/ 	.short	0x010a
        /*0a7a*/ 	.byte	0x3f
	.zero		1


	//   ....[32]....
        /*0a7c*/ 	.word	0x000105b0
        /*0a80*/ 	.word	0x00000010
        /*0a84*/ 	.word	0x00030c48
        /*0a88*/ 	.short	0x010a
        /*0a8a*/ 	.byte	0x3f
	.zero		1


	//   ....[33]....
        /*0a8c*/ 	.word	0x00010790
        /*0a90*/ 	.word	0x00000010
        /*0a94*/ 	.word	0x00030c20
        /*0a98*/ 	.short	0x010a
        /*0a9a*/ 	.byte	0x3f
	.zero		1


	//   ....[34]....
        /*0a9c*/ 	.word	0x00010a40
        /*0aa0*/ 	.word	0x00000010
        /*0aa4*/ 	.word	0x00030c40
        /*0aa8*/ 	.short	0x010a
        /*0aaa*/ 	.byte	0x3f
	.zero		1


	//   ....[35]....
        /*0aac*/ 	.word	0x00010c40
        /*0ab0*/ 	.word	0x00000010
        /*0ab4*/ 	.word	0x00030c28
        /*0ab8*/ 	.short	0x010a
        /*0aba*/ 	.byte	0x3f
	.zero		1


	//   ....[36]....
        /*0abc*/ 	.word	0x00010ec0
        /*0ac0*/ 	.word	0x00000003
        /*0ac4*/ 	.word	0x00030c40
        /*0ac8*/ 	.short	0x010a
        /*0aca*/ 	.byte	0x3f
	.zero		1


	//   ....[37]....
        /*0acc*/ 	.word	0x00011290
        /*0ad0*/ 	.word	0x00000006
        /*0ad4*/ 	.word	0x00000000
        /*0ad8*/ 	.short	0x010a
        /*0ada*/ 	.byte	0x3f
	.zero		1


	//   ....[38]....
        /*0adc*/ 	.word	0x000112f0
        /*0ae0*/ 	.word	0x00000003
        /*0ae4*/ 	.word	0x00000000
        /*0ae8*/ 	.short	0x010a
        /*0aea*/ 	.byte	0x3f
	.zero		1


	//   ....[39]....
        /*0aec*/ 	.word	0x00011350
        /*0af0*/ 	.word	0x00000002
        /*0af4*/ 	.word	0x00000000
        /*0af8*/ 	.short	0x010a
        /*0afa*/ 	.byte	0x3f
	.zero		1


	//   ....[40]....
        /*0afc*/ 	.word	0x00011380
        /*0b00*/ 	.word	0x00000003
        /*0b04*/ 	.word	0x00000000
        /*0b08*/ 	.short	0x010a
        /*0b0a*/ 	.byte	0x3f
	.zero		1


	//   ....[41]....
        /*0b0c*/ 	.word	0x00011460
        /*0b10*/ 	.word	0x000000de
        /*0b14*/ 	.word	0x00030c00
        /*0b18*/ 	.short	0x010a
        /*0b1a*/ 	.byte	0x3f
	.zero		1


	//   ....[42]....
        /*0b1c*/ 	.word	0x000114b0
        /*0b20*/ 	.word	0x00000008
        /*0b24*/ 	.word	0x00030c10
        /*0b28*/ 	.short	0x010a
        /*0b2a*/ 	.byte	0x3f
	.zero		1


	//   ....[43]....
        /*0b2c*/ 	.word	0x00011500
        /*0b30*/ 	.word	0x00000008
        /*0b34*/ 	.word	0x00030c30
        /*0b38*/ 	.short	0x010a
        /*0b3a*/ 	.byte	0x3f
	.zero		1


	//   ....[44]....
        /*0b3c*/ 	.word	0x00011550
        /*0b40*/ 	.word	0x00000006
        /*0b44*/ 	.word	0x00030c10
        /*0b48*/ 	.short	0x010a
        /*0b4a*/ 	.byte	0x3f
	.zero		1


	//   ....[45]....
        /*0b4c*/ 	.word	0x000115a0
        /*0b50*/ 	.word	0x00000006
        /*0b54*/ 	.word	0x00030c30
        /*0b58*/ 	.short	0x010a
        /*0b5a*/ 	.byte	0x3f
	.zero		1


	//   ....[46]....
        /*0b5c*/ 	.word	0x000115f0
        /*0b60*/ 	.word	0x00000007
        /*0b64*/ 	.word	0x00030c10
        /*0b68*/ 	.short	0x010a
        /*0b6a*/ 	.byte	0x3f
	.zero		1


	//   ....[47]....
        /*0b6c*/ 	.word	0x00011640
        /*0b70*/ 	.word	0x00000007
        /*0b74*/ 	.word	0x00030c30
        /*0b78*/ 	.short	0x010a
        /*0b7a*/ 	.byte	0x3f
	.zero		1


	//   ....[48]....
        /*0b7c*/ 	.word	0x00011690
        /*0b80*/ 	.word	0x00000010
        /*0b84*/ 	.word	0x00030c20
        /*0b88*/ 	.short	0x010a
        /*0b8a*/ 	.byte	0x3f
	.zero		1


	//   ....[49]....
        /*0b8c*/ 	.word	0x000116e0
        /*0b90*/ 	.word	0x00000010
        /*0b94*/ 	.word	0x00030c40
        /*0b98*/ 	.short	0x010a
        /*0b9a*/ 	.byte	0x3f
	.zero		1


	//   ....[50]....
        /*0b9c*/ 	.word	0x00011730
        /*0ba0*/ 	.word	0x00000010
        /*0ba4*/ 	.word	0x00030c28
        /*0ba8*/ 	.short	0x010a
        /*0baa*/ 	.byte	0x3f
	.zero		1


	//   ....[51]....
        /*0bac*/ 	.word	0x00011780
        /*0bb0*/ 	.word	0x00000010
        /*0bb4*/ 	.word	0x00030c48
        /*0bb8*/ 	.short	0x010a
        /*0bba*/ 	.byte	0x3f
	.zero		1


	//   ....[52]....
        /*0bbc*/ 	.word	0x000117e0
        /*0bc0*/ 	.word	0x00000010
        /*0bc4*/ 	.word	0x00030c20
        /*0bc8*/ 	.short	0x010a
        /*0bca*/ 	.byte	0x3f
	.zero		1


	//   ....[53]....
        /*0bcc*/ 	.word	0x00011830
        /*0bd0*/ 	.word	0x00000010
        /*0bd4*/ 	.word	0x00030c40
        /*0bd8*/ 	.short	0x010a
        /*0bda*/ 	.byte	0x3f
	.zero		1


	//   ....[54]....
        /*0bdc*/ 	.word	0x00011880
        /*0be0*/ 	.word	0x00000010
        /*0be4*/ 	.word	0x00030c28
        /*0be8*/ 	.short	0x010a
        /*0bea*/ 	.byte	0x3f
	.zero		1


	//   ....[55]....
        /*0bec*/ 	.word	0x000118d0
        /*0bf0*/ 	.word	0x00000003
        /*0bf4*/ 	.word	0x00030c40
        /*0bf8*/ 	.short	0x010a
        /*0bfa*/ 	.byte	0x3f
	.zero		1


	//   ....[56]....
        /*0bfc*/ 	.word	0x000119a0
        /*0c00*/ 	.word	0x00000006
        /*0c04*/ 	.word	0x00000000
        /*0c08*/ 	.short	0x010a
        /*0c0a*/ 	.byte	0x3f
	.zero		1


	//   ....[57]....
        /*0c0c*/ 	.word	0x000119f0
        /*0c10*/ 	.word	0x00000003
        /*0c14*/ 	.word	0x00000000
        /*0c18*/ 	.short	0x010a
        /*0c1a*/ 	.byte	0x3f
	.zero		1


	//   ....[58]....
        /*0c1c*/ 	.word	0x00011a40
        /*0c20*/ 	.word	0x00000002
        /*0c24*/ 	.word	0x00000000
        /*0c28*/ 	.short	0x010a
        /*0c2a*/ 	.byte	0x3f
	.zero		1


	//----- nvinfo : EIATTR_NUM_MBARRIERS
	.align		4
.L_426:
        /*0c2c*/ 	.byte	0x03, 0x38
        /*0c2e*/ 	.short	0x0009


	//----- nvinfo : EIATTR_EXIT_INSTR_OFFSETS
	.align		4
        /*0c30*/ 	.byte	0x04, 0x1c
        /*0c32*/ 	.short	(.L_428 - .L_427)


	//   ....[0]....
.L_427:
        /*0c34*/ 	.word	0x000113d0


	//----- nvinfo : EIATTR_MAX_THREADS
	.align		4
.L_428:
        /*0c38*/ 	.byte	0x04, 0x05
        /*0c3a*/ 	.short	(.L_430 - .L_429)
.L_429:
        /*0c3c*/ 	.word	0x00000180
        /*0c40*/ 	.word	0x00000001
        /*0c44*/ 	.word	0x00000001


	//----- nvinfo : EIATTR_CRS_STACK_SIZE
	.align		4
.L_430:
        /*0c48*/ 	.byte	0x04, 0x1e
        /*0c4a*/ 	.short	(.L_432 - .L_431)
.L_431:
        /*0c4c*/ 	.word	0x00000000


	//----- nvinfo : EIATTR_CBANK_PARAM_SIZE
	.align		4
.L_432:
        /*0c50*/ 	.byte	0x03, 0x19
        /*0c52*/ 	.short	0x0970


	//----- nvinfo : EIATTR_PARAM_CBANK
	.align		4
        /*0c54*/ 	.byte	0x04, 0x0a
        /*0c56*/ 	.short	(.L_434 - .L_433)
	.align		4
.L_433:
        /*0c58*/ 	.word	index@(.nv.constant0._ZN7cutlass13device_kernelIN5flash11enable_sm90INS1_16FlashAttnBwdSm90INS1_25CollectiveMainloopBwdSm90ILi2ELi2ELi2EN4cute5tupleIJNS5_1CILi1EEES8_S8_EEENS6_IJNS7_ILi128EEESA_NS7_ILi64EEEEEENS_10bfloat16_tEfNS_4arch4Sm90ELb0ELb1ELb0ELb0ELb0ELb1ELb0ELb0ELi2ELi1ELi2ELi2ELb0EEENS1_21CollectiveEpilogueBwdISC_SD_SF_Li256ELb0ELb0ELi1EEENS1_19SingleTileSchedulerILb0ELb0ELb0ELi128EEEEEEEEEvNT_6ParamsE)
        /*0c5c*/ 	.short	0x0210
        /*0c5e*/ 	.short	0x0970


	//----- nvinfo : EIATTR_SW_WAR
	.align		4
.L_434:
        /*0c60*/ 	.byte	0x04, 0x36
        /*0c62*/ 	.short	(.L_436 - .L_435)
.L_435:
        /*0c64*/ 	.word	0x00000008
.L_436:


//--------------------- .nv.info._ZN7cutlass13device_kernelIN5flash11enable_sm90INS1_16FlashAttnBwdSm90INS1_25CollectiveMainloopBwdSm90ILi2ELi2ELi2EN4cute5tupleIJNS5_1CILi1EEES8_S8_EEENS6_IJNS7_ILi128EEESA_NS7_ILi64EEEEEENS_10bfloat16_tEfNS_4arch4Sm90ELb0ELb1ELb0ELb0ELb1ELb1ELb0ELb0ELi2ELi1ELi2ELi2ELb0EEENS1_21CollectiveEpilogueBwdISC_SD_SF_Li256ELb0ELb0ELi1EEENS1_19SingleTileSchedulerILb0ELb0ELb0ELi128EEEEEEEEEvNT_6ParamsE --------------------------
	.section	.nv.info._ZN7cutlass13device_kernelIN5flash11enable_sm90INS1_16FlashAttnBwdSm90INS1_25CollectiveMainloopBwdSm90ILi2ELi2ELi2EN4cute5tupleIJNS5_1CILi1EEES8_S8_EEENS6_IJNS7_ILi128EEESA_NS7_ILi64EEEEEENS_10bfloat16_tEfNS_4arch4Sm90ELb0ELb1ELb0ELb0ELb1ELb1ELb0ELb0ELi2ELi1ELi2ELi2ELb0EEENS1_21CollectiveEpilogueBwdISC_SD_SF_Li256ELb0ELb0ELi1EEENS1_19SingleTileSchedulerILb0ELb0ELb0ELi128EEEEEEEEEvNT_6ParamsE,"",@"SHT_CUDA_INFO"
	.sectionflags	@""
	.align	4


	//----- nvinfo : EIATTR_CUDA_API_VERSION
	.align		4
        /*0000*/ 	.byte	0x04, 0x37
        /*0002*/ 	.short	(.L_438 - .L_437)
.L_437:
        /*0004*/ 	.word	0x00000082


	//----- nvinfo : EIATTR_KPARAM_INFO
	.align		4
.L_438:
        /*0008*/ 	.byte	0x04, 0x17
        /*000a*/ 	.short	(.L_440 - .L_439)
.L_439:
        /*000c*/ 	.word	0x00000000
        /*0010*/ 	.short	0x0000
        /*0012*/ 	.short	0x0070
        /*0014*/ 	.byte	0x00, 0xf0, 0x01, 0x24


	//----- nvinfo : EIATTR_SPARSE_MMA_MASK
	.align		4
.L_440:
        /*0018*/ 	.byte	0x03, 0x50
        /*001a*/ 	.short	0x0000


	//----- nvinfo : EIATTR_MAXREG_COUNT
	.align		4
        /*001c*/ 	.byte	0x03, 0x1b
        /*001e*/ 	.short	0x00a8


	//----- nvinfo : EIATTR_NUM_BARRIERS
	.align		4
        /*0020*/ 	.byte	0x02, 0x4c
        /*0022*/ 	.byte	0x10
	.zero		1


	//----- nvinfo : EIATTR_EXTERNS
	.align		4
        /*0024*/ 	.byte	0x04, 0x0f
        /*0026*/ 	.short	(.L_442 - .L_441)


	//   ....[0]....
	.align		4
.L_441:
        /*0028*/ 	.word	index@(__assertfail)


	//----- nvinfo : EIATTR_ANNOTATIONS
	.align		4
.L_442:
        /*002c*/ 	.byte	0x04, 0x55
        /*002e*/ 	.short	(.L_444 - .L_443)


	//   ....[0]....
.L_443:
        /* <DEDUP_REMOVED lines=29> */


	//----- nvinfo : EIATTR_MERCURY_ISA_VERSION
	.align		4
.L_444:
        /*01f0*/ 	.byte	0x03, 0x5f
        /*01f2*/ 	.short	0x0101


	//----- nvinfo : EIATTR_INT_WARP_WIDE_INSTR_OFFSETS
	.align		4
        /*01f4*/ 	.byte	0x04, 0x31
        /*01f6*/ 	.short	(.L_446 - .L_445)


	//   ....[0]....
.L_445:
        /*01f8*/ 	.word	0x000001f0


	//   ....[1]....
        /*01fc*/ 	.word	0x00000220


	//   ....[2]....
        /*0200*/ 	.word	0x0000f2d0


	//   ....[3]....
        /*0204*/ 	.word	0x0000f8c0


	//   ....[4]....
        /*0208*/ 	.word	0x0000fd70


	//   ....[5]....
        /*020c*/ 	.word	0x00010030


	//   ....[6]....
        /*0210*/ 	.word	0x00010290


	//   ....[7]....
        /*0214*/ 	.word	0x00010420


	//----- nvinfo : EIATTR_COOP_GROUP_MASK_REGIDS
	.align		4
.L_446:
        /*0218*/ 	.byte	0x04, 0x29
        /*021a*/ 	.short	(.L_448 - .L_447)


	//   ....[0]....
.L_447:
        /*021c*/ 	.word	0xffffffff


	//   ....[1]....
        /*0220*/ 	.word	0xffffffff


	//   ....[2]....
        /*0224*/ 	.word	0xffffffff


	//   ....[3]....
        /*0228*/ 	.word	0xffffffff


	//   ....[4]....
        /*022c*/ 	.word	0xffffffff


	//   ....[5]....
        /*0230*/ 	.word	0xffffffff


	//   ....[6]....
        /*0234*/ 	.word	0xffffffff


	//   ....[7]....
        /*0238*/ 	.word	0xffffffff


	//   ....[8]....
        /*023c*/ 	.word	0xffffffff


	//   ....[9]....
        /*0240*/ 	.word	0xffffffff


	//   ....[10]....
        /*0244*/ 	.word	0xffffffff


	//   ....[11]....
        /*0248*/ 	.word	0xffffffff


	//   ....[12]....
        /*024c*/ 	.word	0xffffffff


	//   ....[13]....
        /*0250*/ 	.word	0xffffffff


	//   ....[14]....
        /*0254*/ 	.word	0xffffffff


	//   ....[15]....
        /*0258*/ 	.word	0xffffffff


	//   ....[16]....
        /*025c*/ 	.word	0xffffffff


	//   ....[17]....
        /*0260*/ 	.word	0xffffffff


	//   ....[18]....
        /*0264*/ 	.word	0xffffffff


	//   ....[19]....
        /*0268*/ 	.word	0xffffffff


	//   ....[20]....
        /*026c*/ 	.word	0xffffffff


	//   ....[21]....
        /*0270*/ 	.word	0xffffffff


	//   ....[22]....
        /*0274*/ 	.word	0xffffffff


	//   ....[23]....
        /*0278*/ 	.word	0xffffffff


	//   ....[24]....
        /*027c*/ 	.word	0xffffffff


	//   ....[25]....
        /*0280*/ 	.word	0xffffffff


	//   ....[26]....
        /*0284*/ 	.word	0xffffffff


	//   ....[27]....
        /*0288*/ 	.word	0xffffffff


	//   ....[28]....
        /*028c*/ 	.word	0xffffffff


	//   ....[29]....
        /*0290*/ 	.word	0xffffffff


	//   ....[30]....
        /*0294*/ 	.word	0xffffffff


	//   ....[31]....
        /*0298*/ 	.word	0xffffffff


	//   ....[32]....
        /*029c*/ 	.word	0xffffffff


	//   ....[33]....
        /*02a0*/ 	.word	0xffffffff


	//   ....[34]....
        /*02a4*/ 	.word	0xffffffff


	//   ....[35]....
        /*02a8*/ 	.word	0xffffffff


	//   ....[36]....
        /*02ac*/ 	.word	0xffffffff


	//   ....[37]....
        /*02b0*/ 	.word	0xffffffff


	//   ....[38]....
        /*02b4*/ 	.word	0xffffffff


	//   ....[39]....
        /*02b8*/ 	.word	0xffffffff


	//   ....[40]....
        /*02bc*/ 	.word	0xffffffff


	//   ....[41]....
        /*02c0*/ 	.word	0xffffffff


	//   ....[42]....
        /*02c4*/ 	.word	0xffffffff


	//   ....[43]....
        /*02c8*/ 	.word	0xffffffff


	//   ....[44]....
        /*02cc*/ 	.word	0xffffffff


	//   ....[45]....
        /*02d0*/ 	.word	0xffffffff


	//   ....[46]....
        /*02d4*/ 	.word	0xffffffff


	//   ....[47]....
        /*02d8*/ 	.word	0xffffffff


	//   ....[48]....
        /*02dc*/ 	.word	0xffffffff


	//   ....[49]....
        /*02e0*/ 	.word	0xffffffff


	//   ....[50]....
        /*02e4*/ 	.word	0xffffffff


	//   ....[51]....
        /*02e8*/ 	.word	0xffffffff


	//   ....[52]....
        /*02ec*/ 	.word	0xffffffff


	//   ....[53]....
        /*02f0*/ 	.word	0xffffffff


	//   ....[54]....
        /*02f4*/ 	.word	0xffffffff


	//   ....[55]....
        /*02f8*/ 	.word	0xffffffff


	//   ....[56]....
        /*02fc*/ 	.word	0xffffffff


	//   ....[57]....
        /*0300*/ 	.word	0xffffffff


	//   ....[58]....
        /*0304*/ 	.word	0xffffffff


	//   ....[59]....
        /*0308*/ 	.word	0xffffffff


	//   ....[60]....
        /*030c*/ 	.word	0xffffffff


	//   ....[61]....
        /*0310*/ 	.word	0xffffffff


	//   ....[62]....
        /*0314*/ 	.word	0xffffffff


	//   ....[63]....
        /*0318*/ 	.word	0xffffffff


	//   ....[64]....
        /*031c*/ 	.word	0xffffffff


	//   ....[65]....
        /*0320*/ 	.word	0xffffffff


	//   ....[66]....
        /*0324*/ 	.word	0xffffffff


	//   ....[67]....
        /*0328*/ 	.word	0xffffffff


	//   ....[68]....
        /*032c*/ 	.word	0xffffffff


	//   ....[69]....
        /*0330*/ 	.word	0xffffffff


	//   ....[70]....
        /*0334*/ 	.word	0xffffffff


	//   ....[71]....
        /*0338*/ 	.word	0xffffffff


	//   ....[72]....
        /*033c*/ 	.word	0xffffffff


	//   ....[73]....
        /*0340*/ 	.word	0xffffffff


	//   ....[74]....
        /*0344*/ 	.word	0xffffffff


	//   ....[75]....
        /*0348*/ 	.word	0xffffffff


	//   ....[76]....
        /*034c*/ 	.word	0xffffffff


	//   ....[77]....
        /*0350*/ 	.word	0xffffffff


	//   ....[78]....
        /*0354*/ 	.word	0xffffffff


	//   ....[79]....
        /*0358*/ 	.word	0xffffffff


	//   ....[80]....
        /*035c*/ 	.word	0xffffffff


	//   ....[81]....
        /*0360*/ 	.word	0xffffffff


	//   ....[82]....
        /*0364*/ 	.word	0xffffffff


	//   ....[83]....
        /*0368*/ 	.word	0xffffffff


	//   ....[84]....
        /*036c*/ 	.word	0xffffffff


	//   ....[85]....
        /*0370*/ 	.word	0xffffffff


	//   ....[86]....
        /*0374*/ 	.word	0xffffffff


	//   ....[87]....
        /*0378*/ 	.word	0xffffffff


	//   ....[88]....
        /*037c*/ 	.word	0xffffffff


	//   ....[89]....
        /*0380*/ 	.word	0xffffffff


	//   ....[90]....
        /*0384*/ 	.word	0xffffffff


	//   ....[91]....
        /*0388*/ 	.word	0xffffffff


	//   ....[92]....
        /*038c*/ 	.word	0xffffffff


	//   ....[93]....
        /*0390*/ 	.word	0xffffffff


	//   ....[94]....
        /*0394*/ 	.word	0xffffffff


	//   ....[95]....
        /*0398*/ 	.word	0xffffffff


	//   ....[96]....
        /*039c*/ 	.word	0xffffffff


	//   ....[97]....
        /*03a0*/ 	.word	0xffffffff


	//   ....[98]....
        /*03a4*/ 	.word	0xffffffff


	//   ....[99]....
        /*03a8*/ 	.word	0xffffffff


	//   ....[100]....
        /*03ac*/ 	.word	0xffffffff


	//   ....[101]....
        /*03b0*/ 	.word	0xffffffff


	//   ....[102]....
        /*03b4*/ 	.word	0xffffffff


	//   ....[103]....
        /*03b8*/ 	.word	0xffffffff


	//   ....[104]....
        /*03bc*/ 	.word	0xffffffff


	//   ....[105]....
        /*03c0*/ 	.word	0xffffffff


	//   ....[106]....
        /*03c4*/ 	.word	0xffffffff


	//   ....[107]....
        /*03c8*/ 	.word	0xffffffff


	//   ....[108]....
        /*03cc*/ 	.word	0xffffffff


	//   ....[109]....
        /*03d0*/ 	.word	0xffffffff


	//   ....[110]....
        /*03d4*/ 	.word	0xffffffff


	//   ....[111]....
        /*03d8*/ 	.word	0xffffffff


	//   ....[112]....
        /*03dc*/ 	.word	0xffffffff


	//   ....[113]....
        /*03e0*/ 	.word	0xffffffff


	//   ....[114]....
        /*03e4*/ 	.word	0xffffffff


	//   ....[115]....
        /*03e8*/ 	.word	0xffffffff


	//   ....[116]....
        /*03ec*/ 	.word	0xffffffff


	//   ....[117]....
        /*03f0*/ 	.word	0xffffffff


	//   ....[118]....
        /*03f4*/ 	.word	0xffffffff


	//   ....[119]....
        /*03f8*/ 	.word	0xffffffff


	//   ....[120]....
        /*03fc*/ 	.word	0xffffffff


	//   ....[121]....
        /*0400*/ 	.word	0xffffffff


	//   ....[122]....
        /*0404*/ 	.word	0xffffffff


	//   ....[123]....
        /*0408*/ 	.word	0xffffffff


	//   ....[124]....
        /*040c*/ 	.word	0xffffffff


	//   ....[125]....
        /*0410*/ 	.word	0xffffffff


	//   ....[126]....
        /*0414*/ 	.word	0xffffffff


	//   ....[127]....
        /*0418*/ 	.word	0xffffffff


	//   ....[128]....
        /*041c*/ 	.word	0xffffffff


	//   ....[129]....
        /*0420*/ 	.word	0xffffffff


	//   ....[130]....
        /*0424*/ 	.word	0xffffffff


	//   ....[131]....
        /*0428*/ 	.word	0xffffffff


	//   ....[132]....
        /*042c*/ 	.word	0xffffffff


	//   ....[133]....
        /*0430*/ 	.word	0xffffffff


	//   ....[134]....
        /*0434*/ 	.word	0xffffffff


	//   ....[135]....
        /*0438*/ 	.word	0xffffffff


	//   ....[136]....
        /*043c*/ 	.word	0xffffffff


	//   ....[137]....
        /*0440*/ 	.word	0xffffffff


	//   ....[138]....
        /*0444*/ 	.word	0xffffffff


	//   ....[139]....
        /*0448*/ 	.word	0xffffffff


	//   ....[140]....
        /*044c*/ 	.word	0xffffffff


	//   ....[141]....
        /*0450*/ 	.word	0xffffffff


	//   ....[142]....
        /*0454*/ 	.word	0xffffffff


	//   ....[143]....
        /*0458*/ 	.word	0xffffffff


	//   ....[144]....
        /*045c*/ 	.word	0xffffffff


	//   ....[145]....
        /*0460*/ 	.word	0xffffffff


	//   ....[146]....
        /*0464*/ 	.word	0xffffffff


	//   ....[147]....
        /*0468*/ 	.word	0xffffffff


	//   ....[148]....
        /*046c*/ 	.word	0xffffffff


	//   ....[149]....
        /*0470*/ 	.word	0xffffffff


	//   ....[150]....
        /*0474*/ 	.word	0xffffffff


	//   ....[151]....
        /*0478*/ 	.word	0xffffffff


	//   ....[152]....
        /*047c*/ 	.word	0xffffffff


	//   ....[153]....
        /*0480*/ 	.word	0xffffffff


	//   ....[154]....
        /*0484*/ 	.word	0xffffffff


	//   ....[155]....
        /*0488*/ 	.word	0xffffffff


	//   ....[156]....
        /*048c*/ 	.word	0xffffffff


	//   ....[157]....
        /*0490*/ 	.word	0xffffffff


	//   ....[158]....
        /*0494*/ 	.word	0xffffffff


	//   ....[159]....
        /*0498*/ 	.word	0xffffffff


	//   ....[160]....
        /*049c*/ 	.word	0xffffffff


	//   ....[161]....
        /*04a0*/ 	.word	0xffffffff


	//   ....[162]....
        /*04a4*/ 	.word	0xffffffff


	//   ....[163]....
        /*04a8*/ 	.word	0xffffffff


	//   ....[164]....
        /*04ac*/ 	.word	0xffffffff


	//   ....[165]....
        /*04b0*/ 	.word	0xffffffff


	//   ....[166]....
        /*04b4*/ 	.word	0xffffffff


	//   ....[167]....
        /*04b8*/ 	.word	0xffffffff


	//   ....[168]....
        /*04bc*/ 	.word	0xffffffff


	//   ....[169]....
        /*04c0*/ 	.word	0xffffffff


	//   ....[170]....
        /*04c4*/ 	.word	0xffffffff


	//   ....[171]....
        /*04c8*/ 	.word	0xffffffff


	//   ....[172]....
        /*04cc*/ 	.word	0xffffffff


	//   ....[173]....
        /*04d0*/ 	.word	0xffffffff


	//   ....[174]....
        /*04d4*/ 	.word	0xffffffff


	//   ....[175]....
        /*04d8*/ 	.word	0xffffffff


	//   ....[176]....
        /*04dc*/ 	.word	0xffffffff


	//   ....[177]....
        /*04e0*/ 	.word	0xffffffff


	//   ....[178]....
        /*04e4*/ 	.word	0xffffffff


	//   ....[179]....
        /*04e8*/ 	.word	0xffffffff


	//   ....[180]....
        /*04ec*/ 	.word	0xffffffff


	//   ....[181]....
        /*04f0*/ 	.word	0xffffffff


	//   ....[182]....
        /*04f4*/ 	.word	0xffffffff


	//   ....[183]....
        /*04f8*/ 	.word	0xffffffff


	//   ....[184]....
        /*04fc*/ 	.word	0xffffffff


	//   ....[185]....
        /*0500*/ 	.word	0xffffffff


	//   ....[186]....
        /*0504*/ 	.word	0xffffffff


	//   ....[187]....
        /*0508*/ 	.word	0xffffffff


	//   ....[188]....
        /*050c*/ 	.word	0xffffffff


	//   ....[189]....
        /*0510*/ 	.word	0xffffffff


	//   ....[190]....
        /*0514*/ 	.word	0xffffffff


	//   ....[191]....
        /*0518*/ 	.word	0xffffffff


	//   ....[192]....
        /*051c*/ 	.word	0xffffffff


	//   ....[193]....
        /*0520*/ 	.word	0xffffffff


	//   ....[194]....
        /*0524*/ 	.word	0xffffffff


	//   ....[195]....
        /*0528*/ 	.word	0xffffffff


	//   ....[196]....
        /*052c*/ 	.word	0xffffffff


	//   ....[197]....
        /*0530*/ 	.word	0xffffffff


	//   ....[198]....
        /*0534*/ 	.word	0xffffffff


	//   ....[199]....
        /*0538*/ 	.word	0xffffffff


	//   ....[200]....
        /*053c*/ 	.word	0xffffffff


	//   ....[201]....
        /*0540*/ 	.word	0xffffffff


	//   ....[202]....
        /*0544*/ 	.word	0xffffffff


	//   ....[203]....
        /*0548*/ 	.word	0xffffffff


	//   ....[204]....
        /*054c*/ 	.word	0xffffffff


	//   ....[205]....
        /*0550*/ 	.word	0xffffffff


	//   ....[206]....
        /*0554*/ 	.word	0xffffffff


	//   ....[207]....
        /*0558*/ 	.word	0xffffffff


	//   ....[208]....
        /*055c*/ 	.word	0xffffffff


	//   ....[209]....
        /*0560*/ 	.word	0x0500000f


	//   ....[210]....
        /*0564*/ 	.word	0x0500000f


	//   ....[211]....
        /*0568*/ 	.word	0x0500000f


	//   ....[212]....
        /*056c*/ 	.word	0x0500000f


	//----- nvinfo : EIATTR_COOP_GROUP_INSTR_OFFSETS
	.align		4
.L_448:
        /*0570*/ 	.byte	0x04, 0x28
        /*0572*/ 	.short	(.L_450 - .L_449)


	//   ....[0]....
.L_449:
        /*0574*/ 	.word	0x00000070


	//   ....[1]....
        /*0578*/ 	.word	0x00000200


	//   ....[2]....
        /*057c*/ 	.word	0x00000250


	//   ....[3]....
        /*0580*/ 	.word	0x00000440


	//   ....[4]....
        /*0584*/ 	.word	0x00000670


	//   ....[5]....
        /*0588*/ 	.word	0x00000fc0


	//   ....[6]....
        /*058c*/ 	.word	0x00001fa0


	//   ....[7]....
        /*0590*/ 	.word	0x000020f0


	//   ....[8]....
        /*0594*/ 	.word	0x00002270


	//   ....[9]....
        /*0598*/ 	.word	0x000022d0


	//   ....[10]....
        /*059c*/ 	.word	0x00002330


	//   ....[11]....
        /*05a0*/ 	.word	0x00002450


	//   ....[12]....
        /*05a4*/ 	.word	0x00002630


	//   ....[13]....
        /*05a8*/ 	.word	0x00002770


	//   ....[14]....
        /*05ac*/ 	.word	0x00002860


	//   ....[15]....
        /*05b0*/ 	.word	0x00002c30


	//   ....[16]....
        /*05b4*/ 	.word	0x00002c40


	//   ....[17]....
        /*05b8*/ 	.word	0x00002c60


	//   ....[18]....
        /*05bc*/ 	.word	0x00002ca0


	//   ....[19]....
        /*05c0*/ 	.word	0x00002ea0


	//   ....[20]....
        /*05c4*/ 	.word	0x00002ff0


	//   ....[21]....
        /*05c8*/ 	.word	0x00003070


	//   ....[22]....
        /*05cc*/ 	.word	0x00003090


	//   ....[23]....
        /*05d0*/ 	.word	0x00003200


	//   ....[24]....
        /*05d4*/ 	.word	0x00003230


	//   ....[25]....
        /*05d8*/ 	.word	0x00003280


	//   ....[26]....
        /*05dc*/ 	.word	0x00003290


	//   ....[27]....
        /*05e0*/ 	.word	0x000032a0


	//   ....[28]....
        /*05e4*/ 	.word	0x000032b0


	//   ....[29]....
        /*05e8*/ 	.word	0x000032e0


	//   ....[30]....
        /*05ec*/ 	.word	0x000033a0


	//   ....[31]....
        /*05f0*/ 	.word	0x000033c0


	//   ....[32]....
        /*05f4*/ 	.word	0x00003410


	//   ....[33]....
        /*05f8*/ 	.word	0x00003420


	//   ....[34]....
        /*05fc*/ 	.word	0x000034b0


	//   ....[35]....
        /*0600*/ 	.word	0x000034c0


	//   ....[36]....
        /*0604*/ 	.word	0x00003500


	//   ....[37]....
        /*0608*/ 	.word	0x00003550


	//   ....[38]....
        /*060c*/ 	.word	0x00003560


	//   ....[39]....
        /*0610*/ 	.word	0x00003590


	//   ....[40]....
        /*0614*/ 	.word	0x000035d0


	//   ....[41]....
        /*0618*/ 	.word	0x00003600


	//   ....[42]....
        /*061c*/ 	.word	0x00003630


	//   ....[43]....
        /*0620*/ 	.word	0x00003640


	//   ....[44]....
        /*0624*/ 	.word	0x00003660


	//   ....[45]....
        /*0628*/ 	.word	0x00003770


	//   ....[46]....
        /*062c*/ 	.word	0x000037c0


	//   ....[47]....
        /*0630*/ 	.word	0x000037d0


	//   ....[48]....
        /*0634*/ 	.word	0x000037e0


	//   ....[49]....
        /*0638*/ 	.word	0x000037f0


	//   ....[50]....
        /*063c*/ 	.word	0x00003800


	//   ....[51]....
        /*0640*/ 	.word	0x00003810


	//   ....[52]....
        /*0644*/ 	.word	0x00003870


	//   ....[53]....
        /*0648*/ 	.word	0x000038d0


	//   ....[54]....
        /*064c*/ 	.word	0x00003900


	//   ....[55]....
        /*0650*/ 	.word	0x00003940


	//   ....[56]....
        /*0654*/ 	.word	0x00003950


	//   ....[57]....
        /*0658*/ 	.word	0x00003970


	//   ....[58]....
        /*065c*/ 	.word	0x00003980


	//   ....[59]....
        /*0660*/ 	.word	0x00003990


	//   ....[60]....
        /*0664*/ 	.word	0x000039a0


	//   ....[61]....
        /*0668*/ 	.word	0x000039b0


	//   ....[62]....
        /*066c*/ 	.word	0x000039f0


	//   ....[63]....
        /*0670*/ 	.word	0x00003a00


	//   ....[64]....
        /*0674*/ 	.word	0x00003a10


	//   ....[65]....
        /*0678*/ 	.word	0x00003a20


	//   ....[66]....
        /*067c*/ 	.word	0x00003a30


	//   ....[67]....
        /*0680*/ 	.word	0x00003a40


	//   ....[68]....
        /*0684*/ 	.word	0x00003a50


	//   ....[69]....
        /*0688*/ 	.word	0x00003a60


	//   ....[70]....
        /*068c*/ 	.word	0x00006220


	//   ....[71]....
        /*0690*/ 	.word	0x00006260


	//   ....[72]....
        /*0694*/ 	.word	0x000062a0


	//   ....[73]....
        /*0698*/ 	.word	0x000062d0


	//   ....[74]....
        /*069c*/ 	.word	0x00006300


	//   ....[75]....
        /*06a0*/ 	.word	0x00006330


	//   ....[76]....
        /*06a4*/ 	.word	0x000065b0


	//   ....[77]....
        /*06a8*/ 	.word	0x00006660


	//   ....[78]....
        /*06ac*/ 	.word	0x000066e0


	//   ....[79]....
        /*06b0*/ 	.word	0x00006720


	//   ....[80]....
        /*06b4*/ 	.word	0x00006750


	//   ....[81]....
        /*06b8*/ 	.word	0x00006780


	//   ....[82]....
        /*06bc*/ 	.word	0x000067c0


	//   ....[83]....
        /*06c0*/ 	.word	0x000067e0


	//   ....[84]....
        /*06c4*/ 	.word	0x00006820


	//   ....[85]....
        /*06c8*/ 	.word	0x00006880


	//   ....[86]....
        /*06cc*/ 	.word	0x00006930


	//   ....[87]....
        /*06d0*/ 	.word	0x000069b0


	//   ....[88]....
        /*06d4*/ 	.word	0x000069f0


	//   ....[89]....
        /*06d8*/ 	.word	0x00006a00


	//   ....[90]....
        /*06dc*/ 	.word	0x00006a20


	//   ....[91]....
        /*06e0*/ 	.word	0x00006a70


	//   ....[92]....
        /*06e4*/ 	.word	0x00006ab0


	//   ....[93]....
        /*06e8*/ 	.word	0x00006b40


	//   ....[94]....
        /*06ec*/ 	.word	0x00006b80


	//   ....[95]....
        /*06f0*/ 	.word	0x00006bc0


	//   ....[96]....
        /*06f4*/ 	.word	0x00006c10


	//   ....[97]....
        /*06f8*/ 	.word	0x00006c50


	//   ....[98]....
        /*06fc*/ 	.word	0x00006c90


	//   ....[99]....
        /*0700*/ 	.word	0x00006d20


	//   ....[100]....
        /*0704*/ 	.word	0x00006de0


	//   ....[101]....
        /*0708*/ 	.word	0x00006e40


	//   ....[102]....
        /*070c*/ 	.word	0x00007240


	//   ....[103]....
        /*0710*/ 	.word	0x00007250


	//   ....[104]....
        /*0714*/ 	.word	0x00007260


	//   ....[105]....
        /*0718*/ 	.word	0x00007270


	//   ....[106]....
        /*071c*/ 	.word	0x00007280


	//   ....[107]....
        /*0720*/ 	.word	0x00007290


	//   ....[108]....
        /*0724*/ 	.word	0x000072b0


	//   ....[109]....
        /*0728*/ 	.word	0x000072d0


	//   ....[110]....
        /*072c*/ 	.word	0x00007330


	//   ....[111]....
        /*0730*/ 	.word	0x00007370


	//   ....[112]....
        /*0734*/ 	.word	0x000073d0


	//   ....[113]....
        /*0738*/ 	.word	0x00007400


	//   ....[114]....
        /*073c*/ 	.word	0x00007440


	//   ....[115]....
        /*0740*/ 	.word	0x00007450


	//   ....[116]....
        /*0744*/ 	.word	0x000074b0


	//   ....[117]....
        /*0748*/ 	.word	0x000074c0


	//   ....[118]....
        /*074c*/ 	.word	0x000074d0


	//   ....[119]....
        /*0750*/ 	.word	0x00007500


	//   ....[120]....
        /*0754*/ 	.word	0x00007540


	//   ....[121]....
        /*0758*/ 	.word	0x00007570


	//   ....[122]....
        /*075c*/ 	.word	0x000075b0


	//   ....[123]....
        /*0760*/ 	.word	0x000075e0


	//   ....[124]....
        /*0764*/ 	.word	0x00007600


	//   ....[125]....
        /*0768*/ 	.word	0x00007640


	//   ....[126]....
        /*076c*/ 	.word	0x00007680


	//   ....[127]....
        /*0770*/ 	.word	0x000076c0


	//   ....[128]....
        /*0774*/ 	.word	0x000076d0


	//   ....[129]....
        /*0778*/ 	.word	0x000076e0


	//   ....[130]....
        /*077c*/ 	.word	0x000076f0


	//   ....[131]....
        /*0780*/ 	.word	0x00007700


	//   ....[132]....
        /*0784*/ 	.word	0x00007740


	//   ....[133]....
        /*0788*/ 	.word	0x00007780


	//   ....[134]....
        /*078c*/ 	.word	0x00009c70


	//   ....[135]....
        /*0790*/ 	.word	0x00009cb0


	//   ....[136]....
        /*0794*/ 	.word	0x00009cd0


	//   ....[137]....
        /*0798*/ 	.word	0x00009d20


	//   ....[138]....
        /*079c*/ 	.word	0x00009df0


	//   ....[139]....
        /*07a0*/ 	.word	0x00009e90


	//   ....[140]....
        /*07a4*/ 	.word	0x00009f30


	//   ....[141]....
        /*07a8*/ 	.word	0x00009fd0


	//   ....[142]....
        /*07ac*/ 	.word	0x0000a010


	//   ....[143]....
        /*07b0*/ 	.word	0x0000a0e0


	//   ....[144]....
        /*07b4*/ 	.word	0x0000a120


	//   ....[145]....
        /*07b8*/ 	.word	0x0000a160


	//   ....[146]....
        /*07bc*/ 	.word	0x0000a200


	//   ....[147]....
        /*07c0*/ 	.word	0x0000a240


	//   ....[148]....
        /*07c4*/ 	.word	0x0000a2e0


	//   ....[149]....
        /*07c8*/ 	.word	0x0000a360


	//   ....[150]....
        /*07cc*/ 	.word	0x0000a4e0


	//   ....[151]....
        /*07d0*/ 	.word	0x0000a630


	//   ....[152]....
        /*07d4*/ 	.word	0x0000a6f0


	//   ....[153]....
        /*07d8*/ 	.word	0x0000a770


	//   ....[154]....
        /*07dc*/ 	.word	0x0000a8c0


	//   ....[155]....
        /*07e0*/ 	.word	0x0000aed0


	//   ....[156]....
        /*07e4*/ 	.word	0x0000afd0


	//   ....[157]....
        /*07e8*/ 	.word	0x0000b010


	//   ....[158]....
        /*07ec*/ 	.word	0x0000b050


	//   ....[159]....
        /*07f0*/ 	.word	0x0000b080


	//   ....[160]....
        /*07f4*/ 	.word	0x0000b0c0


	//   ....[161]....
        /*07f8*/ 	.word	0x0000b150


	//   ....[162]....
        /*07fc*/ 	.word	0x0000b230


	//   ....[163]....
        /*0800*/ 	.word	0x0000b2b0


	//   ....[164]....
        /*0804*/ 	.word	0x0000b2f0


	//   ....[165]....
        /*0808*/ 	.word	0x0000b350


	//   ....[166]....
        /*080c*/ 	.word	0x0000b4e0


	//   ....[167]....
        /*0810*/ 	.word	0x0000b4f0


	//   ....[168]....
        /*0814*/ 	.word	0x0000b500


	//   ....[169]....
        /*0818*/ 	.word	0x0000b510


	//   ....[170]....
        /*081c*/ 	.word	0x0000b520


	//   ....[171]....
        /*0820*/ 	.word	0x0000b530


	//   ....[172]....
        /*0824*/ 	.word	0x0000b560


	//   ....[173]....
        /*0828*/ 	.word	0x0000b580


	//   ....[174]....
        /*082c*/ 	.word	0x0000b5a0


	//   ....[175]....
        /*0830*/ 	.word	0x0000b5d0


	//   ....[176]....
        /*0834*/ 	.word	0x0000b600


	//   ....[177]....
        /*0838*/ 	.word	0x0000b640


	//   ....[178]....
        /*083c*/ 	.word	0x0000b6a0


	//   ....[179]....
        /*0840*/ 	.word	0x0000b6d0


	//   ....[180]....
        /*0844*/ 	.word	0x0000b710


	//   ....[181]....
        /*0848*/ 	.word	0x0000b730


	//   ....[182]....
        /*084c*/ 	.word	0x0000b770


	//   ....[183]....
        /*0850*/ 	.word	0x0000b790


	//   ....[184]....
        /*0854*/ 	.word	0x0000b7b0


	//   ....[185]....
        /*0858*/ 	.word	0x0000b830


	//   ....[186]....
        /*085c*/ 	.word	0x0000b880


	//   ....[187]....
        /*0860*/ 	.word	0x0000b8c0


	//   ....[188]....
        /*0864*/ 	.word	0x0000b8d0


	//   ....[189]....
        /*0868*/ 	.word	0x0000b910


	//   ....[190]....
        /*086c*/ 	.word	0x0000b950


	//   ....[191]....
        /*0870*/ 	.word	0x0000b990


	//   ....[192]....
        /*0874*/ 	.word	0x0000b9c0


	//   ....[193]....
        /*0878*/ 	.word	0x0000b9f0


	//   ....[194]....
        /*087c*/ 	.word	0x0000ba30


	//   ....[195]....
        /*0880*/ 	.word	0x0000ba40


	//   ....[196]....
        /*0884*/ 	.word	0x0000ba50


	//   ....[197]....
        /*0888*/ 	.word	0x0000ba60


	//   ....[198]....
        /*088c*/ 	.word	0x0000dae0


	//   ....[199]....
        /*0890*/ 	.word	0x0000e980


	//   ....[200]....
        /*0894*/ 	.word	0x0000eed0


	//   ....[201]....
        /*0898*/ 	.word	0x0000f200


	//   ....[202]....
        /*089c*/ 	.word	0x0000f540


	//   ....[203]....
        /*08a0*/ 	.word	0x0000f7f0


	//   ....[204]....
        /*08a4*/ 	.word	0x0000fa30


	//   ....[205]....
        /*08a8*/ 	.word	0x0000fca0


	//   ....[206]....
        /*08ac*/ 	.word	0x0000ff70


	//   ....[207]....
        /*08b0*/ 	.word	0x00010190


	//   ....[208]....
        /*08b4*/ 	.word	0x00010320


	//   ....[209]....
        /*08b8*/ 	.word	0x00012240


	//   ....[210]....
        /*08bc*/ 	.word	0x000124d0


	//   ....[211]....
        /*08c0*/ 	.word	0x00012540


	//   ....[212]....
        /*08c4*/ 	.word	0x000125b0


	//----- nvinfo : EIATTR_REG_RECONFIG
	.align		4
.L_450:
        /*08c8*/ 	.byte	0x01, 0x54
	.zero		2


	//----- nvinfo : EIATTR_SYSCALL_OFFSETS
	.align		4
        /*08cc*/ 	.byte	0x04, 0x46
        /*08ce*/ 	.short	(.L_452 - .L_451)


	//   ....[0]....
.L_451:
        /*08d0*/ 	.word	0x00000c20


	//   ....[1]....
        /*08d4*/ 	.word	0x00000d10


	//   ....[2]....
        /*08d8*/ 	.word	0x00000e70


	//   ....[3]....
        /*08dc*/ 	.word	0x00000f60


	//   ....[4]....
        /*08e0*/ 	.word	0x0000d450


	//   ....[5]....
        /*08e4*/ 	.word	0x0000d580


	//   ....[6]....
        /*08e8*/ 	.word	0x0000d6a0


	//   ....[7]....
        /*08ec*/ 	.word	0x0000d7c0


	//----- nvinfo : EIATTR_MBARRIER_INSTR_OFFSETS
	.align		4
.L_452:
        /*08f0*/ 	.byte	0x04, 0x39
        /*08f2*/ 	.short	(.L_454 - .L_453)


	//   ....[0]....
.L_453:
        /*08f4*/ 	.word	0x000002f0
        /*08f8*/ 	.word	0x000000ff
        /*08fc*/ 	.word	0x00030c00
        /*0900*/ 	.short	0x0100
        /*0902*/ 	.byte	0x06
	.zero		1


	//   ....[1]....
        /*0904*/ 	.word	0x000003f0
        /*0908*/ 	.word	0x000000ff
        /*090c*/ 	.word	0x00030c10
        /*0910*/ 	.short	0x0100
        /*0912*/ 	.byte	0x08
	.zero		1


	//   ....[2]....
        /*0914*/ 	.word	0x00000400
        /*0918*/ 	.word	0x000000ff
        /*091c*/ 	.word	0x00030c20
        /*0920*/ 	.short	0x0100
        /*0922*/ 	.byte	0x08
	.zero		1


	//   ....[3]....
        /*0924*/ 	.word	0x00000410
        /*0928*/ 	.word	0x000000ff
        /*092c*/ 	.word	0x00030c18
        /*0930*/ 	.short	0x0100
        /*0932*/ 	.byte	0x08
	.zero		1


	//   ....[4]....
        /*0934*/ 	.word	0x00000420
        /*0938*/ 	.word	0x000000ff
        /*093c*/ 	.word	0x00030c28
        /*0940*/ 	.short	0x0100
        /*0942*/ 	.byte	0x08
	.zero		1


	//   ....[5]....
        /*0944*/ 	.word	0x00000550
        /*0948*/ 	.word	0x000000ff
        /*094c*/ 	.word	0x00030c30
        /*0950*/ 	.short	0x0100
        /*0952*/ 	.byte	0x08
	.zero		1


	//   ....[6]....
        /*0954*/ 	.word	0x00000560
        /*0958*/ 	.word	0x000000ff
        /*095c*/ 	.word	0x00030c40
        /*0960*/ 	.short	0x0100
        /*0962*/ 	.byte	0x08
	.zero		1


	//   ....[7]....
        /*0964*/ 	.word	0x00000570
        /*0968*/ 	.word	0x000000ff
        /*096c*/ 	.word	0x00030c38
        /*0970*/ 	.short	0x0100
        /*0972*/ 	.byte	0x08
	.zero		1


	//   ....[8]....
        /*0974*/ 	.word	0x00000580
        /*0978*/ 	.word	0x000000ff
        /*097c*/ 	.word	0x00030c48
        /*0980*/ 	.short	0x0100
        /*0982*/ 	.byte	0x08
	.zero		1


	//   ....[9]....
        /*0984*/ 	.word	0x00001000
        /*0988*/ 	.word	0x000000de
        /*098c*/ 	.word	0x00030c00
        /*0990*/ 	.short	0x010a
        /*0992*/ 	.byte	0x3f
	.zero		1


	//   ....[10]....
        /*0994*/ 	.word	0x00001120
        /*0998*/ 	.word	0x000000de
        /*099c*/ 	.word	0x00030c00
        /*09a0*/ 	.short	0x010a
        /*09a2*/ 	.byte	0x3f
	.zero		1


	//   ....[11]....
        /*09a4*/ 	.word	0x000019d0
        /*09a8*/ 	.word	0x00000008
        /*09ac*/ 	.word	0x00030c10
        /*09b0*/ 	.short	0x010a
        /*09b2*/ 	.byte	0x3f
	.zero		1


	//   ....[12]....
        /*09b4*/ 	.word	0x00001a40
        /*09b8*/ 	.word	0x00000008
        /*09bc*/ 	.word	0x00030c10
        /*09c0*/ 	.short	0x010a
        /*09c2*/ 	.byte	0x3f
	.zero		1


	//   ....[13]....
        /*09c4*/ 	.word	0x00001e20
        /*09c8*/ 	.word	0x00000008
        /*09cc*/ 	.word	0x00030c30
        /*09d0*/ 	.short	0x010a
        /*09d2*/ 	.byte	0x3f
	.zero		1


	//   ....[14]....
        /*09d4*/ 	.word	0x00001ea0
        /*09d8*/ 	.word	0x00000008
        /*09dc*/ 	.word	0x00030c30
        /*09e0*/ 	.short	0x010a
        /*09e2*/ 	.byte	0x3f
	.zero		1


	//   ....[15]....
        /*09e4*/ 	.word	0x00004f10
        /*09e8*/ 	.word	0x00000009
        /*09ec*/ 	.word	0x00000000
        /*09f0*/ 	.short	0x0101
        /*09f2*/ 	.byte	0x3f
	.zero		1


	//   ....[16]....
        /*09f4*/ 	.word	0x00005360
        /*09f8*/ 	.word	0x00000008
        /*09fc*/ 	.word	0x00000000
        /*0a00*/ 	.short	0x0101
        /*0a02*/ 	.byte	0x3f
	.zero		1


	//   ....[17]....
        /*0a04*/ 	.word	0x00005c20
        /*0a08*/ 	.word	0x00000006
        /*0a0c*/ 	.word	0x00030c10
        /*0a10*/ 	.short	0x010a
        /*0a12*/ 	.byte	0x3f
	.zero		1


	//   ....[18]....
        /*0a14*/ 	.word	0x00005ca0
        /*0a18*/ 	.word	0x00000006
        /*0a1c*/ 	.word	0x00030c10
        /*0a20*/ 	.short	0x010a
        /*0a22*/ 	.byte	0x3f
	.zero		1


	//   ....[19]....
        /*0a24*/ 	.word	0x000060a0
        /*0a28*/ 	.word	0x00000006
        /*0a2c*/ 	.word	0x00030c30
        /*0a30*/ 	.short	0x010a
        /*0a32*/ 	.byte	0x3f
	.zero		1


	//   ....[20]....
        /*0a34*/ 	.word	0x00006130
        /*0a38*/ 	.word	0x00000006
        /*0a3c*/ 	.word	0x00030c30
        /*0a40*/ 	.short	0x010a
        /*0a42*/ 	.byte	0x3f
	.zero		1


	//   ....[21]....
        /*0a44*/ 	.word	0x00008900
        /*0a48*/ 	.word	0x00000007
        /*0a4c*/ 	.word	0x00000000
        /*0a50*/ 	.short	0x0101
        /*0a52*/ 	.byte	0x3f
	.zero		1


	//   ....[22]....
        /*0a54*/ 	.word	0x00008d70
        /*0a58*/ 	.word	0x00000006
        /*0a5c*/ 	.word	0x00000000
        /*0a60*/ 	.short	0x0101
        /*0a62*/ 	.byte	0x3f
	.zero		1


	//   ....[23]....
        /*0a64*/ 	.word	0x000095d0
        /*0a68*/ 	.word	0x00000007
        /*0a6c*/ 	.word	0x00030c10
        /*0a70*/ 	.short	0x010a
        /*0a72*/ 	.byte	0x3f
	.zero		1


	//   ....[24]....
        /*0a74*/ 	.word	0x00009650
        /*0a78*/ 	.word	0x00000007
        /*0a7c*/ 	.word	0x00030c10
        /*0a80*/ 	.short	0x010a
        /*0a82*/ 	.byte	0x3f
	.zero		1


	//   ....[25]....
        /*0a84*/ 	.word	0x00009a60
        /*0a88*/ 	.word	0x00000007
        /*0a8c*/ 	.word	0x00030c30
        /*0a90*/ 	.short	0x010a
        /*0a92*/ 	.byte	0x3f
	.zero		1


	//   ....[26]....
        /*0a94*/ 	.word	0x00009af0
        /*0a98*/ 	.word	0x00000007
        /*0a9c*/ 	.word	0x00030c30
        /*0aa0*/ 	.short	0x010a
        /*0aa2*/ 	.byte	0x3f
	.zero		1


	//   ....[27]....
        /*0aa4*/ 	.word	0x0000cc20
        /*0aa8*/ 	.word	0x00000008
        /*0aac*/ 	.word	0x00000000
        /*0ab0*/ 	.short	0x0101
        /*0ab2*/ 	.byte	0x3f
	.zero		1


	//   ....[28]....
        /*0ab4*/ 	.word	0x0000d090
        /*0ab8*/ 	.word	0x00000007
        /*0abc*/ 	.word	0x00000000
        /*0ac0*/ 	.short	0x0101
        /*0ac2*/ 	.byte	0x3f
	.zero		1


	//   ....[29]....
        /*0ac4*/ 	.word	0x00010990
        /*0ac8*/ 	.word	0x00000010
        /*0acc*/ 	.word	0x00030c20
        /*0ad0*/ 	.short	0x010a
        /*0ad2*/ 	.byte	0x3f
	.zero		1


	//   ....[30]....
        /*0ad4*/ 	.word	0x00010f60
        /*0ad8*/ 	.word	0x00000010
        /*0adc*/ 	.word	0x00030c40
        /*0ae0*/ 	.short	0x010a
        /*0ae2*/ 	.byte	0x3f
	.zero		1


	//   ....[31]....
        /*0ae4*/ 	.word	0x00011190
        /*0ae8*/ 	.word	0x00000010
        /*0aec*/ 	.word	0x00030c28
        /*0af0*/ 	.short	0x010a
        /*0af2*/ 	.byte	0x3f
	.zero		1


	//   ....[32]....
        /*0af4*/ 	.word	0x000113c0
        /*0af8*/ 	.word	0x00000010
        /*0afc*/ 	.word	0x00030c48
        /*0b00*/ 	.short	0x010a
        /*0b02*/ 	.byte	0x3f
	.zero		1


	//   ....[33]....
        /*0b04*/ 	.word	0x000115a0
        /*0b08*/ 	.word	0x00000010
        /*0b0c*/ 	.word	0x00030c20
        /*0b10*/ 	.short	0x010a
        /*0b12*/ 	.byte	0x3f
	.zero		1


	//   ....[34]....
        /*0b14*/ 	.word	0x00011850
        /*0b18*/ 	.word	0x00000010
        /*0b1c*/ 	.word	0x00030c40
        /*0b20*/ 	.short	0x010a
        /*0b22*/ 	.byte	0x3f
	.zero		1


	//   ....[35]....
        /*0b24*/ 	.word	0x00011a50
        /*0b28*/ 	.word	0x00000010
        /*0b2c*/ 	.word	0x00030c28
        /*0b30*/ 	.short	0x010a
        /*0b32*/ 	.byte	0x3f
	.zero		1


	//   ....[36]....
        /*0b34*/ 	.word	0x00011cd0
        /*0b38*/ 	.word	0x00000003
        /*0b3c*/ 	.word	0x00030c40
        /*0b40*/ 	.short	0x010a
        /*0b42*/ 	.byte	0x3f
	.zero		1


	//   ....[37]....
        /*0b44*/ 	.word	0x000120a0
        /*0b48*/ 	.word	0x00000006
        /*0b4c*/ 	.word	0x00000000
        /*0b50*/ 	.short	0x010a
        /*0b52*/ 	.byte	0x3f
	.zero		1


	//   ....[38]....
        /*0b54*/ 	.word	0x00012100
        /*0b58*/ 	.word	0x00000003
        /*0b5c*/ 	.word	0x00000000
        /*0b60*/ 	.short	0x010a
        /*0b62*/ 	.byte	0x3f
	.zero		1


	//   ....[39]....
        /*0b64*/ 	.word	0x00012160
        /*0b68*/ 	.word	0x00000002
        /*0b6c*/ 	.word	0x00000000
        /*0b70*/ 	.short	0x010a
        /*0b72*/ 	.byte	0x3f
	.zero		1


	//   ....[40]....
        /*0b74*/ 	.word	0x00012190
        /*0b78*/ 	.word	0x00000003
        /*0b7c*/ 	.word	0x00000000
        /*0b80*/ 	.short	0x010a
        /*0b82*/ 	.byte	0x3f
	.zero		1


	//   ....[41]....
        /*0b84*/ 	.word	0x00012270
        /*0b88*/ 	.word	0x000000de
        /*0b8c*/ 	.word	0x00030c00
        /*0b90*/ 	.short	0x010a
        /*0b92*/ 	.byte	0x3f
	.zero		1


	//   ....[42]....
        /*0b94*/ 	.word	0x000122c0
        /*0b98*/ 	.word	0x00000008
        /*0b9c*/ 	.word	0x00030c10
        /*0ba0*/ 	.short	0x010a
        /*0ba2*/ 	.byte	0x3f
	.zero		1


	//   ....[43]....
        /*0ba4*/ 	.word	0x00012310
        /*0ba8*/ 	.word	0x00000008
        /*0bac*/ 	.word	0x00030c30
        /*0bb0*/ 	.short	0x010a
        /*0bb2*/ 	.byte	0x3f
	.zero		1


	//   ....[44]....
        /*0bb4*/ 	.word	0x00012360
        /*0bb8*/ 	.word	0x00000006
        /*0bbc*/ 	.word	0x00030c10
        /*0bc0*/ 	.short	0x010a
        /*0bc2*/ 	.byte	0x3f
	.zero		1


	//   ....[45]....
        /*0bc4*/ 	.word	0x000123b0
        /*0bc8*/ 	.word	0x00000006
        /*0bcc*/ 	.word	0x00030c30
        /*0bd0*/ 	.short	0x010a
        /*0bd2*/ 	.byte	0x3f
	.zero		1


	//   ....[46]....
        /*0bd4*/ 	.word	0x00012400
        /*0bd8*/ 	.word	0x00000007
        /*0bdc*/ 	.word	0x00030c10
        /*0be0*/ 	.short	0x010a
        /*0be2*/ 	.byte	0x3f
	.zero		1


	//   ....[47]....
        /*0be4*/ 	.word	0x00012450
        /*0be8*/ 	.word	0x00000007
        /*0bec*/ 	.word	0x00030c30
        /*0bf0*/ 	.short	0x010a
        /*0bf2*/ 	.byte	0x3f
	.zero		1


	//   ....[48]....
        /*0bf4*/ 	.word	0x000125f0
        /*0bf8*/ 	.word	0x00000010
        /*0bfc*/ 	.word	0x00030c20
        /*0c00*/ 	.short	0x010a
        /*0c02*/ 	.byte	0x3f
	.zero		1


	//   ....[49]....
        /*0c04*/ 	.word	0x00012640
        /*0c08*/ 	.word	0x00000010
        /*0c0c*/ 	.word	0x00030c40
        /*0c10*/ 	.short	0x010a
        /*0c12*/ 	.byte	0x3f
	.zero		1


	//   ....[50]....
        /*0c14*/ 	.word	0x00012690
        /*0c18*/ 	.word	0x00000010
        /*0c1c*/ 	.word	0x00030c28
        /*0c20*/ 	.short	0x010a
        /*0c22*/ 	.byte	0x3f
	.zero		1


	//   ....[51]....
        /*0c24*/ 	.word	0x000126e0
        /*0c28*/ 	.word	0x00000010
        /*0c2c*/ 	.word	0x00030c48
        /*0c30*/ 	.short	0x010a
        /*0c32*/ 	.byte	0x3f
	.zero		1


	//   ....[52]....
        /*0c34*/ 	.word	0x00012740
        /*0c38*/ 	.word	0x00000010
        /*0c3c*/ 	.word	0x00030c20
        /*0c40*/ 	.short	0x010a
        /*0c42*/ 	.byte	0x3f
	.zero		1


	//   ....[53]....
        /*0c44*/ 	.word	0x00012790
        /*0c48*/ 	.word	0x00000010
        /*0c4c*/ 	.word	0x00030c40
        /*0c50*/ 	.short	0x010a
        /*0c52*/ 	.byte	0x3f
	.zero		1


	//   ....[54]....
        /*0c54*/ 	.word	0x000127e0
        /*0c58*/ 	.word	0x00000010
        /*0c5c*/ 	.word	0x00030c28
        /*0c60*/ 	.short	0x010a
        /*0c62*/ 	.byte	0x3f
	.zero		1


	//   ....[55]....
        /*0c64*/ 	.word	0x00012830
        /*0c68*/ 	.word	0x00000003
        /*0c6c*/ 	.word	0x00030c40
        /*0c70*/ 	.short	0x010a
        /*0c72*/ 	.byte	0x3f
	.zero		1


	//   ....[56]....
        /*0c74*/ 	.word	0x00012900
        /*0c78*/ 	.word	0x00000006
        /*0c7c*/ 	.word	0x00000000
        /*0c80*/ 	.short	0x010a
        /*0c82*/ 	.byte	0x3f
	.zero		1


	//   ....[57]....
        /*0c84*/ 	.word	0x00012950
        /*0c88*/ 	.word	0x00000003
        /*0c8c*/ 	.word	0x00000000
        /*0c90*/ 	.short	0x010a
        /*0c92*/ 	.byte	0x3f
	.zero		1


	//   ....[58]....
        /*0c94*/ 	.word	0x000129a0
        /*0c98*/ 	.word	0x00000002
        /*0c9c*/ 	.word	0x00000000
        /*0ca0*/ 	.short	0x010a
        /*0ca2*/ 	.byte	0x3f
	.zero		1


	//----- nvinfo : EIATTR_NUM_MBARRIERS
	.align		4
.L_454:
        /*0ca4*/ 	.byte	0x03, 0x38
        /*0ca6*/ 	.short	0x0009


	//----- nvinfo : EIATTR_EXIT_INSTR_OFFSETS
	.align		4
        /*0ca8*/ 	.byte	0x04, 0x1c
        /*0caa*/ 	.short	(.L_456 - .L_455)


	//   ....[0]....
.L_455:
        /*0cac*/ 	.word	0x000121e0


	//----- nvinfo : EIATTR_MAX_THREADS
	.align		4
.L_456:
        /*0cb0*/ 	.byte	0x04, 0x05
        /*0cb2*/ 	.short	(.L_458 - .L_457)
.L_457:
        /*0cb4*/ 	.word	0x00000180
        /*0cb8*/ 	.word	0x00000001
        /*0cbc*/ 	.word	0x00000001


	//----- nvinfo : EIATTR_CRS_STACK_SIZE
	.align		4
.L_458:
        /*0cc0*/ 	.byte	0x04, 0x1e
        /*0cc2*/ 	.short	(.L_460 - .L_459)
.L_459:
        /*0cc4*/ 	.word	0x00000000


	//----- nvinfo : EIATTR_CBANK_PARAM_SIZE
	.align		4
.L_460:
        /*0cc8*/ 	.byte	0x03, 0x19
        /*0cca*/ 	.short	0x0970


	//----- nvinfo : EIATTR_PARAM_CBANK
	.align		4
        /*0ccc*/ 	.byte	0x04, 0x0a
        /*0cce*/ 	.short	(.L_462 - .L_461)
	.align		4
.L_461:
        /*0cd0*/ 	.word	index@(.nv.constant0._ZN7cutlass13device_kernelIN5flash11enable_sm90INS1_16FlashAttnBwdSm90INS1_25CollectiveMainloopBwdSm90ILi2ELi2ELi2EN4cute5tupleIJNS5_1CILi1EEES8_S8_EEENS6_IJNS7_ILi128EEESA_NS7_ILi64EEEEEENS_10bfloat16_tEfNS_4arch4Sm90ELb0ELb1ELb0ELb0ELb1ELb1ELb0ELb0ELi2ELi1ELi2ELi2ELb0EEENS1_21CollectiveEpilogueBwdISC_SD_SF_Li256ELb0ELb0ELi1EEENS1_19SingleTileSchedulerILb0ELb0ELb0ELi128EEEEEEEEEvNT_6ParamsE)
        /*0cd4*/ 	.short	0x0210
        /*0cd6*/ 	.short	0x0970


	//----- nvinfo : EIATTR_SW_WAR
	.align		4
.L_462:
        /*0cd8*/ 	.byte	0x04, 0x36
        /*0cda*/ 	.short	(.L_464 - .L_463)
.L_463:
        /*0cdc*/ 	.word	0x00000008
.L_464:


//--------------------- .nv.info._ZN7cutlass13device_kernelIN5flash11enable_sm90INS1_16FlashAttnBwdSm90INS1_25CollectiveMainloopBwdSm90ILi2ELi2ELi2EN4cute5tupleIJNS5_1CILi1EEES8_S8_EEENS6_IJNS7_ILi128EEESA_NS7_ILi64EEEEEENS_10bfloat16_tEfNS_4arch4Sm90ELb0ELb1ELb0ELb0ELb0ELb1ELb0ELb0ELi2ELi1ELi2ELi2ELb0EEENS1_24CollectiveEpilogueBwdGQAISC_fSF_Li256ELb0ELb0EEENS1_19SingleTileSchedulerILb0ELb0ELb0ELi128EEEEEEEEEvNT_6ParamsE --------------------------
	.section	.nv.info._ZN7cutlass13device_kernelIN5flash11enable_sm90INS1_16FlashAttnBwdSm90INS1_25CollectiveMainloopBwdSm90ILi2ELi2ELi2EN4cute5tupleIJNS5_1CILi1EEES8_S8_EEENS6_IJNS7_ILi128EEESA_NS7_ILi64EEEEEENS_10bfloat16_tEfNS_4arch4Sm90ELb0ELb1ELb0ELb0ELb0ELb1ELb0ELb0ELi2ELi1ELi2ELi2ELb0EEENS1_24CollectiveEpilogueBwdGQAISC_fSF_Li256ELb0ELb0EEENS1_19SingleTileSchedulerILb0ELb0ELb0ELi128EEEEEEEEEvNT_6ParamsE,"",@"SHT_CUDA_INFO"
	.sectionflags	@""
	.align	4


	//----- nvinfo : EIATTR_CUDA_API_VERSION
	.align		4
        /*0000*/ 	.byte	0x04, 0x37
        /*0002*/ 	.short	(.L_466 - .L_465)
.L_465:
        /*0004*/ 	.word	0x00000082


	//----- nvinfo : EIATTR_KPARAM_INFO
	.align		4
.L_466:
        /*0008*/ 	.byte	0x04, 0x17
        /*000a*/ 	.short	(.L_468 - .L_467)
.L_467:
        /*000c*/ 	.word	0x00000000
        /*0010*/ 	.short	0x0000
        /*0012*/ 	.short	0x0070
        /*0014*/ 	.byte	0x00, 0xf0, 0x01, 0x1a


	//----- nvinfo : EIATTR_SPARSE_MMA_MASK
	.align		4
.L_468:
        /*0018*/ 	.byte	0x03, 0x50
        /*001a*/ 	.short	0x0000


	//----- nvinfo : EIATTR_MAXREG_COUNT
	.align		4
        /*001c*/ 	.byte	0x03, 0x1b
        /*001e*/ 	.short	0x00a8


	//----- nvinfo : EIATTR_NUM_BARRIERS
	.align		4
        /*0020*/ 	.byte	0x02, 0x4c
        /*0022*/ 	.byte	0x10
	.zero		1


	//----- nvinfo : EIATTR_EXTERNS
	.align		4
        /*0024*/ 	.byte	0x04, 0x0f
        /*0026*/ 	.short	(.L_470 - .L_469)


	//   ....[0]....
	.align		4
.L_469:
        /*0028*/ 	.word	index@(__assertfail)


	//----- nvinfo : EIATTR_ANNOTATIONS
	.align		4
.L_470:
        /*002c*/ 	.byte	0x04, 0x55
        /*002e*/ 	.short	(.L_472 - .L_471)


	//   ....[0]....
.L_471:
        /* <DEDUP_REMOVED lines=29> */


	//----- nvinfo : EIATTR_MERCURY_ISA_VERSION
	.align		4
.L_472:
        /*01f0*/ 	.byte	0x03, 0x5f
        /*01f2*/ 	.short	0x0101


	//----- nvinfo : EIATTR_INT_WARP_WIDE_INSTR_OFFSETS
	.align		4
        /*01f4*/ 	.byte	0x04, 0x31
        /*01f6*/ 	.short	(.L_474 - .L_473)


	//   ....[0]....
.L_473:
        /*01f8*/ 	.word	0x00000190


	//   ....[1]....
        /*01fc*/ 	.word	0x000001c0


	//----- nvinfo : EIATTR_COOP_GROUP_MASK_REGIDS
	.align		4
.L_474:
        /*0200*/ 	.byte	0x04, 0x29
        /*0202*/ 	.short	(.L_476 - .L_475)


	//   ....[0]....
.L_475:
        /*0204*/ 	.word	0xffffffff


	//   ....[1]....
        /*0208*/ 	.word	0xffffffff


	//   ....[2]....
        /*020c*/ 	.word	0xffffffff


	//   ....[3]....
        /*0210*/ 	.word	0xffffffff


	//   ....[4]....
        /*0214*/ 	.word	0xffffffff


	//   ....[5]....
        /*0218*/ 	.word	0xffffffff


	//   ....[6]....
        /*021c*/ 	.word	0xffffffff


	//   ....[7]....
        /*0220*/ 	.word	0xffffffff


	//   ....[8]....
        /*0224*/ 	.word	0xffffffff


	//   ....[9]....
        /*0228*/ 	.word	0xffffffff


	//   ....[10]....
        /*022c*/ 	.word	0xffffffff


	//   ....[11]....
        /*0230*/ 	.word	0xffffffff


	//   ....[12]....
        /*0234*/ 	.word	0xffffffff


	//   ....[13]....
        /*0238*/ 	.word	0xffffffff


	//   ....[14]....
        /*023c*/ 	.word	0xffffffff


	//   ....[15]....
        /*0240*/ 	.word	0xffffffff


	//   ....[16]....
        /*0244*/ 	.word	0xffffffff


	//   ....[17]....
        /*0248*/ 	.word	0xffffffff


	//   ....[18]....
        /*024c*/ 	.word	0xffffffff


	//   ....[19]....
        /*0250*/ 	.word	0xffffffff


	//   ....[20]....
        /*0254*/ 	.word	0xffffffff


	//   ....[21]....
        /*0258*/ 	.word	0xffffffff


	//   ....[22]....
        /*025c*/ 	.word	0xffffffff


	//   ....[23]....
        /*0260*/ 	.word	0xffffffff


	//   ....[24]....
        /*0264*/ 	.word	0xffffffff


	//   ....[25]....
        /*0268*/ 	.word	0xffffffff


	//   ....[26]....
        /*026c*/ 	.word	0xffffffff


	//   ....[27]....
        /*0270*/ 	.word	0xffffffff


	//   ....[28]....
        /*0274*/ 	.word	0xffffffff


	//   ....[29]....
        /*0278*/ 	.word	0xffffffff


	//   ....[30]....
        /*027c*/ 	.word	0xffffffff


	//   ....[31]....
        /*0280*/ 	.word	0xffffffff


	//   ....[32]....
        /*0284*/ 	.word	0xffffffff


	//   ....[33]....
        /*0288*/ 	.word	0xffffffff


	//   ....[34]....
        /*028c*/ 	.word	0xffffffff


	//   ....[35]....
        /*0290*/ 	.word	0xffffffff


	//   ....[36]....
        /*0294*/ 	.word	0xffffffff


	//   ....[37]....
        /*0298*/ 	.word	0xffffffff


	//   ....[38]....
        /*029c*/ 	.word	0xffffffff


	//   ....[39]....
        /*02a0*/ 	.word	0xffffffff


	//   ....[40]....
        /*02a4*/ 	.word	0xffffffff


	//   ....[41]....
        /*02a8*/ 	.word	0xffffffff


	//   ....[42]....
        /*02ac*/ 	.word	0xffffffff


	//   ....[43]....
        /*02b0*/ 	.word	0xffffffff


	//   ....[44]....
        /*02b4*/ 	.word	0xffffffff


	//   ....[45]....
        /*02b8*/ 	.word	0xffffffff


	//   ....[46]....
        /*02bc*/ 	.word	0xffffffff


	//   ....[47]....
        /*02c0*/ 	.word	0xffffffff


	//   ....[48]....
        /*02c4*/ 	.word	0xffffffff


	//   ....[49]....
        /*02c8*/ 	.word	0xffffffff


	//   ....[50]....
        /*02cc*/ 	.word	0xffffffff


	//   ....[51]....
        /*02d0*/ 	.word	0xffffffff


	//   ....[52]....
        /*02d4*/ 	.word	0xffffffff


	//   ....[53]....
        /*02d8*/ 	.word	0xffffffff


	//   ....[54]....
        /*02dc*/ 	.word	0xffffffff


	//   ....[55]....
        /*02e0*/ 	.word	0xffffffff


	//   ....[56]....
        /*02e4*/ 	.word	0xffffffff


	//   ....[57]....
        /*02e8*/ 	.word	0xffffffff


	//   ....[58]....
        /*02ec*/ 	.word	0xffffffff


	//   ....[59]....
        /*02f0*/ 	.word	0xffffffff


	//   ....[60]....
        /*02f4*/ 	.word	0xffffffff


	//   ....[61]....
        /*02f8*/ 	.word	0xffffffff


	//   ....[62]....
        /*02fc*/ 	.word	0xffffffff


	//   ....[63]....
        /*0300*/ 	.word	0xffffffff


	//   ....[64]....
        /*0304*/ 	.word	0xffffffff


	//   ....[65]....
        /*0308*/ 	.word	0xffffffff


	//   ....[66]....
        /*030c*/ 	.word	0xffffffff


	//   ....[67]....
        /*0310*/ 	.word	0xffffffff


	//   ....[68]....
        /*0314*/ 	.word	0xffffffff


	//   ....[69]....
        /*0318*/ 	.word	0xffffffff


	//   ....[70]....
        /*031c*/ 	.word	0xffffffff


	//   ....[71]....
        /*0320*/ 	.word	0xffffffff


	//   ....[72]....
        /*0324*/ 	.word	0xffffffff


	//   ....[73]....
        /*0328*/ 	.word	0xffffffff


	//   ....[74]....
        /*032c*/ 	.word	0xffffffff


	//   ....[75]....
        /*0330*/ 	.word	0xffffffff


	//   ....[76]....
        /*0334*/ 	.word	0xffffffff


	//   ....[77]....
        /*0338*/ 	.word	0xffffffff


	//   ....[78]....
        /*033c*/ 	.word	0xffffffff


	//   ....[79]....
        /*0340*/ 	.word	0xffffffff


	//   ....[80]....
        /*0344*/ 	.word	0xffffffff


	//   ....[81]....
        /*0348*/ 	.word	0xffffffff


	//   ....[82]....
        /*034c*/ 	.word	0xffffffff


	//   ....[83]....
        /*0350*/ 	.word	0xffffffff


	//   ....[84]....
        /*0354*/ 	.word	0xffffffff


	//   ....[85]....
        /*0358*/ 	.word	0xffffffff


	//   ....[86]....
        /*035c*/ 	.word	0xffffffff


	//   ....[87]....
        /*0360*/ 	.word	0xffffffff


	//   ....[88]....
        /*0364*/ 	.word	0xffffffff


	//   ....[89]....
        /*0368*/ 	.word	0xffffffff


	//   ....[90]....
        /*036c*/ 	.word	0xffffffff


	//   ....[91]....
        /*0370*/ 	.word	0xffffffff


	//   ....[92]....
        /*0374*/ 	.word	0xffffffff


	//   ....[93]....
        /*0378*/ 	.word	0xffffffff


	//   ....[94]....
        /*037c*/ 	.word	0xffffffff


	//   ....[95]....
        /*0380*/ 	.word	0xffffffff


	//   ....[96]....
        /*0384*/ 	.word	0xffffffff


	//   ....[97]....
        /*0388*/ 	.word	0xffffffff


	//   ....[98]....
        /*038c*/ 	.word	0xffffffff


	//   ....[99]....
        /*0390*/ 	.word	0xffffffff


	//   ....[100]....
        /*0394*/ 	.word	0xffffffff


	//   ....[101]....
        /*0398*/ 	.word	0xffffffff


	//   ....[102]....
        /*039c*/ 	.word	0xffffffff


	//   ....[103]....
        /*03a0*/ 	.word	0xffffffff


	//   ....[104]....
        /*03a4*/ 	.word	0xffffffff


	//   ....[105]....
        /*03a8*/ 	.word	0xffffffff


	//   ....[106]....
        /*03ac*/ 	.word	0xffffffff


	//   ....[107]....
        /*03b0*/ 	.word	0xffffffff


	//   ....[108]....
        /*03b4*/ 	.word	0xffffffff


	//   ....[109]....
        /*03b8*/ 	.word	0xffffffff


	//   ....[110]....
        /*03bc*/ 	.word	0xffffffff


	//   ....[111]....
        /*03c0*/ 	.word	0xffffffff


	//   ....[112]....
        /*03c4*/ 	.word	0xffffffff


	//   ....[113]....
        /*03c8*/ 	.word	0xffffffff


	//   ....[114]....
        /*03cc*/ 	.word	0xffffffff


	//   ....[115]....
        /*03d0*/ 	.word	0xffffffff


	//   ....[116]....
        /*03d4*/ 	.word	0xffffffff


	//   ....[117]....
        /*03d8*/ 	.word	0xffffffff


	//   ....[118]....
        /*03dc*/ 	.word	0xffffffff


	//   ....[119]....
        /*03e0*/ 	.word	0xffffffff


	//   ....[120]....
        /*03e4*/ 	.word	0xffffffff


	//   ....[121]....
        /*03e8*/ 	.word	0xffffffff


	//   ....[122]....
        /*03ec*/ 	.word	0xffffffff


	//   ....[123]....
        /*03f0*/ 	.word	0xffffffff


	//   ....[124]....
        /*03f4*/ 	.word	0xffffffff


	//   ....[125]....
        /*03f8*/ 	.word	0xffffffff


	//   ....[126]....
        /*03fc*/ 	.word	0xffffffff


	//   ....[127]....
        /*0400*/ 	.word	0xffffffff


	//   ....[128]....
        /*0404*/ 	.word	0xffffffff


	//   ....[129]....
        /*0408*/ 	.word	0xffffffff


	//   ....[130]....
        /*040c*/ 	.word	0xffffffff


	//   ....[131]....
        /*0410*/ 	.word	0xffffffff


	//   ....[132]....
        /*0414*/ 	.word	0xffffffff


	//   ....[133]....
        /*0418*/ 	.word	0xffffffff


	//   ....[134]....
        /*041c*/ 	.word	0xffffffff


	//   ....[135]....
        /*0420*/ 	.word	0xffffffff


	//   ....[136]....
        /*0424*/ 	.word	0xffffffff


	//   ....[137]....
        /*0428*/ 	.word	0xffffffff


	//   ....[138]....
        /*042c*/ 	.word	0xffffffff


	//   ....[139]....
        /*0430*/ 	.word	0xffffffff


	//   ....[140]....
        /*0434*/ 	.word	0xffffffff


	//   ....[141]....
        /*0438*/ 	.word	0xffffffff


	//   ....[142]....
        /*043c*/ 	.word	0xffffffff


	//   ....[143]....
        /*0440*/ 	.word	0xffffffff


	//   ....[144]....
        /*0444*/ 	.word	0xffffffff


	//   ....[145]....
        /*0448*/ 	.word	0xffffffff


	//   ....[146]....
        /*044c*/ 	.word	0xffffffff


	//   ....[147]....
        /*0450*/ 	.word	0xffffffff


	//   ....[148]....
        /*0454*/ 	.word	0xffffffff


	//   ....[149]....
        /*0458*/ 	.word	0xffffffff


	//   ....[150]....
        /*045c*/ 	.word	0xffffffff


	//   ....[151]....
        /*0460*/ 	.word	0xffffffff


	//   ....[152]....
        /*0464*/ 	.word	0xffffffff


	//   ....[153]....
        /*0468*/ 	.word	0xffffffff


	//   ....[154]....
        /*046c*/ 	.word	0xffffffff


	//   ....[155]....
        /*0470*/ 	.word	0xffffffff


	//   ....[156]....
        /*0474*/ 	.word	0xffffffff


	//   ....[157]....
        /*0478*/ 	.word	0xffffffff


	//   ....[158]....
        /*047c*/ 	.word	0xffffffff


	//   ....[159]....
        /*0480*/ 	.word	0xffffffff


	//   ....[160]....
        /*0484*/ 	.word	0xffffffff


	//   ....[161]....
        /*0488*/ 	.word	0xffffffff


	//   ....[162]....
        /*048c*/ 	.word	0xffffffff


	//   ....[163]....
        /*0490*/ 	.word	0xffffffff


	//   ....[164]....
        /*0494*/ 	.word	0xffffffff


	//   ....[165]....
        /*0498*/ 	.word	0xffffffff


	//   ....[166]....
        /*049c*/ 	.word	0xffffffff


	//   ....[167]....
        /*04a0*/ 	.word	0xffffffff


	//   ....[168]....
        /*04a4*/ 	.word	0xffffffff


	//   ....[169]....
        /*04a8*/ 	.word	0xffffffff


	//   ....[170]....
        /*04ac*/ 	.word	0xffffffff


	//   ....[171]....
        /*04b0*/ 	.word	0xffffffff


	//   ....[172]....
        /*04b4*/ 	.word	0xffffffff


	//   ....[173]....
        /*04b8*/ 	.word	0xffffffff


	//   ....[174]....
        /*04bc*/ 	.word	0xffffffff


	//   ....[175]....
        /*04c0*/ 	.word	0xffffffff


	//   ....[176]....
        /*04c4*/ 	.word	0xffffffff


	//   ....[177]....
        /*04c8*/ 	.word	0xffffffff


	//   ....[178]....
        /*04cc*/ 	.word	0xffffffff


	//   ....[179]....
        /*04d0*/ 	.word	0xffffffff


	//   ....[180]....
        /*04d4*/ 	.word	0xffffffff


	//   ....[181]....
        /*04d8*/ 	.word	0xffffffff


	//   ....[182]....
        /*04dc*/ 	.word	0xffffffff


	//   ....[183]....
        /*04e0*/ 	.word	0xffffffff


	//   ....[184]....
        /*04e4*/ 	.word	0xffffffff


	//   ....[185]....
        /*04e8*/ 	.word	0xffffffff


	//   ....[186]....
        /*04ec*/ 	.word	0xffffffff


	//   ....[187]....
        /*04f0*/ 	.word	0xffffffff


	//   ....[188]....
        /*04f4*/ 	.word	0xffffffff


	//   ....[189]....
        /*04f8*/ 	.word	0xffffffff


	//   ....[190]....
        /*04fc*/ 	.word	0xffffffff


	//   ....[191]....
        /*0500*/ 	.word	0xffffffff


	//   ....[192]....
        /*0504*/ 	.word	0xffffffff


	//   ....[193]....
        /*0508*/ 	.word	0xffffffff


	//   ....[194]....
        /*050c*/ 	.word	0xffffffff


	//   ....[195]....
        /*0510*/ 	.word	0xffffffff


	//   ....[196]....
        /*0514*/ 	.word	0xffffffff


	//   ....[197]....
        /*0518*/ 	.word	0xffffffff


	//   ....[198]....
        /*051c*/ 	.word	0xffffffff


	//   ....[199]....
        /*0520*/ 	.word	0x0500000f


	//----- nvinfo : EIATTR_COOP_GROUP_INSTR_OFFSETS
	.align		4
.L_476:
        /*0524*/ 	.byte	0x04, 0x28
        /*0526*/ 	.short	(.L_478 - .L_477)


	//   ....[0]....
.L_477:
        /*0528*/ 	.word	0x00000070


	//   ....[1]....
        /*052c*/ 	.word	0x000001a0


	//   ....[2]....
        /*0530*/ 	.word	0x000001f0


	//   ....[3]....
        /*0534*/ 	.word	0x000003e0


	//   ....[4]....
        /*0538*/ 	.word	0x00000600


	//   ....[5]....
        /*053c*/ 	.word	0x00000f50


	//   ....[6]....
        /*0540*/ 	.word	0x00002110


	//   ....[7]....
        /*0544*/ 	.word	0x00002260


	//   ....[8]....
        /*0548*/ 	.word	0x000023f0


	//   ....[9]....
        /*054c*/ 	.word	0x00002490


	//   ....[10]....
        /*0550*/ 	.word	0x000024c0


	//   ....[11]....
        /*0554*/ 	.word	0x000025c0


	//   ....[12]....
        /*0558*/ 	.word	0x00002830


	//   ....[13]....
        /*055c*/ 	.word	0x00002910


	//   ....[14]....
        /*0560*/ 	.word	0x000029d0


	//   ....[15]....
        /*0564*/ 	.word	0x00002d90


	//   ....[16]....
        /*0568*/ 	.word	0x00002db0


	//   ....[17]....
        /*056c*/ 	.word	0x00002de0


	//   ....[18]....
        /*0570*/ 	.word	0x00002df0


	//   ....[19]....
        /*0574*/ 	.word	0x00002fd0


	//   ....[20]....
        /*0578*/ 	.word	0x00003160


	//   ....[21]....
        /*057c*/ 	.word	0x000031c0


	//   ....[22]....
        /*0580*/ 	.word	0x00003200


	//   ....[23]....
        /*0584*/ 	.word	0x00003350


	//   ....[24]....
        /*0588*/ 	.word	0x00003380


	//   ....[25]....
        /*058c*/ 	.word	0x000033a0


	//   ....[26]....
        /*0590*/ 	.word	0x000033c0


	//   ....[27]....
        /*0594*/ 	.word	0x00003410


	//   ....[28]....
        /*0598*/ 	.word	0x00003420


	//   ....[29]....
        /*059c*/ 	.word	0x00003430


	//   ....[30]....
        /*05a0*/ 	.word	0x00003550


	//   ....[31]....
        /*05a4*/ 	.word	0x00003570


	//   ....[32]....
        /*05a8*/ 	.word	0x00003580


	//   ....[33]....
        /*05ac*/ 	.word	0x000035a0


	//   ....[34]....
        /*05b0*/ 	.word	0x000035b0


	//   ....[35]....
        /*05b4*/ 	.word	0x000035c0


	//   ....[36]....
        /*05b8*/ 	.word	0x000035f0


	//   ....[37]....
        /*05bc*/ 	.word	0x00003670


	//   ....[38]....
        /*05c0*/ 	.word	0x000036d0


	//   ....[39]....
        /*05c4*/ 	.word	0x00003700


	//   ....[40]....
        /*05c8*/ 	.word	0x00003710


	//   ....[41]....
        /*05cc*/ 	.word	0x00003730


	//   ....[42]....
        /*05d0*/ 	.word	0x000037a0


	//   ....[43]....
        /*05d4*/ 	.word	0x000037b0


	//   ....[44]....
        /*05d8*/ 	.word	0x000037e0


	//   ....[45]....
        /*05dc*/ 	.word	0x00003910


	//   ....[46]....
        /*05e0*/ 	.word	0x00003930


	//   ....[47]....
        /*05e4*/ 	.word	0x00003940


	//   ....[48]....
        /*05e8*/ 	.word	0x00003950


	//   ....[49]....
        /*05ec*/ 	.word	0x00003960


	//   ....[50]....
        /*05f0*/ 	.word	0x00003970


	//   ....[51]....
        /*05f4*/ 	.word	0x00003980


	//   ....[52]....
        /*05f8*/ 	.word	0x000039e0


	//   ....[53]....
        /*05fc*/ 	.word	0x00003a40


	//   ....[54]....
        /*0600*/ 	.word	0x00003a70


	//   ....[55]....
        /*0604*/ 	.word	0x00003ab0


	//   ....[56]....
        /*0608*/ 	.word	0x00003ac0


	//   ....[57]....
        /*060c*/ 	.word	0x00003ae0


	//   ....[58]....
        /*0610*/ 	.word	0x00003af0


	//   ....[59]....
        /*0614*/ 	.word	0x00003b00


	//   ....[60]....
        /*0618*/ 	.word	0x00003b10


	//   ....[61]....
        /*061c*/ 	.word	0x00003b20


	//   ....[62]....
        /*0620*/ 	.word	0x00003b60


	//   ....[63]....
        /*0624*/ 	.word	0x00003b70


	//   ....[64]....
        /*0628*/ 	.word	0x00003b80


	//   ....[65]....
        /*062c*/ 	.word	0x00003b90


	//   ....[66]....
        /*0630*/ 	.word	0x00003ba0


	//   ....[67]....
        /*0634*/ 	.word	0x00003bb0


	//   ....[68]....
        /*0638*/ 	.word	0x00003bc0


	//   ....[69]....
        /*063c*/ 	.word	0x00003bd0


	//   ....[70]....
        /*0640*/ 	.word	0x00006340


	//   ....[71]....
        /*0644*/ 	.word	0x00006380


	//   ....[72]....
        /*0648*/ 	.word	0x000063c0


	//   ....[73]....
        /*064c*/ 	.word	0x00006400


	//   ....[74]....
        /*0650*/ 	.word	0x00006430


	//   ....[75]....
        /*0654*/ 	.word	0x00006460


	//   ....[76]....
        /*0658*/ 	.word	0x00006710


	//   ....[77]....
        /*065c*/ 	.word	0x000067c0


	//   ....[78]....
        /*0660*/ 	.word	0x00006840


	//   ....[79]....
        /*0664*/ 	.word	0x00006880


	//   ....[80]....
        /*0668*/ 	.word	0x000068b0


	//   ....[81]....
        /*066c*/ 	.word	0x000068e0


	//   ....[82]....
        /*0670*/ 	.word	0x00006900


	//   ....[83]....
        /*0674*/ 	.word	0x00006940


	//   ....[84]....
        /*0678*/ 	.word	0x00006960


	//   ....[85]....
        /*067c*/ 	.word	0x000069b0


	//   ....[86]....
        /*0680*/ 	.word	0x00006a50


	//   ....[87]....
        /*0684*/ 	.word	0x00006a90


	//   ....[88]....
        /*0688*/ 	.word	0x00006ad0


	//   ....[89]....
        /*068c*/ 	.word	0x00006b40


	//   ....[90]....
        /*0690*/ 	.word	0x00006b80


	//   ....[91]....
        /*0694*/ 	.word	0x00006ba0


	//   ....[92]....
        /*0698*/ 	.word	0x00006c50


	//   ....[93]....
        /*069c*/ 	.word	0x00006d20


	//   ....[94]....
        /*06a0*/ 	.word	0x00006d50


	//   ....[95]....
        /*06a4*/ 	.word	0x00006d60


	//   ....[96]....
        /*06a8*/ 	.word	0x00006d90


	//   ....[97]....
        /*06ac*/ 	.word	0x00006dd0


	//   ....[98]....
        /*06b0*/ 	.word	0x00006e00


	//   ....[99]....
        /*06b4*/ 	.word	0x00006eb0


	//   ....[100]....
        /*06b8*/ 	.word	0x00006f50


	//   ....[101]....
        /*06bc*/ 	.word	0x00006f90


	//   ....[102]....
        /*06c0*/ 	.word	0x000073a0


	//   ....[103]....
        /*06c4*/ 	.word	0x000073b0


	//   ....[104]....
        /*06c8*/ 	.word	0x000073c0


	//   ....[105]....
        /*06cc*/ 	.word	0x000073d0


	//   ....[106]....
        /*06d0*/ 	.word	0x000073e0


	//   ....[107]....
        /*06d4*/ 	.word	0x000073f0


	//   ....[108]....
        /*06d8*/ 	.word	0x00007420


	//   ....[109]....
        /*06dc*/ 	.word	0x00007450


	//   ....[110]....
        /*06e0*/ 	.word	0x00007460


	//   ....[111]....
        /*06e4*/ 	.word	0x00007490


	//   ....[112]....
        /*06e8*/ 	.word	0x000074c0


	//   ....[113]....
        /*06ec*/ 	.word	0x00007520


	//   ....[114]....
        /*06f0*/ 	.word	0x00007530


	//   ....[115]....
        /*06f4*/ 	.word	0x00007570


	//   ....[116]....
        /*06f8*/ 	.word	0x000075b0


	//   ....[117]....
        /*06fc*/ 	.word	0x000075f0


	//   ....[118]....
        /*0700*/ 	.word	0x00007600


	//   ....[119]....
        /*0704*/ 	.word	0x00007640


	//   ....[120]....
        /*0708*/ 	.word	0x00007680


	//   ....[121]....
        /*070c*/ 	.word	0x00007690


	//   ....[122]....
        /*0710*/ 	.word	0x000076d0


	//   ....[123]....
        /*0714*/ 	.word	0x00007710


	//   ....[124]....
        /*0718*/ 	.word	0x00007750


	//   ....[125]....
        /*071c*/ 	.word	0x00007760


	//   ....[126]....
        /*0720*/ 	.word	0x000077a0


	//   ....[127]....
        /*0724*/ 	.word	0x000077e0


	//   ....[128]....
        /*0728*/ 	.word	0x00007820


	//   ....[129]....
        /*072c*/ 	.word	0x00007860


	//   ....[130]....
        /*0730*/ 	.word	0x000078a0


	//   ....[131]....
        /*0734*/ 	.word	0x000078e0


	//   ....[132]....
        /*0738*/ 	.word	0x00007920


	//   ....[133]....
        /*073c*/ 	.word	0x00007940


	//   ....[134]....
        /*0740*/ 	.word	0x00009dc0


	//   ....[135]....
        /*0744*/ 	.word	0x00009e00


	//   ....[136]....
        /*0748*/ 	.word	0x00009e20


	//   ....[137]....
        /*074c*/ 	.word	0x00009e70


	//   ....[138]....
        /*0750*/ 	.word	0x00009f40


	//   ....[139]....
        /*0754*/ 	.word	0x0000a020


	//   ....[140]....
        /*0758*/ 	.word	0x0000a060


	//   ....[141]....
        /*075c*/ 	.word	0x0000a0f0


	//   ....[142]....
        /*0760*/ 	.word	0x0000a140


	//   ....[143]....
        /*0764*/ 	.word	0x0000a210


	//   ....[144]....
        /*0768*/ 	.word	0x0000a290


	//   ....[145]....
        /*076c*/ 	.word	0x0000a310


	//   ....[146]....
        /*0770*/ 	.word	0x0000a350


	//   ....[147]....
        /*0774*/ 	.word	0x0000a3c0


	//   ....[148]....
        /*0778*/ 	.word	0x0000a400


	//   ....[149]....
        /*077c*/ 	.word	0x0000a4c0


	//   ....[150]....
        /*0780*/ 	.word	0x0000a630


	//   ....[151]....
        /*0784*/ 	.word	0x0000a780


	//   ....[152]....
        /*0788*/ 	.word	0x0000a880


	//   ....[153]....
        /*078c*/ 	.word	0x0000a920


	//   ....[154]....
        /*0790*/ 	.word	0x0000aac0


	//   ....[155]....
        /*0794*/ 	.word	0x0000ae60


	//   ....[156]....
        /*0798*/ 	.word	0x0000b0e0


	//   ....[157]....
        /*079c*/ 	.word	0x0000b120


	//   ....[158]....
        /*07a0*/ 	.word	0x0000b150


	//   ....[159]....
        /*07a4*/ 	.word	0x0000b190


	//   ....[160]....
        /*07a8*/ 	.word	0x0000b1d0


	//   ....[161]....
        /*07ac*/ 	.word	0x0000b210


	//   ....[162]....
        /*07b0*/ 	.word	0x0000b250


	//   ....[163]....
        /*07b4*/ 	.word	0x0000b420


	//   ....[164]....
        /*07b8*/ 	.word	0x0000b460


	//   ....[165]....
        /*07bc*/ 	.word	0x0000b4a0


	//   ....[166]....
        /*07c0*/ 	.word	0x0000b630


	//   ....[167]....
        /*07c4*/ 	.word	0x0000b640


	//   ....[168]....
        /*07c8*/ 	.word	0x0000b650


	//   ....[169]....
        /*07cc*/ 	.word	0x0000b660


	//   ....[170]....
        /*07d0*/ 	.word	0x0000b670


	//   ....[171]....
        /*07d4*/ 	.word	0x0000b680


	//   ....[172]....
        /*07d8*/ 	.word	0x0000b6b0


	//   ....[173]....
        /*07dc*/ 	.word	0x0000b6e0


	//   ....[174]....
        /*07e0*/ 	.word	0x0000b720


	//   ....[175]....
        /*07e4*/ 	.word	0x0000b730


	//   ....[176]....
        /*07e8*/ 	.word	0x0000b780


	//   ....[177]....
        /*07ec*/ 	.word	0x0000b7c0


	//   ....[178]....
        /*07f0*/ 	.word	0x0000b7f0


	//   ....[179]....
        /*07f4*/ 	.word	0x0000b820


	//   ....[180]....
        /*07f8*/ 	.word	0x0000b840


	//   ....[181]....
        /*07fc*/ 	.word	0x0000b8b0


	//   ....[182]....
        /*0800*/ 	.word	0x0000b8c0


	//   ....[183]....
        /*0804*/ 	.word	0x0000b8f0


	//   ....[184]....
        /*0808*/ 	.word	0x0000b930


	//   ....[185]....
        /*080c*/ 	.word	0x0000b970


	//   ....[186]....
        /*0810*/ 	.word	0x0000b9b0


	//   ....[187]....
        /*0814*/ 	.word	0x0000b9d0


	//   ....[188]....
        /*0818*/ 	.word	0x0000ba10


	//   ....[189]....
        /*081c*/ 	.word	0x0000ba20


	//   ....[190]....
        /*0820*/ 	.word	0x0000ba30


	//   ....[191]....
        /*0824*/ 	.word	0x0000ba60


	//   ....[192]....
        /*0828*/ 	.word	0x0000baa0


	//   ....[193]....
        /*082c*/ 	.word	0x0000bae0


	//   ....[194]....
        /*0830*/ 	.word	0x0000bb10


	//   ....[195]....
        /*0834*/ 	.word	0x0000bb20


	//   ....[196]....
        /*0838*/ 	.word	0x0000bb50


	//   ....[197]....
        /*083c*/ 	.word	0x0000bb90


	//   ....[198]....
        /*0840*/ 	.word	0x0000dc80


	//   ....[199]....
        /*0844*/ 	.word	0x00010630


	//----- nvinfo : EIATTR_REG_RECONFIG
	.align		4
.L_478:
        /*0848*/ 	.byte	0x01, 0x54
	.zero		2


	//----- nvinfo : EIATTR_SYSCALL_OFFSETS
	.align		4
        /*084c*/ 	.byte	0x04, 0x46
        /*084e*/ 	.short	(.L_480 - .L_479)


	//   ....[0]....
.L_479:
        /*0850*/ 	.word	0x00000bb0


	//   ....[1]....
        /*0854*/ 	.word	0x00000ca0


	//   ....[2]....
        /*0858*/ 	.word	0x00000e00


	//   ....[3]....
        /*085c*/ 	.word	0x00000ef0


	//----- nvinfo : EIATTR_MBARRIER_INSTR_OFFSETS
	.align		4
.L_480:
        /*0860*/ 	.byte	0x04, 0x39
        /*0862*/ 	.short	(.L_482 - .L_481)


	//   ....[0]....
.L_481:
        /*0864*/ 	.word	0x00000290
        /*0868*/ 	.word	0x000000ff
        /*086c*/ 	.word	0x00030c00
        /*0870*/ 	.short	0x0100
        /*0872*/ 	.byte	0x06
	.zero		1


	//   ....[1]....
        /*0874*/ 	.word	0x00000390
        /*0878*/ 	.word	0x000000ff
        /*087c*/ 	.word	0x00030c10
        /*0880*/ 	.short	0x0100
        /*0882*/ 	.byte	0x08
	.zero		1


	//   ....[2]....
        /*0884*/ 	.word	0x000003a0
        /*0888*/ 	.word	0x000000ff
        /*088c*/ 	.word	0x00030c20
        /*0890*/ 	.short	0x0100
        /*0892*/ 	.byte	0x08
	.zero		1


	//   ....[3]....
        /*0894*/ 	.word	0x000003b0
        /*0898*/ 	.word	0x000000ff
        /*089c*/ 	.word	0x00030c18
        /*08a0*/ 	.short	0x0100
        /*08a2*/ 	.byte	0x08
	.zero		1


	//   ....[4]....
        /*08a4*/ 	.word	0x000003c0
        /*08a8*/ 	.word	0x000000ff
        /*08ac*/ 	.word	0x00030c28
        /*08b0*/ 	.short	0x0100
        /*08b2*/ 	.byte	0x08
	.zero		1


	//   ....[5]....
        /*08b4*/ 	.word	0x000004f0
        /*08b8*/ 	.word	0x000000ff
        /*08bc*/ 	.word	0x00030c30
        /*08c0*/ 	.short	0x0100
        /*08c2*/ 	.byte	0x08
	.zero		1


	//   ....[6]....
        /*08c4*/ 	.word	0x00000500
        /*08c8*/ 	.word	0x000000ff
        /*08cc*/ 	.word	0x00030c40
        /*08d0*/ 	.short	0x0100
        /*08d2*/ 	.byte	0x08
	.zero		1


	//   ....[7]....
        /*08d4*/ 	.word	0x00000510
        /*08d8*/ 	.word	0x000000ff
        /*08dc*/ 	.word	0x00030c38
        /*08e0*/ 	.short	0x0100
        /*08e2*/ 	.byte	0x08
	.zero		1


	//   ....[8]....
        /*08e4*/ 	.word	0x00000520
        /*08e8*/ 	.word	0x000000ff
        /*08ec*/ 	.word	0x00030c48
        /*08f0*/ 	.short	0x0100
        /*08f2*/ 	.byte	0x08
	.zero		1


	//   ....[9]....
        /*08f4*/ 	.word	0x00000f90
        /*08f8*/ 	.word	0x000000de
        /*08fc*/ 	.word	0x00030c00
        /*0900*/ 	.short	0x010a
        /*0902*/ 	.byte	0x3f
	.zero		1


	//   ....[10]....
        /*0904*/ 	.word	0x000010b0
        /*0908*/ 	.word	0x000000de
        /*090c*/ 	.word	0x00030c00
        /*0910*/ 	.short	0x010a
        /*0912*/ 	.byte	0x3f
	.zero		1


	//   ....[11]....
        /*0914*/ 	.word	0x00001b40
        /*0918*/ 	.word	0x00000008
        /*091c*/ 	.word	0x00030c10
        /*0920*/ 	.short	0x010a
        /*0922*/ 	.byte	0x3f
	.zero		1


	//   ....[12]....
        /*0924*/ 	.word	0x00001bb0
        /*0928*/ 	.word	0x00000008
        /*092c*/ 	.word	0x00030c10
        /*0930*/ 	.short	0x010a
        /*0932*/ 	.byte	0x3f
	.zero		1


	//   ....[13]....
        /*0934*/ 	.word	0x00001f90
        /*0938*/ 	.word	0x00000008
        /*093c*/ 	.word	0x00030c30
        /*0940*/ 	.short	0x010a
        /*0942*/ 	.byte	0x3f
	.zero		1


	//   ....[14]....
        /*0944*/ 	.word	0x00002010
        /*0948*/ 	.word	0x00000008
        /*094c*/ 	.word	0x00030c30
        /*0950*/ 	.short	0x010a
        /*0952*/ 	.byte	0x3f
	.zero		1


	//   ....[15]....
        /*0954*/ 	.word	0x00005080
        /*0958*/ 	.word	0x00000009
        /*095c*/ 	.word	0x00000000
        /*0960*/ 	.short	0x0101
        /*0962*/ 	.byte	0x3f
	.zero		1


	//   ....[16]....
        /*0964*/ 	.word	0x000054d0
        /*0968*/ 	.word	0x00000008
        /*096c*/ 	.word	0x00000000
        /*0970*/ 	.short	0x0101
        /*0972*/ 	.byte	0x3f
	.zero		1


	//   ....[17]....
        /*0974*/ 	.word	0x00005d80
        /*0978*/ 	.word	0x00000006
        /*097c*/ 	.word	0x00030c10
        /*0980*/ 	.short	0x010a
        /*0982*/ 	.byte	0x3f
	.zero		1


	//   ....[18]....
        /*0984*/ 	.word	0x00005e00
        /*0988*/ 	.word	0x00000006
        /*098c*/ 	.word	0x00030c10
        /*0990*/ 	.short	0x010a
        /*0992*/ 	.byte	0x3f
	.zero		1


	//   ....[19]....
        /*0994*/ 	.word	0x00006200
        /*0998*/ 	.word	0x00000006
        /*099c*/ 	.word	0x00030c30
        /*09a0*/ 	.short	0x010a
        /*09a2*/ 	.byte	0x3f
	.zero		1


	//   ....[20]....
        /*09a4*/ 	.word	0x00006290
        /*09a8*/ 	.word	0x00000006
        /*09ac*/ 	.word	0x00030c30
        /*09b0*/ 	.short	0x010a
        /*09b2*/ 	.byte	0x3f
	.zero		1


	//   ....[21]....
        /*09b4*/ 	.word	0x00008a60
        /*09b8*/ 	.word	0x00000007
        /*09bc*/ 	.word	0x00000000
        /*09c0*/ 	.short	0x0101
        /*09c2*/ 	.byte	0x3f
	.zero		1


	//   ....[22]....
        /*09c4*/ 	.word	0x00008ed0
        /*09c8*/ 	.word	0x00000006
        /*09cc*/ 	.word	0x00000000
        /*09d0*/ 	.short	0x0101
        /*09d2*/ 	.byte	0x3f
	.zero		1


	//   ....[23]....
        /*09d4*/ 	.word	0x00009720
        /*09d8*/ 	.word	0x00000007
        /*09dc*/ 	.word	0x00030c10
        /*09e0*/ 	.short	0x010a
        /*09e2*/ 	.byte	0x3f
	.zero		1


	//   ....[24]....
        /*09e4*/ 	.word	0x000097a0
        /*09e8*/ 	.word	0x00000007
        /*09ec*/ 	.word	0x00030c10
        /*09f0*/ 	.short	0x010a
        /*09f2*/ 	.byte	0x3f
	.zero		1


	//   ....[25]....
        /*09f4*/ 	.word	0x00009bb0
        /*09f8*/ 	.word	0x00000007
        /*09fc*/ 	.word	0x00030c30
        /*0a00*/ 	.short	0x010a
        /*0a02*/ 	.byte	0x3f
	.zero		1


	//   ....[26]....
        /*0a04*/ 	.word	0x00009c40
        /*0a08*/ 	.word	0x00000007
        /*0a0c*/ 	.word	0x00030c30
        /*0a10*/ 	.short	0x010a
        /*0a12*/ 	.byte	0x3f
	.zero		1


	//   ....[27]....
        /*0a14*/ 	.word	0x0000cd70
        /*0a18*/ 	.word	0x00000008
        /*0a1c*/ 	.word	0x00000000
        /*0a20*/ 	.short	0x0101
        /*0a22*/ 	.byte	0x3f
	.zero		1


	//   ....[28]....
        /*0a24*/ 	.word	0x0000d1e0
        /*0a28*/ 	.word	0x00000007
        /*0a2c*/ 	.word	0x00000000
        /*0a30*/ 	.short	0x0101
        /*0a32*/ 	.byte	0x3f
	.zero		1


	//   ....[29]....
        /*0a34*/ 	.word	0x0000ed80
        /*0a38*/ 	.word	0x00000010
        /*0a3c*/ 	.word	0x00030c20
        /*0a40*/ 	.short	0x010a
        /*0a42*/ 	.byte	0x3f
	.zero		1


	//   ....[30]....
        /*0a44*/ 	.word	0x0000f350
        /*0a48*/ 	.word	0x00000010
        /*0a4c*/ 	.word	0x00030c40
        /*0a50*/ 	.short	0x010a
        /*0a52*/ 	.byte	0x3f
	.zero		1


	//   ....[31]....
        /*0a54*/ 	.word	0x0000f580
        /*0a58*/ 	.word	0x00000010
        /*0a5c*/ 	.word	0x00030c28
        /*0a60*/ 	.short	0x010a
        /*0a62*/ 	.byte	0x3f
	.zero		1


	//   ....[32]....
        /*0a64*/ 	.word	0x0000f7b0
        /*0a68*/ 	.word	0x00000010
        /*0a6c*/ 	.word	0x00030c48
        /*0a70*/ 	.short	0x010a
        /*0a72*/ 	.byte	0x3f
	.zero		1


	//   ....[33]....
        /*0a74*/ 	.word	0x0000f990
        /*0a78*/ 	.word	0x00000010
        /*0a7c*/ 	.word	0x00030c20
        /*0a80*/ 	.short	0x010a
        /*0a82*/ 	.byte	0x3f
	.zero		1


	//   ....[34]....
        /*0a84*/ 	.word	0x0000fc40
        /*0a88*/ 	.word	0x00000010
        /*0a8c*/ 	.word	0x00030c40
        /*0a90*/ 	.short	0x010a
        /*0a92*/ 	.byte	0x3f
	.zero		1


	//   ....[35]....
        /*0a94*/ 	.word	0x0000fe40
        /*0a98*/ 	.word	0x00000010
        /*0a9c*/ 	.word	0x00030c28
        /*0aa0*/ 	.short	0x010a
        /*0aa2*/ 	.byte	0x3f
	.zero		1


	//   ....[36]....
        /*0aa4*/ 	.word	0x000100c0
        /*0aa8*/ 	.word	0x00000003
        /*0aac*/ 	.word	0x00030c40
        /*0ab0*/ 	.short	0x010a
        /*0ab2*/ 	.byte	0x3f
	.zero		1


	//   ....[37]....
        /*0ab4*/ 	.word	0x00010490
        /*0ab8*/ 	.word	0x00000006
        /*0abc*/ 	.word	0x00000000
        /*0ac0*/ 	.short	0x010a
        /*0ac2*/ 	.byte	0x3f
	.zero		1


	//   ....[38]....
        /*0ac4*/ 	.word	0x000104f0
        /*0ac8*/ 	.word	0x00000003
        /*0acc*/ 	.word	0x00000000
        /*0ad0*/ 	.short	0x010a
        /*0ad2*/ 	.byte	0x3f
	.zero		1


	//   ....[39]....
        /*0ad4*/ 	.word	0x00010550
        /*0ad8*/ 	.word	0x00000002
        /*0adc*/ 	.word	0x00000000
        /*0ae0*/ 	.short	0x010a
        /*0ae2*/ 	.byte	0x3f
	.zero		1


	//   ....[40]....
        /*0ae4*/ 	.word	0x00010580
        /*0ae8*/ 	.word	0x00000003
        /*0aec*/ 	.word	0x00000000
        /*0af0*/ 	.short	0x010a
        /*0af2*/ 	.byte	0x3f
	.zero		1


	//   ....[41]....
        /*0af4*/ 	.word	0x00010660
        /*0af8*/ 	.word	0x000000de
        /*0afc*/ 	.word	0x00030c00
        /*0b00*/ 	.short	0x010a
        /*0b02*/ 	.byte	0x3f
	.zero		1


	//   ....[42]....
        /*0b04*/ 	.word	0x000106b0
        /*0b08*/ 	.word	0x00000008
        /*0b0c*/ 	.word	0x00030c10
        /*0b10*/ 	.short	0x010a
        /*0b12*/ 	.byte	0x3f
	.zero		1


	//   ....[43]....
        /*0b14*/ 	.word	0x00010700
        /*0b18*/ 	.word	0x00000008
        /*0b1c*/ 	.word	0x00030c30
        /*0b20*/ 	.short	0x010a
        /*0b22*/ 	.byte	0x3f
	.zero		1


	//   ....[44]....
        /*0b24*/ 	.word	0x00010750
        /*0b28*/ 	.word	0x00000006
        /*0b2c*/ 	.word	0x00030c10
        /*0b30*/ 	.short	0x010a
        /*0b32*/ 	.byte	0x3f
	.zero		1


	//   ....[45]....
        /*0b34*/ 	.word	0x000107a0
        /*0b38*/ 	.word	0x00000006
        /*0b3c*/ 	.word	0x00030c30
        /*0b40*/ 	.short	0x010a
        /*0b42*/ 	.byte	0x3f
	.zero		1


	//   ....[46]....
        /*0b44*/ 	.word	0x000107f0
        /*0b48*/ 	.word	0x00000007
        /*0b4c*/ 	.word	0x00030c10
        /*0b50*/ 	.short	0x010a
        /*0b52*/ 	.byte	0x3f
	.zero		1


	//   ....[47]....
        /*0b54*/ 	.word	0x00010840
        /*0b58*/ 	.word	0x00000007
        /*0b5c*/ 	.word	0x00030c30
        /*0b60*/ 	.short	0x010a
        /*0b62*/ 	.byte	0x3f
	.zero		1


	//   ....[48]....
        /*0b64*/ 	.word	0x00010890
        /*0b68*/ 	.word	0x00000010
        /*0b6c*/ 	.word	0x00030c20
        /*0b70*/ 	.short	0x010a
        /*0b72*/ 	.byte	0x3f
	.zero		1


	//   ....[49]....
        /*0b74*/ 	.word	0x000108e0
        /*0b78*/ 	.word	0x00000010
        /*0b7c*/ 	.word	0x00030c40
        /*0b80*/ 	.short	0x010a
        /*0b82*/ 	.byte	0x3f
	.zero		1


	//   ....[50]....
        /*0b84*/ 	.word	0x00010930
        /*0b88*/ 	.word	0x00000010
        /*0b8c*/ 	.word	0x00030c28
        /*0b90*/ 	.short	0x010a
        /*0b92*/ 	.byte	0x3f
	.zero		1


	//   ....[51]....
        /*0b94*/ 	.word	0x00010980
        /*0b98*/ 	.word	0x00000010
        /*0b9c*/ 	.word	0x00030c48
        /*0ba0*/ 	.short	0x010a
        /*0ba2*/ 	.byte	0x3f
	.zero		1


	//   ....[52]....
        /*0ba4*/ 	.word	0x000109e0
        /*0ba8*/ 	.word	0x00000010
        /*0bac*/ 	.word	0x00030c20
        /*0bb0*/ 	.short	0x010a
        /*0bb2*/ 	.byte	0x3f
	.zero		1


	//   ....[53]....
        /*0bb4*/ 	.word	0x00010a30
        /*0bb8*/ 	.word	0x00000010
        /*0bbc*/ 	.word	0x00030c40
        /*0bc0*/ 	.short	0x010a
        /*0bc2*/ 	.byte	0x3f
	.zero		1


	//   ....[54]....
        /*0bc4*/ 	.word	0x00010a80
        /*0bc8*/ 	.word	0x00000010
        /*0bcc*/ 	.word	0x00030c28
        /*0bd0*/ 	.short	0x010a
        /*0bd2*/ 	.byte	0x3f
	.zero		1


	//   ....[55]....
        /*0bd4*/ 	.word	0x00010ad0
        /*0bd8*/ 	.word	0x00000003
        /*0bdc*/ 	.word	0x00030c40
        /*0be0*/ 	.short	0x010a
        /*0be2*/ 	.byte	0x3f
	.zero		1


	//   ....[56]....
        /*0be4*/ 	.word	0x00010ba0
        /*0be8*/ 	.word	0x00000006
        /*0bec*/ 	.word	0x00000000
        /*0bf0*/ 	.short	0x010a
        /*0bf2*/ 	.byte	0x3f
	.zero		1


	//   ....[57]....
        /*0bf4*/ 	.word	0x00010bf0
        /*0bf8*/ 	.word	0x00000003
        /*0bfc*/ 	.word	0x00000000
        /*0c00*/ 	.short	0x010a
        /*0c02*/ 	.byte	0x3f
	.zero		1


	//   ....[58]....
        /*0c04*/ 	.word	0x00010c40
        /*0c08*/ 	.word	0x00000002
        /*0c0c*/ 	.word	0x00000000
        /*0c10*/ 	.short	0x010a
        /*0c12*/ 	.byte	0x3f
	.zero		1


	//----- nvinfo : EIATTR_NUM_MBARRIERS
	.align		4
.L_482:
        /*0c14*/ 	.byte	0x03, 0x38
        /*0c16*/ 	.short	0x0009


	//----- nvinfo : EIATTR_EXIT_INSTR_OFFSETS
	.align		4
        /*0c18*/ 	.byte	0x04, 0x1c
        /*0c1a*/ 	.short	(.L_484 - .L_483)


	//   ....[0]....
.L_483:
        /*0c1c*/ 	.word	0x000105d0


	//----- nvinfo : EIATTR_MAX_THREADS
	.align		4
.L_484:
        /*0c20*/ 	.byte	0x04, 0x05
        /*0c22*/ 	.short	(.L_486 - .L_485)
.L_485:
        /*0c24*/ 	.word	0x00000180
        /*0c28*/ 	.word	0x00000001
        /*0c2c*/ 	.word	0x00000001


	//----- nvinfo : EIATTR_CRS_STACK_SIZE
	.align		4
.L_486:
        /*0c30*/ 	.byte	0x04, 0x1e
        /*0c32*/ 	.short	(.L_488 - .L_487)
.L_487:
        /*0c34*/ 	.word	0x00000000


	//----- nvinfo : EIATTR_CBANK_PARAM_SIZE
	.align		4
.L_488:
        /*0c38*/ 	.byte	0x03, 0x19
        /*0c3a*/ 	.short	0x06f0


	//----- nvinfo : EIATTR_PARAM_CBANK
	.align		4
        /*0c3c*/ 	.byte	0x04, 0x0a
        /*0c3e*/ 	.short	(.L_490 - .L_489)
	.align		4
.L_489:
        /*0c40*/ 	.word	index@(.nv.constant0._ZN7cutlass13device_kernelIN5flash11enable_sm90INS1_16FlashAttnBwdSm90INS1_25CollectiveMainloopBwdSm90ILi2ELi2ELi2EN4cute5tupleIJNS5_1CILi1EEES8_S8_EEENS6_IJNS7_ILi128EEESA_NS7_ILi64EEEEEENS_10bfloat16_tEfNS_4arch4Sm90ELb0ELb1ELb0ELb0ELb0ELb1ELb0ELb0ELi2ELi1ELi2ELi2ELb0EEENS1_24CollectiveEpilogueBwdGQAISC_fSF_Li256ELb0ELb0EEENS1_19SingleTileSchedulerILb0ELb0ELb0ELi128EEEEEEEEEvNT_6ParamsE)
        /*0c44*/ 	.short	0x0210
        /*0c46*/ 	.short	0x06f0


	//----- nvinfo : EIATTR_SW_WAR
	.align		4
.L_490:
        /*0c48*/ 	.byte	0x04, 0x36
        /*0c4a*/ 	.short	(.L_492 - .L_491)
.L_491:
        /*0c4c*/ 	.word	0x00000008
.L_492:


//--------------------- .nv.info._ZN7cutlass13device_kernelIN5flash11enable_sm90INS1_16FlashAttnBwdSm90INS1_25CollectiveMainloopBwdSm90ILi2ELi2ELi2EN4cute5tupleIJNS5_1CILi1EEES8_S8_EEENS6_IJNS7_ILi128EEESA_NS7_ILi64EEEEEENS_10bfloat16_tEfNS_4arch4Sm90ELb0ELb1ELb0ELb0ELb1ELb1ELb0ELb0ELi2ELi1ELi2ELi2ELb0EEENS1_24CollectiveEpilogueBwdGQAISC_fSF_Li256ELb0ELb1EEENS1_19SingleTileSchedulerILb0ELb0ELb0ELi128EEEEEEEEEvNT_6ParamsE --------------------------
	.section	.nv.info._ZN7cutlass13device_kernelIN5flash11enable_sm90INS1_16FlashAttnBwdSm90INS1_25CollectiveMainloopBwdSm90ILi2ELi2ELi2EN4cute5tupleIJNS5_1CILi1EEES8_S8_EEENS6_IJNS7_ILi128EEESA_NS7_ILi64EEEEEENS_10bfloat16_tEfNS_4arch4Sm90ELb0ELb1ELb0ELb0ELb1ELb1ELb0ELb0ELi2ELi1ELi2ELi2ELb0EEENS1_24CollectiveEpilogueBwdGQAISC_fSF_Li256ELb0ELb1EEENS1_19SingleTileSchedulerILb0ELb0ELb0ELi128EEEEEEEEEvNT_6ParamsE,"",@"SHT_CUDA_INFO"
	.sectionflags	@""
	.align	4


	//----- nvinfo : EIATTR_CUDA_API_VERSION
	.align		4
        /*0000*/ 	.byte	0x04, 0x37
        /*0002*/ 	.short	(.L_494 - .L_493)
.L_493:
        /*0004*/ 	.word	0x00000082


	//----- nvinfo : EIATTR_KPARAM_INFO
	.align		4
.L_494:
        /*0008*/ 	.byte	0x04, 0x17
        /*000a*/ 	.short	(.L_496 - .L_495)
.L_495:
        /*000c*/ 	.word	0x00000000
        /*0010*/ 	.short	0x0000
        /*0012*/ 	.short	0x0070
        /*0014*/ 	.byte	0x00, 0xf0, 0x01, 0x1a


	//----- nvinfo : EIATTR_SPARSE_MMA_MASK
	.align		4
.L_496:
        /*0018*/ 	.byte	0x03, 0x50
        /*001a*/ 	.short	0x0000


	//----- nvinfo : EIATTR_MAXREG_COUNT
	.align		4
        /*001c*/ 	.byte	0x03, 0x1b
        /*001e*/ 	.short	0x00a8


	//----- nvinfo : EIATTR_NUM_BARRIERS
	.align		4
        /*0020*/ 	.byte	0x02, 0x4c
        /*0022*/ 	.byte	0x10
	.zero		1


	//----- nvinfo : EIATTR_EXTERNS
	.align		4
        /*0024*/ 	.byte	0x04, 0x0f
        /*0026*/ 	.short	(.L_498 - .L_497)


	//   ....[0]....
	.align		4
.L_497:
        /*0028*/ 	.word	index@(__assertfail)


	//----- nvinfo : EIATTR_ANNOTATIONS
	.align		4
.L_498:
        /*002c*/ 	.byte	0x04, 0x55
        /*002e*/ 	.short	(.L_500 - .L_499)


	//   ....[0]....
.L_499:
        /* <DEDUP_REMOVED lines=29> */


	//----- nvinfo : EIATTR_MERCURY_ISA_VERSION
	.align		4
.L_500:
        /*01f0*/ 	.byte	0x03, 0x5f
        /*01f2*/ 	.short	0x0101


	//----- nvinfo : EIATTR_INT_WARP_WIDE_INSTR_OFFSETS
	.align		4
        /*01f4*/ 	.byte	0x04, 0x31
        /*01f6*/ 	.short	(.L_502 - .L_501)


	//   ....[0]....
.L_501:
        /*01f8*/ 	.word	0x00000190


	//   ....[1]....
        /*01fc*/ 	.word	0x000001c0


	//   ....[2]....
        /*0200*/ 	.word	0x0000ea20


	//   ....[3]....
        /*0204*/ 	.word	0x0000f010


	//   ....[4]....
        /*0208*/ 	.word	0x0000f4c0


	//   ....[5]....
        /*020c*/ 	.word	0x0000f780


	//   ....[6]....
        /*0210*/ 	.word	0x0000f9e0


	//   ....[7]....
        /*0214*/ 	.word	0x0000fb70


	//----- nvinfo : EIATTR_COOP_GROUP_MASK_REGIDS
	.align		4
.L_502:
        /*0218*/ 	.byte	0x04, 0x29
        /*021a*/ 	.short	(.L_504 - .L_503)


	//   ....[0]....
.L_503:
        /*021c*/ 	.word	0xffffffff


	//   ....[1]....
        /*0220*/ 	.word	0xffffffff


	//   ....[2]....
        /*0224*/ 	.word	0xffffffff


	//   ....[3]....
        /*0228*/ 	.word	0xffffffff


	//   ....[4]....
        /*022c*/ 	.word	0xffffffff


	//   ....[5]....
        /*0230*/ 	.word	0xffffffff


	//   ....[6]....
        /*0234*/ 	.word	0xffffffff


	//   ....[7]....
        /*0238*/ 	.word	0xffffffff


	//   ....[8]....
        /*023c*/ 	.word	0xffffffff


	//   ....[9]....
        /*0240*/ 	.word	0xffffffff


	//   ....[10]....
        /*0244*/ 	.word	0xffffffff


	//   ....[11]....
        /*0248*/ 	.word	0xffffffff


	//   ....[12]....
        /*024c*/ 	.word	0xffffffff


	//   ....[13]....
        /*0250*/ 	.word	0xffffffff


	//   ....[14]....
        /*0254*/ 	.word	0xffffffff


	//   ....[15]....
        /*0258*/ 	.word	0xffffffff


	//   ....[16]....
        /*025c*/ 	.word	0xffffffff


	//   ....[17]....
        /*0260*/ 	.word	0xffffffff


	//   ....[18]....
        /*0264*/ 	.word	0xffffffff


	//   ....[19]....
        /*0268*/ 	.word	0xffffffff


	//   ....[20]....
        /*026c*/ 	.word	0xffffffff


	//   ....[21]....
        /*0270*/ 	.word	0xffffffff


	//   ....[22]....
        /*0274*/ 	.word	0xffffffff


	//   ....[23]....
        /*0278*/ 	.word	0xffffffff


	//   ....[24]....
        /*027c*/ 	.word	0xffffffff


	//   ....[25]....
        /*0280*/ 	.word	0xffffffff


	//   ....[26]....
        /*0284*/ 	.word	0xffffffff


	//   ....[27]....
        /*0288*/ 	.word	0xffffffff


	//   ....[28]....
        /*028c*/ 	.word	0xffffffff


	//   ....[29]....
        /*0290*/ 	.word	0xffffffff


	//   ....[30]....
        /*0294*/ 	.word	0xffffffff


	//   ....[31]....
        /*0298*/ 	.word	0xffffffff


	//   ....[32]....
        /*029c*/ 	.word	0xffffffff


	//   ....[33]....
        /*02a0*/ 	.word	0xffffffff


	//   ....[34]....
        /*02a4*/ 	.word	0xffffffff


	//   ....[35]....
        /*02a8*/ 	.word	0xffffffff


	//   ....[36]....
        /*02ac*/ 	.word	0xffffffff


	//   ....[37]....
        /*02b0*/ 	.word	0xffffffff


	//   ....[38]....
        /*02b4*/ 	.word	0xffffffff


	//   ....[39]....
        /*02b8*/ 	.word	0xffffffff


	//   ....[40]....
        /*02bc*/ 	.word	0xffffffff


	//   ....[41]....
        /*02c0*/ 	.word	0xffffffff


	//   ....[42]....
        /*02c4*/ 	.word	0xffffffff


	//   ....[43]....
        /*02c8*/ 	.word	0xffffffff


	//   ....[44]....
        /*02cc*/ 	.word	0xffffffff


	//   ....[45]....
        /*02d0*/ 	.word	0xffffffff


	//   ....[46]....
        /*02d4*/ 	.word	0xffffffff


	//   ....[47]....
        /*02d8*/ 	.word	0xffffffff


	//   ....[48]....
        /*02dc*/ 	.word	0xffffffff


	//   ....[49]....
        /*02e0*/ 	.word	0xffffffff


	//   ....[50]....
        /*02e4*/ 	.word	0xffffffff


	//   ....[51]....
        /*02e8*/ 	.word	0xffffffff


	//   ....[52]....
        /*02ec*/ 	.word	0xffffffff


	//   ....[53]....
        /*02f0*/ 	.word	0xffffffff


	//   ....[54]....
        /*02f4*/ 	.word	0xffffffff


	//   ....[55]....
        /*02f8*/ 	.word	0xffffffff


	//   ....[56]....
        /*02fc*/ 	.word	0xffffffff


	//   ....[57]....
        /*0300*/ 	.word	0xffffffff


	//   ....[58]....
        /*0304*/ 	.word	0xffffffff


	//   ....[59]....
        /*0308*/ 	.word	0xffffffff


	//   ....[60]....
        /*030c*/ 	.word	0xffffffff


	//   ....[61]....
        /*0310*/ 	.word	0xffffffff


	//   ....[62]....
        /*0314*/ 	.word	0xffffffff


	//   ....[63]....
        /*0318*/ 	.word	0xffffffff


	//   ....[64]....
        /*031c*/ 	.word	0xffffffff


	//   ....[65]....
        /*0320*/ 	.word	0xffffffff


	//   ....[66]....
        /*0324*/ 	.word	0xffffffff


	//   ....[67]....
        /*0328*/ 	.word	0xffffffff


	//   ....[68]....
        /*032c*/ 	.word	0xffffffff


	//   ....[69]....
        /*0330*/ 	.word	0xffffffff


	//   ....[70]....
        /*0334*/ 	.word	0xffffffff


	//   ....[71]....
        /*0338*/ 	.word	0xffffffff


	//   ....[72]....
        /*033c*/ 	.word	0xffffffff


	//   ....[73]....
        /*0340*/ 	.word	0xffffffff


	//   ....[74]....
        /*0344*/ 	.word	0xffffffff


	//   ....[75]....
        /*0348*/ 	.word	0xffffffff


	//   ....[76]....
        /*034c*/ 	.word	0xffffffff


	//   ....[77]....
        /*0350*/ 	.word	0xffffffff


	//   ....[78]....
        /*0354*/ 	.word	0xffffffff


	//   ....[79]....
        /*0358*/ 	.word	0xffffffff


	//   ....[80]....
        /*035c*/ 	.word	0xffffffff


	//   ....[81]....
        /*0360*/ 	.word	0xffffffff


	//   ....[82]....
        /*0364*/ 	.word	0xffffffff


	//   ....[83]....
        /*0368*/ 	.word	0xffffffff


	//   ....[84]....
        /*036c*/ 	.word	0xffffffff


	//   ....[85]....
        /*0370*/ 	.word	0xffffffff


	//   ....[86]....
        /*0374*/ 	.word	0xffffffff


	//   ....[87]....
        /*0378*/ 	.word	0xffffffff


	//   ....[88]....
        /*037c*/ 	.word	0xffffffff


	//   ....[89]....
        /*0380*/ 	.word	0xffffffff


	//   ....[90]....
        /*0384*/ 	.word	0xffffffff


	//   ....[91]....
        /*0388*/ 	.word	0xffffffff


	//   ....[92]....
        /*038c*/ 	.word	0xffffffff


	//   ....[93]....
        /*0390*/ 	.word	0xffffffff


	//   ....[94]....
        /*0394*/ 	.word	0xffffffff


	//   ....[95]....
        /*0398*/ 	.word	0xffffffff


	//   ....[96]....
        /*039c*/ 	.word	0xffffffff


	//   ....[97]....
        /*03a0*/ 	.word	0xffffffff


	//   ....[98]....
        /*03a4*/ 	.word	0xffffffff


	//   ....[99]....
        /*03a8*/ 	.word	0xffffffff


	//   ....[100]....
        /*03ac*/ 	.word	0xffffffff


	//   ....[101]....
        /*03b0*/ 	.word	0xffffffff


	//   ....[102]....
        /*03b4*/ 	.word	0xffffffff


	//   ....[103]....
        /*03b8*/ 	.word	0xffffffff


	//   ....[104]....
        /*03bc*/ 	.word	0xffffffff


	//   ....[105]....
        /*03c0*/ 	.word	0xffffffff


	//   ....[106]....
        /*03c4*/ 	.word	0xffffffff


	//   ....[107]....
        /*03c8*/ 	.word	0xffffffff


	//   ....[108]....
        /*03cc*/ 	.word	0xffffffff


	//   ....[109]....
        /*03d0*/ 	.word	0xffffffff


	//   ....[110]....
        /*03d4*/ 	.word	0xffffffff


	//   ....[111]....
        /*03d8*/ 	.word	0xffffffff


	//   ....[112]....
        /*03dc*/ 	.word	0xffffffff


	//   ....[113]....
        /*03e0*/ 	.word	0xffffffff


	//   ....[114]....
        /*03e4*/ 	.word	0xffffffff


	//   ....[115]....
        /*03e8*/ 	.word	0xffffffff


	//   ....[116]....
        /*03ec*/ 	.word	0xffffffff


	//   ....[117]....
        /*03f0*/ 	.word	0xffffffff


	//   ....[118]....
        /*03f4*/ 	.word	0xffffffff


	//   ....[119]....
        /*03f8*/ 	.word	0xffffffff


	//   ....[120]....
        /*03fc*/ 	.word	0xffffffff


	//   ....[121]....
        /*0400*/ 	.word	0xffffffff


	//   ....[122]....
        /*0404*/ 	.word	0xffffffff


	//   ....[123]....
        /*0408*/ 	.word	0xffffffff


	//   ....[124]....
        /*040c*/ 	.word	0xffffffff


	//   ....[125]....
        /*0410*/ 	.word	0xffffffff


	//   ....[126]....
        /*0414*/ 	.word	0xffffffff


	//   ....[127]....
        /*0418*/ 	.word	0xffffffff


	//   ....[128]....
        /*041c*/ 	.word	0xffffffff


	//   ....[129]....
        /*0420*/ 	.word	0xffffffff


	//   ....[130]....
        /*0424*/ 	.word	0xffffffff


	//   ....[131]....
        /*0428*/ 	.word	0xffffffff


	//   ....[132]....
        /*042c*/ 	.word	0xffffffff


	//   ....[133]....
        /*0430*/ 	.word	0xffffffff


	//   ....[134]....
        /*0434*/ 	.word	0xffffffff


	//   ....[135]....
        /*0438*/ 	.word	0xffffffff


	//   ....[136]....
        /*043c*/ 	.word	0xffffffff


	//   ....[137]....
        /*0440*/ 	.word	0xffffffff


	//   ....[138]....
        /*0444*/ 	.word	0xffffffff


	//   ....[139]....
        /*0448*/ 	.word	0xffffffff


	//   ....[140]....
        /*044c*/ 	.word	0xffffffff


	//   ....[141]....
        /*0450*/ 	.word	0xffffffff


	//   ....[142]....
        /*0454*/ 	.word	0xffffffff


	//   ....[143]....
        /*0458*/ 	.word	0xffffffff


	//   ....[144]....
        /*045c*/ 	.word	0xffffffff


	//   ....[145]....
        /*0460*/ 	.word	0xffffffff


	//   ....[146]....
        /*0464*/ 	.word	0xffffffff


	//   ....[147]....
        /*0468*/ 	.word	0xffffffff


	//   ....[148]....
        /*046c*/ 	.word	0xffffffff


	//   ....[149]....
        /*0470*/ 	.word	0xffffffff


	//   ....[150]....
        /*0474*/ 	.word	0xffffffff


	//   ....[151]....
        /*0478*/ 	.word	0xffffffff


	//   ....[152]....
        /*047c*/ 	.word	0xffffffff


	//   ....[153]....
        /*0480*/ 	.word	0xffffffff


	//   ....[154]....
        /*0484*/ 	.word	0xffffffff


	//   ....[155]....
        /*0488*/ 	.word	0xffffffff


	//   ....[156]....
        /*048c*/ 	.word	0xffffffff


	//   ....[157]....
        /*0490*/ 	.word	0xffffffff


	//   ....[158]....
        /*0494*/ 	.word	0xffffffff


	//   ....[159]....
        /*0498*/ 	.word	0xffffffff


	//   ....[160]....
        /*049c*/ 	.word	0xffffffff


	//   ....[161]....
        /*04a0*/ 	.word	0xffffffff


	//   ....[162]....
        /*04a4*/ 	.word	0xffffffff


	//   ....[163]....
        /*04a8*/ 	.word	0xffffffff


	//   ....[164]....
        /*04ac*/ 	.word	0xffffffff


	//   ....[165]....
        /*04b0*/ 	.word	0xffffffff


	//   ....[166]....
        /*04b4*/ 	.word	0xffffffff


	//   ....[167]....
        /*04b8*/ 	.word	0xffffffff


	//   ....[168]....
        /*04bc*/ 	.word	0xffffffff


	//   ....[169]....
        /*04c0*/ 	.word	0xffffffff


	//   ....[170]....
        /*04c4*/ 	.word	0xffffffff


	//   ....[171]....
        /*04c8*/ 	.word	0xffffffff


	//   ....[172]....
        /*04cc*/ 	.word	0xffffffff


	//   ....[173]....
        /*04d0*/ 	.word	0xffffffff


	//   ....[174]....
        /*04d4*/ 	.word	0xffffffff


	//   ....[175]....
        /*04d8*/ 	.word	0xffffffff


	//   ....[176]....
        /*04dc*/ 	.word	0xffffffff


	//   ....[177]....
        /*04e0*/ 	.word	0xffffffff


	//   ....[178]....
        /*04e4*/ 	.word	0xffffffff


	//   ....[179]....
        /*04e8*/ 	.word	0xffffffff


	//   ....[180]....
        /*04ec*/ 	.word	0xffffffff


	//   ....[181]....
        /*04f0*/ 	.word	0xffffffff


	//   ....[182]....
        /*04f4*/ 	.word	0xffffffff


	//   ....[183]....
        /*04f8*/ 	.word	0xffffffff


	//   ....[184]....
        /*04fc*/ 	.word	0xffffffff


	//   ....[185]....
        /*0500*/ 	.word	0xffffffff


	//   ....[186]....
        /*0504*/ 	.word	0xffffffff


	//   ....[187]....
        /*0508*/ 	.word	0xffffffff


	//   ....[188]....
        /*050c*/ 	.word	0xffffffff


	//   ....[189]....
        /*0510*/ 	.word	0xffffffff


	//   ....[190]....
        /*0514*/ 	.word	0xffffffff


	//   ....[191]....
        /*0518*/ 	.word	0xffffffff


	//   ....[192]....
        /*051c*/ 	.word	0xffffffff


	//   ....[193]....
        /*0520*/ 	.word	0xffffffff


	//   ....[194]....
        /*0524*/ 	.word	0xffffffff


	//   ....[195]....
        /*0528*/ 	.word	0xffffffff


	//   ....[196]....
        /*052c*/ 	.word	0xffffffff


	//   ....[197]....
        /*0530*/ 	.word	0xffffffff


	//   ....[198]....
        /*0534*/ 	.word	0xffffffff


	//   ....[199]....
        /*0538*/ 	.word	0xffffffff


	//   ....[200]....
        /*053c*/ 	.word	0xffffffff


	//   ....[201]....
        /*0540*/ 	.word	0xffffffff


	//   ....[202]....
        /*0544*/ 	.word	0xffffffff


	//   ....[203]....
        /*0548*/ 	.word	0xffffffff


	//   ....[204]....
        /*054c*/ 	.word	0xffffffff


	//   ....[205]....
        /*0550*/ 	.word	0xffffffff


	//   ....[206]....
        /*0554*/ 	.word	0xffffffff


	//   ....[207]....
        /*0558*/ 	.word	0xffffffff


	//   ....[208]....
        /*055c*/ 	.word	0xffffffff


	//   ....[209]....
        /*0560*/ 	.word	0xffffffff


	//   ....[210]....
        /*0564*/ 	.word	0xffffffff


	//   ....[211]....
        /*0568*/ 	.word	0xffffffff


	//   ....[212]....
        /*056c*/ 	.word	0x0500000f


	//   ....[213]....
        /*0570*/ 	.word	0x0500000f


	//   ....[214]....
        /*0574*/ 	.word	0x0500000f


	//   ....[215]....
        /*0578*/ 	.word	0x0500000f


	//   ....[216]....
        /*057c*/ 	.word	0x0500000f


	//   ....[217]....
        /*0580*/ 	.word	0x0500000f


	//----- nvinfo : EIATTR_COOP_GROUP_INSTR_OFFSETS
	.align		4
.L_504:
        /*0584*/ 	.byte	0x04, 0x28
        /*0586*/ 	.short	(.L_506 - .L_505)


	//   ....[0]....
.L_505:
        /*0588*/ 	.word	0x00000070


	//   ....[1]....
        /*058c*/ 	.word	0x000001a0


	//   ....[2]....
        /*0590*/ 	.word	0x000001f0


	//   ....[3]....
        /*0594*/ 	.word	0x000003e0


	//   ....[4]....
        /*0598*/ 	.word	0x00000610


	//   ....[5]....
        /*059c*/ 	.word	0x00000f60


	//   ....[6]....
        /*05a0*/ 	.word	0x00002120


	//   ....[7]....
        /*05a4*/ 	.word	0x00002270


	//   ....[8]....
        /*05a8*/ 	.word	0x00002400


	//   ....[9]....
        /*05ac*/ 	.word	0x000024a0


	//   ....[10]....
        /*05b0*/ 	.word	0x000024d0


	//   ....[11]....
        /*05b4*/ 	.word	0x000025d0


	//   ....[12]....
        /*05b8*/ 	.word	0x00002840


	//   ....[13]....
        /*05bc*/ 	.word	0x00002920


	//   ....[14]....
        /*05c0*/ 	.word	0x000029e0


	//   ....[15]....
        /*05c4*/ 	.word	0x00002da0


	//   ....[16]....
        /*05c8*/ 	.word	0x00002dc0


	//   ....[17]....
        /*05cc*/ 	.word	0x00002df0


	//   ....[18]....
        /*05d0*/ 	.word	0x00002e00


	//   ....[19]....
        /*05d4*/ 	.word	0x00002fe0


	//   ....[20]....
        /*05d8*/ 	.word	0x00003170


	//   ....[21]....
        /*05dc*/ 	.word	0x000031d0


	//   ....[22]....
        /*05e0*/ 	.word	0x00003210


	//   ....[23]....
        /*05e4*/ 	.word	0x00003360


	//   ....[24]....
        /*05e8*/ 	.word	0x00003390


	//   ....[25]....
        /*05ec*/ 	.word	0x000033b0


	//   ....[26]....
        /*05f0*/ 	.word	0x000033d0


	//   ....[27]....
        /*05f4*/ 	.word	0x00003420


	//   ....[28]....
        /*05f8*/ 	.word	0x00003430


	//   ....[29]....
        /*05fc*/ 	.word	0x00003440


	//   ....[30]....
        /*0600*/ 	.word	0x00003560


	//   ....[31]....
        /*0604*/ 	.word	0x00003580


	//   ....[32]....
        /*0608*/ 	.word	0x00003590


	//   ....[33]....
        /*060c*/ 	.word	0x000035b0


	//   ....[34]....
        /*0610*/ 	.word	0x000035c0


	//   ....[35]....
        /*0614*/ 	.word	0x000035d0


	//   ....[36]....
        /*0618*/ 	.word	0x00003600


	//   ....[37]....
        /*061c*/ 	.word	0x00003680


	//   ....[38]....
        /*0620*/ 	.word	0x000036e0


	//   ....[39]....
        /*0624*/ 	.word	0x00003710


	//   ....[40]....
        /*0628*/ 	.word	0x00003720


	//   ....[41]....
        /*062c*/ 	.word	0x00003740


	//   ....[42]....
        /*0630*/ 	.word	0x000037b0


	//   ....[43]....
        /*0634*/ 	.word	0x000037c0


	//   ....[44]....
        /*0638*/ 	.word	0x000037f0


	//   ....[45]....
        /*063c*/ 	.word	0x00003920


	//   ....[46]....
        /*0640*/ 	.word	0x00003940


	//   ....[47]....
        /*0644*/ 	.word	0x00003950


	//   ....[48]....
        /*0648*/ 	.word	0x00003960


	//   ....[49]....
        /*064c*/ 	.word	0x00003970


	//   ....[50]....
        /*0650*/ 	.word	0x00003980


	//   ....[51]....
        /*0654*/ 	.word	0x00003990


	//   ....[52]....
        /*0658*/ 	.word	0x000039f0


	//   ....[53]....
        /*065c*/ 	.word	0x00003a50


	//   ....[54]....
        /*0660*/ 	.word	0x00003a80


	//   ....[55]....
        /*0664*/ 	.word	0x00003ac0


	//   ....[56]....
        /*0668*/ 	.word	0x00003ad0


	//   ....[57]....
        /*066c*/ 	.word	0x00003af0


	//   ....[58]....
        /*0670*/ 	.word	0x00003b00


	//   ....[59]....
        /*0674*/ 	.word	0x00003b10


	//   ....[60]....
        /*0678*/ 	.word	0x00003b20


	//   ....[61]....
        /*067c*/ 	.word	0x00003b30


	//   ....[62]....
        /*0680*/ 	.word	0x00003b70


	//   ....[63]....
        /*0684*/ 	.word	0x00003b80


	//   ....[64]....
        /*0688*/ 	.word	0x00003b90


	//   ....[65]....
        /*068c*/ 	.word	0x00003ba0


	//   ....[66]....
        /*0690*/ 	.word	0x00003bb0


	//   ....[67]....
        /*0694*/ 	.word	0x00003bc0


	//   ....[68]....
        /*0698*/ 	.word	0x00003bd0


	//   ....[69]....
        /*069c*/ 	.word	0x00003be0


	//   ....[70]....
        /*06a0*/ 	.word	0x00006350


	//   ....[71]....
        /*06a4*/ 	.word	0x00006390


	//   ....[72]....
        /*06a8*/ 	.word	0x000063d0


	//   ....[73]....
        /*06ac*/ 	.word	0x00006410


	//   ....[74]....
        /*06b0*/ 	.word	0x00006440


	//   ....[75]....
        /*06b4*/ 	.word	0x00006470


	//   ....[76]....
        /*06b8*/ 	.word	0x00006720


	//   ....[77]....
        /*06bc*/ 	.word	0x000067d0


	//   ....[78]....
        /*06c0*/ 	.word	0x00006850


	//   ....[79]....
        /*06c4*/ 	.word	0x00006890


	//   ....[80]....
        /*06c8*/ 	.word	0x000068c0


	//   ....[81]....
        /*06cc*/ 	.word	0x000068f0


	//   ....[82]....
        /*06d0*/ 	.word	0x00006910


	//   ....[83]....
        /*06d4*/ 	.word	0x00006950


	//   ....[84]....
        /*06d8*/ 	.word	0x00006970


	//   ....[85]....
        /*06dc*/ 	.word	0x000069c0


	//   ....[86]....
        /*06e0*/ 	.word	0x00006a60


	//   ....[87]....
        /*06e4*/ 	.word	0x00006aa0


	//   ....[88]....
        /*06e8*/ 	.word	0x00006ae0


	//   ....[89]....
        /*06ec*/ 	.word	0x00006b50


	//   ....[90]....
        /*06f0*/ 	.word	0x00006b90


	//   ....[91]....
        /*06f4*/ 	.word	0x00006bb0


	//   ....[92]....
        /*06f8*/ 	.word	0x00006c60


	//   ....[93]....
        /*06fc*/ 	.word	0x00006d30


	//   ....[94]....
        /*0700*/ 	.word	0x00006d60


	//   ....[95]....
        /*0704*/ 	.word	0x00006d70


	//   ....[96]....
        /*0708*/ 	.word	0x00006da0


	//   ....[97]....
        /*070c*/ 	.word	0x00006de0


	//   ....[98]....
        /*0710*/ 	.word	0x00006e10


	//   ....[99]....
        /*0714*/ 	.word	0x00006ec0


	//   ....[100]....
        /*0718*/ 	.word	0x00006f60


	//   ....[101]....
        /*071c*/ 	.word	0x00006fa0


	//   ....[102]....
        /*0720*/ 	.word	0x000073b0


	//   ....[103]....
        /*0724*/ 	.word	0x000073c0


	//   ....[104]....
        /*0728*/ 	.word	0x000073d0


	//   ....[105]....
        /*072c*/ 	.word	0x000073e0


	//   ....[106]....
        /*0730*/ 	.word	0x000073f0


	//   ....[107]....
        /*0734*/ 	.word	0x00007400


	//   ....[108]....
        /*0738*/ 	.word	0x00007430


	//   ....[109]....
        /*073c*/ 	.word	0x00007460


	//   ....[110]....
        /*0740*/ 	.word	0x00007470


	//   ....[111]....
        /*0744*/ 	.word	0x000074a0


	//   ....[112]....
        /*0748*/ 	.word	0x000074d0


	//   ....[113]....
        /*074c*/ 	.word	0x00007530


	//   ....[114]....
        /*0750*/ 	.word	0x00007540


	//   ....[115]....
        /*0754*/ 	.word	0x00007580


	//   ....[116]....
        /*0758*/ 	.word	0x000075c0


	//   ....[117]....
        /*075c*/ 	.word	0x00007600


	//   ....[118]....
        /*0760*/ 	.word	0x00007610


	//   ....[119]....
        /*0764*/ 	.word	0x00007650


	//   ....[120]....
        /*0768*/ 	.word	0x00007690


	//   ....[121]....
        /*076c*/ 	.word	0x000076a0


	//   ....[122]....
        /*0770*/ 	.word	0x000076e0


	//   ....[123]....
        /*0774*/ 	.word	0x00007720


	//   ....[124]....
        /*0778*/ 	.word	0x00007760


	//   ....[125]....
        /*077c*/ 	.word	0x00007770


	//   ....[126]....
        /*0780*/ 	.word	0x000077b0


	//   ....[127]....
        /*0784*/ 	.word	0x000077f0


	//   ....[128]....
        /*0788*/ 	.word	0x00007830


	//   ....[129]....
        /*078c*/ 	.word	0x00007870


	//   ....[130]....
        /*0790*/ 	.word	0x000078b0


	//   ....[131]....
        /*0794*/ 	.word	0x000078f0


	//   ....[132]....
        /*0798*/ 	.word	0x00007930


	//   ....[133]....
        /*079c*/ 	.word	0x00007950


	//   ....[134]....
        /*07a0*/ 	.word	0x00009dd0


	//   ....[135]....
        /*07a4*/ 	.word	0x00009e10


	//   ....[136]....
        /*07a8*/ 	.word	0x00009e30


	//   ....[137]....
        /*07ac*/ 	.word	0x00009e80


	//   ....[138]....
        /*07b0*/ 	.word	0x00009f50


	//   ....[139]....
        /*07b4*/ 	.word	0x0000a030


	//   ....[140]....
        /*07b8*/ 	.word	0x0000a070


	//   ....[141]....
        /*07bc*/ 	.word	0x0000a100


	//   ....[142]....
        /*07c0*/ 	.word	0x0000a150


	//   ....[143]....
        /*07c4*/ 	.word	0x0000a220


	//   ....[144]....
        /*07c8*/ 	.word	0x0000a2a0


	//   ....[145]....
        /*07cc*/ 	.word	0x0000a320


	//   ....[146]....
        /*07d0*/ 	.word	0x0000a360


	//   ....[147]....
        /*07d4*/ 	.word	0x0000a3d0


	//   ....[148]....
        /*07d8*/ 	.word	0x0000a410


	//   ....[149]....
        /*07dc*/ 	.word	0x0000a4d0


	//   ....[150]....
        /*07e0*/ 	.word	0x0000a640


	//   ....[151]....
        /*07e4*/ 	.word	0x0000a790


	//   ....[152]....
        /*07e8*/ 	.word	0x0000a890


	//   ....[153]....
        /*07ec*/ 	.word	0x0000a930


	//   ....[154]....
        /*07f0*/ 	.word	0x0000aad0


	//   ....[155]....
        /*07f4*/ 	.word	0x0000ae70


	//   ....[156]....
        /*07f8*/ 	.word	0x0000b0f0


	//   ....[157]....
        /*07fc*/ 	.word	0x0000b130


	//   ....[158]....
        /*0800*/ 	.word	0x0000b160


	//   ....[159]....
        /*0804*/ 	.word	0x0000b1a0


	//   ....[160]....
        /*0808*/ 	.word	0x0000b1e0


	//   ....[161]....
        /*080c*/ 	.word	0x0000b220


	//   ....[162]....
        /*0810*/ 	.word	0x0000b260


	//   ....[163]....
        /*0814*/ 	.word	0x0000b430


	//   ....[164]....
        /*0818*/ 	.word	0x0000b470


	//   ....[165]....
        /*081c*/ 	.word	0x0000b4b0


	//   ....[166]....
        /*0820*/ 	.word	0x0000b640


	//   ....[167]....
        /*0824*/ 	.word	0x0000b650


	//   ....[168]....
        /*0828*/ 	.word	0x0000b660


	//   ....[169]....
        /*082c*/ 	.word	0x0000b670


	//   ....[170]....
        /*0830*/ 	.word	0x0000b680


	//   ....[171]....
        /*0834*/ 	.word	0x0000b690


	//   ....[172]....
        /*0838*/ 	.word	0x0000b6c0


	//   ....[173]....
        /*083c*/ 	.word	0x0000b6f0


	//   ....[174]....
        /*0840*/ 	.word	0x0000b730


	//   ....[175]....
        /*0844*/ 	.word	0x0000b740


	//   ....[176]....
        /*0848*/ 	.word	0x0000b790


	//   ....[177]....
        /*084c*/ 	.word	0x0000b7d0


	//   ....[178]....
        /*0850*/ 	.word	0x0000b800


	//   ....[179]....
        /*0854*/ 	.word	0x0000b830


	//   ....[180]....
        /*0858*/ 	.word	0x0000b850


	//   ....[181]....
        /*085c*/ 	.word	0x0000b8c0


	//   ....[182]....
        /*0860*/ 	.word	0x0000b8d0


	//   ....[183]....
        /*0864*/ 	.word	0x0000b900


	//   ....[184]....
        /*0868*/ 	.word	0x0000b940


	//   ....[185]....
        /*086c*/ 	.word	0x0000b980


	//   ....[186]....
        /*0870*/ 	.word	0x0000b9c0


	//   ....[187]....
        /*0874*/ 	.word	0x0000b9e0


	//   ....[188]....
        /*0878*/ 	.word	0x0000ba20


	//   ....[189]....
        /*087c*/ 	.word	0x0000ba30


	//   ....[190]....
        /*0880*/ 	.word	0x0000ba40


	//   ....[191]....
        /*0884*/ 	.word	0x0000ba70


	//   ....[192]....
        /*0888*/ 	.word	0x0000bab0


	//   ....[193]....
        /*088c*/ 	.word	0x0000baf0


	//   ....[194]....
        /*0890*/ 	.word	0x0000bb20


	//   ....[195]....
        /*0894*/ 	.word	0x0000bb30


	//   ....[196]....
        /*0898*/ 	.word	0x0000bb60


	//   ....[197]....
        /*089c*/ 	.word	0x0000bba0


	//   ....[198]....
        /*08a0*/ 	.word	0x0000da20


	//   ....[199]....
        /*08a4*/ 	.word	0x0000dbc0


	//   ....[200]....
        /*08a8*/ 	.word	0x0000de10


	//   ....[201]....
        /*08ac*/ 	.word	0x0000dfb0


	//   ....[202]....
        /*08b0*/ 	.word	0x0000e0d0


	//   ....[203]....
        /*08b4*/ 	.word	0x0000e620


	//   ....[204]....
        /*08b8*/ 	.word	0x0000e950


	//   ....[205]....
        /*08bc*/ 	.word	0x0000ec90


	//   ....[206]....
        /*08c0*/ 	.word	0x0000ef40


	//   ....[207]....
        /*08c4*/ 	.word	0x0000f180


	//   ....[208]....
        /*08c8*/ 	.word	0x0000f3f0


	//   ....[209]....
        /*08cc*/ 	.word	0x0000f6c0


	//   ....[210]....
        /*08d0*/ 	.word	0x0000f8e0


	//   ....[211]....
        /*08d4*/ 	.word	0x0000fa70


	//   ....[212]....
        /*08d8*/ 	.word	0x00011990


	//   ....[213]....
        /*08dc*/ 	.word	0x00011c20


	//   ....[214]....
        /*08e0*/ 	.word	0x00011c90


	//   ....[215]....
        /*08e4*/ 	.word	0x00011d00


	//   ....[216]....
        /*08e8*/ 	.word	0x00011d70


	//   ....[217]....
        /*08ec*/ 	.word	0x00011de0


	//----- nvinfo : EIATTR_REG_RECONFIG
	.align		4
.L_506:
        /*08f0*/ 	.byte	0x01, 0x54
	.zero		2


	//----- nvinfo : EIATTR_SYSCALL_OFFSETS
	.align		4
        /*08f4*/ 	.byte	0x04, 0x46
        /*08f6*/ 	.short	(.L_508 - .L_507)


	//   ....[0]....
.L_507:
        /*08f8*/ 	.word	0x00000bc0


	//   ....[1]....
        /*08fc*/ 	.word	0x00000cb0


	//   ....[2]....
        /*0900*/ 	.word	0x00000e10


	//   ....[3]....
        /*0904*/ 	.word	0x00000f00


	//----- nvinfo : EIATTR_MBARRIER_INSTR_OFFSETS
	.align		4
.L_508:
        /*0908*/ 	.byte	0x04, 0x39
        /*090a*/ 	.short	(.L_510 - .L_509)


	//   ....[0]....
.L_509:
        /*090c*/ 	.word	0x00000290
        /*0910*/ 	.word	0x000000ff
        /*0914*/ 	.word	0x00030c00
        /*0918*/ 	.short	0x0100
        /*091a*/ 	.byte	0x06
	.zero		1


	//   ....[1]....
        /*091c*/ 	.word	0x00000390
        /*0920*/ 	.word	0x000000ff
        /*0924*/ 	.word	0x00030c10
        /*0928*/ 	.short	0x0100
        /*092a*/ 	.byte	0x08
	.zero		1


	//   ....[2]....
        /*092c*/ 	.word	0x000003a0
        /*0930*/ 	.word	0x000000ff
        /*0934*/ 	.word	0x00030c20
        /*0938*/ 	.short	0x0100
        /*093a*/ 	.byte	0x08
	.zero		1


	//   ....[3]....
        /*093c*/ 	.word	0x000003b0
        /*0940*/ 	.word	0x000000ff
        /*0944*/ 	.word	0x00030c18
        /*0948*/ 	.short	0x0100
        /*094a*/ 	.byte	0x08
	.zero		1


	//   ....[4]....
        /*094c*/ 	.word	0x000003c0
        /*0950*/ 	.word	0x000000ff
        /*0954*/ 	.word	0x00030c28
        /*0958*/ 	.short	0x0100
        /*095a*/ 	.byte	0x08
	.zero		1


	//   ....[5]....
        /*095c*/ 	.word	0x000004f0
        /*0960*/ 	.word	0x000000ff
        /*0964*/ 	.word	0x00030c30
        /*0968*/ 	.short	0x0100
        /*096a*/ 	.byte	0x08
	.zero		1


	//   ....[6]....
        /*096c*/ 	.word	0x00000500
        /*0970*/ 	.word	0x000000ff
        /*0974*/ 	.word	0x00030c40
        /*0978*/ 	.short	0x0100
        /*097a*/ 	.byte	0x08
	.zero		1


	//   ....[7]....
        /*097c*/ 	.word	0x00000510
        /*0980*/ 	.word	0x000000ff
        /*0984*/ 	.word	0x00030c38
        /*0988*/ 	.short	0x0100
        /*098a*/ 	.byte	0x08
	.zero		1


	//   ....[8]....
        /*098c*/ 	.word	0x00000520
        /*0990*/ 	.word	0x000000ff
        /*0994*/ 	.word	0x00030c48
        /*0998*/ 	.short	0x0100
        /*099a*/ 	.byte	0x08
	.zero		1


	//   ....[9]....
        /*099c*/ 	.word	0x00000fa0
        /*09a0*/ 	.word	0x000000de
        /*09a4*/ 	.word	0x00030c00
        /*09a8*/ 	.short	0x010a
        /*09aa*/ 	.byte	0x3f
	.zero		1


	//   ....[10]....
        /*09ac*/ 	.word	0x000010c0
        /*09b0*/ 	.word	0x000000de
        /*09b4*/ 	.word	0x00030c00
        /*09b8*/ 	.short	0x010a
        /*09ba*/ 	.byte	0x3f
	.zero		1


	//   ....[11]....
        /*09bc*/ 	.word	0x00001b50
        /*09c0*/ 	.word	0x00000008
        /*09c4*/ 	.word	0x00030c10
        /*09c8*/ 	.short	0x010a
        /*09ca*/ 	.byte	0x3f
	.zero		1


	//   ....[12]....
        /*09cc*/ 	.word	0x00001bc0
        /*09d0*/ 	.word	0x00000008
        /*09d4*/ 	.word	0x00030c10
        /*09d8*/ 	.short	0x010a
        /*09da*/ 	.byte	0x3f
	.zero		1


	//   ....[13]....
        /*09dc*/ 	.word	0x00001fa0
        /*09e0*/ 	.word	0x00000008
        /*09e4*/ 	.word	0x00030c30
        /*09e8*/ 	.short	0x010a
        /*09ea*/ 	.byte	0x3f
	.zero		1


	//   ....[14]....
        /*09ec*/ 	.word	0x00002020
        /*09f0*/ 	.word	0x00000008
        /*09f4*/ 	.word	0x00030c30
        /*09f8*/ 	.short	0x010a
        /*09fa*/ 	.byte	0x3f
	.zero		1


	//   ....[15]....
        /*09fc*/ 	.word	0x00005090
        /*0a00*/ 	.word	0x00000009
        /*0a04*/ 	.word	0x00000000
        /*0a08*/ 	.short	0x0101
        /*0a0a*/ 	.byte	0x3f
	.zero		1


	//   ....[16]....
        /*0a0c*/ 	.word	0x000054e0
        /*0a10*/ 	.word	0x00000008
        /*0a14*/ 	.word	0x00000000
        /*0a18*/ 	.short	0x0101
        /*0a1a*/ 	.byte	0x3f
	.zero		1


	//   ....[17]....
        /*0a1c*/ 	.word	0x00005d90
        /*0a20*/ 	.word	0x00000006
        /*0a24*/ 	.word	0x00030c10
        /*0a28*/ 	.short	0x010a
        /*0a2a*/ 	.byte	0x3f
	.zero		1


	//   ....[18]....
        /*0a2c*/ 	.word	0x00005e10
        /*0a30*/ 	.word	0x00000006
        /*0a34*/ 	.word	0x00030c10
        /*0a38*/ 	.short	0x010a
        /*0a3a*/ 	.byte	0x3f
	.zero		1


	//   ....[19]....
        /*0a3c*/ 	.word	0x00006210
        /*0a40*/ 	.word	0x00000006
        /*0a44*/ 	.word	0x00030c30
        /*0a48*/ 	.short	0x010a
        /*0a4a*/ 	.byte	0x3f
	.zero		1


	//   ....[20]....
        /*0a4c*/ 	.word	0x000062a0
        /*0a50*/ 	.word	0x00000006
        /*0a54*/ 	.word	0x00030c30
        /*0a58*/ 	.short	0x010a
        /*0a5a*/ 	.byte	0x3f
	.zero		1


	//   ....[21]....
        /*0a5c*/ 	.word	0x00008a70
        /*0a60*/ 	.word	0x00000007
        /*0a64*/ 	.word	0x00000000
        /*0a68*/ 	.short	0x0101
        /*0a6a*/ 	.byte	0x3f
	.zero		1


	//   ....[22]....
        /*0a6c*/ 	.word	0x00008ee0
        /*0a70*/ 	.word	0x00000006
        /*0a74*/ 	.word	0x00000000
        /*0a78*/ 	.short	0x0101
        /*0a7a*/ 	.byte	0x3f
	.zero		1


	//   ....[23]....
        /*0a7c*/ 	.word	0x00009730
        /*0a80*/ 	.word	0x00000007
        /*0a84*/ 	.word	0x00030c10
        /*0a88*/ 	.short	0x010a
        /*0a8a*/ 	.byte	0x3f
	.zero		1


	//   ....[24]....
        /*0a8c*/ 	.word	0x000097b0
        /*0a90*/ 	.word	0x00000007
        /*0a94*/ 	.word	0x00030c10
        /*0a98*/ 	.short	0x010a
        /*0a9a*/ 	.byte	0x3f
	.zero		1


	//   ....[25]....
        /*0a9c*/ 	.word	0x00009bc0
        /*0aa0*/ 	.word	0x00000007
        /*0aa4*/ 	.word	0x00030c30
        /*0aa8*/ 	.short	0x010a
        /*0aaa*/ 	.byte	0x3f
	.zero		1


	//   ....[26]....
        /*0aac*/ 	.word	0x00009c50
        /*0ab0*/ 	.word	0x00000007
        /*0ab4*/ 	.word	0x00030c30
        /*0ab8*/ 	.short	0x010a
        /*0aba*/ 	.byte	0x3f
	.zero		1


	//   ....[27]....
        /*0abc*/ 	.word	0x0000cd80
        /*0ac0*/ 	.word	0x00000008
        /*0ac4*/ 	.word	0x00000000
        /*0ac8*/ 	.short	0x0101
        /*0aca*/ 	.byte	0x3f
	.zero		1


	//   ....[28]....
        /*0acc*/ 	.word	0x0000d1f0
        /*0ad0*/ 	.word	0x00000007
        /*0ad4*/ 	.word	0x00000000
        /*0ad8*/ 	.short	0x0101
        /*0ada*/ 	.byte	0x3f
	.zero		1


	//   ....[29]....
        /*0adc*/ 	.word	0x000100e0
        /*0ae0*/ 	.word	0x00000010
        /*0ae4*/ 	.word	0x00030c20
        /*0ae8*/ 	.short	0x010a
        /*0aea*/ 	.byte	0x3f
	.zero		1


	//   ....[30]....
        /*0aec*/ 	.word	0x000106b0
        /*0af0*/ 	.word	0x00000010
        /*0af4*/ 	.word	0x00030c40
        /*0af8*/ 	.short	0x010a
        /*0afa*/ 	.byte	0x3f
	.zero		1


	//   ....[31]....
        /*0afc*/ 	.word	0x000108e0
        /*0b00*/ 	.word	0x00000010
        /*0b04*/ 	.word	0x00030c28
        /*0b08*/ 	.short	0x010a
        /*0b0a*/ 	.byte	0x3f
	.zero		1


	//   ....[32]....
        /*0b0c*/ 	.word	0x00010b10
        /*0b10*/ 	.word	0x00000010
        /*0b14*/ 	.word	0x00030c48
        /*0b18*/ 	.short	0x010a
        /*0b1a*/ 	.byte	0x3f
	.zero		1


	//   ....[33]....
        /*0b1c*/ 	.word	0x00010cf0
        /*0b20*/ 	.word	0x00000010
        /*0b24*/ 	.word	0x00030c20
        /*0b28*/ 	.short	0x010a
        /*0b2a*/ 	.byte	0x3f
	.zero		1


	//   ....[34]....
        /*0b2c*/ 	.word	0x00010fa0
        /*0b30*/ 	.word	0x00000010
        /*0b34*/ 	.word	0x00030c40
        /*0b38*/ 	.short	0x010a
        /*0b3a*/ 	.byte	0x3f
	.zero		1


	//   ....[35]....
        /*0b3c*/ 	.word	0x000111a0
        /*0b40*/ 	.word	0x00000010
        /*0b44*/ 	.word	0x00030c28
        /*0b48*/ 	.short	0x010a
        /*0b4a*/ 	.byte	0x3f
	.zero		1


	//   ....[36]....
        /*0b4c*/ 	.word	0x00011420
        /*0b50*/ 	.word	0x00000003
        /*0b54*/ 	.word	0x00030c40
        /*0b58*/ 	.short	0x010a
        /*0b5a*/ 	.byte	0x3f
	.zero		1


	//   ....[37]....
        /*0b5c*/ 	.word	0x000117f0
        /*0b60*/ 	.word	0x00000006
        /*0b64*/ 	.word	0x00000000
        /*0b68*/ 	.short	0x010a
        /*0b6a*/ 	.byte	0x3f
	.zero		1


	//   ....[38]....
        /*0b6c*/ 	.word	0x00011850
        /*0b70*/ 	.word	0x00000003
        /*0b74*/ 	.word	0x00000000
        /*0b78*/ 	.short	0x010a
        /*0b7a*/ 	.byte	0x3f
	.zero		1


	//   ....[39]....
        /*0b7c*/ 	.word	0x000118b0
        /*0b80*/ 	.word	0x00000002
        /*0b84*/ 	.word	0x00000000
        /*0b88*/ 	.short	0x010a
        /*0b8a*/ 	.byte	0x3f
	.zero		1


	//   ....[40]....
        /*0b8c*/ 	.word	0x000118e0
        /*0b90*/ 	.word	0x00000003
        /*0b94*/ 	.word	0x00000000
        /*0b98*/ 	.short	0x010a
        /*0b9a*/ 	.byte	0x3f
	.zero		1


	//   ....[41]....
        /*0b9c*/ 	.word	0x000119c0
        /*0ba0*/ 	.word	0x000000de
        /*0ba4*/ 	.word	0x00030c00
        /*0ba8*/ 	.short	0x010a
        /*0baa*/ 	.byte	0x3f
	.zero		1


	//   ....[42]....
        /*0bac*/ 	.word	0x00011a10
        /*0bb0*/ 	.word	0x00000008
        /*0bb4*/ 	.word	0x00030c10
        /*0bb8*/ 	.short	0x010a
        /*0bba*/ 	.byte	0x3f
	.zero		1


	//   ....[43]....
        /*0bbc*/ 	.word	0x00011a60
        /*0bc0*/ 	.word	0x00000008
        /*0bc4*/ 	.word	0x00030c30
        /*0bc8*/ 	.short	0x010a
        /*0bca*/ 	.byte	0x3f
	.zero		1


	//   ....[44]....
        /*0bcc*/ 	.word	0x00011ab0
        /*0bd0*/ 	.word	0x00000006
        /*0bd4*/ 	.word	0x00030c10
        /*0bd8*/ 	.short	0x010a
        /*0bda*/ 	.byte	0x3f
	.zero		1


	//   ....[45]....
        /*0bdc*/ 	.word	0x00011b00
        /*0be0*/ 	.word	0x00000006
        /*0be4*/ 	.word	0x00030c30
        /*0be8*/ 	.short	0x010a
        /*0bea*/ 	.byte	0x3f
	.zero		1


	//   ....[46]....
        /*0bec*/ 	.word	0x00011b50
        /*0bf0*/ 	.word	0x00000007
        /*0bf4*/ 	.word	0x00030c10
        /*0bf8*/ 	.short	0x010a
        /*0bfa*/ 	.byte	0x3f
	.zero		1


	//   ....[47]....
        /*0bfc*/ 	.word	0x00011ba0
        /*0c00*/ 	.word	0x00000007
        /*0c04*/ 	.word	0x00030c30
        /*0c08*/ 	.short	0x010a
        /*0c0a*/ 	.byte	0x3f
	.zero		1


	//   ....[48]....
        /*0c0c*/ 	.word	0x00011e20
        /*0c10*/ 	.word	0x00000010
        /*0c14*/ 	.word	0x00030c20
        /*0c18*/ 	.short	0x010a
        /*0c1a*/ 	.byte	0x3f
	.zero		1


	//   ....[49]....
        /*0c1c*/ 	.word	0x00011e70
        /*0c20*/ 	.word	0x00000010
        /*0c24*/ 	.word	0x00030c40
        /*0c28*/ 	.short	0x010a
        /*0c2a*/ 	.byte	0x3f
	.zero		1


	//   ....[50]....
        /*0c2c*/ 	.word	0x00011ec0
        /*0c30*/ 	.word	0x00000010
        /*0c34*/ 	.word	0x00030c28
        /*0c38*/ 	.short	0x010a
        /*0c3a*/ 	.byte	0x3f
	.zero		1


	//   ....[51]....
        /*0c3c*/ 	.word	0x00011f10
        /*0c40*/ 	.word	0x00000010
        /*0c44*/ 	.word	0x00030c48
        /*0c48*/ 	.short	0x010a
        /*0c4a*/ 	.byte	0x3f
	.zero		1


	//   ....[52]....
        /*0c4c*/ 	.word	0x00011f70
        /*0c50*/ 	.word	0x00000010
        /*0c54*/ 	.word	0x00030c20
        /*0c58*/ 	.short	0x010a
        /*0c5a*/ 	.byte	0x3f
	.zero		1


	//   ....[53]....
        /*0c5c*/ 	.word	0x00011fc0
        /*0c60*/ 	.word	0x00000010
        /*0c64*/ 	.word	0x00030c40
        /*0c68*/ 	.short	0x010a
        /*0c6a*/ 	.byte	0x3f
	.zero		1


	//   ....[54]....
        /*0c6c*/ 	.word	0x00012010
        /*0c70*/ 	.word	0x00000010
        /*0c74*/ 	.word	0x00030c28
        /*0c78*/ 	.short	0x010a
        /*0c7a*/ 	.byte	0x3f
	.zero		1


	//   ....[55]....
        /*0c7c*/ 	.word	0x00012060
        /*0c80*/ 	.word	0x00000003
        /*0c84*/ 	.word	0x00030c40
        /*0c88*/ 	.short	0x010a
        /*0c8a*/ 	.byte	0x3f
	.zero		1


	//   ....[56]....
        /*0c8c*/ 	.word	0x00012130
        /*0c90*/ 	.word	0x00000006
        /*0c94*/ 	.word	0x00000000
        /*0c98*/ 	.short	0x010a
        /*0c9a*/ 	.byte	0x3f
	.zero		1


	//   ....[57]....
        /*0c9c*/ 	.word	0x00012180
        /*0ca0*/ 	.word	0x00000003
        /*0ca4*/ 	.word	0x00000000
        /*0ca8*/ 	.short	0x010a
        /*0caa*/ 	.byte	0x3f
	.zero		1


	//   ....[58]....
        /*0cac*/ 	.word	0x000121d0
        /*0cb0*/ 	.word	0x00000002
        /*0cb4*/ 	.word	0x00000000
        /*0cb8*/ 	.short	0x010a
        /*0cba*/ 	.byte	0x3f
	.zero		1


	//----- nvinfo : EIATTR_NUM_MBARRIERS
	.align		4
.L_510:
        /*0cbc*/ 	.byte	0x03, 0x38
        /*0cbe*/ 	.short	0x0009


	//----- nvinfo : EIATTR_EXIT_INSTR_OFFSETS
	.align		4
        /*0cc0*/ 	.byte	0x04, 0x1c
        /*0cc2*/ 	.short	(.L_512 - .L_511)


	//   ....[0]....
.L_511:
        /*0cc4*/ 	.word	0x00011930


	//----- nvinfo : EIATTR_MAX_THREADS
	.align		4
.L_512:
        /*0cc8*/ 	.byte	0x04, 0x05
        /*0cca*/ 	.short	(.L_514 - .L_513)
.L_513:
        /*0ccc*/ 	.word	0x00000180
        /*0cd0*/ 	.word	0x00000001
        /*0cd4*/ 	.word	0x00000001


	//----- nvinfo : EIATTR_CRS_STACK_SIZE
	.align		4
.L_514:
        /*0cd8*/ 	.byte	0x04, 0x1e
        /*0cda*/ 	.short	(.L_516 - .L_515)
.L_515:
        /*0cdc*/ 	.word	0x00000000


	//----- nvinfo : EIATTR_CBANK_PARAM_SIZE
	.align		4
.L_516:
        /*0ce0*/ 	.byte	0x03, 0x19
        /*0ce2*/ 	.short	0x06f0


	//----- nvinfo : EIATTR_PARAM_CBANK
	.align		4
        /*0ce4*/ 	.byte	0x04, 0x0a
        /*0ce6*/ 	.short	(.L_518 - .L_517)
	.align		4
.L_517:
        /*0ce8*/ 	.word	index@(.nv.constant0._ZN7cutlass13device_kernelIN5flash11enable_sm90INS1_16FlashAttnBwdSm90INS1_25CollectiveMainloopBwdSm90ILi2ELi2ELi2EN4cute5tupleIJNS5_1CILi1EEES8_S8_EEENS6_IJNS7_ILi128EEESA_NS7_ILi64EEEEEENS_10bfloat16_tEfNS_4arch4Sm90ELb0ELb1ELb0ELb0ELb1ELb1ELb0ELb0ELi2ELi1ELi2ELi2ELb0EEENS1_24CollectiveEpilogueBwdGQAISC_fSF_Li256ELb0ELb1EEENS1_19SingleTileSchedulerILb0ELb0ELb0ELi128EEEEEEEEEvNT_6ParamsE)
        /*0cec*/ 	.short	0x0210
        /*0cee*/ 	.short	0x06f0


	//----- nvinfo : EIATTR_SW_WAR
	.align		4
.L_518:
        /*0cf0*/ 	.byte	0x04, 0x36
        /*0cf2*/ 	.short	(.L_520 - .L_519)
.L_519:
        /*0cf4*/ 	.word	0x00000008
.L_520:


//--------------------- .nv.info._ZN7cutlass13device_kernelIN5flash11enable_sm90INS1_16FlashAttnBwdSm90INS1_25CollectiveMainloopBwdSm90ILi2ELi2ELi2EN4cute5tupleIJNS5_1CILi1EEES8_S8_EEENS6_IJNS7_ILi128EEESA_NS7_ILi64EEEEEENS_10bfloat16_tEfNS_4arch4Sm90ELb0ELb1ELb0ELb1ELb0ELb1ELb0ELb0ELi2ELi1ELi2ELi2ELb0EEENS1_21CollectiveEpilogueBwdISC_SD_SF_Li256ELb1ELb0ELi1EEENS1_19SingleTileSchedulerILb1ELb0ELb0ELi128EEEEEEEEEvNT_6ParamsE --------------------------
	.section	.nv.info._ZN7cutlass13device_kernelIN5flash11enable_sm90INS1_16FlashAttnBwdSm90INS1_25CollectiveMainloopBwdSm90ILi2ELi2ELi2EN4cute5tupleIJNS5_1CILi1EEES8_S8_EEENS6_IJNS7_ILi128EEESA_NS7_ILi64EEEEEENS_10bfloat16_tEfNS_4arch4Sm90ELb0ELb1ELb0ELb1ELb0ELb1ELb0ELb0ELi2ELi1ELi2ELi2ELb0EEENS1_21CollectiveEpilogueBwdISC_SD_SF_Li256ELb1ELb0ELi1EEENS1_19SingleTileSchedulerILb1ELb0ELb0ELi128EEEEEEEEEvNT_6ParamsE,"",@"SHT_CUDA_INFO"
	.sectionflags	@""
	.align	4


	//----- nvinfo : EIATTR_CUDA_API_VERSION
	.align		4
        /*0000*/ 	.byte	0x04, 0x37
        /*0002*/ 	.short	(.L_522 - .L_521)
.L_521:
        /*0004*/ 	.word	0x00000082


	//----- nvinfo : EIATTR_KPARAM_INFO
	.align		4
.L_522:
        /*0008*/ 	.byte	0x04, 0x17
        /*000a*/ 	.short	(.L_524 - .L_523)
.L_523:
        /*000c*/ 	.word	0x00000000
        /*0010*/ 	.short	0x0000
        /*0012*/ 	.short	0x0070
        /*0014*/ 	.byte	0x00, 0xf0, 0x01, 0x1a


	//----- nvinfo : EIATTR_SPARSE_MMA_MASK
	.align		4
.L_524:
        /*0018*/ 	.byte	0x03, 0x50
        /*001a*/ 	.short	0x0000


	//----- nvinfo : EIATTR_MAXREG_COUNT
	.align		4
        /*001c*/ 	.byte	0x03, 0x1b
        /*001e*/ 	.short	0x00a8


	//----- nvinfo : EIATTR_NUM_BARRIERS
	.align		4
        /*0020*/ 	.byte	0x02, 0x4c
        /*0022*/ 	.byte	0x10
	.zero		1


	//----- nvinfo : EIATTR_EXTERNS
	.align		4
        /*0024*/ 	.byte	0x04, 0x0f
        /*0026*/ 	.short	(.L_526 - .L_525)


	//   ....[0]....
	.align		4
.L_525:
        /*0028*/ 	.word	index@(__assertfail)


	//----- nvinfo : EIATTR_ANNOTATIONS
	.align		4
.L_526:
        /*002c*/ 	.byte	0x04, 0x55
        /*002e*/ 	.short	(.L_528 - .L_527)


	//   ....[0]....
.L_527:
        /* <DEDUP_REMOVED lines=31> */


	//----- nvinfo : EIATTR_MERCURY_ISA_VERSION
	.align		4
.L_528:
        /*0210*/ 	.byte	0x03, 0x5f
        /*0212*/ 	.short	0x0101


	//----- nvinfo : EIATTR_INT_WARP_WIDE_INSTR_OFFSETS
	.align		4
        /*0214*/ 	.byte	0x04, 0x31
        /*0216*/ 	.short	(.L_530 - .L_529)


	//   ....[0]....
.L_529:
        /*0218*/ 	.word	0x00000190


	//   ....[1]....
        /*021c*/ 	.word	0x000001c0


	//----- nvinfo : EIATTR_COOP_GROUP_MASK_REGIDS
	.align		4
.L_530:
        /*0220*/ 	.byte	0x04, 0x29
        /*0222*/ 	.short	(.L_532 - .L_531)


	//   ....[0]....
.L_531:
        /*0224*/ 	.word	0xffffffff


	//   ....[1]....
        /*0228*/ 	.word	0xffffffff


	//   ....[2]....
        /*022c*/ 	.word	0xffffffff


	//   ....[3]....
        /*0230*/ 	.word	0xffffffff


	//   ....[4]....
        /*0234*/ 	.word	0xffffffff


	//   ....[5]....
        /*0238*/ 	.word	0xffffffff


	//   ....[6]....
        /*023c*/ 	.word	0xffffffff


	//   ....[7]....
        /*0240*/ 	.word	0xffffffff


	//   ....[8]....
        /*0244*/ 	.word	0xffffffff


	//   ....[9]....
        /*0248*/ 	.word	0xffffffff


	//   ....[10]....
        /*024c*/ 	.word	0xffffffff


	//   ....[11]....
        /*0250*/ 	.word	0xffffffff


	//   ....[12]....
        /*0254*/ 	.word	0xffffffff


	//   ....[13]....
        /*0258*/ 	.word	0xffffffff


	//   ....[14]....
        /*025c*/ 	.word	0xffffffff


	//   ....[15]....
        /*0260*/ 	.word	0xffffffff


	//   ....[16]....
        /*0264*/ 	.word	0xffffffff


	//   ....[17]....
        /*0268*/ 	.word	0xffffffff


	//   ....[18]....
        /*026c*/ 	.word	0xffffffff


	//   ....[19]....
        /*0270*/ 	.word	0xffffffff


	//   ....[20]....
        /*0274*/ 	.word	0xffffffff


	//   ....[21]....
        /*0278*/ 	.word	0xffffffff


	//   ....[22]....
        /*027c*/ 	.word	0xffffffff


	//   ....[23]....
        /*0280*/ 	.word	0xffffffff


	//   ....[24]....
        /*0284*/ 	.word	0xffffffff


	//   ....[25]....
        /*0288*/ 	.word	0xffffffff


	//   ....[26]....
        /*028c*/ 	.word	0xffffffff


	//   ....[27]....
        /*0290*/ 	.word	0xffffffff


	//   ....[28]....
        /*0294*/ 	.word	0xffffffff


	//   ....[29]....
        /*0298*/ 	.word	0xffffffff


	//   ....[30]....
        /*029c*/ 	.word	0xffffffff


	//   ....[31]....
        /*02a0*/ 	.word	0xffffffff


	//   ....[32]....
        /*02a4*/ 	.word	0xffffffff


	//   ....[33]....
        /*02a8*/ 	.word	0xffffffff


	//   ....[34]....
        /*02ac*/ 	.word	0xffffffff


	//   ....[35]....
        /*02b0*/ 	.word	0xffffffff


	//   ....[36]....
        /*02b4*/ 	.word	0xffffffff


	//   ....[37]....
        /*02b8*/ 	.word	0xffffffff


	//   ....[38]....
        /*02bc*/ 	.word	0xffffffff


	//   ....[39]....
        /*02c0*/ 	.word	0xffffffff


	//   ....[40]....
        /*02c4*/ 	.word	0xffffffff


	//   ....[41]....
        /*02c8*/ 	.word	0xffffffff


	//   ....[42]....
        /*02cc*/ 	.word	0xffffffff


	//   ....[43]....
        /*02d0*/ 	.word	0xffffffff


	//   ....[44]....
        /*02d4*/ 	.word	0xffffffff


	//   ....[45]....
        /*02d8*/ 	.word	0xffffffff


	//   ....[46]....
        /*02dc*/ 	.word	0xffffffff


	//   ....[47]....
        /*02e0*/ 	.word	0xffffffff


	//   ....[48]....
        /*02e4*/ 	.word	0xffffffff


	//   ....[49]....
        /*02e8*/ 	.word	0xffffffff


	//   ....[50]....
        /*02ec*/ 	.word	0xffffffff


	//   ....[51]....
        /*02f0*/ 	.word	0xffffffff


	//   ....[52]....
        /*02f4*/ 	.word	0xffffffff


	//   ....[53]....
        /*02f8*/ 	.word	0xffffffff


	//   ....[54]....
        /*02fc*/ 	.word	0xffffffff


	//   ....[55]....
        /*0300*/ 	.word	0xffffffff


	//   ....[56]....
        /*0304*/ 	.word	0xffffffff


	//   ....[57]....
        /*0308*/ 	.word	0xffffffff


	//   ....[58]....
        /*030c*/ 	.word	0xffffffff


	//   ....[59]....
        /*0310*/ 	.word	0xffffffff


	//   ....[60]....
        /*0314*/ 	.word	0xffffffff


	//   ....[61]....
        /*0318*/ 	.word	0xffffffff


	//   ....[62]....
        /*031c*/ 	.word	0xffffffff


	//   ....[63]....
        /*0320*/ 	.word	0xffffffff


	//   ....[64]....
        /*0324*/ 	.word	0xffffffff


	//   ....[65]....
        /*0328*/ 	.word	0xffffffff


	//   ....[66]....
        /*032c*/ 	.word	0xffffffff


	//   ....[67]....
        /*0330*/ 	.word	0xffffffff


	//   ....[68]....
        /*0334*/ 	.word	0xffffffff


	//   ....[69]....
        /*0338*/ 	.word	0xffffffff


	//   ....[70]....
        /*033c*/ 	.word	0xffffffff


	//   ....[71]....
        /*0340*/ 	.word	0xffffffff


	//   ....[72]....
        /*0344*/ 	.word	0xffffffff


	//   ....[73]....
        /*0348*/ 	.word	0xffffffff


	//   ....[74]....
        /*034c*/ 	.word	0xffffffff


	//   ....[75]....
        /*0350*/ 	.word	0xffffffff


	//   ....[76]....
        /*0354*/ 	.word	0xffffffff


	//   ....[77]....
        /*0358*/ 	.word	0xffffffff


	//   ....[78]....
        /*035c*/ 	.word	0xffffffff


	//   ....[79]....
        /*0360*/ 	.word	0xffffffff


	//   ....[80]....
        /*0364*/ 	.word	0xffffffff


	//   ....[81]....
        /*0368*/ 	.word	0xffffffff


	//   ....[82]....
        /*036c*/ 	.word	0xffffffff


	//   ....[83]....
        /*0370*/ 	.word	0xffffffff


	//   ....[84]....
        /*0374*/ 	.word	0xffffffff


	//   ....[85]....
        /*0378*/ 	.word	0xffffffff


	//   ....[86]....
        /*037c*/ 	.word	0xffffffff


	//   ....[87]....
        /*0380*/ 	.word	0xffffffff


	//   ....[88]....
        /*0384*/ 	.word	0xffffffff


	//   ....[89]....
        /*0388*/ 	.word	0xffffffff


	//   ....[90]....
        /*038c*/ 	.word	0xffffffff


	//   ....[91]....
        /*0390*/ 	.word	0xffffffff


	//   ....[92]....
        /*0394*/ 	.word	0xffffffff


	//   ....[93]....
        /*0398*/ 	.word	0xffffffff


	//   ....[94]....
        /*039c*/ 	.word	0xffffffff


	//   ....[95]....
        /*03a0*/ 	.word	0xffffffff


	//   ....[96]....
        /*03a4*/ 	.word	0xffffffff


	//   ....[97]....
        /*03a8*/ 	.word	0xffffffff


	//   ....[98]....
        /*03ac*/ 	.word	0xffffffff


	//   ....[99]....
        /*03b0*/ 	.word	0xffffffff


	//   ....[100]....
        /*03b4*/ 	.word	0xffffffff


	//   ....[101]....
        /*03b8*/ 	.word	0xffffffff


	//   ....[102]....
        /*03bc*/ 	.word	0xffffffff


	//   ....[103]....
        /*03c0*/ 	.word	0xffffffff


	//   ....[104]....
        /*03c4*/ 	.word	0xffffffff


	//   ....[105]....
        /*03c8*/ 	.word	0xffffffff


	//   ....[106]....
        /*03cc*/ 	.word	0xffffffff


	//   ....[107]....
        /*03d0*/ 	.word	0xffffffff


	//   ....[108]....
        /*03d4*/ 	.word	0xffffffff


	//   ....[109]....
        /*03d8*/ 	.word	0xffffffff


	//   ....[110]....
        /*03dc*/ 	.word	0xffffffff


	//   ....[111]....
        /*03e0*/ 	.word	0xffffffff


	//   ....[112]....
        /*03e4*/ 	.word	0xffffffff


	//   ....[113]....
        /*03e8*/ 	.word	0xffffffff


	//   ....[114]....
        /*03ec*/ 	.word	0xffffffff


	//   ....[115]....
        /*03f0*/ 	.word	0xffffffff


	//   ....[116]....
        /*03f4*/ 	.word	0xffffffff


	//   ....[117]....
        /*03f8*/ 	.word	0xffffffff


	//   ....[118]....
        /*03fc*/ 	.word	0xffffffff


	//   ....[119]....
        /*0400*/ 	.word	0xffffffff


	//   ....[120]....
        /*0404*/ 	.word	0xffffffff


	//   ....[121]....
        /*0408*/ 	.word	0xffffffff


	//   ....[122]....
        /*040c*/ 	.word	0xffffffff


	//   ....[123]....
        /*0410*/ 	.word	0xffffffff


	//   ....[124]....
        /*0414*/ 	.word	0xffffffff


	//   ....[125]....
        /*0418*/ 	.word	0xffffffff


	//   ....[126]....
        /*041c*/ 	.word	0xffffffff


	//   ....[127]....
        /*0420*/ 	.word	0xffffffff


	//   ....[128]....
        /*0424*/ 	.word	0xffffffff


	//   ....[129]....
        /*0428*/ 	.word	0xffffffff


	//   ....[130]....
        /*042c*/ 	.word	0xffffffff


	//   ....[131]....
        /*0430*/ 	.word	0xffffffff


	//   ....[132]....
        /*0434*/ 	.word	0xffffffff


	//   ....[133]....
        /*0438*/ 	.word	0xffffffff


	//   ....[134]....
        /*043c*/ 	.word	0xffffffff


	//   ....[135]....
        /*0440*/ 	.word	0xffffffff


	//   ....[136]....
        /*0444*/ 	.word	0xffffffff


	//   ....[137]....
        /*0448*/ 	.word	0xffffffff


	//   ....[138]....
        /*044c*/ 	.word	0xffffffff


	//   ....[139]....
        /*0450*/ 	.word	0xffffffff


	//   ....[140]....
        /*0454*/ 	.word	0xffffffff


	//   ....[141]....
        /*0458*/ 	.word	0xffffffff


	//   ....[142]....
        /*045c*/ 	.word	0xffffffff


	//   ....[143]....
        /*0460*/ 	.word	0xffffffff


	//   ....[144]....
        /*0464*/ 	.word	0xffffffff


	//   ....[145]....
        /*0468*/ 	.word	0xffffffff


	//   ....[146]....
        /*046c*/ 	.word	0xffffffff


	//   ....[147]....
        /*0470*/ 	.word	0xffffffff


	//   ....[148]....
        /*0474*/ 	.word	0xffffffff


	//   ....[149]....
        /*0478*/ 	.word	0xffffffff


	//   ....[150]....
        /*047c*/ 	.word	0xffffffff


	//   ....[151]....
        /*0480*/ 	.word	0xffffffff


	//   ....[152]....
        /*0484*/ 	.word	0xffffffff


	//   ....[153]....
        /*0488*/ 	.word	0xffffffff


	//   ....[154]....
        /*048c*/ 	.word	0xffffffff


	//   ....[155]....
        /*0490*/ 	.word	0xffffffff


	//   ....[156]....
        /*0494*/ 	.word	0xffffffff


	//   ....[157]....
        /*0498*/ 	.word	0xffffffff


	//   ....[158]....
        /*049c*/ 	.word	0xffffffff


	//   ....[159]....
        /*04a0*/ 	.word	0xffffffff


	//   ....[160]....
        /*04a4*/ 	.word	0xffffffff


	//   ....[161]....
        /*04a8*/ 	.word	0xffffffff


	//   ....[162]....
        /*04ac*/ 	.word	0xffffffff


	//   ....[163]....
        /*04b0*/ 	.word	0xffffffff


	//   ....[164]....
        /*04b4*/ 	.word	0xffffffff


	//   ....[165]....
        /*04b8*/ 	.word	0xffffffff


	//   ....[166]....
        /*04bc*/ 	.word	0xffffffff


	//   ....[167]....
        /*04c0*/ 	.word	0xffffffff


	//   ....[168]....
        /*04c4*/ 	.word	0xffffffff


	//   ....[169]....
        /*04c8*/ 	.word	0xffffffff


	//   ....[170]....
        /*04cc*/ 	.word	0xffffffff


	//   ....[171]....
        /*04d0*/ 	.word	0xffffffff


	//   ....[172]....
        /*04d4*/ 	.word	0xffffffff


	//   ....[173]....
        /*04d8*/ 	.word	0xffffffff


	//   ....[174]....
        /*04dc*/ 	.word	0xffffffff


	//   ....[175]....
        /*04e0*/ 	.word	0xffffffff


	//   ....[176]....
        /*04e4*/ 	.word	0xffffffff


	//   ....[177]....
        /*04e8*/ 	.word	0xffffffff


	//   ....[178]....
        /*04ec*/ 	.word	0xffffffff


	//   ....[179]....
        /*04f0*/ 	.word	0xffffffff


	//   ....[180]....
        /*04f4*/ 	.word	0xffffffff


	//   ....[181]....
        /*04f8*/ 	.word	0xffffffff


	//   ....[182]....
        /*04fc*/ 	.word	0xffffffff


	//   ....[183]....
        /*0500*/ 	.word	0xffffffff


	//   ....[184]....
        /*0504*/ 	.word	0xffffffff


	//   ....[185]....
        /*0508*/ 	.word	0xffffffff


	//   ....[186]....
        /*050c*/ 	.word	0xffffffff


	//   ....[187]....
        /*0510*/ 	.word	0xffffffff


	//   ....[188]....
        /*0514*/ 	.word	0xffffffff


	//   ....[189]....
        /*0518*/ 	.word	0xffffffff


	//   ....[190]....
        /*051c*/ 	.word	0xffffffff


	//   ....[191]....
        /*0520*/ 	.word	0xffffffff


	//   ....[192]....
        /*0524*/ 	.word	0xffffffff


	//   ....[193]....
        /*0528*/ 	.word	0xffffffff


	//   ....[194]....
        /*052c*/ 	.word	0xffffffff


	//   ....[195]....
        /*0530*/ 	.word	0xffffffff


	//   ....[196]....
        /*0534*/ 	.word	0xffffffff


	//   ....[197]....
        /*0538*/ 	.word	0xffffffff


	//   ....[198]....
        /*053c*/ 	.word	0xffffffff


	//   ....[199]....
        /*0540*/ 	.word	0x0500000f


	//----- nvinfo : EIATTR_COOP_GROUP_INSTR_OFFSETS
	.align		4
.L_532:
        /*0544*/ 	.byte	0x04, 0x28
        /*0546*/ 	.short	(.L_534 - .L_533)


	//   ....[0]....
.L_533:
        /*0548*/ 	.word	0x00000070


	//   ....[1]....
        /*054c*/ 	.word	0x000001a0


	//   ....[2]....
        /*0550*/ 	.word	0x000001f0


	//   ....[3]....
        /*0554*/ 	.word	0x000003e0


	//   ....[4]....
        /*0558*/ 	.word	0x00000620


	//   ....[5]....
        /*055c*/ 	.word	0x00001410


	//   ....[6]....
        /*0560*/ 	.word	0x00002440


	//   ....[7]....
        /*0564*/ 	.word	0x00002500


	//   ....[8]....
        /*0568*/ 	.word	0x00002530


	//   ....[9]....
        /*056c*/ 	.word	0x00002660


	//   ....[10]....
        /*0570*/ 	.word	0x000026b0


	//   ....[11]....
        /*0574*/ 	.word	0x00002980


	//   ....[12]....
        /*0578*/ 	.word	0x000029f0


	//   ....[13]....
        /*057c*/ 	.word	0x00002a40


	//   ....[14]....
        /*0580*/ 	.word	0x00002d30


	//   ....[15]....
        /*0584*/ 	.word	0x00002db0


	//   ....[16]....
        /*0588*/ 	.word	0x00002f40


	//   ....[17]....
        /*058c*/ 	.word	0x000030d0


	//   ....[18]....
        /*0590*/ 	.word	0x00003100


	//   ....[19]....
        /*0594*/ 	.word	0x00003140


	//   ....[20]....
        /*0598*/ 	.word	0x00003290


	//   ....[21]....
        /*059c*/ 	.word	0x000032f0


	//   ....[22]....
        /*05a0*/ 	.word	0x000034c0


	//   ....[23]....
        /*05a4*/ 	.word	0x00003560


	//   ....[24]....
        /*05a8*/ 	.word	0x000035f0


	//   ....[25]....
        /*05ac*/ 	.word	0x000036c0


	//   ....[26]....
        /*05b0*/ 	.word	0x00003700


	//   ....[27]....
        /*05b4*/ 	.word	0x00003740


	//   ....[28]....
        /*05b8*/ 	.word	0x00003780


	//   ....[29]....
        /*05bc*/ 	.word	0x000037b0


	//   ....[30]....
        /*05c0*/ 	.word	0x00003830


	//   ....[31]....
        /*05c4*/ 	.word	0x00003890


	//   ....[32]....
        /*05c8*/ 	.word	0x000038e0


	//   ....[33]....
        /*05cc*/ 	.word	0x000038f0


	//   ....[34]....
        /*05d0*/ 	.word	0x00003950


	//   ....[35]....
        /*05d4*/ 	.word	0x000039e0


	//   ....[36]....
        /*05d8*/ 	.word	0x00003ab0


	//   ....[37]....
        /*05dc*/ 	.word	0x00003b90


	//   ....[38]....
        /*05e0*/ 	.word	0x00003c00


	//   ....[39]....
        /*05e4*/ 	.word	0x00003c30


	//   ....[40]....
        /*05e8*/ 	.word	0x00003c50


	//   ....[41]....
        /*05ec*/ 	.word	0x00003c60


	//   ....[42]....
        /*05f0*/ 	.word	0x00003c80


	//   ....[43]....
        /*05f4*/ 	.word	0x00003c90


	//   ....[44]....
        /*05f8*/ 	.word	0x00003cb0


	//   ....[45]....
        /*05fc*/ 	.word	0x00003d30


	//   ....[46]....
        /*0600*/ 	.word	0x00003dc0


	//   ....[47]....
        /*0604*/ 	.word	0x00003e00


	//   ....[48]....
        /*0608*/ 	.word	0x00003e40


	//   ....[49]....
        /*060c*/ 	.word	0x00003e80


	//   ....[50]....
        /*0610*/ 	.word	0x00003ef0


	//   ....[51]....
        /*0614*/ 	.word	0x00003f10


	//   ....[52]....
        /*0618*/ 	.word	0x00003f70


	//   ....[53]....
        /*061c*/ 	.word	0x00003ff0


	//   ....[54]....
        /*0620*/ 	.word	0x00004030


	//   ....[55]....
        /*0624*/ 	.word	0x00004070


	//   ....[56]....
        /*0628*/ 	.word	0x000040b0


	//   ....[57]....
        /*062c*/ 	.word	0x000040f0


	//   ....[58]....
        /*0630*/ 	.word	0x00004130


	//   ....[59]....
        /*0634*/ 	.word	0x00004170


	//   ....[60]....
        /*0638*/ 	.word	0x000041b0


	//   ....[61]....
        /*063c*/ 	.word	0x000041f0


	//   ....[62]....
        /*0640*/ 	.word	0x00004230


	//   ....[63]....
        /*0644*/ 	.word	0x00004270


	//   ....[64]....
        /*0648*/ 	.word	0x000042b0


	//   ....[65]....
        /*064c*/ 	.word	0x000042f0


	//   ....[66]....
        /*0650*/ 	.word	0x00004330


	//   ....[67]....
        /*0654*/ 	.word	0x00004370


	//   ....[68]....
        /*0658*/ 	.word	0x000043b0


	//   ....[69]....
        /*065c*/ 	.word	0x000043f0


	//   ....[70]....
        /*0660*/ 	.word	0x00006610


	//   ....[71]....
        /*0664*/ 	.word	0x00006670


	//   ....[72]....
        /*0668*/ 	.word	0x000066b0


	//   ....[73]....
        /*066c*/ 	.word	0x000066e0


	//   ....[74]....
        /*0670*/ 	.word	0x00006710


	//   ....[75]....
        /*0674*/ 	.word	0x00006740


	//   ....[76]....
        /*0678*/ 	.word	0x00006a20


	//   ....[77]....
        /*067c*/ 	.word	0x00006a30


	//   ....[78]....
        /*0680*/ 	.word	0x00006a60


	//   ....[79]....
        /*0684*/ 	.word	0x00006a90


	//   ....[80]....
        /*0688*/ 	.word	0x00006ad0


	//   ....[81]....
        /*068c*/ 	.word	0x00006bc0


	//   ....[82]....
        /*0690*/ 	.word	0x00006ca0


	//   ....[83]....
        /*0694*/ 	.word	0x00006ce0


	//   ....[84]....
        /*0698*/ 	.word	0x00006d20


	//   ....[85]....
        /*069c*/ 	.word	0x00006d50


	//   ....[86]....
        /*06a0*/ 	.word	0x00006d90


	//   ....[87]....
        /*06a4*/ 	.word	0x00006dc0


	//   ....[88]....
        /*06a8*/ 	.word	0x00006de0


	//   ....[89]....
        /*06ac*/ 	.word	0x00006e50


	//   ....[90]....
        /*06b0*/ 	.word	0x00006e90


	//   ....[91]....
        /*06b4*/ 	.word	0x00006ed0


	//   ....[92]....
        /*06b8*/ 	.word	0x00006f10


	//   ....[93]....
        /*06bc*/ 	.word	0x00006f50


	//   ....[94]....
        /*06c0*/ 	.word	0x00006fc0


	//   ....[95]....
        /*06c4*/ 	.word	0x00007000


	//   ....[96]....
        /*06c8*/ 	.word	0x00007060


	//   ....[97]....
        /*06cc*/ 	.word	0x000070b0


	//   ....[98]....
        /*06d0*/ 	.word	0x000070f0


	//   ....[99]....
        /*06d4*/ 	.word	0x000071c0


	//   ....[100]....
        /*06d8*/ 	.word	0x00007200


	//   ....[101]....
        /*06dc*/ 	.word	0x00007270


	//   ....[102]....
        /*06e0*/ 	.word	0x00007690


	//   ....[103]....
        /*06e4*/ 	.word	0x000076a0


	//   ....[104]....
        /*06e8*/ 	.word	0x000076b0


	//   ....[105]....
        /*06ec*/ 	.word	0x000076c0


	//   ....[106]....
        /*06f0*/ 	.word	0x000076d0


	//   ....[107]....
        /*06f4*/ 	.word	0x000076e0


	//   ....[108]....
        /*06f8*/ 	.word	0x00007710


	//   ....[109]....
        /*06fc*/ 	.word	0x00007740


	//   ....[110]....
        /*0700*/ 	.word	0x00007780


	//   ....[111]....
        /*0704*/ 	.word	0x000077a0


	//   ....[112]....
        /*0708*/ 	.word	0x000077e0


	//   ....[113]....
        /*070c*/ 	.word	0x00007820


	//   ....[114]....
        /*0710*/ 	.word	0x00007860


	//   ....[115]....
        /*0714*/ 	.word	0x00007870


	//   ....[116]....
        /*0718*/ 	.word	0x000078a0


	//   ....[117]....
        /*071c*/ 	.word	0x000078e0


	//   ....[118]....
        /*0720*/ 	.word	0x00007910


	//   ....[119]....
        /*0724*/ 	.word	0x00007940


	//   ....[120]....
        /*0728*/ 	.word	0x00007990


	//   ....[121]....
        /*072c*/ 	.word	0x000079d0


	//   ....[122]....
        /*0730*/ 	.word	0x000079f0


	//   ....[123]....
        /*0734*/ 	.word	0x00007a30


	//   ....[124]....
        /*0738*/ 	.word	0x00007a70


	//   ....[125]....
        /*073c*/ 	.word	0x00007ab0


	//   ....[126]....
        /*0740*/ 	.word	0x00007ac0


	//   ....[127]....
        /*0744*/ 	.word	0x00007af0


	//   ....[128]....
        /*0748*/ 	.word	0x00007b00


	//   ....[129]....
        /*074c*/ 	.word	0x00007b10


	//   ....[130]....
        /*0750*/ 	.word	0x00007b20


	//   ....[131]....
        /*0754*/ 	.word	0x00007b30


	//   ....[132]....
        /*0758*/ 	.word	0x00007b70


	//   ....[133]....
        /*075c*/ 	.word	0x00007bb0


	//   ....[134]....
        /*0760*/ 	.word	0x0000a040


	//   ....[135]....
        /*0764*/ 	.word	0x0000a180


	//   ....[136]....
        /*0768*/ 	.word	0x0000a1b0


	//   ....[137]....
        /*076c*/ 	.word	0x0000a260


	//   ....[138]....
        /*0770*/ 	.word	0x0000a2e0


	//   ....[139]....
        /*0774*/ 	.word	0x0000a3c0


	//   ....[140]....
        /*0778*/ 	.word	0x0000a400


	//   ....[141]....
        /*077c*/ 	.word	0x0000a4f0


	//   ....[142]....
        /*0780*/ 	.word	0x0000a530


	//   ....[143]....
        /*0784*/ 	.word	0x0000a570


	//   ....[144]....
        /*0788*/ 	.word	0x0000a620


	//   ....[145]....
        /*078c*/ 	.word	0x0000a710


	//   ....[146]....
        /*0790*/ 	.word	0x0000a770


	//   ....[147]....
        /*0794*/ 	.word	0x0000a810


	//   ....[148]....
        /*0798*/ 	.word	0x0000a850


	//   ....[149]....
        /*079c*/ 	.word	0x0000a880


	//   ....[150]....
        /*07a0*/ 	.word	0x0000a9a0


	//   ....[151]....
        /*07a4*/ 	.word	0x0000a9e0


	//   ....[152]....
        /*07a8*/ 	.word	0x0000ab40


	//   ....[153]....
        /*07ac*/ 	.word	0x0000ac40


	//   ....[154]....
        /*07b0*/ 	.word	0x0000ac80


	//   ....[155]....
        /*07b4*/ 	.word	0x0000b1d0


	//   ....[156]....
        /*07b8*/ 	.word	0x0000b2d0


	//   ....[157]....
        /*07bc*/ 	.word	0x0000b300


	//   ....[158]....
        /*07c0*/ 	.word	0x0000b340


	//   ....[159]....
        /*07c4*/ 	.word	0x0000b3c0


	//   ....[160]....
        /*07c8*/ 	.word	0x0000b400


	//   ....[161]....
        /*07cc*/ 	.word	0x0000b490


	//   ....[162]....
        /*07d0*/ 	.word	0x0000b4d0


	//   ....[163]....
        /*07d4*/ 	.word	0x0000b6d0


	//   ....[164]....
        /*07d8*/ 	.word	0x0000b710


	//   ....[165]....
        /*07dc*/ 	.word	0x0000b760


	//   ....[166]....
        /*07e0*/ 	.word	0x0000b910


	//   ....[167]....
        /*07e4*/ 	.word	0x0000b920


	//   ....[168]....
        /*07e8*/ 	.word	0x0000b930


	//   ....[169]....
        /*07ec*/ 	.word	0x0000b940


	//   ....[170]....
        /*07f0*/ 	.word	0x0000b950


	//   ....[171]....
        /*07f4*/ 	.word	0x0000b960


	//   ....[172]....
        /*07f8*/ 	.word	0x0000b990


	//   ....[173]....
        /*07fc*/ 	.word	0x0000b9c0


	//   ....[174]....
        /*0800*/ 	.word	0x0000ba00


	//   ....[175]....
        /*0804*/ 	.word	0x0000ba30


	//   ....[176]....
        /*0808*/ 	.word	0x0000ba70


	//   ....[177]....
        /*080c*/ 	.word	0x0000baa0


	//   ....[178]....
        /*0810*/ 	.word	0x0000bae0


	//   ....[179]....
        /*0814*/ 	.word	0x0000baf0


	//   ....[180]....
        /*0818*/ 	.word	0x0000bb10


	//   ....[181]....
        /*081c*/ 	.word	0x0000bb50


	//   ....[182]....
        /*0820*/ 	.word	0x0000bb90


	//   ....[183]....
        /*0824*/ 	.word	0x0000bc30


	//   ....[184]....
        /*0828*/ 	.word	0x0000bc70


	//   ....[185]....
        /*082c*/ 	.word	0x0000bcb0


	//   ....[186]....
        /*0830*/ 	.word	0x0000bce0


	//   ....[187]....
        /*0834*/ 	.word	0x0000bd20


	//   ....[188]....
        /*0838*/ 	.word	0x0000bd30


	//   ....[189]....
        /*083c*/ 	.word	0x0000bd40


	//   ....[190]....
        /*0840*/ 	.word	0x0000bd70


	//   ....[191]....
        /*0844*/ 	.word	0x0000bdb0


	//   ....[192]....
        /*0848*/ 	.word	0x0000bde0


	//   ....[193]....
        /*084c*/ 	.word	0x0000be00


	//   ....[194]....
        /*0850*/ 	.word	0x0000be20


	//   ....[195]....
        /*0854*/ 	.word	0x0000be30


	//   ....[196]....
        /*0858*/ 	.word	0x0000be40


	//   ....[197]....
        /*085c*/ 	.word	0x0000be50


	//   ....[198]....
        /*0860*/ 	.word	0x0000f6c0


	//   ....[199]....
        /*0864*/ 	.word	0x00012e10


	//----- nvinfo : EIATTR_REG_RECONFIG
	.align		4
.L_534:
        /*0868*/ 	.byte	0x01, 0x54
	.zero		2


	//----- nvinfo : EIATTR_SYSCALL_OFFSETS
	.align		4
        /*086c*/ 	.byte	0x04, 0x46
        /*086e*/ 	.short	(.L_536 - .L_535)


	//   ....[0]....
.L_535:
        /*0870*/ 	.word	0x00001070


	//   ....[1]....
        /*0874*/ 	.word	0x00001160


	//   ....[2]....
        /*0878*/ 	.word	0x000012c0


	//   ....[3]....
        /*087c*/ 	.word	0x000013b0


	//----- nvinfo : EIATTR_MBARRIER_INSTR_OFFSETS
	.align		4
.L_536:
        /*0880*/ 	.byte	0x04, 0x39
        /*0882*/ 	.short	(.L_538 - .L_537)


	//   ....[0]....
.L_537:
        /*0884*/ 	.word	0x00000290
        /*0888*/ 	.word	0x000000ff
        /*088c*/ 	.word	0x00030c00
        /*0890*/ 	.short	0x0100
        /*0892*/ 	.byte	0x06
	.zero		1


	//   ....[1]....
        /*0894*/ 	.word	0x00000390
        /*0898*/ 	.word	0x000000ff
        /*089c*/ 	.word	0x00030c10
        /*08a0*/ 	.short	0x0100
        /*08a2*/ 	.byte	0x08
	.zero		1


	//   ....[2]....
        /*08a4*/ 	.word	0x000003a0
        /*08a8*/ 	.word	0x000000ff
        /*08ac*/ 	.word	0x00030c20
        /*08b0*/ 	.short	0x0100
        /*08b2*/ 	.byte	0x08
	.zero		1


	//   ....[3]....
        /*08b4*/ 	.word	0x000003b0
        /*08b8*/ 	.word	0x000000ff
        /*08bc*/ 	.word	0x00030c18
        /*08c0*/ 	.short	0x0100
        /*08c2*/ 	.byte	0x08
	.zero		1


	//   ....[4]....
        /*08c4*/ 	.word	0x000003c0
        /*08c8*/ 	.word	0x000000ff
        /*08cc*/ 	.word	0x00030c28
        /*08d0*/ 	.short	0x0100
        /*08d2*/ 	.byte	0x08
	.zero		1


	//   ....[5]....
        /*08d4*/ 	.word	0x000004f0
        /*08d8*/ 	.word	0x000000ff
        /*08dc*/ 	.word	0x00030c30
        /*08e0*/ 	.short	0x0100
        /*08e2*/ 	.byte	0x08
	.zero		1


	//   ....[6]....
        /*08e4*/ 	.word	0x00000500
        /*08e8*/ 	.word	0x000000ff
        /*08ec*/ 	.word	0x00030c40
        /*08f0*/ 	.short	0x0100
        /*08f2*/ 	.byte	0x08
	.zero		1


	//   ....[7]....
        /*08f4*/ 	.word	0x00000510
        /*08f8*/ 	.word	0x000000ff
        /*08fc*/ 	.word	0x00030c38
        /*0900*/ 	.short	0x0100
        /*0902*/ 	.byte	0x08
	.zero		1


	//   ....[8]....
        /*0904*/ 	.word	0x00000520
        /*0908*/ 	.word	0x000000ff
        /*090c*/ 	.word	0x00030c48
        /*0910*/ 	.short	0x0100
        /*0912*/ 	.byte	0x08
	.zero		1


	//   ....[9]....
        /*0914*/ 	.word	0x00001450
        /*0918*/ 	.word	0x00000010
        /*091c*/ 	.word	0x00030c00
        /*0920*/ 	.short	0x010a
        /*0922*/ 	.byte	0x3f
	.zero		1


	//   ....[10]....
        /*0924*/ 	.word	0x00001570
        /*0928*/ 	.word	0x00000010
        /*092c*/ 	.word	0x00030c00
        /*0930*/ 	.short	0x010a
        /*0932*/ 	.byte	0x3f
	.zero		1


	//   ....[11]....
        /*0934*/ 	.word	0x00001de0
        /*0938*/ 	.word	0x00000008
        /*093c*/ 	.word	0x00030c10
        /*0940*/ 	.short	0x010a
        /*0942*/ 	.byte	0x3f
	.zero		1


	//   ....[12]....
        /*0944*/ 	.word	0x00001e50
        /*0948*/ 	.word	0x00000008
        /*094c*/ 	.word	0x00030c10
        /*0950*/ 	.short	0x010a
        /*0952*/ 	.byte	0x3f
	.zero		1


	//   ....[13]....
        /*0954*/ 	.word	0x00002230
        /*0958*/ 	.word	0x00000008
        /*095c*/ 	.word	0x00030c30
        /*0960*/ 	.short	0x010a
        /*0962*/ 	.byte	0x3f
	.zero		1


	//   ....[14]....
        /*0964*/ 	.word	0x000022a0
        /*0968*/ 	.word	0x00000008
        /*096c*/ 	.word	0x00030c30
        /*0970*/ 	.short	0x010a
        /*0972*/ 	.byte	0x3f
	.zero		1


	//   ....[15]....
        /*0974*/ 	.word	0x00005330
        /*0978*/ 	.word	0x00000009
        /*097c*/ 	.word	0x00000000
        /*0980*/ 	.short	0x0101
        /*0982*/ 	.byte	0x3f
	.zero		1


	//   ....[16]....
        /*0984*/ 	.word	0x00005780
        /*0988*/ 	.word	0x00000008
        /*098c*/ 	.word	0x00000000
        /*0990*/ 	.short	0x0101
        /*0992*/ 	.byte	0x3f
	.zero		1


	//   ....[17]....
        /*0994*/ 	.word	0x00006050
        /*0998*/ 	.word	0x00000007
        /*099c*/ 	.word	0x00030c10
        /*09a0*/ 	.short	0x010a
        /*09a2*/ 	.byte	0x3f
	.zero		1


	//   ....[18]....
        /*09a4*/ 	.word	0x000060d0
        /*09a8*/ 	.word	0x00000007
        /*09ac*/ 	.word	0x00030c10
        /*09b0*/ 	.short	0x010a
        /*09b2*/ 	.byte	0x3f
	.zero		1


	//   ....[19]....
        /*09b4*/ 	.word	0x000064e0
        /*09b8*/ 	.word	0x00000007
        /*09bc*/ 	.word	0x00030c30
        /*09c0*/ 	.short	0x010a
        /*09c2*/ 	.byte	0x3f
	.zero		1


	//   ....[20]....
        /*09c4*/ 	.word	0x00006570
        /*09c8*/ 	.word	0x00000007
        /*09cc*/ 	.word	0x00030c30
        /*09d0*/ 	.short	0x010a
        /*09d2*/ 	.byte	0x3f
	.zero		1


	//   ....[21]....
        /*09d4*/ 	.word	0x00008d40
        /*09d8*/ 	.word	0x00000008
        /*09dc*/ 	.word	0x00000000
        /*09e0*/ 	.short	0x0101
        /*09e2*/ 	.byte	0x3f
	.zero		1


	//   ....[22]....
        /*09e4*/ 	.word	0x000091a0
        /*09e8*/ 	.word	0x00000007
        /*09ec*/ 	.word	0x00000000
        /*09f0*/ 	.short	0x0101
        /*09f2*/ 	.byte	0x3f
	.zero		1


	//   ....[23]....
        /*09f4*/ 	.word	0x00009a00
        /*09f8*/ 	.word	0x00000007
        /*09fc*/ 	.word	0x00030c10
        /*0a00*/ 	.short	0x010a
        /*0a02*/ 	.byte	0x3f
	.zero		1


	//   ....[24]....
        /*0a04*/ 	.word	0x00009a80
        /*0a08*/ 	.word	0x00000007
        /*0a0c*/ 	.word	0x00030c10
        /*0a10*/ 	.short	0x010a
        /*0a12*/ 	.byte	0x3f
	.zero		1


	//   ....[25]....
        /*0a14*/ 	.word	0x00009e80
        /*0a18*/ 	.word	0x00000007
        /*0a1c*/ 	.word	0x00030c30
        /*0a20*/ 	.short	0x010a
        /*0a22*/ 	.byte	0x3f
	.zero		1


	//   ....[26]....
        /*0a24*/ 	.word	0x00009f10
        /*0a28*/ 	.word	0x00000007
        /*0a2c*/ 	.word	0x00030c30
        /*0a30*/ 	.short	0x010a
        /*0a32*/ 	.byte	0x3f
	.zero		1


	//   ....[27]....
        /*0a34*/ 	.word	0x0000d050
        /*0a38*/ 	.word	0x00000008
        /*0a3c*/ 	.word	0x00000000
        /*0a40*/ 	.short	0x0101
        /*0a42*/ 	.byte	0x3f
	.zero		1


	//   ....[28]....
        /*0a44*/ 	.word	0x0000d4c0
        /*0a48*/ 	.word	0x00000007
        /*0a4c*/ 	.word	0x00000000
        /*0a50*/ 	.short	0x0101
        /*0a52*/ 	.byte	0x3f
	.zero		1


	//   ....[29]....
        /*0a54*/ 	.word	0x00011440
        /*0a58*/ 	.word	0x0000000f
        /*0a5c*/ 	.word	0x00030c20
        /*0a60*/ 	.short	0x010a
        /*0a62*/ 	.byte	0x3f
	.zero		1


	//   ....[30]....
        /*0a64*/ 	.word	0x00011a30
        /*0a68*/ 	.word	0x0000000f
        /*0a6c*/ 	.word	0x00030c40
        /*0a70*/ 	.short	0x010a
        /*0a72*/ 	.byte	0x3f
	.zero		1


	//   ....[31]....
        /*0a74*/ 	.word	0x00011c90
        /*0a78*/ 	.word	0x0000000f
        /*0a7c*/ 	.word	0x00030c28
        /*0a80*/ 	.short	0x010a
        /*0a82*/ 	.byte	0x3f
	.zero		1


	//   ....[32]....
        /*0a84*/ 	.word	0x00011ef0
        /*0a88*/ 	.word	0x0000000f
        /*0a8c*/ 	.word	0x00030c48
        /*0a90*/ 	.short	0x010a
        /*0a92*/ 	.byte	0x3f
	.zero		1


	//   ....[33]....
        /*0a94*/ 	.word	0x000120f0
        /*0a98*/ 	.word	0x0000000f
        /*0a9c*/ 	.word	0x00030c20
        /*0aa0*/ 	.short	0x010a
        /*0aa2*/ 	.byte	0x3f
	.zero		1


	//   ....[34]....
        /*0aa4*/ 	.word	0x000123c0
        /*0aa8*/ 	.word	0x0000000f
        /*0aac*/ 	.word	0x00030c40
        /*0ab0*/ 	.short	0x010a
        /*0ab2*/ 	.byte	0x3f
	.zero		1


	//   ....[35]....
        /*0ab4*/ 	.word	0x000125f0
        /*0ab8*/ 	.word	0x0000000f
        /*0abc*/ 	.word	0x00030c28
        /*0ac0*/ 	.short	0x010a
        /*0ac2*/ 	.byte	0x3f
	.zero		1


	//   ....[36]....
        /*0ac4*/ 	.word	0x00012890
        /*0ac8*/ 	.word	0x00000003
        /*0acc*/ 	.word	0x00030c40
        /*0ad0*/ 	.short	0x010a
        /*0ad2*/ 	.byte	0x3f
	.zero		1


	//   ....[37]....
        /*0ad4*/ 	.word	0x00012c80
        /*0ad8*/ 	.word	0x00000007
        /*0adc*/ 	.word	0x00000000
        /*0ae0*/ 	.short	0x010a
        /*0ae2*/ 	.byte	0x3f
	.zero		1


	//   ....[38]....
        /*0ae4*/ 	.word	0x00012cd0
        /*0ae8*/ 	.word	0x00000003
        /*0aec*/ 	.word	0x00000000
        /*0af0*/ 	.short	0x010a
        /*0af2*/ 	.byte	0x3f
	.zero		1


	//   ....[39]....
        /*0af4*/ 	.word	0x00012d30
        /*0af8*/ 	.word	0x00000005
        /*0afc*/ 	.word	0x00000000
        /*0b00*/ 	.short	0x010a
        /*0b02*/ 	.byte	0x3f
	.zero		1


	//   ....[40]....
        /*0b04*/ 	.word	0x00012d60
        /*0b08*/ 	.word	0x00000003
        /*0b0c*/ 	.word	0x00000000
        /*0b10*/ 	.short	0x010a
        /*0b12*/ 	.byte	0x3f
	.zero		1


	//   ....[41]....
        /*0b14*/ 	.word	0x00012e40
        /*0b18*/ 	.word	0x00000010
        /*0b1c*/ 	.word	0x00030c00
        /*0b20*/ 	.short	0x010a
        /*0b22*/ 	.byte	0x3f
	.zero		1


	//   ....[42]....
        /*0b24*/ 	.word	0x00012e90
        /*0b28*/ 	.word	0x00000008
        /*0b2c*/ 	.word	0x00030c10
        /*0b30*/ 	.short	0x010a
        /*0b32*/ 	.byte	0x3f
	.zero		1


	//   ....[43]....
        /*0b34*/ 	.word	0x00012ee0
        /*0b38*/ 	.word	0x00000008
        /*0b3c*/ 	.word	0x00030c30
        /*0b40*/ 	.short	0x010a
        /*0b42*/ 	.byte	0x3f
	.zero		1


	//   ....[44]....
        /*0b44*/ 	.word	0x00012f30
        /*0b48*/ 	.word	0x00000007
        /*0b4c*/ 	.word	0x00030c10
        /*0b50*/ 	.short	0x010a
        /*0b52*/ 	.byte	0x3f
	.zero		1


	//   ....[45]....
        /*0b54*/ 	.word	0x00012f80
        /*0b58*/ 	.word	0x00000007
        /*0b5c*/ 	.word	0x00030c30
        /*0b60*/ 	.short	0x010a
        /*0b62*/ 	.byte	0x3f
	.zero		1


	//   ....[46]....
        /*0b64*/ 	.word	0x00012fd0
        /*0b68*/ 	.word	0x00000007
        /*0b6c*/ 	.word	0x00030c10
        /*0b70*/ 	.short	0x010a
        /*0b72*/ 	.byte	0x3f
	.zero		1


	//   ....[47]....
        /*0b74*/ 	.word	0x00013020
        /*0b78*/ 	.word	0x00000007
        /*0b7c*/ 	.word	0x00030c30
        /*0b80*/ 	.short	0x010a
        /*0b82*/ 	.byte	0x3f
	.zero		1


	//   ....[48]....
        /*0b84*/ 	.word	0x00013070
        /*0b88*/ 	.word	0x0000000f
        /*0b8c*/ 	.word	0x00030c20
        /*0b90*/ 	.short	0x010a
        /*0b92*/ 	.byte	0x3f
	.zero		1


	//   ....[49]....
        /*0b94*/ 	.word	0x000130c0
        /*0b98*/ 	.word	0x0000000f
        /*0b9c*/ 	.word	0x00030c40
        /*0ba0*/ 	.short	0x010a
        /*0ba2*/ 	.byte	0x3f
	.zero		1


	//   ....[50]....
        /*0ba4*/ 	.word	0x00013110
        /*0ba8*/ 	.word	0x0000000f
        /*0bac*/ 	.word	0x00030c28
        /*0bb0*/ 	.short	0x010a
        /*0bb2*/ 	.byte	0x3f
	.zero		1


	//   ....[51]....
        /*0bb4*/ 	.word	0x00013160
        /*0bb8*/ 	.word	0x0000000f
        /*0bbc*/ 	.word	0x00030c48
        /*0bc0*/ 	.short	0x010a
        /*0bc2*/ 	.byte	0x3f
	.zero		1


	//   ....[52]....
        /*0bc4*/ 	.word	0x000131c0
        /*0bc8*/ 	.word	0x0000000f
        /*0bcc*/ 	.word	0x00030c20
        /*0bd0*/ 	.short	0x010a
        /*0bd2*/ 	.byte	0x3f
	.zero		1


	//   ....[53]....
        /*0bd4*/ 	.word	0x00013210
        /*0bd8*/ 	.word	0x0000000f
        /*0bdc*/ 	.word	0x00030c40
        /*0be0*/ 	.short	0x010a
        /*0be2*/ 	.byte	0x3f
	.zero		1


	//   ....[54]....
        /*0be4*/ 	.word	0x00013260
        /*0be8*/ 	.word	0x0000000f
        /*0bec*/ 	.word	0x00030c28
        /*0bf0*/ 	.short	0x010a
        /*0bf2*/ 	.byte	0x3f
	.zero		1


	//   ....[55]....
        /*0bf4*/ 	.word	0x000132b0
        /*0bf8*/ 	.word	0x00000003
        /*0bfc*/ 	.word	0x00030c40
        /*0c00*/ 	.short	0x010a
        /*0c02*/ 	.byte	0x3f
	.zero		1


	//   ....[56]....
        /*0c04*/ 	.word	0x00013380
        /*0c08*/ 	.word	0x00000007
        /*0c0c*/ 	.word	0x00000000
        /*0c10*/ 	.short	0x010a
        /*0c12*/ 	.byte	0x3f
	.zero		1


	//   ....[57]....
        /*0c14*/ 	.word	0x000133d0
        /*0c18*/ 	.word	0x00000003
        /*0c1c*/ 	.word	0x00000000
        /*0c20*/ 	.short	0x010a
        /*0c22*/ 	.byte	0x3f
	.zero		1


	//   ....[58]....
        /*0c24*/ 	.word	0x00013420
        /*0c28*/ 	.word	0x00000005
        /*0c2c*/ 	.word	0x00000000
        /*0c30*/ 	.short	0x010a
        /*0c32*/ 	.byte	0x3f
	.zero		1


	//----- nvinfo : EIATTR_NUM_MBARRIERS
	.align		4
.L_538:
        /*0c34*/ 	.byte	0x03, 0x38
        /*0c36*/ 	.short	0x0009


	//----- nvinfo : EIATTR_EXIT_INSTR_OFFSETS
	.align		4
        /*0c38*/ 	.byte	0x04, 0x1c
        /*0c3a*/ 	.short	(.L_540 - .L_539)


	//   ....[0]....
.L_539:
        /*0c3c*/ 	.word	0x00012db0


	//----- nvinfo : EIATTR_MAX_THREADS
	.align		4
.L_540:
        /*0c40*/ 	.byte	0x04, 0x05
        /*0c42*/ 	.short	(.L_542 - .L_541)
.L_541:
        /*0c44*/ 	.word	0x00000180
        /*0c48*/ 	.word	0x00000001
        /*0c4c*/ 	.word	0x00000001


	//----- nvinfo : EIATTR_CRS_STACK_SIZE
	.align		4
.L_542:
        /*0c50*/ 	.byte	0x04, 0x1e
        /*0c52*/ 	.short	(.L_544 - .L_543)
.L_543:
        /*0c54*/ 	.word	0x00000000


	//----- nvinfo : EIATTR_CBANK_PARAM_SIZE
	.align		4
.L_544:
        /*0c58*/ 	.byte	0x03, 0x19
        /*0c5a*/ 	.short	0x06f0


	//----- nvinfo : EIATTR_PARAM_CBANK
	.align		4
        /*0c5c*/ 	.byte	0x04, 0x0a
        /*0c5e*/ 	.short	(.L_546 - .L_545)
	.align		4
.L_545:
        /*0c60*/ 	.word	index@(.nv.constant0._ZN7cutlass13device_kernelIN5flash11enable_sm90INS1_16FlashAttnBwdSm90INS1_25CollectiveMainloopBwdSm90ILi2ELi2ELi2EN4cute5tupleIJNS5_1CILi1EEES8_S8_EEENS6_IJNS7_ILi128EEESA_NS7_ILi64EEEEEENS_10bfloat16_tEfNS_4arch4Sm90ELb0ELb1ELb0ELb1ELb0ELb1ELb0ELb0ELi2ELi1ELi2ELi2ELb0EEENS1_21CollectiveEpilogueBwdISC_SD_SF_Li256ELb1ELb0ELi1EEENS1_19SingleTileSchedulerILb1ELb0ELb0ELi128EEEEEEEEEvNT_6ParamsE)
        /*0c64*/ 	.short	0x0210
        /*0c66*/ 	.short	0x06f0


	//----- nvinfo : EIATTR_SW_WAR
	.align		4
.L_546:
        /*0c68*/ 	.byte	0x04, 0x36
        /*0c6a*/ 	.short	(.L_548 - .L_547)
.L_547:
        /*0c6c*/ 	.word	0x00000008
.L_548:


//--------------------- .nv.info._ZN7cutlass13device_kernelIN5flash11enable_sm90INS1_16FlashAttnBwdSm90INS1_25CollectiveMainloopBwdSm90ILi2ELi2ELi2EN4cute5tupleIJNS5_1CILi1EEES8_S8_EEENS6_IJNS7_ILi128EEESA_NS7_ILi64EEEEEENS_10bfloat16_tEfNS_4arch4Sm90ELb0ELb1ELb0ELb1ELb1ELb1ELb0ELb0ELi2ELi1ELi2ELi2ELb0EEENS1_21CollectiveEpilogueBwdISC_SD_SF_Li256ELb1ELb0ELi1EEENS1_19SingleTileSchedulerILb1ELb0ELb0ELi128EEEEEEEEEvNT_6ParamsE --------------------------
	.section	.nv.info._ZN7cutlass13device_kernelIN5flash11enable_sm90INS1_16FlashAttnBwdSm90INS1_25CollectiveMainloopBwdSm90ILi2ELi2ELi2EN4cute5tupleIJNS5_1CILi1EEES8_S8_EEENS6_IJNS7_ILi128EEESA_NS7_ILi64EEEEEENS_10bfloat16_tEfNS_4arch4Sm90ELb0ELb1ELb0ELb1ELb1ELb1ELb0ELb0ELi2ELi1ELi2ELi2ELb0EEENS1_21CollectiveEpilogueBwdISC_SD_SF_Li256ELb1ELb0ELi1EEENS1_19SingleTileSchedulerILb1ELb0ELb0ELi128EEEEEEEEEvNT_6ParamsE,"",@"SHT_CUDA_INFO"
	.sectionflags	@""
	.align	4


	//----- nvinfo : EIATTR_CUDA_API_VERSION
	.align		4
        /*0000*/ 	.byte	0x04, 0x37
        /*0002*/ 	.short	(.L_550 - .L_549)
.L_549:
        /*0004*/ 	.word	0x00000082


	//----- nvinfo : EIATTR_KPARAM_INFO
	.align		4
.L_550:
        /*0008*/ 	.byte	0x04, 0x17
        /*000a*/ 	.short	(.L_552 - .L_551)
.L_551:
        /*000c*/ 	.word	0x00000000
        /*0010*/ 	.short	0x0000
        /*0012*/ 	.short	0x0070
        /*0014*/ 	.byte	0x00, 0xf0, 0x01, 0x1a


	//----- nvinfo : EIATTR_SPARSE_MMA_MASK
	.align		4
.L_552:
        /*0018*/ 	.byte	0x03, 0x50
        /*001a*/ 	.short	0x0000


	//----- nvinfo : EIATTR_MAXREG_COUNT
	.align		4
        /*001c*/ 	.byte	0x03, 0x1b
        /*001e*/ 	.short	0x00a8


	//----- nvinfo : EIATTR_NUM_BARRIERS
	.align		4
        /*0020*/ 	.byte	0x02, 0x4c
        /*0022*/ 	.byte	0x10
	.zero		1


	//----- nvinfo : EIATTR_EXTERNS
	.align		4
        /*0024*/ 	.byte	0x04, 0x0f
        /*0026*/ 	.short	(.L_554 - .L_553)


	//   ....[0]....
	.align		4
.L_553:
        /*0028*/ 	.word	index@(__assertfail)


	//----- nvinfo : EIATTR_ANNOTATIONS
	.align		4
.L_554:
        /*002c*/ 	.byte	0x04, 0x55
        /*002e*/ 	.short	(.L_556 - .L_555)


	//   ....[0]....
.L_555:
        /* <DEDUP_REMOVED lines=31> */


	//----- nvinfo : EIATTR_MERCURY_ISA_VERSION
	.align		4
.L_556:
        /*0210*/ 	.byte	0x03, 0x5f
        /*0212*/ 	.short	0x0101


	//----- nvinfo : EIATTR_INT_WARP_WIDE_INSTR_OFFSETS
	.align		4
        /*0214*/ 	.byte	0x04, 0x31
        /*0216*/ 	.short	(.L_558 - .L_557)


	//   ....[0]....
.L_557:
        /*0218*/ 	.word	0x00000190


	//   ....[1]....
        /*021c*/ 	.word	0x000001c0


	//   ....[2]....
        /*0220*/ 	.word	0x000105a0


	//   ....[3]....
        /*0224*/ 	.word	0x00010bf0


	//   ....[4]....
        /*0228*/ 	.word	0x000110a0


	//   ....[5]....
        /*022c*/ 	.word	0x00011360


	//   ....[6]....
        /*0230*/ 	.word	0x000115c0


	//   ....[7]....
        /*0234*/ 	.word	0x00011750


	//----- nvinfo : EIATTR_COOP_GROUP_MASK_REGIDS
	.align		4
.L_558:
        /*0238*/ 	.byte	0x04, 0x29
        /*023a*/ 	.short	(.L_560 - .L_559)


	//   ....[0]....
.L_559:
        /*023c*/ 	.word	0xffffffff


	//   ....[1]....
        /*0240*/ 	.word	0xffffffff


	//   ....[2]....
        /*0244*/ 	.word	0xffffffff


	//   ....[3]....
        /*0248*/ 	.word	0xffffffff


	//   ....[4]....
        /*024c*/ 	.word	0xffffffff


	//   ....[5]....
        /*0250*/ 	.word	0xffffffff


	//   ....[6]....
        /*0254*/ 	.word	0xffffffff


	//   ....[7]....
        /*0258*/ 	.word	0xffffffff


	//   ....[8]....
        /*025c*/ 	.word	0xffffffff


	//   ....[9]....
        /*0260*/ 	.word	0xffffffff


	//   ....[10]....
        /*0264*/ 	.word	0xffffffff


	//   ....[11]....
        /*0268*/ 	.word	0xffffffff


	//   ....[12]....
        /*026c*/ 	.word	0xffffffff


	//   ....[13]....
        /*0270*/ 	.word	0xffffffff


	//   ....[14]....
        /*0274*/ 	.word	0xffffffff


	//   ....[15]....
        /*0278*/ 	.word	0xffffffff


	//   ....[16]....
        /*027c*/ 	.word	0xffffffff


	//   ....[17]....
        /*0280*/ 	.word	0xffffffff


	//   ....[18]....
        /*0284*/ 	.word	0xffffffff


	//   ....[19]....
        /*0288*/ 	.word	0xffffffff


	//   ....[20]....
        /*028c*/ 	.word	0xffffffff


	//   ....[21]....
        /*0290*/ 	.word	0xffffffff


	//   ....[22]....
        /*0294*/ 	.word	0xffffffff


	//   ....[23]....
        /*0298*/ 	.word	0xffffffff


	//   ....[24]....
        /*029c*/ 	.word	0xffffffff


	//   ....[25]....
        /*02a0*/ 	.word	0xffffffff


	//   ....[26]....
        /*02a4*/ 	.word	0xffffffff


	//   ....[27]....
        /*02a8*/ 	.word	0xffffffff


	//   ....[28]....
        /*02ac*/ 	.word	0xffffffff


	//   ....[29]....
        /*02b0*/ 	.word	0xffffffff


	//   ....[30]....
        /*02b4*/ 	.word	0xffffffff


	//   ....[31]....
        /*02b8*/ 	.word	0xffffffff


	//   ....[32]....
        /*02bc*/ 	.word	0xffffffff


	//   ....[33]....
        /*02c0*/ 	.word	0xffffffff


	//   ....[34]....
        /*02c4*/ 	.word	0xffffffff


	//   ....[35]....
        /*02c8*/ 	.word	0xffffffff


	//   ....[36]....
        /*02cc*/ 	.word	0xffffffff


	//   ....[37]....
        /*02d0*/ 	.word	0xffffffff


	//   ....[38]....
        /*02d4*/ 	.word	0xffffffff


	//   ....[39]....
        /*02d8*/ 	.word	0xffffffff


	//   ....[40]....
        /*02dc*/ 	.word	0xffffffff


	//   ....[41]....
        /*02e0*/ 	.word	0xffffffff


	//   ....[42]....
        /*02e4*/ 	.word	0xffffffff


	//   ....[43]....
        /*02e8*/ 	.word	0xffffffff


	//   ....[44]....
        /*02ec*/ 	.word	0xffffffff


	//   ....[45]....
        /*02f0*/ 	.word	0xffffffff


	//   ....[46]....
        /*02f4*/ 	.word	0xffffffff


	//   ....[47]....
        /*02f8*/ 	.word	0xffffffff


	//   ....[48]....
        /*02fc*/ 	.word	0xffffffff


	//   ....[49]....
        /*0300*/ 	.word	0xffffffff


	//   ....[50]....
        /*0304*/ 	.word	0xffffffff


	//   ....[51]....
        /*0308*/ 	.word	0xffffffff


	//   ....[52]....
        /*030c*/ 	.word	0xffffffff


	//   ....[53]....
        /*0310*/ 	.word	0xffffffff


	//   ....[54]....
        /*0314*/ 	.word	0xffffffff


	//   ....[55]....
        /*0318*/ 	.word	0xffffffff


	//   ....[56]....
        /*031c*/ 	.word	0xffffffff


	//   ....[57]....
        /*0320*/ 	.word	0xffffffff


	//   ....[58]....
        /*0324*/ 	.word	0xffffffff


	//   ....[59]....
        /*0328*/ 	.word	0xffffffff


	//   ....[60]....
        /*032c*/ 	.word	0xffffffff


	//   ....[61]....
        /*0330*/ 	.word	0xffffffff


	//   ....[62]....
        /*0334*/ 	.word	0xffffffff


	//   ....[63]....
        /*0338*/ 	.word	0xffffffff


	//   ....[64]....
        /*033c*/ 	.word	0xffffffff


	//   ....[65]....
        /*0340*/ 	.word	0xffffffff


	//   ....[66]....
        /*0344*/ 	.word	0xffffffff


	//   ....[67]....
        /*0348*/ 	.word	0xffffffff


	//   ....[68]....
        /*034c*/ 	.word	0xffffffff


	//   ....[69]....
        /*0350*/ 	.word	0xffffffff


	//   ....[70]....
        /*0354*/ 	.word	0xffffffff


	//   ....[71]....
        /*0358*/ 	.word	0xffffffff


	//   ....[72]....
        /*035c*/ 	.word	0xffffffff


	//   ....[73]....
        /*0360*/ 	.word	0xffffffff


	//   ....[74]....
        /*0364*/ 	.word	0xffffffff


	//   ....[75]....
        /*0368*/ 	.word	0xffffffff


	//   ....[76]....
        /*036c*/ 	.word	0xffffffff


	//   ....[77]....
        /*0370*/ 	.word	0xffffffff


	//   ....[78]....
        /*0374*/ 	.word	0xffffffff


	//   ....[79]....
        /*0378*/ 	.word	0xffffffff


	//   ....[80]....
        /*037c*/ 	.word	0xffffffff


	//   ....[81]....
        /*0380*/ 	.word	0xffffffff


	//   ....[82]....
        /*0384*/ 	.word	0xffffffff


	//   ....[83]....
        /*0388*/ 	.word	0xffffffff


	//   ....[84]....
        /*038c*/ 	.word	0xffffffff


	//   ....[85]....
        /*0390*/ 	.word	0xffffffff


	//   ....[86]....
        /*0394*/ 	.word	0xffffffff


	//   ....[87]....
        /*0398*/ 	.word	0xffffffff


	//   ....[88]....
        /*039c*/ 	.word	0xffffffff


	//   ....[89]....
        /*03a0*/ 	.word	0xffffffff


	//   ....[90]....
        /*03a4*/ 	.word	0xffffffff


	//   ....[91]....
        /*03a8*/ 	.word	0xffffffff


	//   ....[92]....
        /*03ac*/ 	.word	0xffffffff


	//   ....[93]....
        /*03b0*/ 	.word	0xffffffff


	//   ....[94]....
        /*03b4*/ 	.word	0xffffffff


	//   ....[95]....
        /*03b8*/ 	.word	0xffffffff


	//   ....[96]....
        /*03bc*/ 	.word	0xffffffff


	//   ....[97]....
        /*03c0*/ 	.word	0xffffffff


	//   ....[98]....
        /*03c4*/ 	.word	0xffffffff


	//   ....[99]....
        /*03c8*/ 	.word	0xffffffff


	//   ....[100]....
        /*03cc*/ 	.word	0xffffffff


	//   ....[101]....
        /*03d0*/ 	.word	0xffffffff


	//   ....[102]....
        /*03d4*/ 	.word	0xffffffff


	//   ....[103]....
        /*03d8*/ 	.word	0xffffffff


	//   ....[104]....
        /*03dc*/ 	.word	0xffffffff


	//   ....[105]....
        /*03e0*/ 	.word	0xffffffff


	//   ....[106]....
        /*03e4*/ 	.word	0xffffffff


	//   ....[107]....
        /*03e8*/ 	.word	0xffffffff


	//   ....[108]....
        /*03ec*/ 	.word	0xffffffff


	//   ....[109]....
        /*03f0*/ 	.word	0xffffffff


	//   ....[110]....
        /*03f4*/ 	.word	0xffffffff


	//   ....[111]....
        /*03f8*/ 	.word	0xffffffff


	//   ....[112]....
        /*03fc*/ 	.word	0xffffffff


	//   ....[113]....
        /*0400*/ 	.word	0xffffffff


	//   ....[114]....
        /*0404*/ 	.word	0xffffffff


	//   ....[115]....
        /*0408*/ 	.word	0xffffffff


	//   ....[116]....
        /*040c*/ 	.word	0xffffffff


	//   ....[117]....
        /*0410*/ 	.word	0xffffffff


	//   ....[118]....
        /*0414*/ 	.word	0xffffffff


	//   ....[119]....
        /*0418*/ 	.word	0xffffffff


	//   ....[120]....
        /*041c*/ 	.word	0xffffffff


	//   ....[121]....
        /*0420*/ 	.word	0xffffffff


	//   ....[122]....
        /*0424*/ 	.word	0xffffffff


	//   ....[123]....
        /*0428*/ 	.word	0xffffffff


	//   ....[124]....
        /*042c*/ 	.word	0xffffffff


	//   ....[125]....
        /*0430*/ 	.word	0xffffffff


	//   ....[126]....
        /*0434*/ 	.word	0xffffffff


	//   ....[127]....
        /*0438*/ 	.word	0xffffffff


	//   ....[128]....
        /*043c*/ 	.word	0xffffffff


	//   ....[129]....
        /*0440*/ 	.word	0xffffffff


	//   ....[130]....
        /*0444*/ 	.word	0xffffffff


	//   ....[131]....
        /*0448*/ 	.word	0xffffffff


	//   ....[132]....
        /*044c*/ 	.word	0xffffffff


	//   ....[133]....
        /*0450*/ 	.word	0xffffffff


	//   ....[134]....
        /*0454*/ 	.word	0xffffffff


	//   ....[135]....
        /*0458*/ 	.word	0xffffffff


	//   ....[136]....
        /*045c*/ 	.word	0xffffffff


	//   ....[137]....
        /*0460*/ 	.word	0xffffffff


	//   ....[138]....
        /*0464*/ 	.word	0xffffffff


	//   ....[139]....
        /*0468*/ 	.word	0xffffffff


	//   ....[140]....
        /*046c*/ 	.word	0xffffffff


	//   ....[141]....
        /*0470*/ 	.word	0xffffffff


	//   ....[142]....
        /*0474*/ 	.word	0xffffffff


	//   ....[143]....
        /*0478*/ 	.word	0xffffffff


	//   ....[144]....
        /*047c*/ 	.word	0xffffffff


	//   ....[145]....
        /*0480*/ 	.word	0xffffffff


	//   ....[146]....
        /*0484*/ 	.word	0xffffffff


	//   ....[147]....
        /*0488*/ 	.word	0xffffffff


	//   ....[148]....
        /*048c*/ 	.word	0xffffffff


	//   ....[149]....
        /*0490*/ 	.word	0xffffffff


	//   ....[150]....
        /*0494*/ 	.word	0xffffffff


	//   ....[151]....
        /*0498*/ 	.word	0xffffffff


	//   ....[152]....
        /*049c*/ 	.word	0xffffffff


	//   ....[153]....
        /*04a0*/ 	.word	0xffffffff


	//   ....[154]....
        /*04a4*/ 	.word	0xffffffff


	//   ....[155]....
        /*04a8*/ 	.word	0xffffffff


	//   ....[156]....
        /*04ac*/ 	.word	0xffffffff


	//   ....[157]....
        /*04b0*/ 	.word	0xffffffff


	//   ....[158]....
        /*04b4*/ 	.word	0xffffffff


	//   ....[159]....
        /*04b8*/ 	.word	0xffffffff


	//   ....[160]....
        /*04bc*/ 	.word	0xffffffff


	//   ....[161]....
        /*04c0*/ 	.word	0xffffffff


	//   ....[162]....
        /*04c4*/ 	.word	0xffffffff


	//   ....[163]....
        /*04c8*/ 	.word	0xffffffff


	//   ....[164]....
        /*04cc*/ 	.word	0xffffffff


	//   ....[165]....
        /*04d0*/ 	.word	0xffffffff


	//   ....[166]....
        /*04d4*/ 	.word	0xffffffff


	//   ....[167]....
        /*04d8*/ 	.word	0xffffffff


	//   ....[168]....
        /*04dc*/ 	.word	0xffffffff


	//   ....[169]....
        /*04e0*/ 	.word	0xffffffff


	//   ....[170]....
        /*04e4*/ 	.word	0xffffffff


	//   ....[171]....
        /*04e8*/ 	.word	0xffffffff


	//   ....[172]....
        /*04ec*/ 	.word	0xffffffff


	//   ....[173]....
        /*04f0*/ 	.word	0xffffffff


	//   ....[174]....
        /*04f4*/ 	.word	0xffffffff


	//   ....[175]....
        /*04f8*/ 	.word	0xffffffff


	//   ....[176]....
        /*04fc*/ 	.word	0xffffffff


	//   ....[177]....
        /*0500*/ 	.word	0xffffffff


	//   ....[178]....
        /*0504*/ 	.word	0xffffffff


	//   ....[179]....
        /*0508*/ 	.word	0xffffffff


	//   ....[180]....
        /*050c*/ 	.word	0xffffffff


	//   ....[181]....
        /*0510*/ 	.word	0xffffffff


	//   ....[182]....
        /*0514*/ 	.word	0xffffffff


	//   ....[183]....
        /*0518*/ 	.word	0xffffffff


	//   ....[184]....
        /*051c*/ 	.word	0xffffffff


	//   ....[185]....
        /*0520*/ 	.word	0xffffffff


	//   ....[186]....
        /*0524*/ 	.word	0xffffffff


	//   ....[187]....
        /*0528*/ 	.word	0xffffffff


	//   ....[188]....
        /*052c*/ 	.word	0xffffffff


	//   ....[189]....
        /*0530*/ 	.word	0xffffffff


	//   ....[190]....
        /*0534*/ 	.word	0xffffffff


	//   ....[191]....
        /*0538*/ 	.word	0xffffffff


	//   ....[192]....
        /*053c*/ 	.word	0xffffffff


	//   ....[193]....
        /*0540*/ 	.word	0xffffffff


	//   ....[194]....
        /*0544*/ 	.word	0xffffffff


	//   ....[195]....
        /*0548*/ 	.word	0xffffffff


	//   ....[196]....
        /*054c*/ 	.word	0xffffffff


	//   ....[197]....
        /*0550*/ 	.word	0xffffffff


	//   ....[198]....
        /*0554*/ 	.word	0xffffffff


	//   ....[199]....
        /*0558*/ 	.word	0xffffffff


	//   ....[200]....
        /*055c*/ 	.word	0xffffffff


	//   ....[201]....
        /*0560*/ 	.word	0xffffffff


	//   ....[202]....
        /*0564*/ 	.word	0xffffffff


	//   ....[203]....
        /*0568*/ 	.word	0xffffffff


	//   ....[204]....
        /*056c*/ 	.word	0xffffffff


	//   ....[205]....
        /*0570*/ 	.word	0xffffffff


	//   ....[206]....
        /*0574*/ 	.word	0xffffffff


	//   ....[207]....
        /*0578*/ 	.word	0xffffffff


	//   ....[208]....
        /*057c*/ 	.word	0x0500000f


	//   ....[209]....
        /*0580*/ 	.word	0x0500000f


	//   ....[210]....
        /*0584*/ 	.word	0x0500000f


	//   ....[211]....
        /*0588*/ 	.word	0x0500000f


	//----- nvinfo : EIATTR_COOP_GROUP_INSTR_OFFSETS
	.align		4
.L_560:
        /*058c*/ 	.byte	0x04, 0x28
        /*058e*/ 	.short	(.L_562 - .L_561)


	//   ....[0]....
.L_561:
        /*0590*/ 	.word	0x00000070


	//   ....[1]....
        /*0594*/ 	.word	0x000001a0


	//   ....[2]....
        /*0598*/ 	.word	0x000001f0


	//   ....[3]....
        /*059c*/ 	.word	0x000003e0


	//   ....[4]....
        /*05a0*/ 	.word	0x00000620


	//   ....[5]....
        /*05a4*/ 	.word	0x00001410


	//   ....[6]....
        /*05a8*/ 	.word	0x00002440


	//   ....[7]....
        /*05ac*/ 	.word	0x00002500


	//   ....[8]....
        /*05b0*/ 	.word	0x00002530


	//   ....[9]....
        /*05b4*/ 	.word	0x00002660


	//   ....[10]....
        /*05b8*/ 	.word	0x000026b0


	//   ....[11]....
        /*05bc*/ 	.word	0x00002980


	//   ....[12]....
        /*05c0*/ 	.word	0x000029f0


	//   ....[13]....
        /*05c4*/ 	.word	0x00002a40


	//   ....[14]....
        /*05c8*/ 	.word	0x00002d30


	//   ....[15]....
        /*05cc*/ 	.word	0x00002db0


	//   ....[16]....
        /*05d0*/ 	.word	0x00002f40


	//   ....[17]....
        /*05d4*/ 	.word	0x000030d0


	//   ....[18]....
        /*05d8*/ 	.word	0x00003100


	//   ....[19]....
        /*05dc*/ 	.word	0x00003140


	//   ....[20]....
        /*05e0*/ 	.word	0x00003290


	//   ....[21]....
        /*05e4*/ 	.word	0x000032f0


	//   ....[22]....
        /*05e8*/ 	.word	0x000034c0


	//   ....[23]....
        /*05ec*/ 	.word	0x00003560


	//   ....[24]....
        /*05f0*/ 	.word	0x000035f0


	//   ....[25]....
        /*05f4*/ 	.word	0x000036c0


	//   ....[26]....
        /*05f8*/ 	.word	0x00003700


	//   ....[27]....
        /*05fc*/ 	.word	0x00003740


	//   ....[28]....
        /*0600*/ 	.word	0x00003780


	//   ....[29]....
        /*0604*/ 	.word	0x000037b0


	//   ....[30]....
        /*0608*/ 	.word	0x00003830


	//   ....[31]....
        /*060c*/ 	.word	0x00003890


	//   ....[32]....
        /*0610*/ 	.word	0x000038e0


	//   ....[33]....
        /*0614*/ 	.word	0x000038f0


	//   ....[34]....
        /*0618*/ 	.word	0x00003950


	//   ....[35]....
        /*061c*/ 	.word	0x000039e0


	//   ....[36]....
        /*0620*/ 	.word	0x00003ab0


	//   ....[37]....
        /*0624*/ 	.word	0x00003b90


	//   ....[38]....
        /*0628*/ 	.word	0x00003c00


	//   ....[39]....
        /*062c*/ 	.word	0x00003c30


	//   ....[40]....
        /*0630*/ 	.word	0x00003c50


	//   ....[41]....
        /*0634*/ 	.word	0x00003c60


	//   ....[42]....
        /*0638*/ 	.word	0x00003c80


	//   ....[43]....
        /*063c*/ 	.word	0x00003c90


	//   ....[44]....
        /*0640*/ 	.word	0x00003cb0


	//   ....[45]....
        /*0644*/ 	.word	0x00003d30


	//   ....[46]....
        /*0648*/ 	.word	0x00003dc0


	//   ....[47]....
        /*064c*/ 	.word	0x00003e00


	//   ....[48]....
        /*0650*/ 	.word	0x00003e40


	//   ....[49]....
        /*0654*/ 	.word	0x00003e80


	//   ....[50]....
        /*0658*/ 	.word	0x00003ef0


	//   ....[51]....
        /*065c*/ 	.word	0x00003f10


	//   ....[52]....
        /*0660*/ 	.word	0x00003f70


	//   ....[53]....
        /*0664*/ 	.word	0x00003ff0


	//   ....[54]....
        /*0668*/ 	.word	0x00004030


	//   ....[55]....
        /*066c*/ 	.word	0x00004070


	//   ....[56]....
        /*0670*/ 	.word	0x000040b0


	//   ....[57]....
        /*0674*/ 	.word	0x000040f0


	//   ....[58]....
        /*0678*/ 	.word	0x00004130


	//   ....[59]....
        /*067c*/ 	.word	0x00004170


	//   ....[60]....
        /*0680*/ 	.word	0x000041b0


	//   ....[61]....
        /*0684*/ 	.word	0x000041f0


	//   ....[62]....
        /*0688*/ 	.word	0x00004230


	//   ....[63]....
        /*068c*/ 	.word	0x00004270


	//   ....[64]....
        /*0690*/ 	.word	0x000042b0


	//   ....[65]....
        /*0694*/ 	.word	0x000042f0


	//   ....[66]....
        /*0698*/ 	.word	0x00004330


	//   ....[67]....
        /*069c*/ 	.word	0x00004370


	//   ....[68]....
        /*06a0*/ 	.word	0x000043b0


	//   ....[69]....
        /*06a4*/ 	.word	0x000043f0


	//   ....[70]....
        /*06a8*/ 	.word	0x00006610


	//   ....[71]....
        /*06ac*/ 	.word	0x00006670


	//   ....[72]....
        /*06b0*/ 	.word	0x000066b0


	//   ....[73]....
        /*06b4*/ 	.word	0x000066e0


	//   ....[74]....
        /*06b8*/ 	.word	0x00006710


	//   ....[75]....
        /*06bc*/ 	.word	0x00006740


	//   ....[76]....
        /*06c0*/ 	.word	0x00006a20


	//   ....[77]....
        /*06c4*/ 	.word	0x00006a30


	//   ....[78]....
        /*06c8*/ 	.word	0x00006a60


	//   ....[79]....
        /*06cc*/ 	.word	0x00006a90


	//   ....[80]....
        /*06d0*/ 	.word	0x00006ad0


	//   ....[81]....
        /*06d4*/ 	.word	0x00006bc0


	//   ....[82]....
        /*06d8*/ 	.word	0x00006ca0


	//   ....[83]....
        /*06dc*/ 	.word	0x00006ce0


	//   ....[84]....
        /*06e0*/ 	.word	0x00006d20


	//   ....[85]....
        /*06e4*/ 	.word	0x00006d50


	//   ....[86]....
        /*06e8*/ 	.word	0x00006d90


	//   ....[87]....
        /*06ec*/ 	.word	0x00006dc0


	//   ....[88]....
        /*06f0*/ 	.word	0x00006de0


	//   ....[89]....
        /*06f4*/ 	.word	0x00006e50


	//   ....[90]....
        /*06f8*/ 	.word	0x00006e90


	//   ....[91]....
        /*06fc*/ 	.word	0x00006ed0


	//   ....[92]....
        /*0700*/ 	.word	0x00006f10


	//   ....[93]....
        /*0704*/ 	.word	0x00006f50


	//   ....[94]....
        /*0708*/ 	.word	0x00006fc0


	//   ....[95]....
        /*070c*/ 	.word	0x00007000


	//   ....[96]....
        /*0710*/ 	.word	0x00007060


	//   ....[97]....
        /*0714*/ 	.word	0x000070b0


	//   ....[98]....
        /*0718*/ 	.word	0x000070f0


	//   ....[99]....
        /*071c*/ 	.word	0x000071c0


	//   ....[100]....
        /*0720*/ 	.word	0x00007200


	//   ....[101]....
        /*0724*/ 	.word	0x00007270


	//   ....[102]....
        /*0728*/ 	.word	0x00007690


	//   ....[103]....
        /*072c*/ 	.word	0x000076a0


	//   ....[104]....
        /*0730*/ 	.word	0x000076b0


	//   ....[105]....
        /*0734*/ 	.word	0x000076c0


	//   ....[106]....
        /*0738*/ 	.word	0x000076d0


	//   ....[107]....
        /*073c*/ 	.word	0x000076e0


	//   ....[108]....
        /*0740*/ 	.word	0x00007710


	//   ....[109]....
        /*0744*/ 	.word	0x00007740


	//   ....[110]....
        /*0748*/ 	.word	0x00007780


	//   ....[111]....
        /*074c*/ 	.word	0x000077a0


	//   ....[112]....
        /*0750*/ 	.word	0x000077e0


	//   ....[113]....
        /*0754*/ 	.word	0x00007820


	//   ....[114]....
        /*0758*/ 	.word	0x00007860


	//   ....[115]....
        /*075c*/ 	.word	0x00007870


	//   ....[116]....
        /*0760*/ 	.word	0x000078a0


	//   ....[117]....
        /*0764*/ 	.word	0x000078e0


	//   ....[118]....
        /*0768*/ 	.word	0x00007910


	//   ....[119]....
        /*076c*/ 	.word	0x00007940


	//   ....[120]....
        /*0770*/ 	.word	0x00007990


	//   ....[121]....
        /*0774*/ 	.word	0x000079d0


	//   ....[122]....
        /*0778*/ 	.word	0x000079f0


	//   ....[123]....
        /*077c*/ 	.word	0x00007a30


	//   ....[124]....
        /*0780*/ 	.word	0x00007a70


	//   ....[125]....
        /*0784*/ 	.word	0x00007ab0


	//   ....[126]....
        /*0788*/ 	.word	0x00007ac0


	//   ....[127]....
        /*078c*/ 	.word	0x00007af0


	//   ....[128]....
        /*0790*/ 	.word	0x00007b00


	//   ....[129]....
        /*0794*/ 	.word	0x00007b10


	//   ....[130]....
        /*0798*/ 	.word	0x00007b20


	//   ....[131]....
        /*079c*/ 	.word	0x00007b30


	//   ....[132]....
        /*07a0*/ 	.word	0x00007b70


	//   ....[133]....
        /*07a4*/ 	.word	0x00007bb0


	//   ....[134]....
        /*07a8*/ 	.word	0x0000a040


	//   ....[135]....
        /*07ac*/ 	.word	0x0000a180


	//   ....[136]....
        /*07b0*/ 	.word	0x0000a1b0


	//   ....[137]....
        /*07b4*/ 	.word	0x0000a260


	//   ....[138]....
        /*07b8*/ 	.word	0x0000a2e0


	//   ....[139]....
        /*07bc*/ 	.word	0x0000a3c0


	//   ....[140]....
        /*07c0*/ 	.word	0x0000a400


	//   ....[141]....
        /*07c4*/ 	.word	0x0000a4f0


	//   ....[142]....
        /*07c8*/ 	.word	0x0000a530


	//   ....[143]....
        /*07cc*/ 	.word	0x0000a570


	//   ....[144]....
        /*07d0*/ 	.word	0x0000a620


	//   ....[145]....
        /*07d4*/ 	.word	0x0000a710


	//   ....[146]....
        /*07d8*/ 	.word	0x0000a770


	//   ....[147]....
        /*07dc*/ 	.word	0x0000a810


	//   ....[148]....
        /*07e0*/ 	.word	0x0000a850


	//   ....[149]....
        /*07e4*/ 	.word	0x0000a880


	//   ....[150]....
        /*07e8*/ 	.word	0x0000a9a0


	//   ....[151]....
        /*07ec*/ 	.word	0x0000a9e0


	//   ....[152]....
        /*07f0*/ 	.word	0x0000ab40


	//   ....[153]....
        /*07f4*/ 	.word	0x0000ac40


	//   ....[154]....
        /*07f8*/ 	.word	0x0000ac80


	//   ....[155]....
        /*07fc*/ 	.word	0x0000b1d0


	//   ....[156]....
        /*0800*/ 	.word	0x0000b2d0


	//   ....[157]....
        /*0804*/ 	.word	0x0000b300


	//   ....[158]....
        /*0808*/ 	.word	0x0000b340


	//   ....[159]....
        /*080c*/ 	.word	0x0000b3c0


	//   ....[160]....
        /*0810*/ 	.word	0x0000b400


	//   ....[161]....
        /*0814*/ 	.word	0x0000b490


	//   ....[162]....
        /*0818*/ 	.word	0x0000b4d0


	//   ....[163]....
        /*081c*/ 	.word	0x0000b6d0


	//   ....[164]....
        /*0820*/ 	.word	0x0000b710


	//   ....[165]....
        /*0824*/ 	.word	0x0000b760


	//   ....[166]....
        /*0828*/ 	.word	0x0000b910


	//   ....[167]....
        /*082c*/ 	.word	0x0000b920


	//   ....[168]....
        /*0830*/ 	.word	0x0000b930


	//   ....[169]....
        /*0834*/ 	.word	0x0000b940


	//   ....[170]....
        /*0838*/ 	.word	0x0000b950


	//   ....[171]....
        /*083c*/ 	.word	0x0000b960


	//   ....[172]....
        /*0840*/ 	.word	0x0000b990


	//   ....[173]....
        /*0844*/ 	.word	0x0000b9c0


	//   ....[174]....
        /*0848*/ 	.word	0x0000ba00


	//   ....[175]....
        /*084c*/ 	.word	0x0000ba30


	//   ....[176]....
        /*0850*/ 	.word	0x0000ba70


	//   ....[177]....
        /*0854*/ 	.word	0x0000baa0


	//   ....[178]....
        /*0858*/ 	.word	0x0000bae0


	//   ....[179]....
        /*085c*/ 	.word	0x0000baf0


	//   ....[180]....
        /*0860*/ 	.word	0x0000bb10


	//   ....[181]....
        /*0864*/ 	.word	0x0000bb50


	//   ....[182]....
        /*0868*/ 	.word	0x0000bb90


	//   ....[183]....
        /*086c*/ 	.word	0x0000bc30


	//   ....[184]....
        /*0870*/ 	.word	0x0000bc70


	//   ....[185]....
        /*0874*/ 	.word	0x0000bcb0


	//   ....[186]....
        /*0878*/ 	.word	0x0000bce0


	//   ....[187]....
        /*087c*/ 	.word	0x0000bd20


	//   ....[188]....
        /*0880*/ 	.word	0x0000bd30


	//   ....[189]....
        /*0884*/ 	.word	0x0000bd40


	//   ....[190]....
        /*0888*/ 	.word	0x0000bd70


	//   ....[191]....
        /*088c*/ 	.word	0x0000bdb0


	//   ....[192]....
        /*0890*/ 	.word	0x0000bde0


	//   ....[193]....
        /*0894*/ 	.word	0x0000be00


	//   ....[194]....
        /*0898*/ 	.word	0x0000be20


	//   ....[195]....
        /*089c*/ 	.word	0x0000be30


	//   ....[196]....
        /*08a0*/ 	.word	0x0000be40


	//   ....[197]....
        /*08a4*/ 	.word	0x0000be50


	//   ....[198]....
        /*08a8*/ 	.word	0x0000f6c0


	//   ....[199]....
        /*08ac*/ 	.word	0x000101a0


	//   ....[200]....
        /*08b0*/ 	.word	0x000104d0


	//   ....[201]....
        /*08b4*/ 	.word	0x00010850


	//   ....[202]....
        /*08b8*/ 	.word	0x00010b20


	//   ....[203]....
        /*08bc*/ 	.word	0x00010d60


	//   ....[204]....
        /*08c0*/ 	.word	0x00010fd0


	//   ....[205]....
        /*08c4*/ 	.word	0x000112a0


	//   ....[206]....
        /*08c8*/ 	.word	0x000114c0


	//   ....[207]....
        /*08cc*/ 	.word	0x00011650


	//   ....[208]....
        /*08d0*/ 	.word	0x00013d20


	//   ....[209]....
        /*08d4*/ 	.word	0x00013fb0


	//   ....[210]....
        /*08d8*/ 	.word	0x00014020


	//   ....[211]....
        /*08dc*/ 	.word	0x00014090


	//----- nvinfo : EIATTR_REG_RECONFIG
	.align		4
.L_562:
        /*08e0*/ 	.byte	0x01, 0x54
	.zero		2


	//----- nvinfo : EIATTR_SYSCALL_OFFSETS
	.align		4
        /*08e4*/ 	.byte	0x04, 0x46
        /*08e6*/ 	.short	(.L_564 - .L_563)


	//   ....[0]....
.L_563:
        /*08e8*/ 	.word	0x00001070


	//   ....[1]....
        /*08ec*/ 	.word	0x00001160


	//   ....[2]....
        /*08f0*/ 	.word	0x000012c0


	//   ....[3]....
        /*08f4*/ 	.word	0x000013b0


	//----- nvinfo : EIATTR_MBARRIER_INSTR_OFFSETS
	.align		4
.L_564:
        /*08f8*/ 	.byte	0x04, 0x39
        /*08fa*/ 	.short	(.L_566 - .L_565)


	//   ....[0]....
.L_565:
        /*08fc*/ 	.word	0x00000290
        /*0900*/ 	.word	0x000000ff
        /*0904*/ 	.word	0x00030c00
        /*0908*/ 	.short	0x0100
        /*090a*/ 	.byte	0x06
	.zero		1


	//   ....[1]....
        /*090c*/ 	.word	0x00000390
        /*0910*/ 	.word	0x000000ff
        /*0914*/ 	.word	0x00030c10
        /*0918*/ 	.short	0x0100
        /*091a*/ 	.byte	0x08
	.zero		1


	//   ....[2]....
        /*091c*/ 	.word	0x000003a0
        /*0920*/ 	.word	0x000000ff
        /*0924*/ 	.word	0x00030c20
        /*0928*/ 	.short	0x0100
        /*092a*/ 	.byte	0x08
	.zero		1


	//   ....[3]....
        /*092c*/ 	.word	0x000003b0
        /*0930*/ 	.word	0x000000ff
        /*0934*/ 	.word	0x00030c18
        /*0938*/ 	.short	0x0100
        /*093a*/ 	.byte	0x08
	.zero		1


	//   ....[4]....
        /*093c*/ 	.word	0x000003c0
        /*0940*/ 	.word	0x000000ff
        /*0944*/ 	.word	0x00030c28
        /*0948*/ 	.short	0x0100
        /*094a*/ 	.byte	0x08
	.zero		1


	//   ....[5]....
        /*094c*/ 	.word	0x000004f0
        /*0950*/ 	.word	0x000000ff
        /*0954*/ 	.word	0x00030c30
        /*0958*/ 	.short	0x0100
        /*095a*/ 	.byte	0x08
	.zero		1


	//   ....[6]....
        /*095c*/ 	.word	0x00000500
        /*0960*/ 	.word	0x000000ff
        /*0964*/ 	.word	0x00030c40
        /*0968*/ 	.short	0x0100
        /*096a*/ 	.byte	0x08
	.zero		1


	//   ....[7]....
        /*096c*/ 	.word	0x00000510
        /*0970*/ 	.word	0x000000ff
        /*0974*/ 	.word	0x00030c38
        /*0978*/ 	.short	0x0100
        /*097a*/ 	.byte	0x08
	.zero		1


	//   ....[8]....
        /*097c*/ 	.word	0x00000520
        /*0980*/ 	.word	0x000000ff
        /*0984*/ 	.word	0x00030c48
        /*0988*/ 	.short	0x0100
        /*098a*/ 	.byte	0x08
	.zero		1


	//   ....[9]....
        /*098c*/ 	.word	0x00001450
        /*0990*/ 	.word	0x00000010
        /*0994*/ 	.word	0x00030c00
        /*0998*/ 	.short	0x010a
        /*099a*/ 	.byte	0x3f
	.zero		1


	//   ....[10]....
        /*099c*/ 	.word	0x00001570
        /*09a0*/ 	.word	0x00000010
        /*09a4*/ 	.word	0x00030c00
        /*09a8*/ 	.short	0x010a
        /*09aa*/ 	.byte	0x3f
	.zero		1


	//   ....[11]....
        /*09ac*/ 	.word	0x00001de0
        /*09b0*/ 	.word	0x00000008
        /*09b4*/ 	.word	0x00030c10
        /*09b8*/ 	.short	0x010a
        /*09ba*/ 	.byte	0x3f
	.zero		1


	//   ....[12]....
        /*09bc*/ 	.word	0x00001e50
        /*09c0*/ 	.word	0x00000008
        /*09c4*/ 	.word	0x00030c10
        /*09c8*/ 	.short	0x010a
        /*09ca*/ 	.byte	0x3f
	.zero		1


	//   ....[13]....
        /*09cc*/ 	.word	0x00002230
        /*09d0*/ 	.word	0x00000008
        /*09d4*/ 	.word	0x00030c30
        /*09d8*/ 	.short	0x010a
        /*09da*/ 	.byte	0x3f
	.zero		1


	//   ....[14]....
        /*09dc*/ 	.word	0x000022a0
        /*09e0*/ 	.word	0x00000008
        /*09e4*/ 	.word	0x00030c30
        /*09e8*/ 	.short	0x010a
        /*09ea*/ 	.byte	0x3f
	.zero		1


	//   ....[15]....
        /*09ec*/ 	.word	0x00005330
        /*09f0*/ 	.word	0x00000009
        /*09f4*/ 	.word	0x00000000
        /*09f8*/ 	.short	0x0101
        /*09fa*/ 	.byte	0x3f
	.zero		1


	//   ....[16]....
        /*09fc*/ 	.word	0x00005780
        /*0a00*/ 	.word	0x00000008
        /*0a04*/ 	.word	0x00000000
        /*0a08*/ 	.short	0x0101
        /*0a0a*/ 	.byte	0x3f
	.zero		1


	//   ....[17]....
        /*0a0c*/ 	.word	0x00006050
        /*0a10*/ 	.word	0x00000007
        /*0a14*/ 	.word	0x00030c10
        /*0a18*/ 	.short	0x010a
        /*0a1a*/ 	.byte	0x3f
	.zero		1


	//   ....[18]....
        /*0a1c*/ 	.word	0x000060d0
        /*0a20*/ 	.word	0x00000007
        /*0a24*/ 	.word	0x00030c10
        /*0a28*/ 	.short	0x010a
        /*0a2a*/ 	.byte	0x3f
	.zero		1


	//   ....[19]....
        /*0a2c*/ 	.word	0x000064e0
        /*0a30*/ 	.word	0x00000007
        /*0a34*/ 	.word	0x00030c30
        /*0a38*/ 	.short	0x010a
        /*0a3a*/ 	.byte	0x3f
	.zero		1


	//   ....[20]....
        /*0a3c*/ 	.word	0x00006570
        /*0a40*/ 	.word	0x00000007
        /*0a44*/ 	.word	0x00030c30
        /*0a48*/ 	.short	0x010a
        /*0a4a*/ 	.byte	0x3f
	.zero		1


	//   ....[21]....
        /*0a4c*/ 	.word	0x00008d40
        /*0a50*/ 	.word	0x00000008
        /*0a54*/ 	.word	0x00000000
        /*0a58*/ 	.short	0x0101
        /*0a5a*/ 	.byte	0x3f
	.zero		1


	//   ....[22]....
        /*0a5c*/ 	.word	0x000091a0
        /*0a60*/ 	.word	0x00000007
        /*0a64*/ 	.word	0x00000000
        /*0a68*/ 	.short	0x0101
        /*0a6a*/ 	.byte	0x3f
	.zero		1


	//   ....[23]....
        /*0a6c*/ 	.word	0x00009a00
        /*0a70*/ 	.word	0x00000007
        /*0a74*/ 	.word	0x00030c10
        /*0a78*/ 	.short	0x010a
        /*0a7a*/ 	.byte	0x3f
	.zero		1


	//   ....[24]....
        /*0a7c*/ 	.word	0x00009a80
        /*0a80*/ 	.word	0x00000007
        /*0a84*/ 	.word	0x00030c10
        /*0a88*/ 	.short	0x010a
        /*0a8a*/ 	.byte	0x3f
	.zero		1


	//   ....[25]....
        /*0a8c*/ 	.word	0x00009e80
        /*0a90*/ 	.word	0x00000007
        /*0a94*/ 	.word	0x00030c30
        /*0a98*/ 	.short	0x010a
        /*0a9a*/ 	.byte	0x3f
	.zero		1


	//   ....[26]....
        /*0a9c*/ 	.word	0x00009f10
        /*0aa0*/ 	.word	0x00000007
        /*0aa4*/ 	.word	0x00030c30
        /*0aa8*/ 	.short	0x010a
        /*0aaa*/ 	.byte	0x3f
	.zero		1


	//   ....[27]....
        /*0aac*/ 	.word	0x0000d050
        /*0ab0*/ 	.word	0x00000008
        /*0ab4*/ 	.word	0x00000000
        /*0ab8*/ 	.short	0x0101
        /*0aba*/ 	.byte	0x3f
	.zero		1


	//   ....[28]....
        /*0abc*/ 	.word	0x0000d4c0
        /*0ac0*/ 	.word	0x00000007
        /*0ac4*/ 	.word	0x00000000
        /*0ac8*/ 	.short	0x0101
        /*0aca*/ 	.byte	0x3f
	.zero		1


	//   ....[29]....
        /*0acc*/ 	.word	0x00012350
        /*0ad0*/ 	.word	0x0000000f
        /*0ad4*/ 	.word	0x00030c20
        /*0ad8*/ 	.short	0x010a
        /*0ada*/ 	.byte	0x3f
	.zero		1


	//   ....[30]....
        /*0adc*/ 	.word	0x00012940
        /*0ae0*/ 	.word	0x0000000f
        /*0ae4*/ 	.word	0x00030c40
        /*0ae8*/ 	.short	0x010a
        /*0aea*/ 	.byte	0x3f
	.zero		1


	//   ....[31]....
        /*0aec*/ 	.word	0x00012ba0
        /*0af0*/ 	.word	0x0000000f
        /*0af4*/ 	.word	0x00030c28
        /*0af8*/ 	.short	0x010a
        /*0afa*/ 	.byte	0x3f
	.zero		1


	//   ....[32]....
        /*0afc*/ 	.word	0x00012e00
        /*0b00*/ 	.word	0x0000000f
        /*0b04*/ 	.word	0x00030c48
        /*0b08*/ 	.short	0x010a
        /*0b0a*/ 	.byte	0x3f
	.zero		1


	//   ....[33]....
        /*0b0c*/ 	.word	0x00013000
        /*0b10*/ 	.word	0x0000000f
        /*0b14*/ 	.word	0x00030c20
        /*0b18*/ 	.short	0x010a
        /*0b1a*/ 	.byte	0x3f
	.zero		1


	//   ....[34]....
        /*0b1c*/ 	.word	0x000132d0
        /*0b20*/ 	.word	0x0000000f
        /*0b24*/ 	.word	0x00030c40
        /*0b28*/ 	.short	0x010a
        /*0b2a*/ 	.byte	0x3f
	.zero		1


	//   ....[35]....
        /*0b2c*/ 	.word	0x00013500
        /*0b30*/ 	.word	0x0000000f
        /*0b34*/ 	.word	0x00030c28
        /*0b38*/ 	.short	0x010a
        /*0b3a*/ 	.byte	0x3f
	.zero		1


	//   ....[36]....
        /*0b3c*/ 	.word	0x000137a0
        /*0b40*/ 	.word	0x00000003
        /*0b44*/ 	.word	0x00030c40
        /*0b48*/ 	.short	0x010a
        /*0b4a*/ 	.byte	0x3f
	.zero		1


	//   ....[37]....
        /*0b4c*/ 	.word	0x00013b90
        /*0b50*/ 	.word	0x00000007
        /*0b54*/ 	.word	0x00000000
        /*0b58*/ 	.short	0x010a
        /*0b5a*/ 	.byte	0x3f
	.zero		1


	//   ....[38]....
        /*0b5c*/ 	.word	0x00013be0
        /*0b60*/ 	.word	0x00000003
        /*0b64*/ 	.word	0x00000000
        /*0b68*/ 	.short	0x010a
        /*0b6a*/ 	.byte	0x3f
	.zero		1


	//   ....[39]....
        /*0b6c*/ 	.word	0x00013c40
        /*0b70*/ 	.word	0x00000005
        /*0b74*/ 	.word	0x00000000
        /*0b78*/ 	.short	0x010a
        /*0b7a*/ 	.byte	0x3f
	.zero		1


	//   ....[40]....
        /*0b7c*/ 	.word	0x00013c70
        /*0b80*/ 	.word	0x00000003
        /*0b84*/ 	.word	0x00000000
        /*0b88*/ 	.short	0x010a
        /*0b8a*/ 	.byte	0x3f
	.zero		1


	//   ....[41]....
        /*0b8c*/ 	.word	0x00013d50
        /*0b90*/ 	.word	0x00000010
        /*0b94*/ 	.word	0x00030c00
        /*0b98*/ 	.short	0x010a
        /*0b9a*/ 	.byte	0x3f
	.zero		1


	//   ....[42]....
        /*0b9c*/ 	.word	0x00013da0
        /*0ba0*/ 	.word	0x00000008
        /*0ba4*/ 	.word	0x00030c10
        /*0ba8*/ 	.short	0x010a
        /*0baa*/ 	.byte	0x3f
	.zero		1


	//   ....[43]....
        /*0bac*/ 	.word	0x00013df0
        /*0bb0*/ 	.word	0x00000008
        /*0bb4*/ 	.word	0x00030c30
        /*0bb8*/ 	.short	0x010a
        /*0bba*/ 	.byte	0x3f
	.zero		1


	//   ....[44]....
        /*0bbc*/ 	.word	0x00013e40
        /*0bc0*/ 	.word	0x00000007
        /*0bc4*/ 	.word	0x00030c10
        /*0bc8*/ 	.short	0x010a
        /*0bca*/ 	.byte	0x3f
	.zero		1


	//   ....[45]....
        /*0bcc*/ 	.word	0x00013e90
        /*0bd0*/ 	.word	0x00000007
        /*0bd4*/ 	.word	0x00030c30
        /*0bd8*/ 	.short	0x010a
        /*0bda*/ 	.byte	0x3f
	.zero		1


	//   ....[46]....
        /*0bdc*/ 	.word	0x00013ee0
        /*0be0*/ 	.word	0x00000007
        /*0be4*/ 	.word	0x00030c10
        /*0be8*/ 	.short	0x010a
        /*0bea*/ 	.byte	0x3f
	.zero		1


	//   ....[47]....
        /*0bec*/ 	.word	0x00013f30
        /*0bf0*/ 	.word	0x00000007
        /*0bf4*/ 	.word	0x00030c30
        /*0bf8*/ 	.short	0x010a
        /*0bfa*/ 	.byte	0x3f
	.zero		1


	//   ....[48]....
        /*0bfc*/ 	.word	0x000140d0
        /*0c00*/ 	.word	0x0000000f
        /*0c04*/ 	.word	0x00030c20
        /*0c08*/ 	.short	0x010a
        /*0c0a*/ 	.byte	0x3f
	.zero		1


	//   ....[49]....
        /*0c0c*/ 	.word	0x00014120
        /*0c10*/ 	.word	0x0000000f
        /*0c14*/ 	.word	0x00030c40
        /*0c18*/ 	.short	0x010a
        /*0c1a*/ 	.byte	0x3f
	.zero		1


	//   ....[50]....
        /*0c1c*/ 	.word	0x00014170
        /*0c20*/ 	.word	0x0000000f
        /*0c24*/ 	.word	0x00030c28
        /*0c28*/ 	.short	0x010a
        /*0c2a*/ 	.byte	0x3f
	.zero		1


	//   ....[51]....
        /*0c2c*/ 	.word	0x000141c0
        /*0c30*/ 	.word	0x0000000f
        /*0c34*/ 	.word	0x00030c48
        /*0c38*/ 	.short	0x010a
        /*0c3a*/ 	.byte	0x3f
	.zero		1


	//   ....[52]....
        /*0c3c*/ 	.word	0x00014220
        /*0c40*/ 	.word	0x0000000f
        /*0c44*/ 	.word	0x00030c20
        /*0c48*/ 	.short	0x010a
        /*0c4a*/ 	.byte	0x3f
	.zero		1


	//   ....[53]....
        /*0c4c*/ 	.word	0x00014270
        /*0c50*/ 	.word	0x0000000f
        /*0c54*/ 	.word	0x00030c40
        /*0c58*/ 	.short	0x010a
        /*0c5a*/ 	.byte	0x3f
	.zero		1


	//   ....[54]....
        /*0c5c*/ 	.word	0x000142c0
        /*0c60*/ 	.word	0x0000000f
        /*0c64*/ 	.word	0x00030c28
        /*0c68*/ 	.short	0x010a
        /*0c6a*/ 	.byte	0x3f
	.zero		1


	//   ....[55]....
        /*0c6c*/ 	.word	0x00014310
        /*0c70*/ 	.word	0x00000003
        /*0c74*/ 	.word	0x00030c40
        /*0c78*/ 	.short	0x010a
        /*0c7a*/ 	.byte	0x3f
	.zero		1


	//   ....[56]....
        /*0c7c*/ 	.word	0x000143e0
        /*0c80*/ 	.word	0x00000007
        /*0c84*/ 	.word	0x00000000
        /*0c88*/ 	.short	0x010a
        /*0c8a*/ 	.byte	0x3f
	.zero		1


	//   ....[57]....
        /*0c8c*/ 	.word	0x00014430
        /*0c90*/ 	.word	0x00000003
        /*0c94*/ 	.word	0x00000000
        /*0c98*/ 	.short	0x010a
        /*0c9a*/ 	.byte	0x3f
	.zero		1


	//   ....[58]....
        /*0c9c*/ 	.word	0x00014480
        /*0ca0*/ 	.word	0x00000005
        /*0ca4*/ 	.word	0x00000000
        /*0ca8*/ 	.short	0x010a
        /*0caa*/ 	.byte	0x3f
	.zero		1


	//----- nvinfo : EIATTR_NUM_MBARRIERS
	.align		4
.L_566:
        /*0cac*/ 	.byte	0x03, 0x38
        /*0cae*/ 	.short	0x0009


	//----- nvinfo : EIATTR_EXIT_INSTR_OFFSETS
	.align		4
        /*0cb0*/ 	.byte	0x04, 0x1c
        /*0cb2*/ 	.short	(.L_568 - .L_567)


	//   ....[0]....
.L_567:
        /*0cb4*/ 	.word	0x00013cc0


	//----- nvinfo : EIATTR_MAX_THREADS
	.align		4
.L_568:
        /*0cb8*/ 	.byte	0x04, 0x05
        /*0cba*/ 	.short	(.L_570 - .L_569)
.L_569:
        /*0cbc*/ 	.word	0x00000180
        /*0cc0*/ 	.word	0x00000001
        /*0cc4*/ 	.word	0x00000001


	//----- nvinfo : EIATTR_CRS_STACK_SIZE
	.align		4
.L_570:
        /*0cc8*/ 	.byte	0x04, 0x1e
        /*0cca*/ 	.short	(.L_572 - .L_571)
.L_571:
        /*0ccc*/ 	.word	0x00000000


	//----- nvinfo : EIATTR_CBANK_PARAM_SIZE
	.align		4
.L_572:
        /*0cd0*/ 	.byte	0x03, 0x19
        /*0cd2*/ 	.short	0x06f0


	//----- nvinfo : EIATTR_PARAM_CBANK
	.align		4
        /*0cd4*/ 	.byte	0x04, 0x0a
        /*0cd6*/ 	.short	(.L_574 - .L_573)
	.align		4
.L_573:
        /*0cd8*/ 	.word	index@(.nv.constant0._ZN7cutlass13device_kernelIN5flash11enable_sm90INS1_16FlashAttnBwdSm90INS1_25CollectiveMainloopBwdSm90ILi2ELi2ELi2EN4cute5tupleIJNS5_1CILi1EEES8_S8_EEENS6_IJNS7_ILi128EEESA_NS7_ILi64EEEEEENS_10bfloat16_tEfNS_4arch4Sm90ELb0ELb1ELb0ELb1ELb1ELb1ELb0ELb0ELi2ELi1ELi2ELi2ELb0EEENS1_21CollectiveEpilogueBwdISC_SD_SF_Li256ELb1ELb0ELi1EEENS1_19SingleTileSchedulerILb1ELb0ELb0ELi128EEEEEEEEEvNT_6ParamsE)
        /*0cdc*/ 	.short	0x0210
        /*0cde*/ 	.short	0x06f0


	//----- nvinfo : EIATTR_SW_WAR
	.align		4
.L_574:
        /*0ce0*/ 	.byte	0x04, 0x36
        /*0ce2*/ 	.short	(.L_576 - .L_575)
.L_575:
        /*0ce4*/ 	.word	0x00000008
.L_576:


//--------------------- .nv.info._ZN7cutlass13device_kernelIN5flash11enable_sm90INS1_16FlashAttnBwdSm90INS1_25CollectiveMainloopBwdSm90ILi2ELi2ELi2EN4cute5tupleIJNS5_1CILi1EEES8_S8_EEENS6_IJNS7_ILi128EEESA_NS7_ILi64EEEEEENS_10bfloat16_tEfNS_4arch4Sm90ELb0ELb1ELb0ELb1ELb0ELb1ELb0ELb0ELi2ELi1ELi2ELi2ELb0EEENS1_24CollectiveEpilogueBwdGQAISC_fSF_Li256ELb1ELb0EEENS1_19SingleTileSchedulerILb1ELb0ELb0ELi128EEEEEEEEEvNT_6ParamsE --------------------------
	.section	.nv.info._ZN7cutlass13device_kernelIN5flash11enable_sm90INS1_16FlashAttnBwdSm90INS1_25CollectiveMainloopBwdSm90ILi2ELi2ELi2EN4cute5tupleIJNS5_1CILi1EEES8_S8_EEENS6_IJNS7_ILi128EEESA_NS7_ILi64EEEEEENS_10bfloat16_tEfNS_4arch4Sm90ELb0ELb1ELb0ELb1ELb0ELb1ELb0ELb0ELi2ELi1ELi2ELi2ELb0EEENS1_24CollectiveEpilogueBwdGQAISC_fSF_Li256ELb1ELb0EEENS1_19SingleTileSchedulerILb1ELb0ELb0ELi128EEEEEEEEEvNT_6ParamsE,"",@"SHT_CUDA_INFO"
	.sectionflags	@""
	.align	4


	//----- nvinfo : EIATTR_CUDA_API_VERSION
	.align		4
        /*0000*/ 	.byte	0x04, 0x37
        /*0002*/ 	.short	(.L_578 - .L_577)
.L_577:
        /*0004*/ 	.word	0x00000082


	//----- nvinfo : EIATTR_KPARAM_INFO
	.align		4
.L_578:
        /*0008*/ 	.byte	0x04, 0x17
        /*000a*/ 	.short	(.L_580 - .L_579)
.L_579:
        /*000c*/ 	.word	0x00000000
        /*0010*/ 	.short	0x0000
        /*0012*/ 	.short	0x0070
        /*0014*/ 	.byte	0x00, 0xf0, 0x01, 0x1a


	//----- nvinfo : EIATTR_SPARSE_MMA_MASK
	.align		4
.L_580:
        /*0018*/ 	.byte	0x03, 0x50
        /*001a*/ 	.short	0x0000


	//----- nvinfo : EIATTR_MAXREG_COUNT
	.align		4
        /*001c*/ 	.byte	0x03, 0x1b
        /*001e*/ 	.short	0x00a8


	//----- nvinfo : EIATTR_NUM_BARRIERS
	.align		4
        /*0020*/ 	.byte	0x02, 0x4c
        /*0022*/ 	.byte	0x10
	.zero		1


	//----- nvinfo : EIATTR_EXTERNS
	.align		4
        /*0024*/ 	.byte	0x04, 0x0f
        /*0026*/ 	.short	(.L_582 - .L_581)


	//   ....[0]....
	.align		4
.L_581:
        /*0028*/ 	.word	index@(__assertfail)


	//----- nvinfo : EIATTR_ANNOTATIONS
	.align		4
.L_582:
        /*002c*/ 	.byte	0x04, 0x55
        /*002e*/ 	.short	(.L_584 - .L_583)


	//   ....[0]....
.L_583:
        /* <DEDUP_REMOVED lines=31> */


	//----- nvinfo : EIATTR_MERCURY_ISA_VERSION
	.align		4
.L_584:
        /*0210*/ 	.byte	0x03, 0x5f
        /*0212*/ 	.short	0x0101


	//----- nvinfo : EIATTR_INT_WARP_WIDE_INSTR_OFFSETS
	.align		4
        /*0214*/ 	.byte	0x04, 0x31
        /*0216*/ 	.short	(.L_586 - .L_585)


	//   ....[0]....
.L_585:
        /*0218*/ 	.word	0x00000190


	//   ....[1]....
        /*021c*/ 	.word	0x000001c0


	//----- nvinfo : EIATTR_COOP_GROUP_MASK_REGIDS
	.align		4
.L_586:
        /*0220*/ 	.byte	0x04, 0x29
        /*0222*/ 	.short	(.L_588 - .L_587)


	//   ....[0]....
.L_587:
        /*0224*/ 	.word	0xffffffff


	//   ....[1]....
        /*0228*/ 	.word	0xffffffff


	//   ....[2]....
        /*022c*/ 	.word	0xffffffff


	//   ....[3]....
        /*0230*/ 	.word	0xffffffff


	//   ....[4]....
        /*0234*/ 	.word	0xffffffff


	//   ....[5]....
        /*0238*/ 	.word	0xffffffff


	//   ....[6]....
        /*023c*/ 	.word	0xffffffff


	//   ....[7]....
        /*0240*/ 	.word	0xffffffff


	//   ....[8]....
        /*0244*/ 	.word	0xffffffff


	//   ....[9]....
        /*0248*/ 	.word	0xffffffff


	//   ....[10]....
        /*024c*/ 	.word	0xffffffff


	//   ....[11]....
        /*0250*/ 	.word	0xffffffff


	//   ....[12]....
        /*0254*/ 	.word	0xffffffff


	//   ....[13]....
        /*0258*/ 	.word	0xffffffff


	//   ....[14]....
        /*025c*/ 	.word	0xffffffff


	//   ....[15]....
        /*0260*/ 	.word	0xffffffff


	//   ....[16]....
        /*0264*/ 	.word	0xffffffff


	//   ....[17]....
        /*0268*/ 	.word	0xffffffff


	//   ....[18]....
        /*026c*/ 	.word	0xffffffff


	//   ....[19]....
        /*0270*/ 	.word	0xffffffff


	//   ....[20]....
        /*0274*/ 	.word	0xffffffff


	//   ....[21]....
        /*0278*/ 	.word	0xffffffff


	//   ....[22]....
        /*027c*/ 	.word	0xffffffff


	//   ....[23]....
        /*0280*/ 	.word	0xffffffff


	//   ....[24]....
        /*0284*/ 	.word	0xffffffff


	//   ....[25]....
        /*0288*/ 	.word	0xffffffff


	//   ....[26]....
        /*028c*/ 	.word	0xffffffff


	//   ....[27]....
        /*0290*/ 	.word	0xffffffff


	//   ....[28]....
        /*0294*/ 	.word	0xffffffff


	//   ....[29]....
        /*0298*/ 	.word	0xffffffff


	//   ....[30]....
        /*029c*/ 	.word	0xffffffff


	//   ....[31]....
        /*02a0*/ 	.word	0xffffffff


	//   ....[32]....
        /*02a4*/ 	.word	0xffffffff


	//   ....[33]....
        /*02a8*/ 	.word	0xffffffff


	//   ....[34]....
        /*02ac*/ 	.word	0xffffffff


	//   ....[35]....
        /*02b0*/ 	.word	0xffffffff


	//   ....[36]....
        /*02b4*/ 	.word	0xffffffff


	//   ....[37]....
        /*02b8*/ 	.word	0xffffffff


	//   ....[38]....
        /*02bc*/ 	.word	0xffffffff


	//   ....[39]....
        /*02c0*/ 	.word	0xffffffff


	//   ....[40]....
        /*02c4*/ 	.word	0xffffffff


	//   ....[41]....
        /*02c8*/ 	.word	0xffffffff


	//   ....[42]....
        /*02cc*/ 	.word	0xffffffff


	//   ....[43]....
        /*02d0*/ 	.word	0xffffffff


	//   ....[44]....
        /*02d4*/ 	.word	0xffffffff


	//   ....[45]....
        /*02d8*/ 	.word	0xffffffff


	//   ....[46]....
        /*02dc*/ 	.word	0xffffffff


	//   ....[47]....
        /*02e0*/ 	.word	0xffffffff


	//   ....[48]....
        /*02e4*/ 	.word	0xffffffff


	//   ....[49]....
        /*02e8*/ 	.word	0xffffffff


	//   ....[50]....
        /*02ec*/ 	.word	0xffffffff


	//   ....[51]....
        /*02f0*/ 	.word	0xffffffff


	//   ....[52]....
        /*02f4*/ 	.word	0xffffffff


	//   ....[53]....
        /*02f8*/ 	.word	0xffffffff


	//   ....[54]....
        /*02fc*/ 	.word	0xffffffff


	//   ....[55]....
        /*0300*/ 	.word	0xffffffff


	//   ....[56]....
        /*0304*/ 	.word	0xffffffff


	//   ....[57]....
        /*0308*/ 	.word	0xffffffff


	//   ....[58]....
        /*030c*/ 	.word	0xffffffff


	//   ....[59]....
        /*0310*/ 	.word	0xffffffff


	//   ....[60]....
        /*0314*/ 	.word	0xffffffff


	//   ....[61]....
        /*0318*/ 	.word	0xffffffff


	//   ....[62]....
        /*031c*/ 	.word	0xffffffff


	//   ....[63]....
        /*0320*/ 	.word	0xffffffff


	//   ....[64]....
        /*0324*/ 	.word	0xffffffff


	//   ....[65]....
        /*0328*/ 	.word	0xffffffff


	//   ....[66]....
        /*032c*/ 	.word	0xffffffff


	//   ....[67]....
        /*0330*/ 	.word	0xffffffff


	//   ....[68]....
        /*0334*/ 	.word	0xffffffff


	//   ....[69]....
        /*0338*/ 	.word	0xffffffff


	//   ....[70]....
        /*033c*/ 	.word	0xffffffff


	//   ....[71]....
        /*0340*/ 	.word	0xffffffff


	//   ....[72]....
        /*0344*/ 	.word	0xffffffff


	//   ....[73]....
        /*0348*/ 	.word	0xffffffff


	//   ....[74]....
        /*034c*/ 	.word	0xffffffff


	//   ....[75]....
        /*0350*/ 	.word	0xffffffff


	//   ....[76]....
        /*0354*/ 	.word	0xffffffff


	//   ....[77]....
        /*0358*/ 	.word	0xffffffff


	//   ....[78]....
        /*035c*/ 	.word	0xffffffff


	//   ....[79]....
        /*0360*/ 	.word	0xffffffff


	//   ....[80]....
        /*0364*/ 	.word	0xffffffff


	//   ....[81]....
        /*0368*/ 	.word	0xffffffff


	//   ....[82]....
        /*036c*/ 	.word	0xffffffff


	//   ....[83]....
        /*0370*/ 	.word	0xffffffff


	//   ....[84]....
        /*0374*/ 	.word	0xffffffff


	//   ....[85]....
        /*0378*/ 	.word	0xffffffff


	//   ....[86]....
        /*037c*/ 	.word	0xffffffff


	//   ....[87]....
        /*0380*/ 	.word	0xffffffff


	//   ....[88]....
        /*0384*/ 	.word	0xffffffff


	//   ....[89]....
        /*0388*/ 	.word	0xffffffff


	//   ....[90]....
        /*038c*/ 	.word	0xffffffff


	//   ....[91]....
        /*0390*/ 	.word	0xffffffff


	//   ....[92]....
        /*0394*/ 	.word	0xffffffff


	//   ....[93]....
        /*0398*/ 	.word	0xffffffff


	//   ....[94]....
        /*039c*/ 	.word	0xffffffff


	//   ....[95]....
        /*03a0*/ 	.word	0xffffffff


	//   ....[96]....
        /*03a4*/ 	.word	0xffffffff


	//   ....[97]....
        /*03a8*/ 	.word	0xffffffff


	//   ....[98]....
        /*03ac*/ 	.word	0xffffffff


	//   ....[99]....
        /*03b0*/ 	.word	0xffffffff


	//   ....[100]....
        /*03b4*/ 	.word	0xffffffff


	//   ....[101]....
        /*03b8*/ 	.word	0xffffffff


	//   ....[102]....
        /*03bc*/ 	.word	0xffffffff


	//   ....[103]....
        /*03c0*/ 	.word	0xffffffff


	//   ....[104]....
        /*03c4*/ 	.word	0xffffffff


	//   ....[105]....
        /*03c8*/ 	.word	0xffffffff


	//   ....[106]....
        /*03cc*/ 	.word	0xffffffff


	//   ....[107]....
        /*03d0*/ 	.word	0xffffffff


	//   ....[108]....
        /*03d4*/ 	.word	0xffffffff


	//   ....[109]....
        /*03d8*/ 	.word	0xffffffff


	//   ....[110]....
        /*03dc*/ 	.word	0xffffffff


	//   ....[111]....
        /*03e0*/ 	.word	0xffffffff


	//   ....[112]....
        /*03e4*/ 	.word	0xffffffff


	//   ....[113]....
        /*03e8*/ 	.word	0xffffffff


	//   ....[114]....
        /*03ec*/ 	.word	0xffffffff


	//   ....[115]....
        /*03f0*/ 	.word	0xffffffff


	//   ....[116]....
        /*03f4*/ 	.word	0xffffffff


	//   ....[117]....
        /*03f8*/ 	.word	0xffffffff


	//   ....[118]....
        /*03fc*/ 	.word	0xffffffff


	//   ....[119]....
        /*0400*/ 	.word	0xffffffff


	//   ....[120]....
        /*0404*/ 	.word	0xffffffff


	//   ....[121]....
        /*0408*/ 	.word	0xffffffff


	//   ....[122]....
        /*040c*/ 	.word	0xffffffff


	//   ....[123]....
        /*0410*/ 	.word	0xffffffff


	//   ....[124]....
        /*0414*/ 	.word	0xffffffff


	//   ....[125]....
        /*0418*/ 	.word	0xffffffff


	//   ....[126]....
        /*041c*/ 	.word	0xffffffff


	//   ....[127]....
        /*0420*/ 	.word	0xffffffff


	//   ....[128]....
        /*0424*/ 	.word	0xffffffff


	//   ....[129]....
        /*0428*/ 	.word	0xffffffff


	//   ....[130]....
        /*042c*/ 	.word	0xffffffff


	//   ....[131]....
        /*0430*/ 	.word	0xffffffff


	//   ....[132]....
        /*0434*/ 	.word	0xffffffff


	//   ....[133]....
        /*0438*/ 	.word	0xffffffff


	//   ....[134]....
        /*043c*/ 	.word	0xffffffff


	//   ....[135]....
        /*0440*/ 	.word	0xffffffff


	//   ....[136]....
        /*0444*/ 	.word	0xffffffff


	//   ....[137]....
        /*0448*/ 	.word	0xffffffff


	//   ....[138]....
        /*044c*/ 	.word	0xffffffff


	//   ....[139]....
        /*0450*/ 	.word	0xffffffff


	//   ....[140]....
        /*0454*/ 	.word	0xffffffff


	//   ....[141]....
        /*0458*/ 	.word	0xffffffff


	//   ....[142]....
        /*045c*/ 	.word	0xffffffff


	//   ....[143]....
        /*0460*/ 	.word	0xffffffff


	//   ....[144]....
        /*0464*/ 	.word	0xffffffff


	//   ....[145]....
        /*0468*/ 	.word	0xffffffff


	//   ....[146]....
        /*046c*/ 	.word	0xffffffff


	//   ....[147]....
        /*0470*/ 	.word	0xffffffff


	//   ....[148]....
        /*0474*/ 	.word	0xffffffff


	//   ....[149]....
        /*0478*/ 	.word	0xffffffff


	//   ....[150]....
        /*047c*/ 	.word	0xffffffff


	//   ....[151]....
        /*0480*/ 	.word	0xffffffff


	//   ....[152]....
        /*0484*/ 	.word	0xffffffff


	//   ....[153]....
        /*0488*/ 	.word	0xffffffff


	//   ....[154]....
        /*048c*/ 	.word	0xffffffff


	//   ....[155]....
        /*0490*/ 	.word	0xffffffff


	//   ....[156]....
        /*0494*/ 	.word	0xffffffff


	//   ....[157]....
        /*0498*/ 	.word	0xffffffff


	//   ....[158]....
        /*049c*/ 	.word	0xffffffff


	//   ....[159]....
        /*04a0*/ 	.word	0xffffffff


	//   ....[160]....
        /*04a4*/ 	.word	0xffffffff


	//   ....[161]....
        /*04a8*/ 	.word	0xffffffff


	//   ....[162]....
        /*04ac*/ 	.word	0xffffffff


	//   ....[163]....
        /*04b0*/ 	.word	0xffffffff


	//   ....[164]....
        /*04b4*/ 	.word	0xffffffff


	//   ....[165]....
        /*04b8*/ 	.word	0xffffffff


	//   ....[166]....
        /*04bc*/ 	.word	0xffffffff


	//   ....[167]....
        /*04c0*/ 	.word	0xffffffff


	//   ....[168]....
        /*04c4*/ 	.word	0xffffffff


	//   ....[169]....
        /*04c8*/ 	.word	0xffffffff


	//   ....[170]....
        /*04cc*/ 	.word	0xffffffff


	//   ....[171]....
        /*04d0*/ 	.word	0xffffffff


	//   ....[172]....
        /*04d4*/ 	.word	0xffffffff


	//   ....[173]....
        /*04d8*/ 	.word	0xffffffff


	//   ....[174]....
        /*04dc*/ 	.word	0xffffffff


	//   ....[175]....
        /*04e0*/ 	.word	0xffffffff


	//   ....[176]....
        /*04e4*/ 	.word	0xffffffff


	//   ....[177]....
        /*04e8*/ 	.word	0xffffffff


	//   ....[178]....
        /*04ec*/ 	.word	0xffffffff


	//   ....[179]....
        /*04f0*/ 	.word	0xffffffff


	//   ....[180]....
        /*04f4*/ 	.word	0xffffffff


	//   ....[181]....
        /*04f8*/ 	.word	0xffffffff


	//   ....[182]....
        /*04fc*/ 	.word	0xffffffff


	//   ....[183]....
        /*0500*/ 	.word	0xffffffff


	//   ....[184]....
        /*0504*/ 	.word	0xffffffff


	//   ....[185]....
        /*0508*/ 	.word	0xffffffff


	//   ....[186]....
        /*050c*/ 	.word	0xffffffff


	//   ....[187]....
        /*0510*/ 	.word	0xffffffff


	//   ....[188]....
        /*0514*/ 	.word	0xffffffff


	//   ....[189]....
        /*0518*/ 	.word	0xffffffff


	//   ....[190]....
        /*051c*/ 	.word	0xffffffff


	//   ....[191]....
        /*0520*/ 	.word	0xffffffff


	//   ....[192]....
        /*0524*/ 	.word	0xffffffff


	//   ....[193]....
        /*0528*/ 	.word	0xffffffff


	//   ....[194]....
        /*052c*/ 	.word	0xffffffff


	//   ....[195]....
        /*0530*/ 	.word	0xffffffff


	//   ....[196]....
        /*0534*/ 	.word	0xffffffff


	//   ....[197]....
        /*0538*/ 	.word	0xffffffff


	//   ....[198]....
        /*053c*/ 	.word	0xffffffff


	//   ....[199]....
        /*0540*/ 	.word	0x0500000f


	//----- nvinfo : EIATTR_COOP_GROUP_INSTR_OFFSETS
	.align		4
.L_588:
        /*0544*/ 	.byte	0x04, 0x28
        /*0546*/ 	.short	(.L_590 - .L_589)


	//   ....[0]....
.L_589:
        /*0548*/ 	.word	0x00000070


	//   ....[1]....
        /*054c*/ 	.word	0x000001a0


	//   ....[2]....
        /*0550*/ 	.word	0x000001f0


	//   ....[3]....
        /*0554*/ 	.word	0x000003e0


	//   ....[4]....
        /*0558*/ 	.word	0x00000620


	//   ....[5]....
        /*055c*/ 	.word	0x00001410


	//   ....[6]....
        /*0560*/ 	.word	0x00002630


	//   ....[7]....
        /*0564*/ 	.word	0x000026f0


	//   ....[8]....
        /*0568*/ 	.word	0x00002720


	//   ....[9]....
        /*056c*/ 	.word	0x00002850


	//   ....[10]....
        /*0570*/ 	.word	0x000028f0


	//   ....[11]....
        /*0574*/ 	.word	0x00002c60


	//   ....[12]....
        /*0578*/ 	.word	0x00002cb0


	//   ....[13]....
        /*057c*/ 	.word	0x00002fd0


	//   ....[14]....
        /*0580*/ 	.word	0x00003150


	//   ....[15]....
        /*0584*/ 	.word	0x00003200


	//   ....[16]....
        /*0588*/ 	.word	0x00003240


	//   ....[17]....
        /*058c*/ 	.word	0x00003270


	//   ....[18]....
        /*0590*/ 	.word	0x000032b0


	//   ....[19]....
        /*0594*/ 	.word	0x000033b0


	//   ....[20]....
        /*0598*/ 	.word	0x000033f0


	//   ....[21]....
        /*059c*/ 	.word	0x00003590


	//   ....[22]....
        /*05a0*/ 	.word	0x000036c0


	//   ....[23]....
        /*05a4*/ 	.word	0x00003760


	//   ....[24]....
        /*05a8*/ 	.word	0x00003800


	//   ....[25]....
        /*05ac*/ 	.word	0x00003840


	//   ....[26]....
        /*05b0*/ 	.word	0x00003870


	//   ....[27]....
        /*05b4*/ 	.word	0x00003960


	//   ....[28]....
        /*05b8*/ 	.word	0x000039a0


	//   ....[29]....
        /*05bc*/ 	.word	0x000039e0


	//   ....[30]....
        /*05c0*/ 	.word	0x00003a00


	//   ....[31]....
        /*05c4*/ 	.word	0x00003a40


	//   ....[32]....
        /*05c8*/ 	.word	0x00003af0


	//   ....[33]....
        /*05cc*/ 	.word	0x00003b30


	//   ....[34]....
        /*05d0*/ 	.word	0x00003b70


	//   ....[35]....
        /*05d4*/ 	.word	0x00003bb0


	//   ....[36]....
        /*05d8*/ 	.word	0x00003c60


	//   ....[37]....
        /*05dc*/ 	.word	0x00003da0


	//   ....[38]....
        /*05e0*/ 	.word	0x00003e00


	//   ....[39]....
        /*05e4*/ 	.word	0x00003e40


	//   ....[40]....
        /*05e8*/ 	.word	0x00003e50


	//   ....[41]....
        /*05ec*/ 	.word	0x00003e70


	//   ....[42]....
        /*05f0*/ 	.word	0x00003e80


	//   ....[43]....
        /*05f4*/ 	.word	0x00003ea0


	//   ....[44]....
        /*05f8*/ 	.word	0x00003ec0


	//   ....[45]....
        /*05fc*/ 	.word	0x00003f40


	//   ....[46]....
        /*0600*/ 	.word	0x00003fb0


	//   ....[47]....
        /*0604*/ 	.word	0x00003ff0


	//   ....[48]....
        /*0608*/ 	.word	0x00004030


	//   ....[49]....
        /*060c*/ 	.word	0x00004070


	//   ....[50]....
        /*0610*/ 	.word	0x000040d0


	//   ....[51]....
        /*0614*/ 	.word	0x00004110


	//   ....[52]....
        /*0618*/ 	.word	0x00004160


	//   ....[53]....
        /*061c*/ 	.word	0x000041b0


	//   ....[54]....
        /*0620*/ 	.word	0x00004200


	//   ....[55]....
        /*0624*/ 	.word	0x00004260


	//   ....[56]....
        /*0628*/ 	.word	0x000042a0


	//   ....[57]....
        /*062c*/ 	.word	0x000042e0


	//   ....[58]....
        /*0630*/ 	.word	0x00004320


	//   ....[59]....
        /*0634*/ 	.word	0x00004360


	//   ....[60]....
        /*0638*/ 	.word	0x000043a0


	//   ....[61]....
        /*063c*/ 	.word	0x000043e0


	//   ....[62]....
        /*0640*/ 	.word	0x00004420


	//   ....[63]....
        /*0644*/ 	.word	0x00004460


	//   ....[64]....
        /*0648*/ 	.word	0x000044a0


	//   ....[65]....
        /*064c*/ 	.word	0x000044e0


	//   ....[66]....
        /*0650*/ 	.word	0x00004520


	//   ....[67]....
        /*0654*/ 	.word	0x00004560


	//   ....[68]....
        /*0658*/ 	.word	0x000045a0


	//   ....[69]....
        /*065c*/ 	.word	0x000045e0


	//   ....[70]....
        /*0660*/ 	.word	0x00006800


	//   ....[71]....
        /*0664*/ 	.word	0x00006860


	//   ....[72]....
        /*0668*/ 	.word	0x000068a0


	//   ....[73]....
        /*066c*/ 	.word	0x000068d0


	//   ....[74]....
        /*0670*/ 	.word	0x00006900


	//   ....[75]....
        /*0674*/ 	.word	0x00006930


	//   ....[76]....
        /*0678*/ 	.word	0x00006c10


	//   ....[77]....
        /*067c*/ 	.word	0x00006c20


	//   ....[78]....
        /*0680*/ 	.word	0x00006c50


	//   ....[79]....
        /*0684*/ 	.word	0x00006c80


	//   ....[80]....
        /*0688*/ 	.word	0x00006cc0


	//   ....[81]....
        /*068c*/ 	.word	0x00006db0


	//   ....[82]....
        /*0690*/ 	.word	0x00006e90


	//   ....[83]....
        /*0694*/ 	.word	0x00006ed0


	//   ....[84]....
        /*0698*/ 	.word	0x00006f10


	//   ....[85]....
        /*069c*/ 	.word	0x00006f20


	//   ....[86]....
        /*06a0*/ 	.word	0x00006f50


	//   ....[87]....
        /*06a4*/ 	.word	0x00006f60


	//   ....[88]....
        /*06a8*/ 	.word	0x00006f80


	//   ....[89]....
        /*06ac*/ 	.word	0x00006fc0


	//   ....[90]....
        /*06b0*/ 	.word	0x00007090


	//   ....[91]....
        /*06b4*/ 	.word	0x000070d0


	//   ....[92]....
        /*06b8*/ 	.word	0x00007110


	//   ....[93]....
        /*06bc*/ 	.word	0x00007150


	//   ....[94]....
        /*06c0*/ 	.word	0x00007190


	//   ....[95]....
        /*06c4*/ 	.word	0x000071e0


	//   ....[96]....
        /*06c8*/ 	.word	0x00007220


	//   ....[97]....
        /*06cc*/ 	.word	0x00007270


	//   ....[98]....
        /*06d0*/ 	.word	0x000072b0


	//   ....[99]....
        /*06d4*/ 	.word	0x000073c0


	//   ....[100]....
        /*06d8*/ 	.word	0x00007440


	//   ....[101]....
        /*06dc*/ 	.word	0x000074a0


	//   ....[102]....
        /*06e0*/ 	.word	0x00007880


	//   ....[103]....
        /*06e4*/ 	.word	0x00007890


	//   ....[104]....
        /*06e8*/ 	.word	0x000078a0


	//   ....[105]....
        /*06ec*/ 	.word	0x000078b0


	//   ....[106]....
        /*06f0*/ 	.word	0x000078c0


	//   ....[107]....
        /*06f4*/ 	.word	0x000078d0


	//   ....[108]....
        /*06f8*/ 	.word	0x00007900


	//   ....[109]....
        /*06fc*/ 	.word	0x00007930


	//   ....[110]....
        /*0700*/ 	.word	0x00007970


	//   ....[111]....
        /*0704*/ 	.word	0x00007990


	//   ....[112]....
        /*0708*/ 	.word	0x000079d0


	//   ....[113]....
        /*070c*/ 	.word	0x00007a10


	//   ....[114]....
        /*0710*/ 	.word	0x00007a50


	//   ....[115]....
        /*0714*/ 	.word	0x00007a60


	//   ....[116]....
        /*0718*/ 	.word	0x00007a90


	//   ....[117]....
        /*071c*/ 	.word	0x00007ad0


	//   ....[118]....
        /*0720*/ 	.word	0x00007b00


	//   ....[119]....
        /*0724*/ 	.word	0x00007b20


	//   ....[120]....
        /*0728*/ 	.word	0x00007b50


	//   ....[121]....
        /*072c*/ 	.word	0x00007b90


	//   ....[122]....
        /*0730*/ 	.word	0x00007bd0


	//   ....[123]....
        /*0734*/ 	.word	0x00007c10


	//   ....[124]....
        /*0738*/ 	.word	0x00007c50


	//   ....[125]....
        /*073c*/ 	.word	0x00007c60


	//   ....[126]....
        /*0740*/ 	.word	0x00007ca0


	//   ....[127]....
        /*0744*/ 	.word	0x00007ce0


	//   ....[128]....
        /*0748*/ 	.word	0x00007d20


	//   ....[129]....
        /*074c*/ 	.word	0x00007d30


	//   ....[130]....
        /*0750*/ 	.word	0x00007d40


	//   ....[131]....
        /*0754*/ 	.word	0x00007d50


	//   ....[132]....
        /*0758*/ 	.word	0x00007d90


	//   ....[133]....
        /*075c*/ 	.word	0x00007dd0


	//   ....[134]....
        /*0760*/ 	.word	0x0000a230


	//   ....[135]....
        /*0764*/ 	.word	0x0000a350


	//   ....[136]....
        /*0768*/ 	.word	0x0000a3b0


	//   ....[137]....
        /*076c*/ 	.word	0x0000a480


	//   ....[138]....
        /*0770*/ 	.word	0x0000a4d0


	//   ....[139]....
        /*0774*/ 	.word	0x0000a5b0


	//   ....[140]....
        /*0778*/ 	.word	0x0000a610


	//   ....[141]....
        /*077c*/ 	.word	0x0000a650


	//   ....[142]....
        /*0780*/ 	.word	0x0000a6d0


	//   ....[143]....
        /*0784*/ 	.word	0x0000a760


	//   ....[144]....
        /*0788*/ 	.word	0x0000a7a0


	//   ....[145]....
        /*078c*/ 	.word	0x0000a860


	//   ....[146]....
        /*0790*/ 	.word	0x0000a8a0


	//   ....[147]....
        /*0794*/ 	.word	0x0000a8e0


	//   ....[148]....
        /*0798*/ 	.word	0x0000a920


	//   ....[149]....
        /*079c*/ 	.word	0x0000a980


	//   ....[150]....
        /*07a0*/ 	.word	0x0000aa80


	//   ....[151]....
        /*07a4*/ 	.word	0x0000acf0


	//   ....[152]....
        /*07a8*/ 	.word	0x0000ae00


	//   ....[153]....
        /*07ac*/ 	.word	0x0000ae40


	//   ....[154]....
        /*07b0*/ 	.word	0x0000aed0


	//   ....[155]....
        /*07b4*/ 	.word	0x0000b3a0


	//   ....[156]....
        /*07b8*/ 	.word	0x0000b4a0


	//   ....[157]....
        /*07bc*/ 	.word	0x0000b4d0


	//   ....[158]....
        /*07c0*/ 	.word	0x0000b510


	//   ....[159]....
        /*07c4*/ 	.word	0x0000b540


	//   ....[160]....
        /*07c8*/ 	.word	0x0000b650


	//   ....[161]....
        /*07cc*/ 	.word	0x0000b840


	//   ....[162]....
        /*07d0*/ 	.word	0x0000b890


	//   ....[163]....
        /*07d4*/ 	.word	0x0000b8d0


	//   ....[164]....
        /*07d8*/ 	.word	0x0000b910


	//   ....[165]....
        /*07dc*/ 	.word	0x0000b920


	//   ....[166]....
        /*07e0*/ 	.word	0x0000baf0


	//   ....[167]....
        /*07e4*/ 	.word	0x0000bb00


	//   ....[168]....
        /*07e8*/ 	.word	0x0000bb10


	//   ....[169]....
        /*07ec*/ 	.word	0x0000bb20


	//   ....[170]....
        /*07f0*/ 	.word	0x0000bb30


	//   ....[171]....
        /*07f4*/ 	.word	0x0000bb40


	//   ....[172]....
        /*07f8*/ 	.word	0x0000bb70


	//   ....[173]....
        /*07fc*/ 	.word	0x0000bba0


	//   ....[174]....
        /*0800*/ 	.word	0x0000bbe0


	//   ....[175]....
        /*0804*/ 	.word	0x0000bc10


	//   ....[176]....
        /*0808*/ 	.word	0x0000bc50


	//   ....[177]....
        /*080c*/ 	.word	0x0000bc80


	//   ....[178]....
        /*0810*/ 	.word	0x0000bca0


	//   ....[179]....
        /*0814*/ 	.word	0x0000bce0


	//   ....[180]....
        /*0818*/ 	.word	0x0000bcf0


	//   ....[181]....
        /*081c*/ 	.word	0x0000bd70


	//   ....[182]....
        /*0820*/ 	.word	0x0000bda0


	//   ....[183]....
        /*0824*/ 	.word	0x0000bdd0


	//   ....[184]....
        /*0828*/ 	.word	0x0000be20


	//   ....[185]....
        /*082c*/ 	.word	0x0000be60


	//   ....[186]....
        /*0830*/ 	.word	0x0000be70


	//   ....[187]....
        /*0834*/ 	.word	0x0000beb0


	//   ....[188]....
        /*0838*/ 	.word	0x0000bee0


	//   ....[189]....
        /*083c*/ 	.word	0x0000bf20


	//   ....[190]....
        /*0840*/ 	.word	0x0000bf40


	//   ....[191]....
        /*0844*/ 	.word	0x0000bf50


	//   ....[192]....
        /*0848*/ 	.word	0x0000bf60


	//   ....[193]....
        /*084c*/ 	.word	0x0000bf70


	//   ....[194]....
        /*0850*/ 	.word	0x0000bf80


	//   ....[195]....
        /*0854*/ 	.word	0x0000bf90


	//   ....[196]....
        /*0858*/ 	.word	0x0000bfa0


	//   ....[197]....
        /*085c*/ 	.word	0x0000bfb0


	//   ....[198]....
        /*0860*/ 	.word	0x0000e240


	//   ....[199]....
        /*0864*/ 	.word	0x00011990


	//----- nvinfo : EIATTR_REG_RECONFIG
	.align		4
.L_590:
        /*0868*/ 	.byte	0x01, 0x54
	.zero		2


	//----- nvinfo : EIATTR_SYSCALL_OFFSETS
	.align		4
        /*086c*/ 	.byte	0x04, 0x46
        /*086e*/ 	.short	(.L_592 - .L_591)


	//   ....[0]....
.L_591:
        /*0870*/ 	.word	0x00001070


	//   ....[1]....
        /*0874*/ 	.word	0x00001160


	//   ....[2]....
        /*0878*/ 	.word	0x000012c0


	//   ....[3]....
        /*087c*/ 	.word	0x000013b0


	//----- nvinfo : EIATTR_MBARRIER_INSTR_OFFSETS
	.align		4
.L_592:
        /*0880*/ 	.byte	0x04, 0x39
        /*0882*/ 	.short	(.L_594 - .L_593)


	//   ....[0]....
.L_593:
        /*0884*/ 	.word	0x00000290
        /*0888*/ 	.word	0x000000ff
        /*088c*/ 	.word	0x00030c00
        /*0890*/ 	.short	0x0100
        /*0892*/ 	.byte	0x06
	.zero		1


	//   ....[1]....
        /*0894*/ 	.word	0x00000390
        /*0898*/ 	.word	0x000000ff
        /*089c*/ 	.word	0x00030c10
        /*08a0*/ 	.short	0x0100
        /*08a2*/ 	.byte	0x08
	.zero		1


	//   ....[2]....
        /*08a4*/ 	.word	0x000003a0
        /*08a8*/ 	.word	0x000000ff
        /*08ac*/ 	.word	0x00030c20
        /*08b0*/ 	.short	0x0100
        /*08b2*/ 	.byte	0x08
	.zero		1


	//   ....[3]....
        /*08b4*/ 	.word	0x000003b0
        /*08b8*/ 	.word	0x000000ff
        /*08bc*/ 	.word	0x00030c18
        /*08c0*/ 	.short	0x0100
        /*08c2*/ 	.byte	0x08
	.zero		1


	//   ....[4]....
        /*08c4*/ 	.word	0x000003c0
        /*08c8*/ 	.word	0x000000ff
        /*08cc*/ 	.word	0x00030c28
        /*08d0*/ 	.short	0x0100
        /*08d2*/ 	.byte	0x08
	.zero		1


	//   ....[5]....
        /*08d4*/ 	.word	0x000004f0
        /*08d8*/ 	.word	0x000000ff
        /*08dc*/ 	.word	0x00030c30
        /*08e0*/ 	.short	0x0100
        /*08e2*/ 	.byte	0x08
	.zero		1


	//   ....[6]....
        /*08e4*/ 	.word	0x00000500
        /*08e8*/ 	.word	0x000000ff
        /*08ec*/ 	.word	0x00030c40
        /*08f0*/ 	.short	0x0100
        /*08f2*/ 	.byte	0x08
	.zero		1


	//   ....[7]....
        /*08f4*/ 	.word	0x00000510
        /*08f8*/ 	.word	0x000000ff
        /*08fc*/ 	.word	0x00030c38
        /*0900*/ 	.short	0x0100
        /*0902*/ 	.byte	0x08
	.zero		1


	//   ....[8]....
        /*0904*/ 	.word	0x00000520
        /*0908*/ 	.word	0x000000ff
        /*090c*/ 	.word	0x00030c48
        /*0910*/ 	.short	0x0100
        /*0912*/ 	.byte	0x08
	.zero		1


	//   ....[9]....
        /*0914*/ 	.word	0x00001450
        /*0918*/ 	.word	0x00000010
        /*091c*/ 	.word	0x00030c00
        /*0920*/ 	.short	0x010a
        /*0922*/ 	.byte	0x3f
	.zero		1


	//   ....[10]....
        /*0924*/ 	.word	0x00001570
        /*0928*/ 	.word	0x00000010
        /*092c*/ 	.word	0x00030c00
        /*0930*/ 	.short	0x010a
        /*0932*/ 	.byte	0x3f
	.zero		1


	//   ....[11]....
        /*0934*/ 	.word	0x00001fd0
        /*0938*/ 	.word	0x00000008
        /*093c*/ 	.word	0x00030c10
        /*0940*/ 	.short	0x010a
        /*0942*/ 	.byte	0x3f
	.zero		1


	//   ....[12]....
        /*0944*/ 	.word	0x00002040
        /*0948*/ 	.word	0x00000008
        /*094c*/ 	.word	0x00030c10
        /*0950*/ 	.short	0x010a
        /*0952*/ 	.byte	0x3f
	.zero		1


	//   ....[13]....
        /*0954*/ 	.word	0x00002420
        /*0958*/ 	.word	0x00000008
        /*095c*/ 	.word	0x00030c30
        /*0960*/ 	.short	0x010a
        /*0962*/ 	.byte	0x3f
	.zero		1


	//   ....[14]....
        /*0964*/ 	.word	0x00002490
        /*0968*/ 	.word	0x00000008
        /*096c*/ 	.word	0x00030c30
        /*0970*/ 	.short	0x010a
        /*0972*/ 	.byte	0x3f
	.zero		1


	//   ....[15]....
        /*0974*/ 	.word	0x00005520
        /*0978*/ 	.word	0x00000009
        /*097c*/ 	.word	0x00000000
        /*0980*/ 	.short	0x0101
        /*0982*/ 	.byte	0x3f
	.zero		1


	//   ....[16]....
        /*0984*/ 	.word	0x00005970
        /*0988*/ 	.word	0x00000008
        /*098c*/ 	.word	0x00000000
        /*0990*/ 	.short	0x0101
        /*0992*/ 	.byte	0x3f
	.zero		1


	//   ....[17]....
        /*0994*/ 	.word	0x00006240
        /*0998*/ 	.word	0x00000007
        /*099c*/ 	.word	0x00030c10
        /*09a0*/ 	.short	0x010a
        /*09a2*/ 	.byte	0x3f
	.zero		1


	//   ....[18]....
        /*09a4*/ 	.word	0x000062c0
        /*09a8*/ 	.word	0x00000007
        /*09ac*/ 	.word	0x00030c10
        /*09b0*/ 	.short	0x010a
        /*09b2*/ 	.byte	0x3f
	.zero		1


	//   ....[19]....
        /*09b4*/ 	.word	0x000066d0
        /*09b8*/ 	.word	0x00000007
        /*09bc*/ 	.word	0x00030c30
        /*09c0*/ 	.short	0x010a
        /*09c2*/ 	.byte	0x3f
	.zero		1


	//   ....[20]....
        /*09c4*/ 	.word	0x00006760
        /*09c8*/ 	.word	0x00000007
        /*09cc*/ 	.word	0x00030c30
        /*09d0*/ 	.short	0x010a
        /*09d2*/ 	.byte	0x3f
	.zero		1


	//   ....[21]....
        /*09d4*/ 	.word	0x00008f30
        /*09d8*/ 	.word	0x00000008
        /*09dc*/ 	.word	0x00000000
        /*09e0*/ 	.short	0x0101
        /*09e2*/ 	.byte	0x3f
	.zero		1


	//   ....[22]....
        /*09e4*/ 	.word	0x00009390
        /*09e8*/ 	.word	0x00000007
        /*09ec*/ 	.word	0x00000000
        /*09f0*/ 	.short	0x0101
        /*09f2*/ 	.byte	0x3f
	.zero		1


	//   ....[23]....
        /*09f4*/ 	.word	0x00009bf0
        /*09f8*/ 	.word	0x00000007
        /*09fc*/ 	.word	0x00030c10
        /*0a00*/ 	.short	0x010a
        /*0a02*/ 	.byte	0x3f
	.zero		1


	//   ....[24]....
        /*0a04*/ 	.word	0x00009c70
        /*0a08*/ 	.word	0x00000007
        /*0a0c*/ 	.word	0x00030c10
        /*0a10*/ 	.short	0x010a
        /*0a12*/ 	.byte	0x3f
	.zero		1


	//   ....[25]....
        /*0a14*/ 	.word	0x0000a070
        /*0a18*/ 	.word	0x00000007
        /*0a1c*/ 	.word	0x00030c30
        /*0a20*/ 	.short	0x010a
        /*0a22*/ 	.byte	0x3f
	.zero		1


	//   ....[26]....
        /*0a24*/ 	.word	0x0000a100
        /*0a28*/ 	.word	0x00000007
        /*0a2c*/ 	.word	0x00030c30
        /*0a30*/ 	.short	0x010a
        /*0a32*/ 	.byte	0x3f
	.zero		1


	//   ....[27]....
        /*0a34*/ 	.word	0x0000d230
        /*0a38*/ 	.word	0x00000008
        /*0a3c*/ 	.word	0x00000000
        /*0a40*/ 	.short	0x0101
        /*0a42*/ 	.byte	0x3f
	.zero		1


	//   ....[28]....
        /*0a44*/ 	.word	0x0000d6a0
        /*0a48*/ 	.word	0x00000007
        /*0a4c*/ 	.word	0x00000000
        /*0a50*/ 	.short	0x0101
        /*0a52*/ 	.byte	0x3f
	.zero		1


	//   ....[29]....
        /*0a54*/ 	.word	0x0000ffc0
        /*0a58*/ 	.word	0x0000000f
        /*0a5c*/ 	.word	0x00030c20
        /*0a60*/ 	.short	0x010a
        /*0a62*/ 	.byte	0x3f
	.zero		1


	//   ....[30]....
        /*0a64*/ 	.word	0x000105b0
        /*0a68*/ 	.word	0x0000000f
        /*0a6c*/ 	.word	0x00030c40
        /*0a70*/ 	.short	0x010a
        /*0a72*/ 	.byte	0x3f
	.zero		1


	//   ....[31]....
        /*0a74*/ 	.word	0x00010810
        /*0a78*/ 	.word	0x0000000f
        /*0a7c*/ 	.word	0x00030c28
        /*0a80*/ 	.short	0x010a
        /*0a82*/ 	.byte	0x3f
	.zero		1


	//   ....[32]....
        /*0a84*/ 	.word	0x00010a70
        /*0a88*/ 	.word	0x0000000f
        /*0a8c*/ 	.word	0x00030c48
        /*0a90*/ 	.short	0x010a
        /*0a92*/ 	.byte	0x3f
	.zero		1


	//   ....[33]....
        /*0a94*/ 	.word	0x00010c70
        /*0a98*/ 	.word	0x0000000f
        /*0a9c*/ 	.word	0x00030c20
        /*0aa0*/ 	.short	0x010a
        /*0aa2*/ 	.byte	0x3f
	.zero		1


	//   ....[34]....
        /*0aa4*/ 	.word	0x00010f40
        /*0aa8*/ 	.word	0x0000000f
        /*0aac*/ 	.word	0x00030c40
        /*0ab0*/ 	.short	0x010a
        /*0ab2*/ 	.byte	0x3f
	.zero		1


	//   ....[35]....
        /*0ab4*/ 	.word	0x00011170
        /*0ab8*/ 	.word	0x0000000f
        /*0abc*/ 	.word	0x00030c28
        /*0ac0*/ 	.short	0x010a
        /*0ac2*/ 	.byte	0x3f
	.zero		1


	//   ....[36]....
        /*0ac4*/ 	.word	0x00011410
        /*0ac8*/ 	.word	0x00000003
        /*0acc*/ 	.word	0x00030c40
        /*0ad0*/ 	.short	0x010a
        /*0ad2*/ 	.byte	0x3f
	.zero		1


	//   ....[37]....
        /*0ad4*/ 	.word	0x00011800
        /*0ad8*/ 	.word	0x00000007
        /*0adc*/ 	.word	0x00000000
        /*0ae0*/ 	.short	0x010a
        /*0ae2*/ 	.byte	0x3f
	.zero		1


	//   ....[38]....
        /*0ae4*/ 	.word	0x00011850
        /*0ae8*/ 	.word	0x00000003
        /*0aec*/ 	.word	0x00000000
        /*0af0*/ 	.short	0x010a
        /*0af2*/ 	.byte	0x3f
	.zero		1


	//   ....[39]....
        /*0af4*/ 	.word	0x000118b0
        /*0af8*/ 	.word	0x00000005
        /*0afc*/ 	.word	0x00000000
        /*0b00*/ 	.short	0x010a
        /*0b02*/ 	.byte	0x3f
	.zero		1


	//   ....[40]....
        /*0b04*/ 	.word	0x000118e0
        /*0b08*/ 	.word	0x00000003
        /*0b0c*/ 	.word	0x00000000
        /*0b10*/ 	.short	0x010a
        /*0b12*/ 	.byte	0x3f
	.zero		1


	//   ....[41]....
        /*0b14*/ 	.word	0x000119c0
        /*0b18*/ 	.word	0x00000010
        /*0b1c*/ 	.word	0x00030c00
        /*0b20*/ 	.short	0x010a
        /*0b22*/ 	.byte	0x3f
	.zero		1


	//   ....[42]....
        /*0b24*/ 	.word	0x00011a10
        /*0b28*/ 	.word	0x00000008
        /*0b2c*/ 	.word	0x00030c10
        /*0b30*/ 	.short	0x010a
        /*0b32*/ 	.byte	0x3f
	.zero		1


	//   ....[43]....
        /*0b34*/ 	.word	0x00011a60
        /*0b38*/ 	.word	0x00000008
        /*0b3c*/ 	.word	0x00030c30
        /*0b40*/ 	.short	0x010a
        /*0b42*/ 	.byte	0x3f
	.zero		1


	//   ....[44]....
        /*0b44*/ 	.word	0x00011ab0
        /*0b48*/ 	.word	0x00000007
        /*0b4c*/ 	.word	0x00030c10
        /*0b50*/ 	.short	0x010a
        /*0b52*/ 	.byte	0x3f
	.zero		1


	//   ....[45]....
        /*0b54*/ 	.word	0x00011b00
        /*0b58*/ 	.word	0x00000007
        /*0b5c*/ 	.word	0x00030c30
        /*0b60*/ 	.short	0x010a
        /*0b62*/ 	.byte	0x3f
	.zero		1


	//   ....[46]....
        /*0b64*/ 	.word	0x00011b50
        /*0b68*/ 	.word	0x00000007
        /*0b6c*/ 	.word	0x00030c10
        /*0b70*/ 	.short	0x010a
        /*0b72*/ 	.byte	0x3f
	.zero		1


	//   ....[47]....
        /*0b74*/ 	.word	0x00011ba0
        /*0b78*/ 	.word	0x00000007
        /*0b7c*/ 	.word	0x00030c30
        /*0b80*/ 	.short	0x010a
        /*0b82*/ 	.byte	0x3f
	.zero		1


	//   ....[48]....
        /*0b84*/ 	.word	0x00011bf0
        /*0b88*/ 	.word	0x0000000f
        /*0b8c*/ 	.word	0x00030c20
        /*0b90*/ 	.short	0x010a
        /*0b92*/ 	.byte	0x3f
	.zero		1


	//   ....[49]....
        /*0b94*/ 	.word	0x00011c40
        /*0b98*/ 	.word	0x0000000f
        /*0b9c*/ 	.word	0x00030c40
        /*0ba0*/ 	.short	0x010a
        /*0ba2*/ 	.byte	0x3f
	.zero		1


	//   ....[50]....
        /*0ba4*/ 	.word	0x00011c90
        /*0ba8*/ 	.word	0x0000000f
        /*0bac*/ 	.word	0x00030c28
        /*0bb0*/ 	.short	0x010a
        /*0bb2*/ 	.byte	0x3f
	.zero		1


	//   ....[51]....
        /*0bb4*/ 	.word	0x00011ce0
        /*0bb8*/ 	.word	0x0000000f
        /*0bbc*/ 	.word	0x00030c48
        /*0bc0*/ 	.short	0x010a
        /*0bc2*/ 	.byte	0x3f
	.zero		1


	//   ....[52]....
        /*0bc4*/ 	.word	0x00011d40
        /*0bc8*/ 	.word	0x0000000f
        /*0bcc*/ 	.word	0x00030c20
        /*0bd0*/ 	.short	0x010a
        /*0bd2*/ 	.byte	0x3f
	.zero		1


	//   ....[53]....
        /*0bd4*/ 	.word	0x00011d90
        /*0bd8*/ 	.word	0x0000000f
        /*0bdc*/ 	.word	0x00030c40
        /*0be0*/ 	.short	0x010a
        /*0be2*/ 	.byte	0x3f
	.zero		1


	//   ....[54]....
        /*0be4*/ 	.word	0x00011de0
        /*0be8*/ 	.word	0x0000000f
        /*0bec*/ 	.word	0x00030c28
        /*0bf0*/ 	.short	0x010a
        /*0bf2*/ 	.byte	0x3f
	.zero		1


	//   ....[55]....
        /*0bf4*/ 	.word	0x00011e30
        /*0bf8*/ 	.word	0x00000003
        /*0bfc*/ 	.word	0x00030c40
        /*0c00*/ 	.short	0x010a
        /*0c02*/ 	.byte	0x3f
	.zero		1


	//   ....[56]....
        /*0c04*/ 	.word	0x00011f00
        /*0c08*/ 	.word	0x00000007
        /*0c0c*/ 	.word	0x00000000
        /*0c10*/ 	.short	0x010a
        /*0c12*/ 	.byte	0x3f
	.zero		1


	//   ....[57]....
        /*0c14*/ 	.word	0x00011f50
        /*0c18*/ 	.word	0x00000003
        /*0c1c*/ 	.word	0x00000000
        /*0c20*/ 	.short	0x010a
        /*0c22*/ 	.byte	0x3f
	.zero		1


	//   ....[58]....
        /*0c24*/ 	.word	0x00011fa0
        /*0c28*/ 	.word	0x00000005
        /*0c2c*/ 	.word	0x00000000
        /*0c30*/ 	.short	0x010a
        /*0c32*/ 	.byte	0x3f
	.zero		1


	//----- nvinfo : EIATTR_NUM_MBARRIERS
	.align		4
.L_594:
        /*0c34*/ 	.byte	0x03, 0x38
        /*0c36*/ 	.short	0x0009


	//----- nvinfo : EIATTR_EXIT_INSTR_OFFSETS
	.align		4
        /*0c38*/ 	.byte	0x04, 0x1c
        /*0c3a*/ 	.short	(.L_596 - .L_595)


	//   ....[0]....
.L_595:
        /*0c3c*/ 	.word	0x00011930


	//----- nvinfo : EIATTR_MAX_THREADS
	.align		4
.L_596:
        /*0c40*/ 	.byte	0x04, 0x05
        /*0c42*/ 	.short	(.L_598 - .L_597)
.L_597:
        /*0c44*/ 	.word	0x00000180
        /*0c48*/ 	.word	0x00000001
        /*0c4c*/ 	.word	0x00000001


	//----- nvinfo : EIATTR_CRS_STACK_SIZE
	.align		4
.L_598:
        /*0c50*/ 	.byte	0x04, 0x1e
        /*0c52*/ 	.short	(.L_600 - .L_599)
.L_599:
        /*0c54*/ 	.word	0x00000000


	//----- nvinfo : EIATTR_CBANK_PARAM_SIZE
	.align		4
.L_600:
        /*0c58*/ 	.byte	0x03, 0x19
        /*0c5a*/ 	.short	0x06f0


	//----- nvinfo : EIATTR_PARAM_CBANK
	.align		4
        /*0c5c*/ 	.byte	0x04, 0x0a
        /*0c5e*/ 	.short	(.L_602 - .L_601)
	.align		4
.L_601:
        /*0c60*/ 	.word	index@(.nv.constant0._ZN7cutlass13device_kernelIN5flash11enable_sm90INS1_16FlashAttnBwdSm90INS1_25CollectiveMainloopBwdSm90ILi2ELi2ELi2EN4cute5tupleIJNS5_1CILi1EEES8_S8_EEENS6_IJNS7_ILi128EEESA_NS7_ILi64EEEEEENS_10bfloat16_tEfNS_4arch4Sm90ELb0ELb1ELb0ELb1ELb0ELb1ELb0ELb0ELi2ELi1ELi2ELi2ELb0EEENS1_24CollectiveEpilogueBwdGQAISC_fSF_Li256ELb1ELb0EEENS1_19SingleTileSchedulerILb1ELb0ELb0ELi128EEEEEEEEEvNT_6ParamsE)
        /*0c64*/ 	.short	0x0210
        /*0c66*/ 	.short	0x06f0


	//----- nvinfo : EIATTR_SW_WAR
	.align		4
.L_602:
        /*0c68*/ 	.byte	0x04, 0x36
        /*0c6a*/ 	.short	(.L_604 - .L_603)
.L_603:
        /*0c6c*/ 	.word	0x00000008
.L_604:


//--------------------- .nv.info._ZN7cutlass13device_kernelIN5flash11enable_sm90INS1_16FlashAttnBwdSm90INS1_25CollectiveMainloopBwdSm90ILi2ELi2ELi2EN4cute5tupleIJNS5_1CILi1EEES8_S8_EEENS6_IJNS7_ILi128EEESA_NS7_ILi64EEEEEENS_10bfloat16_tEfNS_4arch4Sm90ELb0ELb1ELb0ELb1ELb1ELb1ELb0ELb0ELi2ELi1ELi2ELi2ELb0EEENS1_24CollectiveEpilogueBwdGQAISC_fSF_Li256ELb1ELb1EEENS1_19SingleTileSchedulerILb1ELb0ELb0ELi128EEEEEEEEEvNT_6ParamsE --------------------------
	.section	.nv.info._ZN7cutlass13device_kernelIN5flash11enable_sm90INS1_16FlashAttnBwdSm90INS1_25CollectiveMainloopBwdSm90ILi2ELi2ELi2EN4cute5tupleIJNS5_1CILi1EEES8_S8_EEENS6_IJNS7_ILi128EEESA_NS7_ILi64EEEEEENS_10bfloat16_tEfNS_4arch4Sm90ELb0ELb1ELb0ELb1ELb1ELb1ELb0ELb0ELi2ELi1ELi2ELi2ELb0EEENS1_24CollectiveEpilogueBwdGQAISC_fSF_Li256ELb1ELb1EEENS1_19SingleTileSchedulerILb1ELb0ELb0ELi128EEEEEEEEEvNT_6ParamsE,"",@"SHT_CUDA_INFO"
	.sectionflags	@""
	.align	4


	//----- nvinfo : EIATTR_CUDA_API_VERSION
	.align		4
        /*0000*/ 	.byte	0x04, 0x37
        /*0002*/ 	.short	(.L_606 - .L_605)
.L_605:
        /*0004*/ 	.word	0x00000082


	//----- nvinfo : EIATTR_KPARAM_INFO
	.align		4
.L_606:
        /*0008*/ 	.byte	0x04, 0x17
        /*000a*/ 	.short	(.L_608 - .L_607)
.L_607:
        /*000c*/ 	.word	0x00000000
        /*0010*/ 	.short	0x0000
        /*0012*/ 	.short	0x0070
        /*0014*/ 	.byte	0x00, 0xf0, 0x01, 0x1a


	//----- nvinfo : EIATTR_SPARSE_MMA_MASK
	.align		4
.L_608:
        /*0018*/ 	.byte	0x03, 0x50
        /*001a*/ 	.short	0x0000


	//----- nvinfo : EIATTR_MAXREG_COUNT
	.align		4
        /*001c*/ 	.byte	0x03, 0x1b
        /*001e*/ 	.short	0x00a8


	//----- nvinfo : EIATTR_NUM_BARRIERS
	.align		4
        /*0020*/ 	.byte	0x02, 0x4c
        /*0022*/ 	.byte	0x10
	.zero		1


	//----- nvinfo : EIATTR_EXTERNS
	.align		4
        /*0024*/ 	.byte	0x04, 0x0f
        /*0026*/ 	.short	(.L_610 - .L_609)


	//   ....[0]....
	.align		4
.L_609:
        /*0028*/ 	.word	index@(__assertfail)


	//----- nvinfo : EIATTR_ANNOTATIONS
	.align		4
.L_610:
        /*002c*/ 	.byte	0x04, 0x55
        /*002e*/ 	.short	(.L_612 - .L_611)


	//   ....[0]....
.L_611:
        /* <DEDUP_REMOVED lines=31> */


	//----- nvinfo : EIATTR_MERCURY_ISA_VERSION
	.align		4
.L_612:
        /*0210*/ 	.byte	0x03, 0x5f
        /*0212*/ 	.short	0x0101


	//----- nvinfo : EIATTR_INT_WARP_WIDE_INSTR_OFFSETS
	.align		4
        /*0214*/ 	.byte	0x04, 0x31
        /*0216*/ 	.short	(.L_614 - .L_613)


	//   ....[0]....
.L_613:
        /*0218*/ 	.word	0x00000190


	//   ....[1]....
        /*021c*/ 	.word	0x000001c0


	//   ....[2]....
        /*0220*/ 	.word	0x0000f5b0


	//   ....[3]....
        /*0224*/ 	.word	0x0000fc00


	//   ....[4]....
        /*0228*/ 	.word	0x000100b0


	//   ....[5]....
        /*022c*/ 	.word	0x00010370


	//   ....[6]....
        /*0230*/ 	.word	0x000105d0


	//   ....[7]....
        /*0234*/ 	.word	0x00010760


	//----- nvinfo : EIATTR_COOP_GROUP_MASK_REGIDS
	.align		4
.L_614:
        /*0238*/ 	.byte	0x04, 0x29
        /*023a*/ 	.short	(.L_616 - .L_615)


	//   ....[0]....
.L_615:
        /*023c*/ 	.word	0xffffffff


	//   ....[1]....
        /*0240*/ 	.word	0xffffffff


	//   ....[2]....
        /*0244*/ 	.word	0xffffffff


	//   ....[3]....
        /*0248*/ 	.word	0xffffffff


	//   ....[4]....
        /*024c*/ 	.word	0xffffffff


	//   ....[5]....
        /*0250*/ 	.word	0xffffffff


	//   ....[6]....
        /*0254*/ 	.word	0xffffffff


	//   ....[7]....
        /*0258*/ 	.word	0xffffffff


	//   ....[8]....
        /*025c*/ 	.word	0xffffffff


	//   ....[9]....
        /*0260*/ 	.word	0xffffffff


	//   ....[10]....
        /*0264*/ 	.word	0xffffffff


	//   ....[11]....
        /*0268*/ 	.word	0xffffffff


	//   ....[12]....
        /*026c*/ 	.word	0xffffffff


	//   ....[13]....
        /*0270*/ 	.word	0xffffffff


	//   ....[14]....
        /*0274*/ 	.word	0xffffffff


	//   ....[15]....
        /*0278*/ 	.word	0xffffffff


	//   ....[16]....
        /*027c*/ 	.word	0xffffffff


	//   ....[17]....
        /*0280*/ 	.word	0xffffffff


	//   ....[18]....
        /*0284*/ 	.word	0xffffffff


	//   ....[19]....
        /*0288*/ 	.word	0xffffffff


	//   ....[20]....
        /*028c*/ 	.word	0xffffffff


	//   ....[21]....
        /*0290*/ 	.word	0xffffffff


	//   ....[22]....
        /*0294*/ 	.word	0xffffffff


	//   ....[23]....
        /*0298*/ 	.word	0xffffffff


	//   ....[24]....
        /*029c*/ 	.word	0xffffffff


	//   ....[25]....
        /*02a0*/ 	.word	0xffffffff


	//   ....[26]....
        /*02a4*/ 	.word	0xffffffff


	//   ....[27]....
        /*02a8*/ 	.word	0xffffffff


	//   ....[28]....
        /*02ac*/ 	.word	0xffffffff


	//   ....[29]....
        /*02b0*/ 	.word	0xffffffff


	//   ....[30]....
        /*02b4*/ 	.word	0xffffffff


	//   ....[31]....
        /*02b8*/ 	.word	0xffffffff


	//   ....[32]....
        /*02bc*/ 	.word	0xffffffff


	//   ....[33]....
        /*02c0*/ 	.word	0xffffffff


	//   ....[34]....
        /*02c4*/ 	.word	0xffffffff


	//   ....[35]....
        /*02c8*/ 	.word	0xffffffff


	//   ....[36]....
        /*02cc*/ 	.word	0xffffffff


	//   ....[37]....
        /*02d0*/ 	.word	0xffffffff


	//   ....[38]....
        /*02d4*/ 	.word	0xffffffff


	//   ....[39]....
        /*02d8*/ 	.word	0xffffffff


	//   ....[40]....
        /*02dc*/ 	.word	0xffffffff


	//   ....[41]....
        /*02e0*/ 	.word	0xffffffff


	//   ....[42]....
        /*02e4*/ 	.word	0xffffffff


	//   ....[43]....
        /*02e8*/ 	.word	0xffffffff


	//   ....[44]....
        /*02ec*/ 	.word	0xffffffff


	//   ....[45]....
        /*02f0*/ 	.word	0xffffffff


	//   ....[46]....
        /*02f4*/ 	.word	0xffffffff


	//   ....[47]....
        /*02f8*/ 	.word	0xffffffff


	//   ....[48]....
        /*02fc*/ 	.word	0xffffffff


	//   ....[49]....
        /*0300*/ 	.word	0xffffffff


	//   ....[50]....
        /*0304*/ 	.word	0xffffffff


	//   ....[51]....
        /*0308*/ 	.word	0xffffffff


	//   ....[52]....
        /*030c*/ 	.word	0xffffffff


	//   ....[53]....
        /*0310*/ 	.word	0xffffffff


	//   ....[54]....
        /*0314*/ 	.word	0xffffffff


	//   ....[55]....
        /*0318*/ 	.word	0xffffffff


	//   ....[56]....
        /*031c*/ 	.word	0xffffffff


	//   ....[57]....
        /*0320*/ 	.word	0xffffffff


	//   ....[58]....
        /*0324*/ 	.word	0xffffffff


	//   ....[59]....
        /*0328*/ 	.word	0xffffffff


	//   ....[60]....
        /*032c*/ 	.word	0xffffffff


	//   ....[61]....
        /*0330*/ 	.word	0xffffffff


	//   ....[62]....
        /*0334*/ 	.word	0xffffffff


	//   ....[63]....
        /*0338*/ 	.word	0xffffffff


	//   ....[64]....
        /*033c*/ 	.word	0xffffffff


	//   ....[65]....
        /*0340*/ 	.word	0xffffffff


	//   ....[66]....
        /*0344*/ 	.word	0xffffffff


	//   ....[67]....
        /*0348*/ 	.word	0xffffffff


	//   ....[68]....
        /*034c*/ 	.word	0xffffffff


	//   ....[69]....
        /*0350*/ 	.word	0xffffffff


	//   ....[70]....
        /*0354*/ 	.word	0xffffffff


	//   ....[71]....
        /*0358*/ 	.word	0xffffffff


	//   ....[72]....
        /*035c*/ 	.word	0xffffffff


	//   ....[73]....
        /*0360*/ 	.word	0xffffffff


	//   ....[74]....
        /*0364*/ 	.word	0xffffffff


	//   ....[75]....
        /*0368*/ 	.word	0xffffffff


	//   ....[76]....
        /*036c*/ 	.word	0xffffffff


	//   ....[77]....
        /*0370*/ 	.word	0xffffffff


	//   ....[78]....
        /*0374*/ 	.word	0xffffffff


	//   ....[79]....
        /*0378*/ 	.word	0xffffffff


	//   ....[80]....
        /*037c*/ 	.word	0xffffffff


	//   ....[81]....
        /*0380*/ 	.word	0xffffffff


	//   ....[82]....
        /*0384*/ 	.word	0xffffffff


	//   ....[83]....
        /*0388*/ 	.word	0xffffffff


	//   ....[84]....
        /*038c*/ 	.word	0xffffffff


	//   ....[85]....
        /*0390*/ 	.word	0xffffffff


	//   ....[86]....
        /*0394*/ 	.word	0xffffffff


	//   ....[87]....
        /*0398*/ 	.word	0xffffffff


	//   ....[88]....
        /*039c*/ 	.word	0xffffffff


	//   ....[89]....
        /*03a0*/ 	.word	0xffffffff


	//   ....[90]....
        /*03a4*/ 	.word	0xffffffff


	//   ....[91]....
        /*03a8*/ 	.word	0xffffffff


	//   ....[92]....
        /*03ac*/ 	.word	0xffffffff


	//   ....[93]....
        /*03b0*/ 	.word	0xffffffff


	//   ....[94]....
        /*03b4*/ 	.word	0xffffffff


	//   ....[95]....
        /*03b8*/ 	.word	0xffffffff


	//   ....[96]....
        /*03bc*/ 	.word	0xffffffff


	//   ....[97]....
        /*03c0*/ 	.word	0xffffffff


	//   ....[98]....
        /*03c4*/ 	.word	0xffffffff


	//   ....[99]....
        /*03c8*/ 	.word	0xffffffff


	//   ....[100]....
        /*03cc*/ 	.word	0xffffffff


	//   ....[101]....
        /*03d0*/ 	.word	0xffffffff


	//   ....[102]....
        /*03d4*/ 	.word	0xffffffff


	//   ....[103]....
        /*03d8*/ 	.word	0xffffffff


	//   ....[104]....
        /*03dc*/ 	.word	0xffffffff


	//   ....[105]....
        /*03e0*/ 	.word	0xffffffff


	//   ....[106]....
        /*03e4*/ 	.word	0xffffffff


	//   ....[107]....
        /*03e8*/ 	.word	0xffffffff


	//   ....[108]....
        /*03ec*/ 	.word	0xffffffff


	//   ....[109]....
        /*03f0*/ 	.word	0xffffffff


	//   ....[110]....
        /*03f4*/ 	.word	0xffffffff


	//   ....[111]....
        /*03f8*/ 	.word	0xffffffff


	//   ....[112]....
        /*03fc*/ 	.word	0xffffffff


	//   ....[113]....
        /*0400*/ 	.word	0xffffffff


	//   ....[114]....
        /*0404*/ 	.word	0xffffffff


	//   ....[115]....
        /*0408*/ 	.word	0xffffffff


	//   ....[116]....
        /*040c*/ 	.word	0xffffffff


	//   ....[117]....
        /*0410*/ 	.word	0xffffffff


	//   ....[118]....
        /*0414*/ 	.word	0xffffffff


	//   ....[119]....
        /*0418*/ 	.word	0xffffffff


	//   ....[120]....
        /*041c*/ 	.word	0xffffffff


	//   ....[121]....
        /*0420*/ 	.word	0xffffffff


	//   ....[122]....
        /*0424*/ 	.word	0xffffffff


	//   ....[123]....
        /*0428*/ 	.word	0xffffffff


	//   ....[124]....
        /*042c*/ 	.word	0xffffffff


	//   ....[125]....
        /*0430*/ 	.word	0xffffffff


	//   ....[126]....
        /*0434*/ 	.word	0xffffffff


	//   ....[127]....
        /*0438*/ 	.word	0xffffffff


	//   ....[128]....
        /*043c*/ 	.word	0xffffffff


	//   ....[129]....
        /*0440*/ 	.word	0xffffffff


	//   ....[130]....
        /*0444*/ 	.word	0xffffffff


	//   ....[131]....
        /*0448*/ 	.word	0xffffffff


	//   ....[132]....
        /*044c*/ 	.word	0xffffffff


	//   ....[133]....
        /*0450*/ 	.word	0xffffffff


	//   ....[134]....
        /*0454*/ 	.word	0xffffffff


	//   ....[135]....
        /*0458*/ 	.word	0xffffffff


	//   ....[136]....
        /*045c*/ 	.word	0xffffffff


	//   ....[137]....
        /*0460*/ 	.word	0xffffffff


	//   ....[138]....
        /*0464*/ 	.word	0xffffffff


	//   ....[139]....
        /*0468*/ 	.word	0xffffffff


	//   ....[140]....
        /*046c*/ 	.word	0xffffffff


	//   ....[141]....
        /*0470*/ 	.word	0xffffffff


	//   ....[142]....
        /*0474*/ 	.word	0xffffffff


	//   ....[143]....
        /*0478*/ 	.word	0xffffffff


	//   ....[144]....
        /*047c*/ 	.word	0xffffffff


	//   ....[145]....
        /*0480*/ 	.word	0xffffffff


	//   ....[146]....
        /*0484*/ 	.word	0xffffffff


	//   ....[147]....
        /*0488*/ 	.word	0xffffffff


	//   ....[148]....
        /*048c*/ 	.word	0xffffffff


	//   ....[149]....
        /*0490*/ 	.word	0xffffffff


	//   ....[150]....
        /*0494*/ 	.word	0xffffffff


	//   ....[151]....
        /*0498*/ 	.word	0xffffffff


	//   ....[152]....
        /*049c*/ 	.word	0xffffffff


	//   ....[153]....
        /*04a0*/ 	.word	0xffffffff


	//   ....[154]....
        /*04a4*/ 	.word	0xffffffff


	//   ....[155]....
        /*04a8*/ 	.word	0xffffffff


	//   ....[156]....
        /*04ac*/ 	.word	0xffffffff


	//   ....[157]....
        /*04b0*/ 	.word	0xffffffff


	//   ....[158]....
        /*04b4*/ 	.word	0xffffffff


	//   ....[159]....
        /*04b8*/ 	.word	0xffffffff


	//   ....[160]....
        /*04bc*/ 	.word	0xffffffff


	//   ....[161]....
        /*04c0*/ 	.word	0xffffffff


	//   ....[162]....
        /*04c4*/ 	.word	0xffffffff


	//   ....[163]....
        /*04c8*/ 	.word	0xffffffff


	//   ....[164]....
        /*04cc*/ 	.word	0xffffffff


	//   ....[165]....
        /*04d0*/ 	.word	0xffffffff


	//   ....[166]....
        /*04d4*/ 	.word	0xffffffff


	//   ....[167]....
        /*04d8*/ 	.word	0xffffffff


	//   ....[168]....
        /*04dc*/ 	.word	0xffffffff


	//   ....[169]....
        /*04e0*/ 	.word	0xffffffff


	//   ....[170]....
        /*04e4*/ 	.word	0xffffffff


	//   ....[171]....
        /*04e8*/ 	.word	0xffffffff


	//   ....[172]....
        /*04ec*/ 	.word	0xffffffff


	//   ....[173]....
        /*04f0*/ 	.word	0xffffffff


	//   ....[174]....
        /*04f4*/ 	.word	0xffffffff


	//   ....[175]....
        /*04f8*/ 	.word	0xffffffff


	//   ....[176]....
        /*04fc*/ 	.word	0xffffffff


	//   ....[177]....
        /*0500*/ 	.word	0xffffffff


	//   ....[178]....
        /*0504*/ 	.word	0xffffffff


	//   ....[179]....
        /*0508*/ 	.word	0xffffffff


	//   ....[180]....
        /*050c*/ 	.word	0xffffffff


	//   ....[181]....
        /*0510*/ 	.word	0xffffffff


	//   ....[182]....
        /*0514*/ 	.word	0xffffffff


	//   ....[183]....
        /*0518*/ 	.word	0xffffffff


	//   ....[184]....
        /*051c*/ 	.word	0xffffffff


	//   ....[185]....
        /*0520*/ 	.word	0xffffffff


	//   ....[186]....
        /*0524*/ 	.word	0xffffffff


	//   ....[187]....
        /*0528*/ 	.word	0xffffffff


	//   ....[188]....
        /*052c*/ 	.word	0xffffffff


	//   ....[189]....
        /*0530*/ 	.word	0xffffffff


	//   ....[190]....
        /*0534*/ 	.word	0xffffffff


	//   ....[191]....
        /*0538*/ 	.word	0xffffffff


	//   ....[192]....
        /*053c*/ 	.word	0xffffffff


	//   ....[193]....
        /*0540*/ 	.word	0xffffffff


	//   ....[194]....
        /*0544*/ 	.word	0xffffffff


	//   ....[195]....
        /*0548*/ 	.word	0xffffffff


	//   ....[196]....
        /*054c*/ 	.word	0xffffffff


	//   ....[197]....
        /*0550*/ 	.word	0xffffffff


	//   ....[198]....
        /*0554*/ 	.word	0xffffffff


	//   ....[199]....
        /*0558*/ 	.word	0xffffffff


	//   ....[200]....
        /*055c*/ 	.word	0xffffffff


	//   ....[201]....
        /*0560*/ 	.word	0xffffffff


	//   ....[202]....
        /*0564*/ 	.word	0xffffffff


	//   ....[203]....
        /*0568*/ 	.word	0xffffffff


	//   ....[204]....
        /*056c*/ 	.word	0xffffffff


	//   ....[205]....
        /*0570*/ 	.word	0xffffffff


	//   ....[206]....
        /*0574*/ 	.word	0xffffffff


	//   ....[207]....
        /*0578*/ 	.word	0xffffffff


	//   ....[208]....
        /*057c*/ 	.word	0xffffffff


	//   ....[209]....
        /*0580*/ 	.word	0xffffffff


	//   ....[210]....
        /*0584*/ 	.word	0xffffffff


	//   ....[211]....
        /*0588*/ 	.word	0xffffffff


	//   ....[212]....
        /*058c*/ 	.word	0x0500000f


	//   ....[213]....
        /*0590*/ 	.word	0x0500000f


	//   ....[214]....
        /*0594*/ 	.word	0x0500000f


	//   ....[215]....
        /*0598*/ 	.word	0x0500000f


	//   ....[216]....
        /*059c*/ 	.word	0x0500000f


	//   ....[217]....
        /*05a0*/ 	.word	0x0500000f


	//----- nvinfo : EIATTR_COOP_GROUP_INSTR_OFFSETS
	.align		4
.L_616:
        /*05a4*/ 	.byte	0x04, 0x28
        /*05a6*/ 	.short	(.L_618 - .L_617)


	//   ....[0]....
.L_617:
        /*05a8*/ 	.word	0x00000070


	//   ....[1]....
        /*05ac*/ 	.word	0x000001a0


	//   ....[2]....
        /*05b0*/ 	.word	0x000001f0


	//   ....[3]....
        /*05b4*/ 	.word	0x000003e0


	//   ....[4]....
        /*05b8*/ 	.word	0x00000620


	//   ....[5]....
        /*05bc*/ 	.word	0x00001410


	//   ....[6]....
        /*05c0*/ 	.word	0x00002630


	//   ....[7]....
        /*05c4*/ 	.word	0x000026f0


	//   ....[8]....
        /*05c8*/ 	.word	0x00002720


	//   ....[9]....
        /*05cc*/ 	.word	0x00002850


	//   ....[10]....
        /*05d0*/ 	.word	0x000028f0


	//   ....[11]....
        /*05d4*/ 	.word	0x00002c60


	//   ....[12]....
        /*05d8*/ 	.word	0x00002cb0


	//   ....[13]....
        /*05dc*/ 	.word	0x00002fd0


	//   ....[14]....
        /*05e0*/ 	.word	0x00003150


	//   ....[15]....
        /*05e4*/ 	.word	0x00003200


	//   ....[16]....
        /*05e8*/ 	.word	0x00003240


	//   ....[17]....
        /*05ec*/ 	.word	0x00003270


	//   ....[18]....
        /*05f0*/ 	.word	0x000032b0


	//   ....[19]....
        /*05f4*/ 	.word	0x000033b0


	//   ....[20]....
        /*05f8*/ 	.word	0x000033f0


	//   ....[21]....
        /*05fc*/ 	.word	0x00003590


	//   ....[22]....
        /*0600*/ 	.word	0x000036c0


	//   ....[23]....
        /*0604*/ 	.word	0x00003760


	//   ....[24]....
        /*0608*/ 	.word	0x00003800


	//   ....[25]....
        /*060c*/ 	.word	0x00003840


	//   ....[26]....
        /*0610*/ 	.word	0x00003870


	//   ....[27]....
        /*0614*/ 	.word	0x00003960


	//   ....[28]....
        /*0618*/ 	.word	0x000039a0


	//   ....[29]....
        /*061c*/ 	.word	0x000039e0


	//   ....[30]....
        /*0620*/ 	.word	0x00003a00


	//   ....[31]....
        /*0624*/ 	.word	0x00003a40


	//   ....[32]....
        /*0628*/ 	.word	0x00003af0


	//   ....[33]....
        /*062c*/ 	.word	0x00003b30


	//   ....[34]....
        /*0630*/ 	.word	0x00003b70


	//   ....[35]....
        /*0634*/ 	.word	0x00003bb0


	//   ....[36]....
        /*0638*/ 	.word	0x00003c60


	//   ....[37]....
        /*063c*/ 	.word	0x00003da0


	//   ....[38]....
        /*0640*/ 	.word	0x00003e00


	//   ....[39]....
        /*0644*/ 	.word	0x00003e40


	//   ....[40]....
        /*0648*/ 	.word	0x00003e50


	//   ....[41]....
        /*064c*/ 	.word	0x00003e70


	//   ....[42]....
        /*0650*/ 	.word	0x00003e80


	//   ....[43]....
        /*0654*/ 	.word	0x00003ea0


	//   ....[44]....
        /*0658*/ 	.word	0x00003ec0


	//   ....[45]....
        /*065c*/ 	.word	0x00003f40


	//   ....[46]....
        /*0660*/ 	.word	0x00003fb0


	//   ....[47]....
        /*0664*/ 	.word	0x00003ff0


	//   ....[48]....
        /*0668*/ 	.word	0x00004030


	//   ....[49]....
        /*066c*/ 	.word	0x00004070


	//   ....[50]....
        /*0670*/ 	.word	0x000040d0


	//   ....[51]....
        /*0674*/ 	.word	0x00004110


	//   ....[52]....
        /*0678*/ 	.word	0x00004160


	//   ....[53]....
        /*067c*/ 	.word	0x000041b0


	//   ....[54]....
        /*0680*/ 	.word	0x00004200


	//   ....[55]....
        /*0684*/ 	.word	0x00004260


	//   ....[56]....
        /*0688*/ 	.word	0x000042a0


	//   ....[57]....
        /*068c*/ 	.word	0x000042e0


	//   ....[58]....
        /*0690*/ 	.word	0x00004320


	//   ....[59]....
        /*0694*/ 	.word	0x00004360


	//   ....[60]....
        /*0698*/ 	.word	0x000043a0


	//   ....[61]....
        /*069c*/ 	.word	0x000043e0


	//   ....[62]....
        /*06a0*/ 	.word	0x00004420


	//   ....[63]....
        /*06a4*/ 	.word	0x00004460


	//   ....[64]....
        /*06a8*/ 	.word	0x000044a0


	//   ....[65]....
        /*06ac*/ 	.word	0x000044e0


	//   ....[66]....
        /*06b0*/ 	.word	0x00004520


	//   ....[67]....
        /*06b4*/ 	.word	0x00004560


	//   ....[68]....
        /*06b8*/ 	.word	0x000045a0


	//   ....[69]....
        /*06bc*/ 	.word	0x000045e0


	//   ....[70]....
        /*06c0*/ 	.word	0x00006800


	//   ....[71]....
        /*06c4*/ 	.word	0x00006860


	//   ....[72]....
        /*06c8*/ 	.word	0x000068a0


	//   ....[73]....
        /*06cc*/ 	.word	0x000068d0


	//   ....[74]....
        /*06d0*/ 	.word	0x00006900


	//   ....[75]....
        /*06d4*/ 	.word	0x00006930


	//   ....[76]....
        /*06d8*/ 	.word	0x00006c10


	//   ....[77]....
        /*06dc*/ 	.word	0x00006c20


	//   ....[78]....
        /*06e0*/ 	.word	0x00006c50


	//   ....[79]....
        /*06e4*/ 	.word	0x00006c80


	//   ....[80]....
        /*06e8*/ 	.word	0x00006cc0


	//   ....[81]....
        /*06ec*/ 	.word	0x00006db0


	//   ....[82]....
        /*06f0*/ 	.word	0x00006e90


	//   ....[83]....
        /*06f4*/ 	.word	0x00006ed0


	//   ....[84]....
        /*06f8*/ 	.word	0x00006f10


	//   ....[85]....
        /*06fc*/ 	.word	0x00006f20


	//   ....[86]....
        /*0700*/ 	.word	0x00006f50


	//   ....[87]....
        /*0704*/ 	.word	0x00006f60


	//   ....[88]....
        /*0708*/ 	.word	0x00006f80


	//   ....[89]....
        /*070c*/ 	.word	0x00006fc0


	//   ....[90]....
        /*0710*/ 	.word	0x00007090


	//   ....[91]....
        /*0714*/ 	.word	0x000070d0


	//   ....[92]....
        /*0718*/ 	.word	0x00007110


	//   ....[93]....
        /*071c*/ 	.word	0x00007150


	//   ....[94]....
        /*0720*/ 	.word	0x00007190


	//   ....[95]....
        /*0724*/ 	.word	0x000071e0


	//   ....[96]....
        /*0728*/ 	.word	0x00007220


	//   ....[97]....
        /*072c*/ 	.word	0x00007270


	//   ....[98]....
        /*0730*/ 	.word	0x000072b0


	//   ....[99]....
        /*0734*/ 	.word	0x000073c0


	//   ....[100]....
        /*0738*/ 	.word	0x00007440


	//   ....[101]....
        /*073c*/ 	.word	0x000074a0


	//   ....[102]....
        /*0740*/ 	.word	0x00007880


	//   ....[103]....
        /*0744*/ 	.word	0x00007890


	//   ....[104]....
        /*0748*/ 	.word	0x000078a0


	//   ....[105]....
        /*074c*/ 	.word	0x000078b0


	//   ....[106]....
        /*0750*/ 	.word	0x000078c0


	//   ....[107]....
        /*0754*/ 	.word	0x000078d0


	//   ....[108]....
        /*0758*/ 	.word	0x00007900


	//   ....[109]....
        /*075c*/ 	.word	0x00007930


	//   ....[110]....
        /*0760*/ 	.word	0x00007970


	//   ....[111]....
        /*0764*/ 	.word	0x00007990


	//   ....[112]....
        /*0768*/ 	.word	0x000079d0


	//   ....[113]....
        /*076c*/ 	.word	0x00007a10


	//   ....[114]....
        /*0770*/ 	.word	0x00007a50


	//   ....[115]....
        /*0774*/ 	.word	0x00007a60


	//   ....[116]....
        /*0778*/ 	.word	0x00007a90


	//   ....[117]....
        /*077c*/ 	.word	0x00007ad0


	//   ....[118]....
        /*0780*/ 	.word	0x00007b00


	//   ....[119]....
        /*0784*/ 	.word	0x00007b20


	//   ....[120]....
        /*0788*/ 	.word	0x00007b50


	//   ....[121]....
        /*078c*/ 	.word	0x00007b90


	//   ....[122]....
        /*0790*/ 	.word	0x00007bd0


	//   ....[123]....
        /*0794*/ 	.word	0x00007c10


	//   ....[124]....
        /*0798*/ 	.word	0x00007c50


	//   ....[125]....
        /*079c*/ 	.word	0x00007c60


	//   ....[126]....
        /*07a0*/ 	.word	0x00007ca0


	//   ....[127]....
        /*07a4*/ 	.word	0x00007ce0


	//   ....[128]....
        /*07a8*/ 	.word	0x00007d20


	//   ....[129]....
        /*07ac*/ 	.word	0x00007d30


	//   ....[130]....
        /*07b0*/ 	.word	0x00007d40


	//   ....[131]....
        /*07b4*/ 	.word	0x00007d50


	//   ....[132]....
        /*07b8*/ 	.word	0x00007d90


	//   ....[133]....
        /*07bc*/ 	.word	0x00007dd0


	//   ....[134]....
        /*07c0*/ 	.word	0x0000a230


	//   ....[135]....
        /*07c4*/ 	.word	0x0000a350


	//   ....[136]....
        /*07c8*/ 	.word	0x0000a3b0


	//   ....[137]....
        /*07cc*/ 	.word	0x0000a480


	//   ....[138]....
        /*07d0*/ 	.word	0x0000a4d0


	//   ....[139]....
        /*07d4*/ 	.word	0x0000a5b0


	//   ....[140]....
        /*07d8*/ 	.word	0x0000a610


	//   ....[141]....
        /*07dc*/ 	.word	0x0000a650


	//   ....[142]....
        /*07e0*/ 	.word	0x0000a6d0


	//   ....[143]....
        /*07e4*/ 	.word	0x0000a760


	//   ....[144]....
        /*07e8*/ 	.word	0x0000a7a0


	//   ....[145]....
        /*07ec*/ 	.word	0x0000a860


	//   ....[146]....
        /*07f0*/ 	.word	0x0000a8a0


	//   ....[147]....
        /*07f4*/ 	.word	0x0000a8e0


	//   ....[148]....
        /*07f8*/ 	.word	0x0000a920


	//   ....[149]....
        /*07fc*/ 	.word	0x0000a980


	//   ....[150]....
        /*0800*/ 	.word	0x0000aa80


	//   ....[151]....
        /*0804*/ 	.word	0x0000acf0


	//   ....[152]....
        /*0808*/ 	.word	0x0000ae00


	//   ....[153]....
        /*080c*/ 	.word	0x0000ae40


	//   ....[154]....
        /*0810*/ 	.word	0x0000aed0


	//   ....[155]....
        /*0814*/ 	.word	0x0000b3a0


	//   ....[156]....
        /*0818*/ 	.word	0x0000b4a0


	//   ....[157]....
        /*081c*/ 	.word	0x0000b4d0


	//   ....[158]....
        /*0820*/ 	.word	0x0000b510


	//   ....[159]....
        /*0824*/ 	.word	0x0000b540


	//   ....[160]....
        /*0828*/ 	.word	0x0000b650


	//   ....[161]....
        /*082c*/ 	.word	0x0000b840


	//   ....[162]....
        /*0830*/ 	.word	0x0000b890


	//   ....[163]....
        /*0834*/ 	.word	0x0000b8d0


	//   ....[164]....
        /*0838*/ 	.word	0x0000b910


	//   ....[165]....
        /*083c*/ 	.word	0x0000b920


	//   ....[166]....
        /*0840*/ 	.word	0x0000baf0


	//   ....[167]....
        /*0844*/ 	.word	0x0000bb00


	//   ....[168]....
        /*0848*/ 	.word	0x0000bb10


	//   ....[169]....
        /*084c*/ 	.word	0x0000bb20


	//   ....[170]....
        /*0850*/ 	.word	0x0000bb30


	//   ....[171]....
        /*0854*/ 	.word	0x0000bb40


	//   ....[172]....
        /*0858*/ 	.word	0x0000bb70


	//   ....[173]....
        /*085c*/ 	.word	0x0000bba0


	//   ....[174]....
        /*0860*/ 	.word	0x0000bbe0


	//   ....[175]....
        /*0864*/ 	.word	0x0000bc10


	//   ....[176]....
        /*0868*/ 	.word	0x0000bc50


	//   ....[177]....
        /*086c*/ 	.word	0x0000bc80


	//   ....[178]....
        /*0870*/ 	.word	0x0000bca0


	//   ....[179]....
        /*0874*/ 	.word	0x0000bce0


	//   ....[180]....
        /*0878*/ 	.word	0x0000bcf0


	//   ....[181]....
        /*087c*/ 	.word	0x0000bd70


	//   ....[182]....
        /*0880*/ 	.word	0x0000bda0


	//   ....[183]....
        /*0884*/ 	.word	0x0000bdd0


	//   ....[184]....
        /*0888*/ 	.word	0x0000be20


	//   ....[185]....
        /*088c*/ 	.word	0x0000be60


	//   ....[186]....
        /*0890*/ 	.word	0x0000be70


	//   ....[187]....
        /*0894*/ 	.word	0x0000beb0


	//   ....[188]....
        /*0898*/ 	.word	0x0000bee0


	//   ....[189]....
        /*089c*/ 	.word	0x0000bf20


	//   ....[190]....
        /*08a0*/ 	.word	0x0000bf40


	//   ....[191]....
        /*08a4*/ 	.word	0x0000bf50


	//   ....[192]....
        /*08a8*/ 	.word	0x0000bf60


	//   ....[193]....
        /*08ac*/ 	.word	0x0000bf70


	//   ....[194]....
        /*08b0*/ 	.word	0x0000bf80


	//   ....[195]....
        /*08b4*/ 	.word	0x0000bf90


	//   ....[196]....
        /*08b8*/ 	.word	0x0000bfa0


	//   ....[197]....
        /*08bc*/ 	.word	0x0000bfb0


	//   ....[198]....
        /*08c0*/ 	.word	0x0000e030


	//   ....[199]....
        /*08c4*/ 	.word	0x0000e1d0


	//   ....[200]....
        /*08c8*/ 	.word	0x0000e420


	//   ....[201]....
        /*08cc*/ 	.word	0x0000e5c0


	//   ....[202]....
        /*08d0*/ 	.word	0x0000e6d0


	//   ....[203]....
        /*08d4*/ 	.word	0x0000f1b0


	//   ....[204]....
        /*08d8*/ 	.word	0x0000f4e0


	//   ....[205]....
        /*08dc*/ 	.word	0x0000f860


	//   ....[206]....
        /*08e0*/ 	.word	0x0000fb30


	//   ....[207]....
        /*08e4*/ 	.word	0x0000fd70


	//   ....[208]....
        /*08e8*/ 	.word	0x0000ffe0


	//   ....[209]....
        /*08ec*/ 	.word	0x000102b0


	//   ....[210]....
        /*08f0*/ 	.word	0x000104d0


	//   ....[211]....
        /*08f4*/ 	.word	0x00010660


	//   ....[212]....
        /*08f8*/ 	.word	0x00012d30


	//   ....[213]....
        /*08fc*/ 	.word	0x00012fc0


	//   ....[214]....
        /*0900*/ 	.word	0x00013030


	//   ....[215]....
        /*0904*/ 	.word	0x000130a0


	//   ....[216]....
        /*0908*/ 	.word	0x00013110


	//   ....[217]....
        /*090c*/ 	.word	0x00013180


	//----- nvinfo : EIATTR_REG_RECONFIG
	.align		4
.L_618:
        /*0910*/ 	.byte	0x01, 0x54
	.zero		2


	//----- nvinfo : EIATTR_SYSCALL_OFFSETS
	.align		4
        /*0914*/ 	.byte	0x04, 0x46
        /*0916*/ 	.short	(.L_620 - .L_619)


	//   ....[0]....
.L_619:
        /*0918*/ 	.word	0x00001070


	//   ....[1]....
        /*091c*/ 	.word	0x00001160


	//   ....[2]....
        /*0920*/ 	.word	0x000012c0


	//   ....[3]....
        /*0924*/ 	.word	0x000013b0


	//----- nvinfo : EIATTR_MBARRIER_INSTR_OFFSETS
	.align		4
.L_620:
        /*0928*/ 	.byte	0x04, 0x39
        /*092a*/ 	.short	(.L_622 - .L_621)


	//   ....[0]....
.L_621:
        /*092c*/ 	.word	0x00000290
        /*0930*/ 	.word	0x000000ff
        /*0934*/ 	.word	0x00030c00
        /*0938*/ 	.short	0x0100
        /*093a*/ 	.byte	0x06
	.zero		1


	//   ....[1]....
        /*093c*/ 	.word	0x00000390
        /*0940*/ 	.word	0x000000ff
        /*0944*/ 	.word	0x00030c10
        /*0948*/ 	.short	0x0100
        /*094a*/ 	.byte	0x08
	.zero		1


	//   ....[2]....
        /*094c*/ 	.word	0x000003a0
        /*0950*/ 	.word	0x000000ff
        /*0954*/ 	.word	0x00030c20
        /*0958*/ 	.short	0x0100
        /*095a*/ 	.byte	0x08
	.zero		1


	//   ....[3]....
        /*095c*/ 	.word	0x000003b0
        /*0960*/ 	.word	0x000000ff
        /*0964*/ 	.word	0x00030c18
        /*0968*/ 	.short	0x0100
        /*096a*/ 	.byte	0x08
	.zero		1


	//   ....[4]....
        /*096c*/ 	.word	0x000003c0
        /*0970*/ 	.word	0x000000ff
        /*0974*/ 	.word	0x00030c28
        /*0978*/ 	.short	0x0100
        /*097a*/ 	.byte	0x08
	.zero		1


	//   ....[5]....
        /*097c*/ 	.word	0x000004f0
        /*0980*/ 	.word	0x000000ff
        /*0984*/ 	.word	0x00030c30
        /*0988*/ 	.short	0x0100
        /*098a*/ 	.byte	0x08
	.zero		1


	//   ....[6]....
        /*098c*/ 	.word	0x00000500
        /*0990*/ 	.word	0x000000ff
        /*0994*/ 	.word	0x00030c40
        /*0998*/ 	.short	0x0100
        /*099a*/ 	.byte	0x08
	.zero		1


	//   ....[7]....
        /*099c*/ 	.word	0x00000510
        /*09a0*/ 	.word	0x000000ff
        /*09a4*/ 	.word	0x00030c38
        /*09a8*/ 	.short	0x0100
        /*09aa*/ 	.byte	0x08
	.zero		1


	//   ....[8]....
        /*09ac*/ 	.word	0x00000520
        /*09b0*/ 	.word	0x000000ff
        /*09b4*/ 	.word	0x00030c48
        /*09b8*/ 	.short	0x0100
        /*09ba*/ 	.byte	0x08
	.zero		1


	//   ....[9]....
        /*09bc*/ 	.word	0x00001450
        /*09c0*/ 	.word	0x00000010
        /*09c4*/ 	.word	0x00030c00
        /*09c8*/ 	.short	0x010a
        /*09ca*/ 	.byte	0x3f
	.zero		1


	//   ....[10]....
        /*09cc*/ 	.word	0x00001570
        /*09d0*/ 	.word	0x00000010
        /*09d4*/ 	.word	0x00030c00
        /*09d8*/ 	.short	0x010a
        /*09da*/ 	.byte	0x3f
	.zero		1


	//   ....[11]....
        /*09dc*/ 	.word	0x00001fd0
        /*09e0*/ 	.word	0x00000008
        /*09e4*/ 	.word	0x00030c10
        /*09e8*/ 	.short	0x010a
        /*09ea*/ 	.byte	0x3f
	.zero		1


	//   ....[12]....
        /*09ec*/ 	.word	0x00002040
        /*09f0*/ 	.word	0x00000008
        /*09f4*/ 	.word	0x00030c10
        /*09f8*/ 	.short	0x010a
        /*09fa*/ 	.byte	0x3f
	.zero		1


	//   ....[13]....
        /*09fc*/ 	.word	0x00002420
        /*0a00*/ 	.word	0x00000008
        /*0a04*/ 	.word	0x00030c30
        /*0a08*/ 	.short	0x010a
        /*0a0a*/ 	.byte	0x3f
	.zero		1


	//   ....[14]....
        /*0a0c*/ 	.word	0x00002490
        /*0a10*/ 	.word	0x00000008
        /*0a14*/ 	.word	0x00030c30
        /*0a18*/ 	.short	0x010a
        /*0a1a*/ 	.byte	0x3f
	.zero		1


	//   ....[15]....
        /*0a1c*/ 	.word	0x00005520
        /*0a20*/ 	.word	0x00000009
        /*0a24*/ 	.word	0x00000000
        /*0a28*/ 	.short	0x0101
        /*0a2a*/ 	.byte	0x3f
	.zero		1


	//   ....[16]....
        /*0a2c*/ 	.word	0x00005970
        /*0a30*/ 	.word	0x00000008
        /*0a34*/ 	.word	0x00000000
        /*0a38*/ 	.short	0x0101
        /*0a3a*/ 	.byte	0x3f
	.zero		1


	//   ....[17]....
        /*0a3c*/ 	.word	0x00006240
        /*0a40*/ 	.word	0x00000007
        /*0a44*/ 	.word	0x00030c10
        /*0a48*/ 	.short	0x010a
        /*0a4a*/ 	.byte	0x3f
	.zero		1


	//   ....[18]....
        /*0a4c*/ 	.word	0x000062c0
        /*0a50*/ 	.word	0x00000007
        /*0a54*/ 	.word	0x00030c10
        /*0a58*/ 	.short	0x010a
        /*0a5a*/ 	.byte	0x3f
	.zero		1


	//   ....[19]....
        /*0a5c*/ 	.word	0x000066d0
        /*0a60*/ 	.word	0x00000007
        /*0a64*/ 	.word	0x00030c30
        /*0a68*/ 	.short	0x010a
        /*0a6a*/ 	.byte	0x3f
	.zero		1


	//   ....[20]....
        /*0a6c*/ 	.word	0x00006760
        /*0a70*/ 	.word	0x00000007
        /*0a74*/ 	.word	0x00030c30
        /*0a78*/ 	.short	0x010a
        /*0a7a*/ 	.byte	0x3f
	.zero		1


	//   ....[21]....
        /*0a7c*/ 	.word	0x00008f30
        /*0a80*/ 	.word	0x00000008
        /*0a84*/ 	.word	0x00000000
        /*0a88*/ 	.short	0x0101
        /*0a8a*/ 	.byte	0x3f
	.zero		1


	//   ....[22]....
        /*0a8c*/ 	.word	0x00009390
        /*0a90*/ 	.word	0x00000007
        /*0a94*/ 	.word	0x00000000
        /*0a98*/ 	.short	0x0101
        /*0a9a*/ 	.byte	0x3f
	.zero		1


	//   ....[23]....
        /*0a9c*/ 	.word	0x00009bf0
        /*0aa0*/ 	.word	0x00000007
        /*0aa4*/ 	.word	0x00030c10
        /*0aa8*/ 	.short	0x010a
        /*0aaa*/ 	.byte	0x3f
	.zero		1


	//   ....[24]....
        /*0aac*/ 	.word	0x00009c70
        /*0ab0*/ 	.word	0x00000007
        /*0ab4*/ 	.word	0x00030c10
        /*0ab8*/ 	.short	0x010a
        /*0aba*/ 	.byte	0x3f
	.zero		1


	//   ....[25]....
        /*0abc*/ 	.word	0x0000a070
        /*0ac0*/ 	.word	0x00000007
        /*0ac4*/ 	.word	0x00030c30
        /*0ac8*/ 	.short	0x010a
        /*0aca*/ 	.byte	0x3f
	.zero		1


	//   ....[26]....
        /*0acc*/ 	.word	0x0000a100
        /*0ad0*/ 	.word	0x00000007
        /*0ad4*/ 	.word	0x00030c30
        /*0ad8*/ 	.short	0x010a
        /*0ada*/ 	.byte	0x3f
	.zero		1


	//   ....[27]....
        /*0adc*/ 	.word	0x0000d230
        /*0ae0*/ 	.word	0x00000008
        /*0ae4*/ 	.word	0x00000000
        /*0ae8*/ 	.short	0x0101
        /*0aea*/ 	.byte	0x3f
	.zero		1


	//   ....[28]....
        /*0aec*/ 	.word	0x0000d6a0
        /*0af0*/ 	.word	0x00000007
        /*0af4*/ 	.word	0x00000000
        /*0af8*/ 	.short	0x0101
        /*0afa*/ 	.byte	0x3f
	.zero		1


	//   ....[29]....
        /*0afc*/ 	.word	0x00011360
        /*0b00*/ 	.word	0x0000000f
        /*0b04*/ 	.word	0x00030c20
        /*0b08*/ 	.short	0x010a
        /*0b0a*/ 	.byte	0x3f
	.zero		1


	//   ....[30]....
        /*0b0c*/ 	.word	0x00011950
        /*0b10*/ 	.word	0x0000000f
        /*0b14*/ 	.word	0x00030c40
        /*0b18*/ 	.short	0x010a
        /*0b1a*/ 	.byte	0x3f
	.zero		1


	//   ....[31]....
        /*0b1c*/ 	.word	0x00011bb0
        /*0b20*/ 	.word	0x0000000f
        /*0b24*/ 	.word	0x00030c28
        /*0b28*/ 	.short	0x010a
        /*0b2a*/ 	.byte	0x3f
	.zero		1


	//   ....[32]....
        /*0b2c*/ 	.word	0x00011e10
        /*0b30*/ 	.word	0x0000000f
        /*0b34*/ 	.word	0x00030c48
        /*0b38*/ 	.short	0x010a
        /*0b3a*/ 	.byte	0x3f
	.zero		1


	//   ....[33]....
        /*0b3c*/ 	.word	0x00012010
        /*0b40*/ 	.word	0x0000000f
        /*0b44*/ 	.word	0x00030c20
        /*0b48*/ 	.short	0x010a
        /*0b4a*/ 	.byte	0x3f
	.zero		1


	//   ....[34]....
        /*0b4c*/ 	.word	0x000122e0
        /*0b50*/ 	.word	0x0000000f
        /*0b54*/ 	.word	0x00030c40
        /*0b58*/ 	.short	0x010a
        /*0b5a*/ 	.byte	0x3f
	.zero		1


	//   ....[35]....
        /*0b5c*/ 	.word	0x00012510
        /*0b60*/ 	.word	0x0000000f
        /*0b64*/ 	.word	0x00030c28
        /*0b68*/ 	.short	0x010a
        /*0b6a*/ 	.byte	0x3f
	.zero		1


	//   ....[36]....
        /*0b6c*/ 	.word	0x000127b0
        /*0b70*/ 	.word	0x00000003
        /*0b74*/ 	.word	0x00030c40
        /*0b78*/ 	.short	0x010a
        /*0b7a*/ 	.byte	0x3f
	.zero		1


	//   ....[37]....
        /*0b7c*/ 	.word	0x00012ba0
        /*0b80*/ 	.word	0x00000007
        /*0b84*/ 	.word	0x00000000
        /*0b88*/ 	.short	0x010a
        /*0b8a*/ 	.byte	0x3f
	.zero		1


	//   ....[38]....
        /*0b8c*/ 	.word	0x00012bf0
        /*0b90*/ 	.word	0x00000003
        /*0b94*/ 	.word	0x00000000
        /*0b98*/ 	.short	0x010a
        /*0b9a*/ 	.byte	0x3f
	.zero		1


	//   ....[39]....
        /*0b9c*/ 	.word	0x00012c50
        /*0ba0*/ 	.word	0x00000005
        /*0ba4*/ 	.word	0x00000000
        /*0ba8*/ 	.short	0x010a
        /*0baa*/ 	.byte	0x3f
	.zero		1


	//   ....[40]....
        /*0bac*/ 	.word	0x00012c80
        /*0bb0*/ 	.word	0x00000003
        /*0bb4*/ 	.word	0x00000000
        /*0bb8*/ 	.short	0x010a
        /*0bba*/ 	.byte	0x3f
	.zero		1


	//   ....[41]....
        /*0bbc*/ 	.word	0x00012d60
        /*0bc0*/ 	.word	0x00000010
        /*0bc4*/ 	.word	0x00030c00
        /*0bc8*/ 	.short	0x010a
        /*0bca*/ 	.byte	0x3f
	.zero		1


	//   ....[42]....
        /*0bcc*/ 	.word	0x00012db0
        /*0bd0*/ 	.word	0x00000008
        /*0bd4*/ 	.word	0x00030c10
        /*0bd8*/ 	.short	0x010a
        /*0bda*/ 	.byte	0x3f
	.zero		1


	//   ....[43]....
        /*0bdc*/ 	.word	0x00012e00
        /*0be0*/ 	.word	0x00000008
        /*0be4*/ 	.word	0x00030c30
        /*0be8*/ 	.short	0x010a
        /*0bea*/ 	.byte	0x3f
	.zero		1


	//   ....[44]....
        /*0bec*/ 	.word	0x00012e50
        /*0bf0*/ 	.word	0x00000007
        /*0bf4*/ 	.word	0x00030c10
        /*0bf8*/ 	.short	0x010a
        /*0bfa*/ 	.byte	0x3f
	.zero		1


	//   ....[45]....
        /*0bfc*/ 	.word	0x00012ea0
        /*0c00*/ 	.word	0x00000007
        /*0c04*/ 	.word	0x00030c30
        /*0c08*/ 	.short	0x010a
        /*0c0a*/ 	.byte	0x3f
	.zero		1


	//   ....[46]....
        /*0c0c*/ 	.word	0x00012ef0
        /*0c10*/ 	.word	0x00000007
        /*0c14*/ 	.word	0x00030c10
        /*0c18*/ 	.short	0x010a
        /*0c1a*/ 	.byte	0x3f
	.zero		1


	//   ....[47]....
        /*0c1c*/ 	.word	0x00012f40
        /*0c20*/ 	.word	0x00000007
        /*0c24*/ 	.word	0x00030c30
        /*0c28*/ 	.short	0x010a
        /*0c2a*/ 	.byte	0x3f
	.zero		1


	//   ....[48]....
        /*0c2c*/ 	.word	0x000131c0
        /*0c30*/ 	.word	0x0000000f
        /*0c34*/ 	.word	0x00030c20
        /*0c38*/ 	.short	0x010a
        /*0c3a*/ 	.byte	0x3f
	.zero		1


	//   ....[49]....
        /*0c3c*/ 	.word	0x00013210
        /*0c40*/ 	.word	0x0000000f
        /*0c44*/ 	.word	0x00030c40
        /*0c48*/ 	.short	0x010a
        /*0c4a*/ 	.byte	0x3f
	.zero		1


	//   ....[50]....
        /*0c4c*/ 	.word	0x00013260
        /*0c50*/ 	.word	0x0000000f
        /*0c54*/ 	.word	0x00030c28
        /*0c58*/ 	.short	0x010a
        /*0c5a*/ 	.byte	0x3f
	.zero		1


	//   ....[51]....
        /*0c5c*/ 	.word	0x000132b0
        /*0c60*/ 	.word	0x0000000f
        /*0c64*/ 	.word	0x00030c48
        /*0c68*/ 	.short	0x010a
        /*0c6a*/ 	.byte	0x3f
	.zero		1


	//   ....[52]....
        /*0c6c*/ 	.word	0x00013310
        /*0c70*/ 	.word	0x0000000f
        /*0c74*/ 	.word	0x00030c20
        /*0c78*/ 	.short	0x010a
        /*0c7a*/ 	.byte	0x3f
	.zero		1


	//   ....[53]....
        /*0c7c*/ 	.word	0x00013360
        /*0c80*/ 	.word	0x0000000f
        /*0c84*/ 	.word	0x00030c40
        /*0c88*/ 	.short	0x010a
        /*0c8a*/ 	.byte	0x3f
	.zero		1


	//   ....[54]....
        /*0c8c*/ 	.word	0x000133b0
        /*0c90*/ 	.word	0x0000000f
        /*0c94*/ 	.word	0x00030c28
        /*0c98*/ 	.short	0x010a
        /*0c9a*/ 	.byte	0x3f
	.zero		1


	//   ....[55]....
        /*0c9c*/ 	.word	0x00013400
        /*0ca0*/ 	.word	0x00000003
        /*0ca4*/ 	.word	0x00030c40
        /*0ca8*/ 	.short	0x010a
        /*0caa*/ 	.byte	0x3f
	.zero		1


	//   ....[56]....
        /*0cac*/ 	.word	0x000134d0
        /*0cb0*/ 	.word	0x00000007
        /*0cb4*/ 	.word	0x00000000
        /*0cb8*/ 	.short	0x010a
        /*0cba*/ 	.byte	0x3f
	.zero		1


	//   ....[57]....
        /*0cbc*/ 	.word	0x00013520
        /*0cc0*/ 	.word	0x00000003
        /*0cc4*/ 	.word	0x00000000
        /*0cc8*/ 	.short	0x010a
        /*0cca*/ 	.byte	0x3f
	.zero		1


	//   ....[58]....
        /*0ccc*/ 	.word	0x00013570
        /*0cd0*/ 	.word	0x00000005
        /*0cd4*/ 	.word	0x00000000
        /*0cd8*/ 	.short	0x010a
        /*0cda*/ 	.byte	0x3f
	.zero		1


	//----- nvinfo : EIATTR_NUM_MBARRIERS
	.align		4
.L_622:
        /*0cdc*/ 	.byte	0x03, 0x38
        /*0cde*/ 	.short	0x0009


	//----- nvinfo : EIATTR_EXIT_INSTR_OFFSETS
	.align		4
        /*0ce0*/ 	.byte	0x04, 0x1c
        /*0ce2*/ 	.short	(.L_624 - .L_623)


	//   ....[0]....
.L_623:
        /*0ce4*/ 	.word	0x00012cd0


	//----- nvinfo : EIATTR_MAX_THREADS
	.align		4
.L_624:
        /*0ce8*/ 	.byte	0x04, 0x05
        /*0cea*/ 	.short	(.L_626 - .L_625)
.L_625:
        /*0cec*/ 	.word	0x00000180
        /*0cf0*/ 	.word	0x00000001
        /*0cf4*/ 	.word	0x00000001


	//----- nvinfo : EIATTR_CRS_STACK_SIZE
	.align		4
.L_626:
        /*0cf8*/ 	.byte	0x04, 0x1e
        /*0cfa*/ 	.short	(.L_628 - .L_627)
.L_627:
        /*0cfc*/ 	.word	0x00000000


	//----- nvinfo : EIATTR_CBANK_PARAM_SIZE
	.align		4
.L_628:
        /*0d00*/ 	.byte	0x03, 0x19
        /*0d02*/ 	.short	0x06f0


	//----- nvinfo : EIATTR_PARAM_CBANK
	.align		4
        /*0d04*/ 	.byte	0x04, 0x0a
        /*0d06*/ 	.short	(.L_630 - .L_629)
	.align		4
.L_629:
        /*0d08*/ 	.word	index@(.nv.constant0._ZN7cutlass13device_kernelIN5flash11enable_sm90INS1_16FlashAttnBwdSm90INS1_25CollectiveMainloopBwdSm90ILi2ELi2ELi2EN4cute5tupleIJNS5_1CILi1EEES8_S8_EEENS6_IJNS7_ILi128EEESA_NS7_ILi64EEEEEENS_10bfloat16_tEfNS_4arch4Sm90ELb0ELb1ELb0ELb1ELb1ELb1ELb0ELb0ELi2ELi1ELi2ELi2ELb0EEENS1_24CollectiveEpilogueBwdGQAISC_fSF_Li256ELb1ELb1EEENS1_19SingleTileSchedulerILb1ELb0ELb0ELi128EEEEEEEEEvNT_6ParamsE)
        /*0d0c*/ 	.short	0x0210
        /*0d0e*/ 	.short	0x06f0


	//----- nvinfo : EIATTR_SW_WAR
	.align		4
.L_630:
        /*0d10*/ 	.byte	0x04, 0x36
        /*0d12*/ 	.short	(.L_632 - .L_631)
.L_631:
        /*0d14*/ 	.word	0x00000008
.L_632:


//--------------------- .nv.info._ZN7cutlass13device_kernelIN5flash11enable_sm90INS1_16FlashAttnBwdSm90INS1_25CollectiveMainloopBwdSm90ILi2ELi2ELi2EN4cute5tupleIJNS5_1CILi1EEES8_S8_EEENS6_IJNS7_ILi128EEESA_NS7_ILi64EEEEEENS_10bfloat16_tEfNS_4arch4Sm90ELb1ELb0ELb0ELb0ELb0ELb1ELb0ELb0ELi2ELi1ELi2ELi2ELb0EEENS1_21CollectiveEpilogueBwdISC_SD_SF_Li256ELb0ELb0ELi1EEENS1_25SingleTileBwdLPTSchedulerILb0ELi128ELb0EEEEEEEEEvNT_6ParamsE --------------------------
	.section	.nv.info._ZN7cutlass13device_kernelIN5flash11enable_sm90INS1_16FlashAttnBwdSm90INS1_25CollectiveMainloopBwdSm90ILi2ELi2ELi2EN4cute5tupleIJNS5_1CILi1EEES8_S8_EEENS6_IJNS7_ILi128EEESA_NS7_ILi64EEEEEENS_10bfloat16_tEfNS_4arch4Sm90ELb1ELb0ELb0ELb0ELb0ELb1ELb0ELb0ELi2ELi1ELi2ELi2ELb0EEENS1_21CollectiveEpilogueBwdISC_SD_SF_Li256ELb0ELb0ELi1EEENS1_25SingleTileBwdLPTSchedulerILb0ELi128ELb0EEEEEEEEEvNT_6ParamsE,"",@"SHT_CUDA_INFO"
	.sectionflags	@""
	.align	4


	//----- nvinfo : EIATTR_CUDA_API_VERSION
	.align		4
        /*0000*/ 	.byte	0x04, 0x37
        /*0002*/ 	.short	(.L_634 - .L_633)
.L_633:
        /*0004*/ 	.word	0x00000082


	//----- nvinfo : EIATTR_KPARAM_INFO
	.align		4
.L_634:
        /*0008*/ 	.byte	0x04, 0x17
        /*000a*/ 	.short	(.L_636 - .L_635)
.L_635:
        /*000c*/ 	.word	0x00000000
        /*0010*/ 	.short	0x0000
        /*0012*/ 	.short	0x0070
        /*0014*/ 	.byte	0x00, 0xf0, 0x01, 0x24


	//----- nvinfo : EIATTR_SPARSE_MMA_MASK
	.align		4
.L_636:
        /*0018*/ 	.byte	0x03, 0x50
        /*001a*/ 	.short	0x0000


	//----- nvinfo : EIATTR_MAXREG_COUNT
	.align		4
        /*001c*/ 	.byte	0x03, 0x1b
        /*001e*/ 	.short	0x00a8


	//----- nvinfo : EIATTR_NUM_BARRIERS
	.align		4
        /*0020*/ 	.byte	0x02, 0x4c
        /*0022*/ 	.byte	0x10
	.zero		1


	//----- nvinfo : EIATTR_EXTERNS
	.align		4
        /*0024*/ 	.byte	0x04, 0x0f
        /*0026*/ 	.short	(.L_638 - .L_637)


	//   ....[0]....
	.align		4
.L_637:
        /*0028*/ 	.word	index@(__assertfail)


	//----- nvinfo : EIATTR_ANNOTATIONS
	.align		4
.L_638:
        /*002c*/ 	.byte	0x04, 0x55
        /*002e*/ 	.short	(.L_640 - .L_639)


	//   ....[0]....
.L_639:
        /* <DEDUP_REMOVED lines=31> */
        /*0214*/ 	.byte	0x10, 0xcf, 0x00, 0x00


	//----- nvinfo : EIATTR_MERCURY_ISA_VERSION
	.align		4
.L_640:
        /*0218*/ 	.byte	0x03, 0x5f
        /*021a*/ 	.short	0x0101


	//----- nvinfo : EIATTR_INT_WARP_WIDE_INSTR_OFFSETS
	.align		4
        /*021c*/ 	.byte	0x04, 0x31
        /*021e*/ 	.short	(.L_642 - .L_641)


	//   ....[0]....
.L_641:
        /*0220*/ 	.word	0x000001e0


	//   ....[1]....
        /*0224*/ 	.word	0x000002a0


	//----- nvinfo : EIATTR_COOP_GROUP_MASK_REGIDS
	.align		4
.L_642:
        /*0228*/ 	.byte	0x04, 0x29
        /*022a*/ 	.short	(.L_644 - .L_643)


	//   ....[0]....
.L_643:
        /*022c*/ 	.word	0xffffffff


	//   ....[1]....
        /*0230*/ 	.word	0xffffffff


	//   ....[2]....
        /*0234*/ 	.word	0xffffffff


	//   ....[3]....
        /*0238*/ 	.word	0xffffffff


	//   ....[4]....
        /*023c*/ 	.word	0xffffffff


	//   ....[5]....
        /*0240*/ 	.word	0xffffffff


	//   ....[6]....
        /*0244*/ 	.word	0xffffffff


	//   ....[7]....
        /*0248*/ 	.word	0xffffffff


	//   ....[8]....
        /*024c*/ 	.word	0xffffffff


	//   ....[9]....
        /*0250*/ 	.word	0xffffffff


	//   ....[10]....
        /*0254*/ 	.word	0xffffffff


	//   ....[11]....
        /*0258*/ 	.word	0xffffffff


	//   ....[12]....
        /*025c*/ 	.word	0xffffffff


	//   ....[13]....
        /*0260*/ 	.word	0xffffffff


	//   ....[14]....
        /*0264*/ 	.word	0xffffffff


	//   ....[15]....
        /*0268*/ 	.word	0xffffffff


	//   ....[16]....
        /*026c*/ 	.word	0xffffffff


	//   ....[17]....
        /*0270*/ 	.word	0xffffffff


	//   ....[18]....
        /*0274*/ 	.word	0xffffffff


	//   ....[19]....
        /*0278*/ 	.word	0xffffffff


	//   ....[20]....
        /*027c*/ 	.word	0xffffffff


	//   ....[21]....
        /*0280*/ 	.word	0xffffffff


	//   ....[22]....
        /*0284*/ 	.word	0xffffffff


	//   ....[23]....
        /*0288*/ 	.word	0xffffffff


	//   ....[24]....
        /*028c*/ 	.word	0xffffffff


	//   ....[25]....
        /*0290*/ 	.word	0xffffffff


	//   ....[26]....
        /*0294*/ 	.word	0xffffffff


	//   ....[27]....
        /*0298*/ 	.word	0xffffffff


	//   ....[28]....
        /*029c*/ 	.word	0xffffffff


	//   ....[29]....
        /*02a0*/ 	.word	0xffffffff


	//   ....[30]....
        /*02a4*/ 	.word	0xffffffff


	//   ....[31]....
        /*02a8*/ 	.word	0xffffffff


	//   ....[32]....
        /*02ac*/ 	.word	0xffffffff


	//   ....[33]....
        /*02b0*/ 	.word	0xffffffff


	//   ....[34]....
        /*02b4*/ 	.word	0xffffffff


	//   ....[35]....
        /*02b8*/ 	.word	0xffffffff


	//   ....[36]....
        /*02bc*/ 	.word	0xffffffff


	//   ....[37]....
        /*02c0*/ 	.word	0xffffffff


	//   ....[38]....
        /*02c4*/ 	.word	0xffffffff


	//   ....[39]....
        /*02c8*/ 	.word	0xffffffff


	//   ....[40]....
        /*02cc*/ 	.word	0xffffffff


	//   ....[41]....
        /*02d0*/ 	.word	0xffffffff


	//   ....[42]....
        /*02d4*/ 	.word	0xffffffff


	//   ....[43]....
        /*02d8*/ 	.word	0xffffffff


	//   ....[44]....
        /*02dc*/ 	.word	0xffffffff


	//   ....[45]....
        /*02e0*/ 	.word	0xffffffff


	//   ....[46]....
        /*02e4*/ 	.word	0xffffffff


	//   ....[47]....
        /*02e8*/ 	.word	0xffffffff


	//   ....[48]....
        /*02ec*/ 	.word	0xffffffff


	//   ....[49]....
        /*02f0*/ 	.word	0xffffffff


	//   ....[50]....
        /*02f4*/ 	.word	0xffffffff


	//   ....[51]....
        /*02f8*/ 	.word	0xffffffff


	//   ....[52]....
        /*02fc*/ 	.word	0xffffffff


	//   ....[53]....
        /*0300*/ 	.word	0xffffffff


	//   ....[54]....
        /*0304*/ 	.word	0xffffffff


	//   ....[55]....
        /*0308*/ 	.word	0xffffffff


	//   ....[56]....
        /*030c*/ 	.word	0xffffffff


	//   ....[57]....
        /*0310*/ 	.word	0xffffffff


	//   ....[58]....
        /*0314*/ 	.word	0xffffffff


	//   ....[59]....
        /*0318*/ 	.word	0xffffffff


	//   ....[60]....
        /*031c*/ 	.word	0xffffffff


	//   ....[61]....
        /*0320*/ 	.word	0xffffffff


	//   ....[62]....
        /*0324*/ 	.word	0xffffffff


	//   ....[63]....
        /*0328*/ 	.word	0xffffffff


	//   ....[64]....
        /*032c*/ 	.word	0xffffffff


	//   ....[65]....
        /*0330*/ 	.word	0xffffffff


	//   ....[66]....
        /*0334*/ 	.word	0xffffffff


	//   ....[67]....
        /*0338*/ 	.word	0xffffffff


	//   ....[68]....
        /*033c*/ 	.word	0xffffffff


	//   ....[69]....
        /*0340*/ 	.word	0xffffffff


	//   ....[70]....
        /*0344*/ 	.word	0xffffffff


	//   ....[71]....
        /*0348*/ 	.word	0xffffffff


	//   ....[72]....
        /*034c*/ 	.word	0xffffffff


	//   ....[73]....
        /*0350*/ 	.word	0xffffffff


	//   ....[74]....
        /*0354*/ 	.word	0xffffffff


	//   ....[75]....
        /*0358*/ 	.word	0xffffffff


	//   ....[76]....
        /*035c*/ 	.word	0xffffffff


	//   ....[77]....
        /*0360*/ 	.word	0xffffffff


	//   ....[78]....
        /*0364*/ 	.word	0xffffffff


	//   ....[79]....
        /*0368*/ 	.word	0xffffffff


	//   ....[80]....
        /*036c*/ 	.word	0xffffffff


	//   ....[81]....
        /*0370*/ 	.word	0xffffffff


	//   ....[82]....
        /*0374*/ 	.word	0xffffffff


	//   ....[83]....
        /*0378*/ 	.word	0xffffffff


	//   ....[84]....
        /*037c*/ 	.word	0xffffffff


	//   ....[85]....
        /*0380*/ 	.word	0xffffffff


	//   ....[86]....
        /*0384*/ 	.word	0xffffffff


	//   ....[87]....
        /*0388*/ 	.word	0xffffffff


	//   ....[88]....
        /*038c*/ 	.word	0xffffffff


	//   ....[89]....
        /*0390*/ 	.word	0xffffffff


	//   ....[90]....
        /*0394*/ 	.word	0xffffffff


	//   ....[91]....
        /*0398*/ 	.word	0xffffffff


	//   ....[92]....
        /*039c*/ 	.word	0xffffffff


	//   ....[93]....
        /*03a0*/ 	.word	0xffffffff


	//   ....[94]....
        /*03a4*/ 	.word	0xffffffff


	//   ....[95]....
        /*03a8*/ 	.word	0xffffffff


	//   ....[96]....
        /*03ac*/ 	.word	0xffffffff


	//   ....[97]....
        /*03b0*/ 	.word	0xffffffff


	//   ....[98]....
        /*03b4*/ 	.word	0xffffffff


	//   ....[99]....
        /*03b8*/ 	.word	0xffffffff


	//   ....[100]....
        /*03bc*/ 	.word	0xffffffff


	//   ....[101]....
        /*03c0*/ 	.word	0xffffffff


	//   ....[102]....
        /*03c4*/ 	.word	0xffffffff


	//   ....[103]....
        /*03c8*/ 	.word	0xffffffff


	//   ....[104]....
        /*03cc*/ 	.word	0xffffffff


	//   ....[105]....
        /*03d0*/ 	.word	0xffffffff


	//   ....[106]....
        /*03d4*/ 	.word	0xffffffff


	//   ....[107]....
        /*03d8*/ 	.word	0xffffffff


	//   ....[108]....
        /*03dc*/ 	.word	0xffffffff


	//   ....[109]....
        /*03e0*/ 	.word	0xffffffff


	//   ....[110]....
        /*03e4*/ 	.word	0xffffffff


	//   ....[111]....
        /*03e8*/ 	.word	0xffffffff


	//   ....[112]....
        /*03ec*/ 	.word	0xffffffff


	//   ....[113]....
        /*03f0*/ 	.word	0xffffffff


	//   ....[114]....
        /*03f4*/ 	.word	0xffffffff


	//   ....[115]....
        /*03f8*/ 	.word	0xffffffff


	//   ....[116]....
        /*03fc*/ 	.word	0xffffffff


	//   ....[117]....
        /*0400*/ 	.word	0xffffffff


	//   ....[118]....
        /*0404*/ 	.word	0xffffffff


	//   ....[119]....
        /*0408*/ 	.word	0xffffffff


	//   ....[120]....
        /*040c*/ 	.word	0xffffffff


	//   ....[121]....
        /*0410*/ 	.word	0xffffffff


	//   ....[122]....
        /*0414*/ 	.word	0xffffffff


	//   ....[123]....
        /*0418*/ 	.word	0xffffffff


	//   ....[124]....
        /*041c*/ 	.word	0xffffffff


	//   ....[125]....
        /*0420*/ 	.word	0xffffffff


	//   ....[126]....
        /*0424*/ 	.word	0xffffffff


	//   ....[127]....
        /*0428*/ 	.word	0xffffffff


	//   ....[128]....
        /*042c*/ 	.word	0xffffffff


	//   ....[129]....
        /*0430*/ 	.word	0xffffffff


	//   ....[130]....
        /*0434*/ 	.word	0xffffffff


	//   ....[131]....
        /*0438*/ 	.word	0xffffffff


	//   ....[132]....
        /*043c*/ 	.word	0xffffffff


	//   ....[133]....
        /*0440*/ 	.word	0xffffffff


	//   ....[134]....
        /*0444*/ 	.word	0xffffffff


	//   ....[135]....
        /*0448*/ 	.word	0xffffffff


	//   ....[136]....
        /*044c*/ 	.word	0x0500000f


	//----- nvinfo : EIATTR_COOP_GROUP_INSTR_OFFSETS
	.align		4
.L_644:
        /*0450*/ 	.byte	0x04, 0x28
        /*0452*/ 	.short	(.L_646 - .L_645)


	//   ....[0]....
.L_645:
        /*0454*/ 	.word	0x00000060


	//   ....[1]....
        /*0458*/ 	.word	0x000001f0


	//   ....[2]....
        /*045c*/ 	.word	0x00000280


	//   ....[3]....
        /*0460*/ 	.word	0x00000400


	//   ....[4]....
        /*0464*/ 	.word	0x00000670


	//   ....[5]....
        /*0468*/ 	.word	0x00001110


	//   ....[6]....
        /*046c*/ 	.word	0x000021a0


	//   ....[7]....
        /*0470*/ 	.word	0x000022c0


	//   ....[8]....
        /*0474*/ 	.word	0x00002300


	//   ....[9]....
        /*0478*/ 	.word	0x00002340


	//   ....[10]....
        /*047c*/ 	.word	0x00002370


	//   ....[11]....
        /*0480*/ 	.word	0x000023a0


	//   ....[12]....
        /*0484*/ 	.word	0x000023d0


	//   ....[13]....
        /*0488*/ 	.word	0x00002420


	//   ....[14]....
        /*048c*/ 	.word	0x000026d0


	//   ....[15]....
        /*0490*/ 	.word	0x000027e0


	//   ....[16]....
        /*0494*/ 	.word	0x00002880


	//   ....[17]....
        /*0498*/ 	.word	0x00002940


	//   ....[18]....
        /*049c*/ 	.word	0x00002980


	//   ....[19]....
        /*04a0*/ 	.word	0x00002a00


	//   ....[20]....
        /*04a4*/ 	.word	0x00002aa0


	//   ....[21]....
        /*04a8*/ 	.word	0x00002b00


	//   ....[22]....
        /*04ac*/ 	.word	0x00002b90


	//   ....[23]....
        /*04b0*/ 	.word	0x00002c20


	//   ....[24]....
        /*04b4*/ 	.word	0x00002dd0


	//   ....[25]....
        /*04b8*/ 	.word	0x00002e30


	//   ....[26]....
        /*04bc*/ 	.word	0x00002ea0


	//   ....[27]....
        /*04c0*/ 	.word	0x00002ef0


	//   ....[28]....
        /*04c4*/ 	.word	0x00002f60


	//   ....[29]....
        /*04c8*/ 	.word	0x00002f90


	//   ....[30]....
        /*04cc*/ 	.word	0x00002fc0


	//   ....[31]....
        /*04d0*/ 	.word	0x00003020


	//   ....[32]....
        /*04d4*/ 	.word	0x000030d0


	//   ....[33]....
        /*04d8*/ 	.word	0x00003140


	//   ....[34]....
        /*04dc*/ 	.word	0x00003160


	//   ....[35]....
        /*04e0*/ 	.word	0x00003190


	//   ....[36]....
        /*04e4*/ 	.word	0x000031e0


	//   ....[37]....
        /*04e8*/ 	.word	0x00003280


	//   ....[38]....
        /*04ec*/ 	.word	0x00003510


	//   ....[39]....
        /*04f0*/ 	.word	0x00003530


	//   ....[40]....
        /*04f4*/ 	.word	0x00003540


	//   ....[41]....
        /*04f8*/ 	.word	0x00003560


	//   ....[42]....
        /*04fc*/ 	.word	0x00003570


	//   ....[43]....
        /*0500*/ 	.word	0x00003590


	//   ....[44]....
        /*0504*/ 	.word	0x000035c0


	//   ....[45]....
        /*0508*/ 	.word	0x00003600


	//   ....[46]....
        /*050c*/ 	.word	0x00003630


	//   ....[47]....
        /*0510*/ 	.word	0x00003670


	//   ....[48]....
        /*0514*/ 	.word	0x000036a0


	//   ....[49]....
        /*0518*/ 	.word	0x000036e0


	//   ....[50]....
        /*051c*/ 	.word	0x00003710


	//   ....[51]....
        /*0520*/ 	.word	0x00003750


	//   ....[52]....
        /*0524*/ 	.word	0x00003780


	//   ....[53]....
        /*0528*/ 	.word	0x000037c0


	//   ....[54]....
        /*052c*/ 	.word	0x000037f0


	//   ....[55]....
        /*0530*/ 	.word	0x00003830


	//   ....[56]....
        /*0534*/ 	.word	0x00003880


	//   ....[57]....
        /*0538*/ 	.word	0x000038b0


	//   ....[58]....
        /*053c*/ 	.word	0x000038c0


	//   ....[59]....
        /*0540*/ 	.word	0x000038f0


	//   ....[60]....
        /*0544*/ 	.word	0x00003900


	//   ....[61]....
        /*0548*/ 	.word	0x00003910


	//   ....[62]....
        /*054c*/ 	.word	0x00003920


	//   ....[63]....
        /*0550*/ 	.word	0x00003930


	//   ....[64]....
        /*0554*/ 	.word	0x00003940


	//   ....[65]....
        /*0558*/ 	.word	0x00003950


	//   ....[66]....
        /*055c*/ 	.word	0x00003960


	//   ....[67]....
        /*0560*/ 	.word	0x00003970


	//   ....[68]....
        /*0564*/ 	.word	0x00003980


	//   ....[69]....
        /*0568*/ 	.word	0x00003990


	//   ....[70]....
        /*056c*/ 	.word	0x00005e50


	//   ....[71]....
        /*0570*/ 	.word	0x00005e90


	//   ....[72]....
        /*0574*/ 	.word	0x00005f20


	//   ....[73]....
        /*0578*/ 	.word	0x00006050


	//   ....[74]....
        /*057c*/ 	.word	0x000060a0


	//   ....[75]....
        /*0580*/ 	.word	0x000060c0


	//   ....[76]....
        /*0584*/ 	.word	0x000060d0


	//   ....[77]....
        /*0588*/ 	.word	0x00006130


	//   ....[78]....
        /*058c*/ 	.word	0x00006170


	//   ....[79]....
        /*0590*/ 	.word	0x000061f0


	//   ....[80]....
        /*0594*/ 	.word	0x00006270


	//   ....[81]....
        /*0598*/ 	.word	0x00006290


	//   ....[82]....
        /*059c*/ 	.word	0x000062a0


	//   ....[83]....
        /*05a0*/ 	.word	0x000062c0


	//   ....[84]....
        /*05a4*/ 	.word	0x000062d0


	//   ....[85]....
        /*05a8*/ 	.word	0x000062e0


	//   ....[86]....
        /*05ac*/ 	.word	0x00006320


	//   ....[87]....
        /*05b0*/ 	.word	0x00006390


	//   ....[88]....
        /*05b4*/ 	.word	0x00006500


	//   ....[89]....
        /*05b8*/ 	.word	0x00006600


	//   ....[90]....
        /*05bc*/ 	.word	0x00006630


	//   ....[91]....
        /*05c0*/ 	.word	0x00006660


	//   ....[92]....
        /*05c4*/ 	.word	0x00006690


	//   ....[93]....
        /*05c8*/ 	.word	0x000067a0


	//   ....[94]....
        /*05cc*/ 	.word	0x00006800


	//   ....[95]....
        /*05d0*/ 	.word	0x00006840


	//   ....[96]....
        /*05d4*/ 	.word	0x00006880


	//   ....[97]....
        /*05d8*/ 	.word	0x00006900


	//   ....[98]....
        /*05dc*/ 	.word	0x000069b0


	//   ....[99]....
        /*05e0*/ 	.word	0x00006a50


	//   ....[100]....
        /*05e4*/ 	.word	0x00006a60


	//   ....[101]....
        /*05e8*/ 	.word	0x00006a70


	//   ....[102]....
        /*05ec*/ 	.word	0x00006a80


	//   ....[103]....
        /*05f0*/ 	.word	0x00006a90


	//   ....[104]....
        /*05f4*/ 	.word	0x00006bf0


	//   ....[105]....
        /*05f8*/ 	.word	0x00006c20


	//   ....[106]....
        /*05fc*/ 	.word	0x00006c40


	//   ....[107]....
        /*0600*/ 	.word	0x00006c50


	//   ....[108]....
        /*0604*/ 	.word	0x00006c60


	//   ....[109]....
        /*0608*/ 	.word	0x00006c70


	//   ....[110]....
        /*060c*/ 	.word	0x00006c80


	//   ....[111]....
        /*0610*/ 	.word	0x00006c90


	//   ....[112]....
        /*0614*/ 	.word	0x00006ca0


	//   ....[113]....
        /*0618*/ 	.word	0x00006d50


	//   ....[114]....
        /*061c*/ 	.word	0x00006dd0


	//   ....[115]....
        /*0620*/ 	.word	0x00006e10


	//   ....[116]....
        /*0624*/ 	.word	0x00006e40


	//   ....[117]....
        /*0628*/ 	.word	0x00006e60


	//   ....[118]....
        /*062c*/ 	.word	0x00006e80


	//   ....[119]....
        /*0630*/ 	.word	0x00006e90


	//   ....[120]....
        /*0634*/ 	.word	0x00006ea0


	//   ....[121]....
        /*0638*/ 	.word	0x00006eb0


	//   ....[122]....
        /*063c*/ 	.word	0x00006ed0


	//   ....[123]....
        /*0640*/ 	.word	0x00006ee0


	//   ....[124]....
        /*0644*/ 	.word	0x00006ef0


	//   ....[125]....
        /*0648*/ 	.word	0x00006f20


	//   ....[126]....
        /*064c*/ 	.word	0x00006f30


	//   ....[127]....
        /*0650*/ 	.word	0x00006f50


	//   ....[128]....
        /*0654*/ 	.word	0x00006f60


	//   ....[129]....
        /*0658*/ 	.word	0x00006f80


	//   ....[130]....
        /*065c*/ 	.word	0x00006f90


	//   ....[131]....
        /*0660*/ 	.word	0x00006fb0


	//   ....[132]....
        /*0664*/ 	.word	0x00006fc0


	//   ....[133]....
        /*0668*/ 	.word	0x00006fe0


	//   ....[134]....
        /*066c*/ 	.word	0x00009510


	//   ....[135]....
        /*0670*/ 	.word	0x0000a390


	//   ....[136]....
        /*0674*/ 	.word	0x0000d180


	//----- nvinfo : EIATTR_REG_RECONFIG
	.align		4
.L_646:
        /*0678*/ 	.byte	0x01, 0x54
	.zero		2


	//----- nvinfo : EIATTR_SYSCALL_OFFSETS
	.align		4
        /*067c*/ 	.byte	0x04, 0x46
        /*067e*/ 	.short	(.L_648 - .L_647)


	//   ....[0]....
.L_647:
        /*0680*/ 	.word	0x00000d70


	//   ....[1]....
        /*0684*/ 	.word	0x00000e60


	//   ....[2]....
        /*0688*/ 	.word	0x00000fc0


	//   ....[3]....
        /*068c*/ 	.word	0x000010b0


	//   ....[4]....
        /*0690*/ 	.word	0x00008d80


	//   ....[5]....
        /*0694*/ 	.word	0x00008eb0


	//   ....[6]....
        /*0698*/ 	.word	0x00008fd0


	//   ....[7]....
        /*069c*/ 	.word	0x000090f0


	//----- nvinfo : EIATTR_MBARRIER_INSTR_OFFSETS
	.align		4
.L_648:
        /*06a0*/ 	.byte	0x04, 0x39
        /*06a2*/ 	.short	(.L_650 - .L_649)


	//   ....[0]....
.L_649:
        /*06a4*/ 	.word	0x000002c0
        /*06a8*/ 	.word	0x000000ff
        /*06ac*/ 	.word	0x00030c00
        /*06b0*/ 	.short	0x0100
        /*06b2*/ 	.byte	0x06
	.zero		1


	//   ....[1]....
        /*06b4*/ 	.word	0x000003b0
        /*06b8*/ 	.word	0x000000ff
        /*06bc*/ 	.word	0x00030c10
        /*06c0*/ 	.short	0x0100
        /*06c2*/ 	.byte	0x08
	.zero		1


	//   ....[2]....
        /*06c4*/ 	.word	0x000003c0
        /*06c8*/ 	.word	0x000000ff
        /*06cc*/ 	.word	0x00030c20
        /*06d0*/ 	.short	0x0100
        /*06d2*/ 	.byte	0x08
	.zero		1


	//   ....[3]....
        /*06d4*/ 	.word	0x000003d0
        /*06d8*/ 	.word	0x000000ff
        /*06dc*/ 	.word	0x00030c18
        /*06e0*/ 	.short	0x0100
        /*06e2*/ 	.byte	0x08
	.zero		1


	//   ....[4]....
        /*06e4*/ 	.word	0x000003e0
        /*06e8*/ 	.word	0x000000ff
        /*06ec*/ 	.word	0x00030c28
        /*06f0*/ 	.short	0x0100
        /*06f2*/ 	.byte	0x08
	.zero		1


	//   ....[5]....
        /*06f4*/ 	.word	0x00000510
        /*06f8*/ 	.word	0x000000ff
        /*06fc*/ 	.word	0x00030c30
        /*0700*/ 	.short	0x0100
        /*0702*/ 	.byte	0x08
	.zero		1


	//   ....[6]....
        /*0704*/ 	.word	0x00000520
        /*0708*/ 	.word	0x000000ff
        /*070c*/ 	.word	0x00030c40
        /*0710*/ 	.short	0x0100
        /*0712*/ 	.byte	0x08
	.zero		1


	//   ....[7]....
        /*0714*/ 	.word	0x00000530
        /*0718*/ 	.word	0x000000ff
        /*071c*/ 	.word	0x00030c38
        /*0720*/ 	.short	0x0100
        /*0722*/ 	.byte	0x08
	.zero		1


	//   ....[8]....
        /*0724*/ 	.word	0x00000540
        /*0728*/ 	.word	0x000000ff
        /*072c*/ 	.word	0x00030c48
        /*0730*/ 	.short	0x0100
        /*0732*/ 	.byte	0x08
	.zero		1


	//   ....[9]....
        /*0734*/ 	.word	0x00001180
        /*0738*/ 	.word	0x000000ec
        /*073c*/ 	.word	0x00030c00
        /*0740*/ 	.short	0x010a
        /*0742*/ 	.byte	0x3f
	.zero		1


	//   ....[10]....
        /*0744*/ 	.word	0x000011a0
        /*0748*/ 	.word	0x000000ec
        /*074c*/ 	.word	0x00030c00
        /*0750*/ 	.short	0x010a
        /*0752*/ 	.byte	0x3f
	.zero		1


	//   ....[11]....
        /*0754*/ 	.word	0x00001b20
        /*0758*/ 	.word	0x00000006
        /*075c*/ 	.word	0x00030c10
        /*0760*/ 	.short	0x010a
        /*0762*/ 	.byte	0x3f
	.zero		1


	//   ....[12]....
        /*0764*/ 	.word	0x00001b90
        /*0768*/ 	.word	0x00000006
        /*076c*/ 	.word	0x00030c10
        /*0770*/ 	.short	0x010a
        /*0772*/ 	.byte	0x3f
	.zero		1


	//   ....[13]....
        /*0774*/ 	.word	0x00001fb0
        /*0778*/ 	.word	0x00000006
        /*077c*/ 	.word	0x00030c30
        /*0780*/ 	.short	0x010a
        /*0782*/ 	.byte	0x3f
	.zero		1


	//   ....[14]....
        /*0784*/ 	.word	0x00002050
        /*0788*/ 	.word	0x00000006
        /*078c*/ 	.word	0x00030c30
        /*0790*/ 	.short	0x010a
        /*0792*/ 	.byte	0x3f
	.zero		1


	//   ....[15]....
        /*0794*/ 	.word	0x00004c10
        /*0798*/ 	.word	0x00000005
        /*079c*/ 	.word	0x00000000
        /*07a0*/ 	.short	0x0101
        /*07a2*/ 	.byte	0x3f
	.zero		1


	//   ....[16]....
        /*07a4*/ 	.word	0x00005060
        /*07a8*/ 	.word	0x00000006
        /*07ac*/ 	.word	0x00000000
        /*07b0*/ 	.short	0x0101
        /*07b2*/ 	.byte	0x3f
	.zero		1


	//   ....[17]....
        /*07b4*/ 	.word	0x00005880
        /*07b8*/ 	.word	0x00000007
        /*07bc*/ 	.word	0x00030c10
        /*07c0*/ 	.short	0x010a
        /*07c2*/ 	.byte	0x3f
	.zero		1


	//   ....[18]....
        /*07c4*/ 	.word	0x00005900
        /*07c8*/ 	.word	0x00000007
        /*07cc*/ 	.word	0x00030c10
        /*07d0*/ 	.short	0x010a
        /*07d2*/ 	.byte	0x3f
	.zero		1


	//   ....[19]....
        /*07d4*/ 	.word	0x00005d10
        /*07d8*/ 	.word	0x00000007
        /*07dc*/ 	.word	0x00030c30
        /*07e0*/ 	.short	0x010a
        /*07e2*/ 	.byte	0x3f
	.zero		1


	//   ....[20]....
        /*07e4*/ 	.word	0x00005da0
        /*07e8*/ 	.word	0x00000007
        /*07ec*/ 	.word	0x00030c30
        /*07f0*/ 	.short	0x010a
        /*07f2*/ 	.byte	0x3f
	.zero		1


	//   ....[21]....
        /*07f4*/ 	.word	0x00008560
        /*07f8*/ 	.word	0x00000008
        /*07fc*/ 	.word	0x00000000
        /*0800*/ 	.short	0x0101
        /*0802*/ 	.byte	0x3f
	.zero		1


	//   ....[22]....
        /*0804*/ 	.word	0x000089c0
        /*0808*/ 	.word	0x00000007
        /*080c*/ 	.word	0x00000000
        /*0810*/ 	.short	0x0101
        /*0812*/ 	.byte	0x3f
	.zero		1


	//   ....[23]....
        /*0814*/ 	.word	0x0000b830
        /*0818*/ 	.word	0x00000000
        /*081c*/ 	.word	0x00030c20
        /*0820*/ 	.short	0x010a
        /*0822*/ 	.byte	0x3f
	.zero		1


	//   ....[24]....
        /*0824*/ 	.word	0x0000bd80
        /*0828*/ 	.word	0x00000000
        /*082c*/ 	.word	0x00030c40
        /*0830*/ 	.short	0x010a
        /*0832*/ 	.byte	0x3f
	.zero		1


	//   ....[25]....
        /*0834*/ 	.word	0x0000bfe0
        /*0838*/ 	.word	0x00000000
        /*083c*/ 	.word	0x00030c28
        /*0840*/ 	.short	0x010a
        /*0842*/ 	.byte	0x3f
	.zero		1


	//   ....[26]....
        /*0844*/ 	.word	0x0000c240
        /*0848*/ 	.word	0x00000000
        /*084c*/ 	.word	0x00030c48
        /*0850*/ 	.short	0x010a
        /*0852*/ 	.byte	0x3f
	.zero		1


	//   ....[27]....
        /*0854*/ 	.word	0x0000c450
        /*0858*/ 	.word	0x00000000
        /*085c*/ 	.word	0x00030c20
        /*0860*/ 	.short	0x010a
        /*0862*/ 	.byte	0x3f
	.zero		1


	//   ....[28]....
        /*0864*/ 	.word	0x0000c700
        /*0868*/ 	.word	0x00000000
        /*086c*/ 	.word	0x00030c40
        /*0870*/ 	.short	0x010a
        /*0872*/ 	.byte	0x3f
	.zero		1


	//   ....[29]....
        /*0874*/ 	.word	0x0000c930
        /*0878*/ 	.word	0x00000000
        /*087c*/ 	.word	0x00030c28
        /*0880*/ 	.short	0x010a
        /*0882*/ 	.byte	0x3f
	.zero		1


	//   ....[30]....
        /*0884*/ 	.word	0x0000cbe0
        /*0888*/ 	.word	0x00000004
        /*088c*/ 	.word	0x00030c40
        /*0890*/ 	.short	0x010a
        /*0892*/ 	.byte	0x3f
	.zero		1


	//   ....[31]....
        /*0894*/ 	.word	0x0000d000
        /*0898*/ 	.word	0x00000007
        /*089c*/ 	.word	0x00000000
        /*08a0*/ 	.short	0x010a
        /*08a2*/ 	.byte	0x3f
	.zero		1


	//   ....[32]....
        /*08a4*/ 	.word	0x0000d050
        /*08a8*/ 	.word	0x00000003
        /*08ac*/ 	.word	0x00000000
        /*08b0*/ 	.short	0x010a
        /*08b2*/ 	.byte	0x3f
	.zero		1


	//   ....[33]....
        /*08b4*/ 	.word	0x0000d0b0
        /*08b8*/ 	.word	0x00000005
        /*08bc*/ 	.word	0x00000000
        /*08c0*/ 	.short	0x010a
        /*08c2*/ 	.byte	0x3f
	.zero		1


	//   ....[34]....
        /*08c4*/ 	.word	0x0000d0e0
        /*08c8*/ 	.word	0x00000003
        /*08cc*/ 	.word	0x00000000
        /*08d0*/ 	.short	0x010a
        /*08d2*/ 	.byte	0x3f
	.zero		1


	//   ....[35]....
        /*08d4*/ 	.word	0x0000d1b0
        /*08d8*/ 	.word	0x000000ec
        /*08dc*/ 	.word	0x00030c00
        /*08e0*/ 	.short	0x010a
        /*08e2*/ 	.byte	0x3f
	.zero		1


	//   ....[36]....
        /*08e4*/ 	.word	0x0000d200
        /*08e8*/ 	.word	0x00000006
        /*08ec*/ 	.word	0x00030c10
        /*08f0*/ 	.short	0x010a
        /*08f2*/ 	.byte	0x3f
	.zero		1


	//   ....[37]....
        /*08f4*/ 	.word	0x0000d250
        /*08f8*/ 	.word	0x00000006
        /*08fc*/ 	.word	0x00030c30
        /*0900*/ 	.short	0x010a
        /*0902*/ 	.byte	0x3f
	.zero		1


	//   ....[38]....
        /*0904*/ 	.word	0x0000d2a0
        /*0908*/ 	.word	0x00000007
        /*090c*/ 	.word	0x00030c10
        /*0910*/ 	.short	0x010a
        /*0912*/ 	.byte	0x3f
	.zero		1


	//   ....[39]....
        /*0914*/ 	.word	0x0000d2f0
        /*0918*/ 	.word	0x00000007
        /*091c*/ 	.word	0x00030c30
        /*0920*/ 	.short	0x010a
        /*0922*/ 	.byte	0x3f
	.zero		1


	//   ....[40]....
        /*0924*/ 	.word	0x0000d340
        /*0928*/ 	.word	0x00000000
        /*092c*/ 	.word	0x00030c20
        /*0930*/ 	.short	0x010a
        /*0932*/ 	.byte	0x3f
	.zero		1


	//   ....[41]....
        /*0934*/ 	.word	0x0000d390
        /*0938*/ 	.word	0x00000000
        /*093c*/ 	.word	0x00030c40
        /*0940*/ 	.short	0x010a
        /*0942*/ 	.byte	0x3f
	.zero		1


	//   ....[42]....
        /*0944*/ 	.word	0x0000d3e0
        /*0948*/ 	.word	0x00000000
        /*094c*/ 	.word	0x00030c28
        /*0950*/ 	.short	0x010a
        /*0952*/ 	.byte	0x3f
	.zero		1


	//   ....[43]....
        /*0954*/ 	.word	0x0000d430
        /*0958*/ 	.word	0x00000000
        /*095c*/ 	.word	0x00030c48
        /*0960*/ 	.short	0x010a
        /*0962*/ 	.byte	0x3f
	.zero		1


	//   ....[44]....
        /*0964*/ 	.word	0x0000d490
        /*0968*/ 	.word	0x00000000
        /*096c*/ 	.word	0x00030c20
        /*0970*/ 	.short	0x010a
        /*0972*/ 	.byte	0x3f
	.zero		1


	//   ....[45]....
        /*0974*/ 	.word	0x0000d4e0
        /*0978*/ 	.word	0x00000000
        /*097c*/ 	.word	0x00030c40
        /*0980*/ 	.short	0x010a
        /*0982*/ 	.byte	0x3f
	.zero		1


	//   ....[46]....
        /*0984*/ 	.word	0x0000d530
        /*0988*/ 	.word	0x00000000
        /*098c*/ 	.word	0x00030c28
        /*0990*/ 	.short	0x010a
        /*0992*/ 	.byte	0x3f
	.zero		1


	//   ....[47]....
        /*0994*/ 	.word	0x0000d580
        /*0998*/ 	.word	0x00000004
        /*099c*/ 	.word	0x00030c40
        /*09a0*/ 	.short	0x010a
        /*09a2*/ 	.byte	0x3f
	.zero		1


	//   ....[48]....
        /*09a4*/ 	.word	0x0000d650
        /*09a8*/ 	.word	0x00000007
        /*09ac*/ 	.word	0x00000000
        /*09b0*/ 	.short	0x010a
        /*09b2*/ 	.byte	0x3f
	.zero		1


	//   ....[49]....
        /*09b4*/ 	.word	0x0000d6a0
        /*09b8*/ 	.word	0x00000003
        /*09bc*/ 	.word	0x00000000
        /*09c0*/ 	.short	0x010a
        /*09c2*/ 	.byte	0x3f
	.zero		1


	//   ....[50]....
        /*09c4*/ 	.word	0x0000d6f0
        /*09c8*/ 	.word	0x00000005
        /*09cc*/ 	.word	0x00000000
        /*09d0*/ 	.short	0x010a
        /*09d2*/ 	.byte	0x3f
	.zero		1


	//----- nvinfo : EIATTR_NUM_MBARRIERS
	.align		4
.L_650:
        /*09d4*/ 	.byte	0x03, 0x38
        /*09d6*/ 	.short	0x0009


	//----- nvinfo : EIATTR_EXIT_INSTR_OFFSETS
	.align		4
        /*09d8*/ 	.byte	0x04, 0x1c
        /*09da*/ 	.short	(.L_652 - .L_651)


	//   ....[0]....
.L_651:
        /*09dc*/ 	.word	0x0000d130


	//----- nvinfo : EIATTR_MAX_THREADS
	.align		4
.L_652:
        /*09e0*/ 	.byte	0x04, 0x05
        /*09e2*/ 	.short	(.L_654 - .L_653)
.L_653:
        /*09e4*/ 	.word	0x00000180
        /*09e8*/ 	.word	0x00000001
        /*09ec*/ 	.word	0x00000001


	//----- nvinfo : EIATTR_CRS_STACK_SIZE
	.align		4
.L_654:
        /*09f0*/ 	.byte	0x04, 0x1e
        /*09f2*/ 	.short	(.L_656 - .L_655)
.L_655:
        /*09f4*/ 	.word	0x00000000


	//----- nvinfo : EIATTR_CBANK_PARAM_SIZE
	.align		4
.L_656:
        /*09f8*/ 	.byte	0x03, 0x19
        /*09fa*/ 	.short	0x0970


	//----- nvinfo : EIATTR_PARAM_CBANK
	.align		4
        /*09fc*/ 	.byte	0x04, 0x0a
        /*09fe*/ 	.short	(.L_658 - .L_657)
	.align		4
.L_657:
        /*0a00*/ 	.word	index@(.nv.constant0._ZN7cutlass13device_kernelIN5flash11enable_sm90INS1_16FlashAttnBwdSm90INS1_25CollectiveMainloopBwdSm90ILi2ELi2ELi2EN4cute5tupleIJNS5_1CILi1EEES8_S8_EEENS6_IJNS7_ILi128EEESA_NS7_ILi64EEEEEENS_10bfloat16_tEfNS_4arch4Sm90ELb1ELb0ELb0ELb0ELb0ELb1ELb0ELb0ELi2ELi1ELi2ELi2ELb0EEENS1_21CollectiveEpilogueBwdISC_SD_SF_Li256ELb0ELb0ELi1EEENS1_25SingleTileBwdLPTSchedulerILb0ELi128ELb0EEEEEEEEEvNT_6ParamsE)
        /*0a04*/ 	.short	0x0210
        /*0a06*/ 	.short	0x0970


	//----- nvinfo : EIATTR_SW_WAR
	.align		4
.L_658:
        /*0a08*/ 	.byte	0x04, 0x36
        /*0a0a*/ 	.short	(.L_660 - .L_659)
.L_659:
        /*0a0c*/ 	.word	0x00000008
.L_660:


//--------------------- .nv.info._ZN7cutlass13device_kernelIN5flash11enable_sm90INS1_16FlashAttnBwdSm90INS1_25CollectiveMainloopBwdSm90ILi2ELi2ELi2EN4cute5tupleIJNS5_1CILi1EEES8_S8_EEENS6_IJNS7_ILi128EEESA_NS7_ILi64EEEEEENS_10bfloat16_tEfNS_4arch4Sm90ELb1ELb0ELb0ELb0ELb1ELb1ELb0ELb0ELi2ELi1ELi2ELi2ELb0EEENS1_21CollectiveEpilogueBwdISC_SD_SF_Li256ELb0ELb0ELi1EEENS1_25SingleTileBwdLPTSchedulerILb0ELi128ELb1EEEEEEEEEvNT_6ParamsE --------------------------
	.section	.nv.info._ZN7cutlass13device_kernelIN5flash11enable_sm90INS1_16FlashAttnBwdSm90INS1_25CollectiveMainloopBwdSm90ILi2ELi2ELi2EN4cute5tupleIJNS5_1CILi1EEES8_S8_EEENS6_IJNS7_ILi128EEESA_NS7_ILi64EEEEEENS_10bfloat16_tEfNS_4arch4Sm90ELb1ELb0ELb0ELb0ELb1ELb1ELb0ELb0ELi2ELi1ELi2ELi2ELb0EEENS1_21CollectiveEpilogueBwdISC_SD_SF_Li256ELb0ELb0ELi1EEENS1_25SingleTileBwdLPTSchedulerILb0ELi128ELb1EEEEEEEEEvNT_6ParamsE,"",@"SHT_CUDA_INFO"
	.sectionflags	@""
	.align	4


	//----- nvinfo : EIATTR_CUDA_API_VERSION
	.align		4
        /*0000*/ 	.byte	0x04, 0x37
        /*0002*/ 	.short	(.L_662 - .L_661)
.L_661:
        /*0004*/ 	.word	0x00000082


	//----- nvinfo : EIATTR_KPARAM_INFO
	.align		4
.L_662:
        /*0008*/ 	.byte	0x04, 0x17
        /*000a*/ 	.short	(.L_664 - .L_663)
.L_663:
        /*000c*/ 	.word	0x00000000
        /*0010*/ 	.short	0x0000
        /*0012*/ 	.short	0x0070
        /*0014*/ 	.byte	0x00, 0xf0, 0x01, 0x24


	//----- nvinfo : EIATTR_SPARSE_MMA_MASK
	.align		4
.L_664:
        /*0018*/ 	.byte	0x03, 0x50
        /*001a*/ 	.short	0x0000


	//----- nvinfo : EIATTR_MAXREG_COUNT
	.align		4
        /*001c*/ 	.byte	0x03, 0x1b
        /*001e*/ 	.short	0x00a8


	//----- nvinfo : EIATTR_NUM_BARRIERS
	.align		4
        /*0020*/ 	.byte	0x02, 0x4c
        /*0022*/ 	.byte	0x10
	.zero		1


	//----- nvinfo : EIATTR_EXTERNS
	.align		4
        /*0024*/ 	.byte	0x04, 0x0f
        /*0026*/ 	.short	(.L_666 - .L_665)


	//   ....[0]....
	.align		4
.L_665:
        /*0028*/ 	.word	index@(__assertfail)


	//----- nvinfo : EIATTR_ANNOTATIONS
	.align		4
.L_666:
        /*002c*/ 	.byte	0x04, 0x55
        /*002e*/ 	.short	(.L_668 - .L_667)


	//   ....[0]....
.L_667:
        /* <DEDUP_REMOVED lines=34> */


	//----- nvinfo : EIATTR_MERCURY_ISA_VERSION
	.align		4
.L_668:
        /*0238*/ 	.byte	0x03, 0x5f
        /*023a*/ 	.short	0x0101


	//----- nvinfo : EIATTR_INT_WARP_WIDE_INSTR_OFFSETS
	.align		4
        /*023c*/ 	.byte	0x04, 0x31
        /*023e*/ 	.short	(.L_670 - .L_669)


	//   ....[0]....
.L_669:
        /*0240*/ 	.word	0x000001e0


	//   ....[1]....
        /*0244*/ 	.word	0x000002a0


	//   ....[2]....
        /*0248*/ 	.word	0x0000aed0


	//   ....[3]....
        /*024c*/ 	.word	0x0000b540


	//   ....[4]....
        /*0250*/ 	.word	0x0000ba70


	//----- nvinfo : EIATTR_COOP_GROUP_MASK_REGIDS
	.align		4
.L_670:
        /*0254*/ 	.byte	0x04, 0x29
        /*0256*/ 	.short	(.L_672 - .L_671)


	//   ....[0]....
.L_671:
        /*0258*/ 	.word	0xffffffff


	//   ....[1]....
        /*025c*/ 	.word	0xffffffff


	//   ....[2]....
        /*0260*/ 	.word	0xffffffff


	//   ....[3]....
        /*0264*/ 	.word	0xffffffff


	//   ....[4]....
        /*0268*/ 	.word	0xffffffff


	//   ....[5]....
        /*026c*/ 	.word	0xffffffff


	//   ....[6]....
        /*0270*/ 	.word	0xffffffff


	//   ....[7]....
        /*0274*/ 	.word	0xffffffff


	//   ....[8]....
        /*0278*/ 	.word	0xffffffff


	//   ....[9]....
        /*027c*/ 	.word	0xffffffff


	//   ....[10]....
        /*0280*/ 	.word	0xffffffff


	//   ....[11]....
        /*0284*/ 	.word	0xffffffff


	//   ....[12]....
        /*0288*/ 	.word	0xffffffff


	//   ....[13]....
        /*028c*/ 	.word	0xffffffff


	//   ....[14]....
        /*0290*/ 	.word	0xffffffff


	//   ....[15]....
        /*0294*/ 	.word	0xffffffff


	//   ....[16]....
        /*0298*/ 	.word	0xffffffff


	//   ....[17]....
        /*029c*/ 	.word	0xffffffff


	//   ....[18]....
        /*02a0*/ 	.word	0xffffffff


	//   ....[19]....
        /*02a4*/ 	.word	0xffffffff


	//   ....[20]....
        /*02a8*/ 	.word	0xffffffff


	//   ....[21]....
        /*02ac*/ 	.word	0xffffffff


	//   ....[22]....
        /*02b0*/ 	.word	0xffffffff


	//   ....[23]....
        /*02b4*/ 	.word	0xffffffff


	//   ....[24]....
        /*02b8*/ 	.word	0xffffffff


	//   ....[25]....
        /*02bc*/ 	.word	0xffffffff


	//   ....[26]....
        /*02c0*/ 	.word	0xffffffff


	//   ....[27]....
        /*02c4*/ 	.word	0xffffffff


	//   ....[28]....
        /*02c8*/ 	.word	0xffffffff


	//   ....[29]....
        /*02cc*/ 	.word	0xffffffff


	//   ....[30]....
        /*02d0*/ 	.word	0xffffffff


	//   ....[31]....
        /*02d4*/ 	.word	0xffffffff


	//   ....[32]....
        /*02d8*/ 	.word	0xffffffff


	//   ....[33]....
        /*02dc*/ 	.word	0xffffffff


	//   ....[34]....
        /*02e0*/ 	.word	0xffffffff


	//   ....[35]....
        /*02e4*/ 	.word	0xffffffff


	//   ....[36]....
        /*02e8*/ 	.word	0xffffffff


	//   ....[37]....
        /*02ec*/ 	.word	0xffffffff


	//   ....[38]....
        /*02f0*/ 	.word	0xffffffff


	//   ....[39]....
        /*02f4*/ 	.word	0xffffffff


	//   ....[40]....
        /*02f8*/ 	.word	0xffffffff


	//   ....[41]....
        /*02fc*/ 	.word	0xffffffff


	//   ....[42]....
        /*0300*/ 	.word	0xffffffff


	//   ....[43]....
        /*0304*/ 	.word	0xffffffff


	//   ....[44]....
        /*0308*/ 	.word	0xffffffff


	//   ....[45]....
        /*030c*/ 	.word	0xffffffff


	//   ....[46]....
        /*0310*/ 	.word	0xffffffff


	//   ....[47]....
        /*0314*/ 	.word	0xffffffff


	//   ....[48]....
        /*0318*/ 	.word	0xffffffff


	//   ....[49]....
        /*031c*/ 	.word	0xffffffff


	//   ....[50]....
        /*0320*/ 	.word	0xffffffff


	//   ....[51]....
        /*0324*/ 	.word	0xffffffff


	//   ....[52]....
        /*0328*/ 	.word	0xffffffff


	//   ....[53]....
        /*032c*/ 	.word	0xffffffff


	//   ....[54]....
        /*0330*/ 	.word	0xffffffff


	//   ....[55]....
        /*0334*/ 	.word	0xffffffff


	//   ....[56]....
        /*0338*/ 	.word	0xffffffff


	//   ....[57]....
        /*033c*/ 	.word	0xffffffff


	//   ....[58]....
        /*0340*/ 	.word	0xffffffff


	//   ....[59]....
        /*0344*/ 	.word	0xffffffff


	//   ....[60]....
        /*0348*/ 	.word	0xffffffff


	//   ....[61]....
        /*034c*/ 	.word	0xffffffff


	//   ....[62]....
        /*0350*/ 	.word	0xffffffff


	//   ....[63]....
        /*0354*/ 	.word	0xffffffff


	//   ....[64]....
        /*0358*/ 	.word	0xffffffff


	//   ....[65]....
        /*035c*/ 	.word	0xffffffff


	//   ....[66]....
        /*0360*/ 	.word	0xffffffff


	//   ....[67]....
        /*0364*/ 	.word	0xffffffff


	//   ....[68]....
        /*0368*/ 	.word	0xffffffff


	//   ....[69]....
        /*036c*/ 	.word	0xffffffff


	//   ....[70]....
        /*0370*/ 	.word	0xffffffff


	//   ....[71]....
        /*0374*/ 	.word	0xffffffff


	//   ....[72]....
        /*0378*/ 	.word	0xffffffff


	//   ....[73]....
        /*037c*/ 	.word	0xffffffff


	//   ....[74]....
        /*0380*/ 	.word	0xffffffff


	//   ....[75]....
        /*0384*/ 	.word	0xffffffff


	//   ....[76]....
        /*0388*/ 	.word	0xffffffff


	//   ....[77]....
        /*038c*/ 	.word	0xffffffff


	//   ....[78]....
        /*0390*/ 	.word	0xffffffff


	//   ....[79]....
        /*0394*/ 	.word	0xffffffff


	//   ....[80]....
        /*0398*/ 	.word	0xffffffff


	//   ....[81]....
        /*039c*/ 	.word	0xffffffff


	//   ....[82]....
        /*03a0*/ 	.word	0xffffffff


	//   ....[83]....
        /*03a4*/ 	.word	0xffffffff


	//   ....[84]....
        /*03a8*/ 	.word	0xffffffff


	//   ....[85]....
        /*03ac*/ 	.word	0xffffffff


	//   ....[86]....
        /*03b0*/ 	.word	0xffffffff


	//   ....[87]....
        /*03b4*/ 	.word	0xffffffff


	//   ....[88]....
        /*03b8*/ 	.word	0xffffffff


	//   ....[89]....
        /*03bc*/ 	.word	0xffffffff


	//   ....[90]....
        /*03c0*/ 	.word	0xffffffff


	//   ....[91]....
        /*03c4*/ 	.word	0xffffffff


	//   ....[92]....
        /*03c8*/ 	.word	0xffffffff


	//   ....[93]....
        /*03cc*/ 	.word	0xffffffff


	//   ....[94]....
        /*03d0*/ 	.word	0xffffffff


	//   ....[95]....
        /*03d4*/ 	.word	0xffffffff


	//   ....[96]....
        /*03d8*/ 	.word	0xffffffff


	//   ....[97]....
        /*03dc*/ 	.word	0xffffffff


	//   ....[98]....
        /*03e0*/ 	.word	0xffffffff


	//   ....[99]....
        /*03e4*/ 	.word	0xffffffff


	//   ....[100]....
        /*03e8*/ 	.word	0xffffffff


	//   ....[101]....
        /*03ec*/ 	.word	0xffffffff


	//   ....[102]....
        /*03f0*/ 	.word	0xffffffff


	//   ....[103]....
        /*03f4*/ 	.word	0xffffffff


	//   ....[104]....
        /*03f8*/ 	.word	0xffffffff


	//   ....[105]....
        /*03fc*/ 	.word	0xffffffff


	//   ....[106]....
        /*0400*/ 	.word	0xffffffff


	//   ....[107]....
        /*0404*/ 	.word	0xffffffff


	//   ....[108]....
        /*0408*/ 	.word	0xffffffff


	//   ....[109]....
        /*040c*/ 	.word	0xffffffff


	//   ....[110]....
        /*0410*/ 	.word	0xffffffff


	//   ....[111]....
        /*0414*/ 	.word	0xffffffff


	//   ....[112]....
        /*0418*/ 	.word	0xffffffff


	//   ....[113]....
        /*041c*/ 	.word	0xffffffff


	//   ....[114]....
        /*0420*/ 	.word	0xffffffff


	//   ....[115]....
        /*0424*/ 	.word	0xffffffff


	//   ....[116]....
        /*0428*/ 	.word	0xffffffff


	//   ....[117]....
        /*042c*/ 	.word	0xffffffff


	//   ....[118]....
        /*0430*/ 	.word	0xffffffff


	//   ....[119]....
        /*0434*/ 	.word	0xffffffff


	//   ....[120]....
        /*0438*/ 	.word	0xffffffff


	//   ....[121]....
        /*043c*/ 	.word	0xffffffff


	//   ....[122]....
        /*0440*/ 	.word	0xffffffff


	//   ....[123]....
        /*0444*/ 	.word	0xffffffff


	//   ....[124]....
        /*0448*/ 	.word	0xffffffff


	//   ....[125]....
        /*044c*/ 	.word	0xffffffff


	//   ....[126]....
        /*0450*/ 	.word	0xffffffff


	//   ....[127]....
        /*0454*/ 	.word	0xffffffff


	//   ....[128]....
        /*0458*/ 	.word	0xffffffff


	//   ....[129]....
        /*045c*/ 	.word	0xffffffff


	//   ....[130]....
        /*0460*/ 	.word	0xffffffff


	//   ....[131]....
        /*0464*/ 	.word	0xffffffff


	//   ....[132]....
        /*0468*/ 	.word	0xffffffff


	//   ....[133]....
        /*046c*/ 	.word	0xffffffff


	//   ....[134]....
        /*0470*/ 	.word	0xffffffff


	//   ....[135]....
        /*0474*/ 	.word	0xffffffff


	//   ....[136]....
        /*0478*/ 	.word	0xffffffff


	//   ....[137]....
        /*047c*/ 	.word	0xffffffff


	//   ....[138]....
        /*0480*/ 	.word	0xffffffff


	//   ....[139]....
        /*0484*/ 	.word	0xffffffff


	//   ....[140]....
        /*0488*/ 	.word	0xffffffff


	//   ....[141]....
        /*048c*/ 	.word	0xffffffff


	//   ....[142]....
        /*0490*/ 	.word	0x0500000f


	//   ....[143]....
        /*0494*/ 	.word	0x0500000f


	//   ....[144]....
        /*0498*/ 	.word	0x0500000f


	//   ....[145]....
        /*049c*/ 	.word	0x0500000f


	//----- nvinfo : EIATTR_COOP_GROUP_INSTR_OFFSETS
	.align		4
.L_672:
        /*04a0*/ 	.byte	0x04, 0x28
        /*04a2*/ 	.short	(.L_674 - .L_673)


	//   ....[0]....
.L_673:
        /*04a4*/ 	.word	0x00000060


	//   ....[1]....
        /*04a8*/ 	.word	0x000001f0


	//   ....[2]....
        /*04ac*/ 	.word	0x00000280


	//   ....[3]....
        /*04b0*/ 	.word	0x00000400


	//   ....[4]....
        /*04b4*/ 	.word	0x00000680


	//   ....[5]....
        /*04b8*/ 	.word	0x00001170


	//   ....[6]....
        /*04bc*/ 	.word	0x000021f0


	//   ....[7]....
        /*04c0*/ 	.word	0x00002310


	//   ....[8]....
        /*04c4*/ 	.word	0x00002350


	//   ....[9]....
        /*04c8*/ 	.word	0x00002390


	//   ....[10]....
        /*04cc*/ 	.word	0x000023c0


	//   ....[11]....
        /*04d0*/ 	.word	0x000023f0


	//   ....[12]....
        /*04d4*/ 	.word	0x00002420


	//   ....[13]....
        /*04d8*/ 	.word	0x00002540


	//   ....[14]....
        /*04dc*/ 	.word	0x00002720


	//   ....[15]....
        /*04e0*/ 	.word	0x00002830


	//   ....[16]....
        /*04e4*/ 	.word	0x000028d0


	//   ....[17]....
        /*04e8*/ 	.word	0x000029c0


	//   ....[18]....
        /*04ec*/ 	.word	0x00002a80


	//   ....[19]....
        /*04f0*/ 	.word	0x00002b00


	//   ....[20]....
        /*04f4*/ 	.word	0x00002d90


	//   ....[21]....
        /*04f8*/ 	.word	0x00002dd0


	//   ....[22]....
        /*04fc*/ 	.word	0x00002e20


	//   ....[23]....
        /*0500*/ 	.word	0x00002e40


	//   ....[24]....
        /*0504*/ 	.word	0x00002e90


	//   ....[25]....
        /*0508*/ 	.word	0x00002ee0


	//   ....[26]....
        /*050c*/ 	.word	0x00002f70


	//   ....[27]....
        /*0510*/ 	.word	0x00002fa0


	//   ....[28]....
        /*0514*/ 	.word	0x00002fe0


	//   ....[29]....
        /*0518*/ 	.word	0x00003050


	//   ....[30]....
        /*051c*/ 	.word	0x00003090


	//   ....[31]....
        /*0520*/ 	.word	0x000030b0


	//   ....[32]....
        /*0524*/ 	.word	0x00003150


	//   ....[33]....
        /*0528*/ 	.word	0x000031d0


	//   ....[34]....
        /*052c*/ 	.word	0x00003210


	//   ....[35]....
        /*0530*/ 	.word	0x00003260


	//   ....[36]....
        /*0534*/ 	.word	0x00003300


	//   ....[37]....
        /*0538*/ 	.word	0x00003340


	//   ....[38]....
        /*053c*/ 	.word	0x00003590


	//   ....[39]....
        /*0540*/ 	.word	0x000035b0


	//   ....[40]....
        /*0544*/ 	.word	0x000035c0


	//   ....[41]....
        /*0548*/ 	.word	0x000035e0


	//   ....[42]....
        /*054c*/ 	.word	0x000035f0


	//   ....[43]....
        /*0550*/ 	.word	0x00003610


	//   ....[44]....
        /*0554*/ 	.word	0x00003640


	//   ....[45]....
        /*0558*/ 	.word	0x00003680


	//   ....[46]....
        /*055c*/ 	.word	0x000036b0


	//   ....[47]....
        /*0560*/ 	.word	0x000036f0


	//   ....[48]....
        /*0564*/ 	.word	0x00003720


	//   ....[49]....
        /*0568*/ 	.word	0x00003760


	//   ....[50]....
        /*056c*/ 	.word	0x00003790


	//   ....[51]....
        /*0570*/ 	.word	0x000037d0


	//   ....[52]....
        /*0574*/ 	.word	0x00003800


	//   ....[53]....
        /*0578*/ 	.word	0x00003830


	//   ....[54]....
        /*057c*/ 	.word	0x00003860


	//   ....[55]....
        /*0580*/ 	.word	0x00003890


	//   ....[56]....
        /*0584*/ 	.word	0x000038d0


	//   ....[57]....
        /*0588*/ 	.word	0x00003900


	//   ....[58]....
        /*058c*/ 	.word	0x00003910


	//   ....[59]....
        /*0590*/ 	.word	0x00003940


	//   ....[60]....
        /*0594*/ 	.word	0x00003950


	//   ....[61]....
        /*0598*/ 	.word	0x00003960


	//   ....[62]....
        /*059c*/ 	.word	0x00003970


	//   ....[63]....
        /*05a0*/ 	.word	0x00003980


	//   ....[64]....
        /*05a4*/ 	.word	0x00003990


	//   ....[65]....
        /*05a8*/ 	.word	0x000039a0


	//   ....[66]....
        /*05ac*/ 	.word	0x000039b0


	//   ....[67]....
        /*05b0*/ 	.word	0x000039c0


	//   ....[68]....
        /*05b4*/ 	.word	0x000039d0


	//   ....[69]....
        /*05b8*/ 	.word	0x000039e0


	//   ....[70]....
        /*05bc*/ 	.word	0x00005ea0


	//   ....[71]....
        /*05c0*/ 	.word	0x00005ee0


	//   ....[72]....
        /*05c4*/ 	.word	0x00005f70


	//   ....[73]....
        /*05c8*/ 	.word	0x000060a0


	//   ....[74]....
        /*05cc*/ 	.word	0x000060f0


	//   ....[75]....
        /*05d0*/ 	.word	0x00006110


	//   ....[76]....
        /*05d4*/ 	.word	0x00006120


	//   ....[77]....
        /*05d8*/ 	.word	0x00006180


	//   ....[78]....
        /*05dc*/ 	.word	0x000061c0


	//   ....[79]....
        /*05e0*/ 	.word	0x00006240


	//   ....[80]....
        /*05e4*/ 	.word	0x000062c0


	//   ....[81]....
        /*05e8*/ 	.word	0x000062e0


	//   ....[82]....
        /*05ec*/ 	.word	0x000062f0


	//   ....[83]....
        /*05f0*/ 	.word	0x00006310


	//   ....[84]....
        /*05f4*/ 	.word	0x00006320


	//   ....[85]....
        /*05f8*/ 	.word	0x00006330


	//   ....[86]....
        /*05fc*/ 	.word	0x00006370


	//   ....[87]....
        /*0600*/ 	.word	0x000063e0


	//   ....[88]....
        /*0604*/ 	.word	0x00006550


	//   ....[89]....
        /*0608*/ 	.word	0x00006650


	//   ....[90]....
        /*060c*/ 	.word	0x00006680


	//   ....[91]....
        /*0610*/ 	.word	0x000066b0


	//   ....[92]....
        /*0614*/ 	.word	0x000066e0


	//   ....[93]....
        /*0618*/ 	.word	0x000067f0


	//   ....[94]....
        /*061c*/ 	.word	0x00006850


	//   ....[95]....
        /*0620*/ 	.word	0x00006890


	//   ....[96]....
        /*0624*/ 	.word	0x000068d0


	//   ....[97]....
        /*0628*/ 	.word	0x00006950


	//   ....[98]....
        /*062c*/ 	.word	0x00006a00


	//   ....[99]....
        /*0630*/ 	.word	0x00006aa0


	//   ....[100]....
        /*0634*/ 	.word	0x00006ab0


	//   ....[101]....
        /*0638*/ 	.word	0x00006ac0


	//   ....[102]....
        /*063c*/ 	.word	0x00006ad0


	//   ....[103]....
        /*0640*/ 	.word	0x00006ae0


	//   ....[104]....
        /*0644*/ 	.word	0x00006c40


	//   ....[105]....
        /*0648*/ 	.word	0x00006c70


	//   ....[106]....
        /*064c*/ 	.word	0x00006c90


	//   ....[107]....
        /*0650*/ 	.word	0x00006ca0


	//   ....[108]....
        /*0654*/ 	.word	0x00006cb0


	//   ....[109]....
        /*0658*/ 	.word	0x00006cc0


	//   ....[110]....
        /*065c*/ 	.word	0x00006cd0


	//   ....[111]....
        /*0660*/ 	.word	0x00006ce0


	//   ....[112]....
        /*0664*/ 	.word	0x00006cf0


	//   ....[113]....
        /*0668*/ 	.word	0x00006da0


	//   ....[114]....
        /*066c*/ 	.word	0x00006e20


	//   ....[115]....
        /*0670*/ 	.word	0x00006e60


	//   ....[116]....
        /*0674*/ 	.word	0x00006e90


	//   ....[117]....
        /*0678*/ 	.word	0x00006eb0


	//   ....[118]....
        /*067c*/ 	.word	0x00006ed0


	//   ....[119]....
        /*0680*/ 	.word	0x00006ee0


	//   ....[120]....
        /*0684*/ 	.word	0x00006ef0


	//   ....[121]....
        /*0688*/ 	.word	0x00006f00


	//   ....[122]....
        /*068c*/ 	.word	0x00006f20


	//   ....[123]....
        /*0690*/ 	.word	0x00006f30


	//   ....[124]....
        /*0694*/ 	.word	0x00006f40


	//   ....[125]....
        /*0698*/ 	.word	0x00006f70


	//   ....[126]....
        /*069c*/ 	.word	0x00006f80


	//   ....[127]....
        /*06a0*/ 	.word	0x00006fa0


	//   ....[128]....
        /*06a4*/ 	.word	0x00006fb0


	//   ....[129]....
        /*06a8*/ 	.word	0x00006fd0


	//   ....[130]....
        /*06ac*/ 	.word	0x00006fe0


	//   ....[131]....
        /*06b0*/ 	.word	0x00007000


	//   ....[132]....
        /*06b4*/ 	.word	0x00007010


	//   ....[133]....
        /*06b8*/ 	.word	0x00007030


	//   ....[134]....
        /*06bc*/ 	.word	0x00009570


	//   ....[135]....
        /*06c0*/ 	.word	0x0000a300


	//   ....[136]....
        /*06c4*/ 	.word	0x0000aad0


	//   ....[137]....
        /*06c8*/ 	.word	0x0000ae00


	//   ....[138]....
        /*06cc*/ 	.word	0x0000b1c0


	//   ....[139]....
        /*06d0*/ 	.word	0x0000b470


	//   ....[140]....
        /*06d4*/ 	.word	0x0000b730


	//   ....[141]....
        /*06d8*/ 	.word	0x0000b9a0


	//   ....[142]....
        /*06dc*/ 	.word	0x0000db00


	//   ....[143]....
        /*06e0*/ 	.word	0x0000dcf0


	//   ....[144]....
        /*06e4*/ 	.word	0x0000dd60


	//   ....[145]....
        /*06e8*/ 	.word	0x0000ddd0


	//----- nvinfo : EIATTR_REG_RECONFIG
	.align		4
.L_674:
        /*06ec*/ 	.byte	0x01, 0x54
	.zero		2


	//----- nvinfo : EIATTR_SYSCALL_OFFSETS
	.align		4
        /*06f0*/ 	.byte	0x04, 0x46
        /*06f2*/ 	.short	(.L_676 - .L_675)


	//   ....[0]....
.L_675:
        /*06f4*/ 	.word	0x00000dd0


	//   ....[1]....
        /*06f8*/ 	.word	0x00000ec0


	//   ....[2]....
        /*06fc*/ 	.word	0x00001020


	//   ....[3]....
        /*0700*/ 	.word	0x00001110


	//   ....[4]....
        /*0704*/ 	.word	0x00008de0


	//   ....[5]....
        /*0708*/ 	.word	0x00008f10


	//   ....[6]....
        /*070c*/ 	.word	0x00009030


	//   ....[7]....
        /*0710*/ 	.word	0x00009150


	//----- nvinfo : EIATTR_MBARRIER_INSTR_OFFSETS
	.align		4
.L_676:
        /*0714*/ 	.byte	0x04, 0x39
        /*0716*/ 	.short	(.L_678 - .L_677)


	//   ....[0]....
.L_677:
        /*0718*/ 	.word	0x000002c0
        /*071c*/ 	.word	0x000000ff
        /*0720*/ 	.word	0x00030c00
        /*0724*/ 	.short	0x0100
        /*0726*/ 	.byte	0x06
	.zero		1


	//   ....[1]....
        /*0728*/ 	.word	0x000003b0
        /*072c*/ 	.word	0x000000ff
        /*0730*/ 	.word	0x00030c10
        /*0734*/ 	.short	0x0100
        /*0736*/ 	.byte	0x08
	.zero		1


	//   ....[2]....
        /*0738*/ 	.word	0x000003c0
        /*073c*/ 	.word	0x000000ff
        /*0740*/ 	.word	0x00030c20
        /*0744*/ 	.short	0x0100
        /*0746*/ 	.byte	0x08
	.zero		1


	//   ....[3]....
        /*0748*/ 	.word	0x000003d0
        /*074c*/ 	.word	0x000000ff
        /*0750*/ 	.word	0x00030c18
        /*0754*/ 	.short	0x0100
        /*0756*/ 	.byte	0x08
	.zero		1


	//   ....[4]....
        /*0758*/ 	.word	0x000003e0
        /*075c*/ 	.word	0x000000ff
        /*0760*/ 	.word	0x00030c28
        /*0764*/ 	.short	0x0100
        /*0766*/ 	.byte	0x08
	.zero		1


	//   ....[5]....
        /*0768*/ 	.word	0x00000510
        /*076c*/ 	.word	0x000000ff
        /*0770*/ 	.word	0x00030c30
        /*0774*/ 	.short	0x0100
        /*0776*/ 	.byte	0x08
	.zero		1


	//   ....[6]....
        /*0778*/ 	.word	0x00000520
        /*077c*/ 	.word	0x000000ff
        /*0780*/ 	.word	0x00030c40
        /*0784*/ 	.short	0x0100
        /*0786*/ 	.byte	0x08
	.zero		1


	//   ....[7]....
        /*0788*/ 	.word	0x00000530
        /*078c*/ 	.word	0x000000ff
        /*0790*/ 	.word	0x00030c38
        /*0794*/ 	.short	0x0100
        /*0796*/ 	.byte	0x08
	.zero		1


	//   ....[8]....
        /*0798*/ 	.word	0x00000540
        /*079c*/ 	.word	0x000000ff
        /*07a0*/ 	.word	0x00030c48
        /*07a4*/ 	.short	0x0100
        /*07a6*/ 	.byte	0x08
	.zero		1


	//   ....[9]....
        /*07a8*/ 	.word	0x000011f0
        /*07ac*/ 	.word	0x000000ec
        /*07b0*/ 	.word	0x00030c00
        /*07b4*/ 	.short	0x010a
        /*07b6*/ 	.byte	0x3f
	.zero		1


	//   ....[10]....
        /*07b8*/ 	.word	0x00001270
        /*07bc*/ 	.word	0x000000ec
        /*07c0*/ 	.word	0x00030c00
        /*07c4*/ 	.short	0x010a
        /*07c6*/ 	.byte	0x3f
	.zero		1


	//   ....[11]....
        /*07c8*/ 	.word	0x00001b70
        /*07cc*/ 	.word	0x00000006
        /*07d0*/ 	.word	0x00030c10
        /*07d4*/ 	.short	0x010a
        /*07d6*/ 	.byte	0x3f
	.zero		1


	//   ....[12]....
        /*07d8*/ 	.word	0x00001be0
        /*07dc*/ 	.word	0x00000006
        /*07e0*/ 	.word	0x00030c10
        /*07e4*/ 	.short	0x010a
        /*07e6*/ 	.byte	0x3f
	.zero		1


	//   ....[13]....
        /*07e8*/ 	.word	0x00002000
        /*07ec*/ 	.word	0x00000006
        /*07f0*/ 	.word	0x00030c30
        /*07f4*/ 	.short	0x010a
        /*07f6*/ 	.byte	0x3f
	.zero		1


	//   ....[14]....
        /*07f8*/ 	.word	0x000020a0
        /*07fc*/ 	.word	0x00000006
        /*0800*/ 	.word	0x00030c30
        /*0804*/ 	.short	0x010a
        /*0806*/ 	.byte	0x3f
	.zero		1


	//   ....[15]....
        /*0808*/ 	.word	0x00004c60
        /*080c*/ 	.word	0x00000005
        /*0810*/ 	.word	0x00000000
        /*0814*/ 	.short	0x0101
        /*0816*/ 	.byte	0x3f
	.zero		1


	//   ....[16]....
        /*0818*/ 	.word	0x000050b0
        /*081c*/ 	.word	0x00000006
        /*0820*/ 	.word	0x00000000
        /*0824*/ 	.short	0x0101
        /*0826*/ 	.byte	0x3f
	.zero		1


	//   ....[17]....
        /*0828*/ 	.word	0x000058d0
        /*082c*/ 	.word	0x00000007
        /*0830*/ 	.word	0x00030c10
        /*0834*/ 	.short	0x010a
        /*0836*/ 	.byte	0x3f
	.zero		1


	//   ....[18]....
        /*0838*/ 	.word	0x00005950
        /*083c*/ 	.word	0x00000007
        /*0840*/ 	.word	0x00030c10
        /*0844*/ 	.short	0x010a
        /*0846*/ 	.byte	0x3f
	.zero		1


	//   ....[19]....
        /*0848*/ 	.word	0x00005d60
        /*084c*/ 	.word	0x00000007
        /*0850*/ 	.word	0x00030c30
        /*0854*/ 	.short	0x010a
        /*0856*/ 	.byte	0x3f
	.zero		1


	//   ....[20]....
        /*0858*/ 	.word	0x00005df0
        /*085c*/ 	.word	0x00000007
        /*0860*/ 	.word	0x00030c30
        /*0864*/ 	.short	0x010a
        /*0866*/ 	.byte	0x3f
	.zero		1


	//   ....[21]....
        /*0868*/ 	.word	0x000085b0
        /*086c*/ 	.word	0x00000008
        /*0870*/ 	.word	0x00000000
        /*0874*/ 	.short	0x0101
        /*0876*/ 	.byte	0x3f
	.zero		1


	//   ....[22]....
        /*0878*/ 	.word	0x00008a10
        /*087c*/ 	.word	0x00000007
        /*0880*/ 	.word	0x00000000
        /*0884*/ 	.short	0x0101
        /*0886*/ 	.byte	0x3f
	.zero		1


	//   ....[23]....
        /*0888*/ 	.word	0x0000c1b0
        /*088c*/ 	.word	0x00000000
        /*0890*/ 	.word	0x00030c20
        /*0894*/ 	.short	0x010a
        /*0896*/ 	.byte	0x3f
	.zero		1


	//   ....[24]....
        /*0898*/ 	.word	0x0000c700
        /*089c*/ 	.word	0x00000000
        /*08a0*/ 	.word	0x00030c40
        /*08a4*/ 	.short	0x010a
        /*08a6*/ 	.byte	0x3f
	.zero		1


	//   ....[25]....
        /*08a8*/ 	.word	0x0000c960
        /*08ac*/ 	.word	0x00000000
        /*08b0*/ 	.word	0x00030c28
        /*08b4*/ 	.short	0x010a
        /*08b6*/ 	.byte	0x3f
	.zero		1


	//   ....[26]....
        /*08b8*/ 	.word	0x0000cbc0
        /*08bc*/ 	.word	0x00000000
        /*08c0*/ 	.word	0x00030c48
        /*08c4*/ 	.short	0x010a
        /*08c6*/ 	.byte	0x3f
	.zero		1


	//   ....[27]....
        /*08c8*/ 	.word	0x0000cdd0
        /*08cc*/ 	.word	0x00000000
        /*08d0*/ 	.word	0x00030c20
        /*08d4*/ 	.short	0x010a
        /*08d6*/ 	.byte	0x3f
	.zero		1


	//   ....[28]....
        /*08d8*/ 	.word	0x0000d080
        /*08dc*/ 	.word	0x00000000
        /*08e0*/ 	.word	0x00030c40
        /*08e4*/ 	.short	0x010a
        /*08e6*/ 	.byte	0x3f
	.zero		1


	//   ....[29]....
        /*08e8*/ 	.word	0x0000d2b0
        /*08ec*/ 	.word	0x00000000
        /*08f0*/ 	.word	0x00030c28
        /*08f4*/ 	.short	0x010a
        /*08f6*/ 	.byte	0x3f
	.zero		1


	//   ....[30]....
        /*08f8*/ 	.word	0x0000d560
        /*08fc*/ 	.word	0x00000004
        /*0900*/ 	.word	0x00030c40
        /*0904*/ 	.short	0x010a
        /*0906*/ 	.byte	0x3f
	.zero		1


	//   ....[31]....
        /*0908*/ 	.word	0x0000d980
        /*090c*/ 	.word	0x00000007
        /*0910*/ 	.word	0x00000000
        /*0914*/ 	.short	0x010a
        /*0916*/ 	.byte	0x3f
	.zero		1


	//   ....[32]....
        /*0918*/ 	.word	0x0000d9d0
        /*091c*/ 	.word	0x00000003
        /*0920*/ 	.word	0x00000000
        /*0924*/ 	.short	0x010a
        /*0926*/ 	.byte	0x3f
	.zero		1


	//   ....[33]....
        /*0928*/ 	.word	0x0000da30
        /*092c*/ 	.word	0x00000005
        /*0930*/ 	.word	0x00000000
        /*0934*/ 	.short	0x010a
        /*0936*/ 	.byte	0x3f
	.zero		1


	//   ....[34]....
        /*0938*/ 	.word	0x0000da60
        /*093c*/ 	.word	0x00000003
        /*0940*/ 	.word	0x00000000
        /*0944*/ 	.short	0x010a
        /*0946*/ 	.byte	0x3f
	.zero		1


	//   ....[35]....
        /*0948*/ 	.word	0x0000db30
        /*094c*/ 	.word	0x000000ec
        /*0950*/ 	.word	0x00030c00
        /*0954*/ 	.short	0x010a
        /*0956*/ 	.byte	0x3f
	.zero		1


	//   ....[36]....
        /*0958*/ 	.word	0x0000db80
        /*095c*/ 	.word	0x00000006
        /*0960*/ 	.word	0x00030c10
        /*0964*/ 	.short	0x010a
        /*0966*/ 	.byte	0x3f
	.zero		1


	//   ....[37]....
        /*0968*/ 	.word	0x0000dbd0
        /*096c*/ 	.word	0x00000006
        /*0970*/ 	.word	0x00030c30
        /*0974*/ 	.short	0x010a
        /*0976*/ 	.byte	0x3f
	.zero		1


	//   ....[38]....
        /*0978*/ 	.word	0x0000dc20
        /*097c*/ 	.word	0x00000007
        /*0980*/ 	.word	0x00030c10
        /*0984*/ 	.short	0x010a
        /*0986*/ 	.byte	0x3f
	.zero		1


	//   ....[39]....
        /*0988*/ 	.word	0x0000dc70
        /*098c*/ 	.word	0x00000007
        /*0990*/ 	.word	0x00030c30
        /*0994*/ 	.short	0x010a
        /*0996*/ 	.byte	0x3f
	.zero		1


	//   ....[40]....
        /*0998*/ 	.word	0x0000de10
        /*099c*/ 	.word	0x00000000
        /*09a0*/ 	.word	0x00030c20
        /*09a4*/ 	.short	0x010a
        /*09a6*/ 	.byte	0x3f
	.zero		1


	//   ....[41]....
        /*09a8*/ 	.word	0x0000de60
        /*09ac*/ 	.word	0x00000000
        /*09b0*/ 	.word	0x00030c40
        /*09b4*/ 	.short	0x010a
        /*09b6*/ 	.byte	0x3f
	.zero		1


	//   ....[42]....
        /*09b8*/ 	.word	0x0000deb0
        /*09bc*/ 	.word	0x00000000
        /*09c0*/ 	.word	0x00030c28
        /*09c4*/ 	.short	0x010a
        /*09c6*/ 	.byte	0x3f
	.zero		1


	//   ....[43]....
        /*09c8*/ 	.word	0x0000df00
        /*09cc*/ 	.word	0x00000000
        /*09d0*/ 	.word	0x00030c48
        /*09d4*/ 	.short	0x010a
        /*09d6*/ 	.byte	0x3f
	.zero		1


	//   ....[44]....
        /*09d8*/ 	.word	0x0000df60
        /*09dc*/ 	.word	0x00000000
        /*09e0*/ 	.word	0x00030c20
        /*09e4*/ 	.short	0x010a
        /*09e6*/ 	.byte	0x3f
	.zero		1


	//   ....[45]....
        /*09e8*/ 	.word	0x0000dfb0
        /*09ec*/ 	.word	0x00000000
        /*09f0*/ 	.word	0x00030c40
        /*09f4*/ 	.short	0x010a
        /*09f6*/ 	.byte	0x3f
	.zero		1


	//   ....[46]....
        /*09f8*/ 	.word	0x0000e000
        /*09fc*/ 	.word	0x00000000
        /*0a00*/ 	.word	0x00030c28
        /*0a04*/ 	.short	0x010a
        /*0a06*/ 	.byte	0x3f
	.zero		1


	//   ....[47]....
        /*0a08*/ 	.word	0x0000e050
        /*0a0c*/ 	.word	0x00000004
        /*0a10*/ 	.word	0x00030c40
        /*0a14*/ 	.short	0x010a
        /*0a16*/ 	.byte	0x3f
	.zero		1


	//   ....[48]....
        /*0a18*/ 	.word	0x0000e120
        /*0a1c*/ 	.word	0x00000007
        /*0a20*/ 	.word	0x00000000
        /*0a24*/ 	.short	0x010a
        /*0a26*/ 	.byte	0x3f
	.zero		1


	//   ....[49]....
        /*0a28*/ 	.word	0x0000e170
        /*0a2c*/ 	.word	0x00000003
        /*0a30*/ 	.word	0x00000000
        /*0a34*/ 	.short	0x010a
        /*0a36*/ 	.byte	0x3f
	.zero		1


	//   ....[50]....
        /*0a38*/ 	.word	0x0000e1c0
        /*0a3c*/ 	.word	0x00000005
        /*0a40*/ 	.word	0x00000000
        /*0a44*/ 	.short	0x010a
        /*0a46*/ 	.byte	0x3f
	.zero		1


	//----- nvinfo : EIATTR_NUM_MBARRIERS
	.align		4
.L_678:
        /*0a48*/ 	.byte	0x03, 0x38
        /*0a4a*/ 	.short	0x0009


	//----- nvinfo : EIATTR_EXIT_INSTR_OFFSETS
	.align		4
        /*0a4c*/ 	.byte	0x04, 0x1c
        /*0a4e*/ 	.short	(.L_680 - .L_679)


	//   ....[0]....
.L_679:
        /*0a50*/ 	.word	0x0000dab0


	//----- nvinfo : EIATTR_MAX_THREADS
	.align		4
.L_680:
        /*0a54*/ 	.byte	0x04, 0x05
        /*0a56*/ 	.short	(.L_682 - .L_681)
.L_681:
        /*0a58*/ 	.word	0x00000180
        /*0a5c*/ 	.word	0x00000001
        /*0a60*/ 	.word	0x00000001


	//----- nvinfo : EIATTR_CRS_STACK_SIZE
	.align		4
.L_682:
        /*0a64*/ 	.byte	0x04, 0x1e
        /*0a66*/ 	.short	(.L_684 - .L_683)
.L_683:
        /*0a68*/ 	.word	0x00000000


	//----- nvinfo : EIATTR_CBANK_PARAM_SIZE
	.align		4
.L_684:
        /*0a6c*/ 	.byte	0x03, 0x19
        /*0a6e*/ 	.short	0x0970


	//----- nvinfo : EIATTR_PARAM_CBANK
	.align		4
        /*0a70*/ 	.byte	0x04, 0x0a
        /*0a72*/ 	.short	(.L_686 - .L_685)
	.align		4
.L_685:
        /*0a74*/ 	.word	index@(.nv.constant0._ZN7cutlass13device_kernelIN5flash11enable_sm90INS1_16FlashAttnBwdSm90INS1_25CollectiveMainloopBwdSm90ILi2ELi2ELi2EN4cute5tupleIJNS5_1CILi1EEES8_S8_EEENS6_IJNS7_ILi128EEESA_NS7_ILi64EEEEEENS_10bfloat16_tEfNS_4arch4Sm90ELb1ELb0ELb0ELb0ELb1ELb1ELb0ELb0ELi2ELi1ELi2ELi2ELb0EEENS1_21CollectiveEpilogueBwdISC_SD_SF_Li256ELb0ELb0ELi1EEENS1_25SingleTileBwdLPTSchedulerILb0ELi128ELb1EEEEEEEEEvNT_6ParamsE)
        /*0a78*/ 	.short	0x0210
        /*0a7a*/ 	.short	0x0970


	//----- nvinfo : EIATTR_SW_WAR
	.align		4
.L_686:
        /*0a7c*/ 	.byte	0x04, 0x36
        /*0a7e*/ 	.short	(.L_688 - .L_687)
.L_687:
        /*0a80*/ 	.word	0x00000008
.L_688:


//--------------------- .nv.info._ZN7cutlass13device_kernelIN5flash11enable_sm90INS1_16FlashAttnBwdSm90INS1_25CollectiveMainloopBwdSm90ILi2ELi2ELi2EN4cute5tupleIJNS5_1CILi1EEES8_S8_EEENS6_IJNS7_ILi128EEESA_NS7_ILi64EEEEEENS_10bfloat16_tEfNS_4arch4Sm90ELb1ELb0ELb0ELb0ELb0ELb1ELb0ELb0ELi2ELi1ELi2ELi2ELb0EEENS1_24CollectiveEpilogueBwdGQAISC_fSF_Li256ELb0ELb0EEENS1_25SingleTileBwdLPTSchedulerILb0ELi128ELb0EEEEEEEEEvNT_6ParamsE --------------------------
	.section	.nv.info._ZN7cutlass13device_kernelIN5flash11enable_sm90INS1_16FlashAttnBwdSm90INS1_25CollectiveMainloopBwdSm90ILi2ELi2ELi2EN4cute5tupleIJNS5_1CILi1EEES8_S8_EEENS6_IJNS7_ILi128EEESA_NS7_ILi64EEEEEENS_10bfloat16_tEfNS_4arch4Sm90ELb1ELb0ELb0ELb0ELb0ELb1ELb0ELb0ELi2ELi1ELi2ELi2ELb0EEENS1_24CollectiveEpilogueBwdGQAISC_fSF_Li256ELb0ELb0EEENS1_25SingleTileBwdLPTSchedulerILb0ELi128ELb0EEEEEEEEEvNT_6ParamsE,"",@"SHT_CUDA_INFO"
	.sectionflags	@""
	.align	4


	//----- nvinfo : EIATTR_CUDA_API_VERSION
	.align		4
        /*0000*/ 	.byte	0x04, 0x37
        /*0002*/ 	.short	(.L_690 - .L_689)
.L_689:
        /*0004*/ 	.word	0x00000082


	//----- nvinfo : EIATTR_KPARAM_INFO
	.align		4
.L_690:
        /*0008*/ 	.byte	0x04, 0x17
        /*000a*/ 	.short	(.L_692 - .L_691)
.L_691:
        /*000c*/ 	.word	0x00000000
        /*0010*/ 	.short	0x0000
        /*0012*/ 	.short	0x0070
        /*0014*/ 	.byte	0x00, 0xf0, 0x01, 0x1c


	//----- nvinfo : EIATTR_SPARSE_MMA_MASK
	.align		4
.L_692:
        /*0018*/ 	.byte	0x03, 0x50
        /*001a*/ 	.short	0x0000


	//----- nvinfo : EIATTR_MAXREG_COUNT
	.align		4
        /*001c*/ 	.byte	0x03, 0x1b
        /*001e*/ 	.short	0x00a8


	//----- nvinfo : EIATTR_NUM_BARRIERS
	.align		4
        /*0020*/ 	.byte	0x02, 0x4c
        /*0022*/ 	.byte	0x10
	.zero		1


	//----- nvinfo : EIATTR_EXTERNS
	.align		4
        /*0024*/ 	.byte	0x04, 0x0f
        /*0026*/ 	.short	(.L_694 - .L_693)


	//   ....[0]....
	.align		4
.L_693:
        /*0028*/ 	.word	index@(__assertfail)


	//----- nvinfo : EIATTR_ANNOTATIONS
	.align		4
.L_694:
        /*002c*/ 	.byte	0x04, 0x55
        /*002e*/ 	.short	(.L_696 - .L_695)


	//   ....[0]....
.L_695:
        /* <DEDUP_REMOVED lines=24> */


	//----- nvinfo : EIATTR_MERCURY_ISA_VERSION
	.align		4
.L_696:
        /*0198*/ 	.byte	0x03, 0x5f
        /*019a*/ 	.short	0x0101


	//----- nvinfo : EIATTR_INT_WARP_WIDE_INSTR_OFFSETS
	.align		4
        /*019c*/ 	.byte	0x04, 0x31
        /*019e*/ 	.short	(.L_698 - .L_697)


	//   ....[0]....
.L_697:
        /*01a0*/ 	.word	0x00000190


	//   ....[1]....
        /*01a4*/ 	.word	0x000001c0


	//----- nvinfo : EIATTR_COOP_GROUP_MASK_REGIDS
	.align		4
.L_698:
        /*01a8*/ 	.byte	0x04, 0x29
        /*01aa*/ 	.short	(.L_700 - .L_699)


	//   ....[0]....
.L_699:
        /*01ac*/ 	.word	0xffffffff


	//   ....[1]....
        /*01b0*/ 	.word	0xffffffff


	//   ....[2]....
        /*01b4*/ 	.word	0xffffffff


	//   ....[3]....
        /*01b8*/ 	.word	0xffffffff


	//   ....[4]....
        /*01bc*/ 	.word	0xffffffff


	//   ....[5]....
        /*01c0*/ 	.word	0xffffffff


	//   ....[6]....
        /*01c4*/ 	.word	0xffffffff


	//   ....[7]....
        /*01c8*/ 	.word	0xffffffff


	//   ....[8]....
        /*01cc*/ 	.word	0xffffffff


	//   ....[9]....
        /*01d0*/ 	.word	0xffffffff


	//   ....[10]....
        /*01d4*/ 	.word	0xffffffff


	//   ....[11]....
        /*01d8*/ 	.word	0xffffffff


	//   ....[12]....
        /*01dc*/ 	.word	0xffffffff


	//   ....[13]....
        /*01e0*/ 	.word	0xffffffff


	//   ....[14]....
        /*01e4*/ 	.word	0xffffffff


	//   ....[15]....
        /*01e8*/ 	.word	0xffffffff


	//   ....[16]....
        /*01ec*/ 	.word	0xffffffff


	//   ....[17]....
        /*01f0*/ 	.word	0xffffffff


	//   ....[18]....
        /*01f4*/ 	.word	0xffffffff


	//   ....[19]....
        /*01f8*/ 	.word	0xffffffff


	//   ....[20]....
        /*01fc*/ 	.word	0xffffffff


	//   ....[21]....
        /*0200*/ 	.word	0xffffffff


	//   ....[22]....
        /*0204*/ 	.word	0xffffffff


	//   ....[23]....
        /*0208*/ 	.word	0xffffffff


	//   ....[24]....
        /*020c*/ 	.word	0xffffffff


	//   ....[25]....
        /*0210*/ 	.word	0xffffffff


	//   ....[26]....
        /*0214*/ 	.word	0xffffffff


	//   ....[27]....
        /*0218*/ 	.word	0xffffffff


	//   ....[28]....
        /*021c*/ 	.word	0xffffffff


	//   ....[29]....
        /*0220*/ 	.word	0xffffffff


	//   ....[30]....
        /*0224*/ 	.word	0xffffffff


	//   ....[31]....
        /*0228*/ 	.word	0xffffffff


	//   ....[32]....
        /*022c*/ 	.word	0xffffffff


	//   ....[33]....
        /*0230*/ 	.word	0xffffffff


	//   ....[34]....
        /*0234*/ 	.word	0xffffffff


	//   ....[35]....
        /*0238*/ 	.word	0xffffffff


	//   ....[36]....
        /*023c*/ 	.word	0xffffffff


	//   ....[37]....
        /*0240*/ 	.word	0xffffffff


	//   ....[38]....
        /*0244*/ 	.word	0xffffffff


	//   ....[39]....
        /*0248*/ 	.word	0xffffffff


	//   ....[40]....
        /*024c*/ 	.word	0xffffffff


	//   ....[41]....
        /*0250*/ 	.word	0xffffffff


	//   ....[42]....
        /*0254*/ 	.word	0xffffffff


	//   ....[43]....
        /*0258*/ 	.word	0xffffffff


	//   ....[44]....
        /*025c*/ 	.word	0xffffffff


	//   ....[45]....
        /*0260*/ 	.word	0xffffffff


	//   ....[46]....
        /*0264*/ 	.word	0xffffffff


	//   ....[47]....
        /*0268*/ 	.word	0xffffffff


	//   ....[48]....
        /*026c*/ 	.word	0xffffffff


	//   ....[49]....
        /*0270*/ 	.word	0xffffffff


	//   ....[50]....
        /*0274*/ 	.word	0xffffffff


	//   ....[51]....
        /*0278*/ 	.word	0xffffffff


	//   ....[52]....
        /*027c*/ 	.word	0xffffffff


	//   ....[53]....
        /*0280*/ 	.word	0xffffffff


	//   ....[54]....
        /*0284*/ 	.word	0xffffffff


	//   ....[55]....
        /*0288*/ 	.word	0xffffffff


	//   ....[56]....
        /*028c*/ 	.word	0xffffffff


	//   ....[57]....
        /*0290*/ 	.word	0xffffffff


	//   ....[58]....
        /*0294*/ 	.word	0xffffffff


	//   ....[59]....
        /*0298*/ 	.word	0xffffffff


	//   ....[60]....
        /*029c*/ 	.word	0xffffffff


	//   ....[61]....
        /*02a0*/ 	.word	0xffffffff


	//   ....[62]....
        /*02a4*/ 	.word	0xffffffff


	//   ....[63]....
        /*02a8*/ 	.word	0xffffffff


	//   ....[64]....
        /*02ac*/ 	.word	0xffffffff


	//   ....[65]....
        /*02b0*/ 	.word	0xffffffff


	//   ....[66]....
        /*02b4*/ 	.word	0xffffffff


	//   ....[67]....
        /*02b8*/ 	.word	0xffffffff


	//   ....[68]....
        /*02bc*/ 	.word	0xffffffff


	//   ....[69]....
        /*02c0*/ 	.word	0xffffffff


	//   ....[70]....
        /*02c4*/ 	.word	0xffffffff


	//   ....[71]....
        /*02c8*/ 	.word	0xffffffff


	//   ....[72]....
        /*02cc*/ 	.word	0xffffffff


	//   ....[73]....
        /*02d0*/ 	.word	0xffffffff


	//   ....[74]....
        /*02d4*/ 	.word	0xffffffff


	//   ....[75]....
        /*02d8*/ 	.word	0xffffffff


	//   ....[76]....
        /*02dc*/ 	.word	0xffffffff


	//   ....[77]....
        /*02e0*/ 	.word	0xffffffff


	//   ....[78]....
        /*02e4*/ 	.word	0xffffffff


	//   ....[79]....
        /*02e8*/ 	.word	0xffffffff


	//   ....[80]....
        /*02ec*/ 	.word	0xffffffff


	//   ....[81]....
        /*02f0*/ 	.word	0xffffffff


	//   ....[82]....
        /*02f4*/ 	.word	0xffffffff


	//   ....[83]....
        /*02f8*/ 	.word	0xffffffff


	//   ....[84]....
        /*02fc*/ 	.word	0xffffffff


	//   ....[85]....
        /*0300*/ 	.word	0xffffffff


	//   ....[86]....
        /*0304*/ 	.word	0xffffffff


	//   ....[87]....
        /*0308*/ 	.word	0xffffffff


	//   ....[88]....
        /*030c*/ 	.word	0xffffffff


	//   ....[89]....
        /*0310*/ 	.word	0xffffffff


	//   ....[90]....
        /*0314*/ 	.word	0xffffffff


	//   ....[91]....
        /*0318*/ 	.word	0xffffffff


	//   ....[92]....
        /*031c*/ 	.word	0xffffffff


	//   ....[93]....
        /*0320*/ 	.word	0xffffffff


	//   ....[94]....
        /*0324*/ 	.word	0xffffffff


	//   ....[95]....
        /*0328*/ 	.word	0xffffffff


	//   ....[96]....
        /*032c*/ 	.word	0xffffffff


	//   ....[97]....
        /*0330*/ 	.word	0xffffffff


	//   ....[98]....
        /*0334*/ 	.word	0xffffffff


	//   ....[99]....
        /*0338*/ 	.word	0xffffffff


	//   ....[100]....
        /*033c*/ 	.word	0xffffffff


	//   ....[101]....
        /*0340*/ 	.word	0xffffffff


	//   ....[102]....
        /*0344*/ 	.word	0xffffffff


	//   ....[103]....
        /*0348*/ 	.word	0xffffffff


	//   ....[104]....
        /*034c*/ 	.word	0xffffffff


	//   ....[105]....
        /*0350*/ 	.word	0xffffffff


	//   ....[106]....
        /*0354*/ 	.word	0xffffffff


	//   ....[107]....
        /*0358*/ 	.word	0xffffffff


	//   ....[108]....
        /*035c*/ 	.word	0xffffffff


	//   ....[109]....
        /*0360*/ 	.word	0xffffffff


	//   ....[110]....
        /*0364*/ 	.word	0xffffffff


	//   ....[111]....
        /*0368*/ 	.word	0xffffffff


	//   ....[112]....
        /*036c*/ 	.word	0xffffffff


	//   ....[113]....
        /*0370*/ 	.word	0xffffffff


	//   ....[114]....
        /*0374*/ 	.word	0xffffffff


	//   ....[115]....
        /*0378*/ 	.word	0xffffffff


	//   ....[116]....
        /*037c*/ 	.word	0xffffffff


	//   ....[117]....
        /*0380*/ 	.word	0xffffffff


	//   ....[118]....
        /*0384*/ 	.word	0xffffffff


	//   ....[119]....
        /*0388*/ 	.word	0xffffffff


	//   ....[120]....
        /*038c*/ 	.word	0xffffffff


	//   ....[121]....
        /*0390*/ 	.word	0xffffffff


	//   ....[122]....
        /*0394*/ 	.word	0xffffffff


	//   ....[123]....
        /*0398*/ 	.word	0xffffffff


	//   ....[124]....
        /*039c*/ 	.word	0xffffffff


	//   ....[125]....
        /*03a0*/ 	.word	0xffffffff


	//   ....[126]....
        /*03a4*/ 	.word	0xffffffff


	//   ....[127]....
        /*03a8*/ 	.word	0xffffffff


	//   ....[128]....
        /*03ac*/ 	.word	0xffffffff


	//   ....[129]....
        /*03b0*/ 	.word	0xffffffff


	//   ....[130]....
        /*03b4*/ 	.word	0xffffffff


	//   ....[131]....
        /*03b8*/ 	.word	0xffffffff


	//   ....[132]....
        /*03bc*/ 	.word	0xffffffff


	//   ....[133]....
        /*03c0*/ 	.word	0xffffffff


	//   ....[134]....
        /*03c4*/ 	.word	0xffffffff


	//   ....[135]....
        /*03c8*/ 	.word	0x0500000f


	//----- nvinfo : EIATTR_COOP_GROUP_INSTR_OFFSETS
	.align		4
.L_700:
        /*03cc*/ 	.byte	0x04, 0x28
        /*03ce*/ 	.short	(.L_702 - .L_701)


	//   ....[0]....
.L_701:
        /*03d0*/ 	.word	0x00000070


	//   ....[1]....
        /*03d4*/ 	.word	0x000001a0


	//   ....[2]....
        /*03d8*/ 	.word	0x000001f0


	//   ....[3]....
        /*03dc*/ 	.word	0x000003e0


	//   ....[4]....
        /*03e0*/ 	.word	0x00000620


	//   ....[5]....
        /*03e4*/ 	.word	0x00001100


	//   ....[6]....
        /*03e8*/ 	.word	0x00002320


	//   ....[7]....
        /*03ec*/ 	.word	0x000023c0


	//   ....[8]....
        /*03f0*/ 	.word	0x00002470


	//   ....[9]....
        /*03f4*/ 	.word	0x000024b0


	//   ....[10]....
        /*03f8*/ 	.word	0x00002510


	//   ....[11]....
        /*03fc*/ 	.word	0x00002540


	//   ....[12]....
        /*0400*/ 	.word	0x00002570


	//   ....[13]....
        /*0404*/ 	.word	0x000025b0


	//   ....[14]....
        /*0408*/ 	.word	0x000025f0


	//   ....[15]....
        /*040c*/ 	.word	0x00002630


	//   ....[16]....
        /*0410*/ 	.word	0x00002670


	//   ....[17]....
        /*0414*/ 	.word	0x000026b0


	//   ....[18]....
        /*0418*/ 	.word	0x00002730


	//   ....[19]....
        /*041c*/ 	.word	0x00002920


	//   ....[20]....
        /*0420*/ 	.word	0x00002a50


	//   ....[21]....
        /*0424*/ 	.word	0x00002a90


	//   ....[22]....
        /*0428*/ 	.word	0x00002b30


	//   ....[23]....
        /*042c*/ 	.word	0x00002bc0


	//   ....[24]....
        /*0430*/ 	.word	0x00002c90


	//   ....[25]....
        /*0434*/ 	.word	0x00002d70


	//   ....[26]....
        /*0438*/ 	.word	0x00002db0


	//   ....[27]....
        /*043c*/ 	.word	0x00002e70


	//   ....[28]....
        /*0440*/ 	.word	0x00002eb0


	//   ....[29]....
        /*0444*/ 	.word	0x00002ef0


	//   ....[30]....
        /*0448*/ 	.word	0x00002f50


	//   ....[31]....
        /*044c*/ 	.word	0x00003030


	//   ....[32]....
        /*0450*/ 	.word	0x00003070


	//   ....[33]....
        /*0454*/ 	.word	0x00003160


	//   ....[34]....
        /*0458*/ 	.word	0x000031d0


	//   ....[35]....
        /*045c*/ 	.word	0x00003230


	//   ....[36]....
        /*0460*/ 	.word	0x00003270


	//   ....[37]....
        /*0464*/ 	.word	0x00003330


	//   ....[38]....
        /*0468*/ 	.word	0x00003600


	//   ....[39]....
        /*046c*/ 	.word	0x00003610


	//   ....[40]....
        /*0470*/ 	.word	0x00003630


	//   ....[41]....
        /*0474*/ 	.word	0x00003640


	//   ....[42]....
        /*0478*/ 	.word	0x00003660


	//   ....[43]....
        /*047c*/ 	.word	0x00003670


	//   ....[44]....
        /*0480*/ 	.word	0x00003680


	//   ....[45]....
        /*0484*/ 	.word	0x000036b0


	//   ....[46]....
        /*0488*/ 	.word	0x00003700


	//   ....[47]....
        /*048c*/ 	.word	0x00003730


	//   ....[48]....
        /*0490*/ 	.word	0x00003760


	//   ....[49]....
        /*0494*/ 	.word	0x00003790


	//   ....[50]....
        /*0498*/ 	.word	0x000037a0


	//   ....[51]....
        /*049c*/ 	.word	0x000037b0


	//   ....[52]....
        /*04a0*/ 	.word	0x000037e0


	//   ....[53]....
        /*04a4*/ 	.word	0x00003850


	//   ....[54]....
        /*04a8*/ 	.word	0x00003880


	//   ....[55]....
        /*04ac*/ 	.word	0x000038b0


	//   ....[56]....
        /*04b0*/ 	.word	0x000038e0


	//   ....[57]....
        /*04b4*/ 	.word	0x00003910


	//   ....[58]....
        /*04b8*/ 	.word	0x00003920


	//   ....[59]....
        /*04bc*/ 	.word	0x00003930


	//   ....[60]....
        /*04c0*/ 	.word	0x00003940


	//   ....[61]....
        /*04c4*/ 	.word	0x00003950


	//   ....[62]....
        /*04c8*/ 	.word	0x00003960


	//   ....[63]....
        /*04cc*/ 	.word	0x00003970


	//   ....[64]....
        /*04d0*/ 	.word	0x000039a0


	//   ....[65]....
        /*04d4*/ 	.word	0x000039b0


	//   ....[66]....
        /*04d8*/ 	.word	0x000039c0


	//   ....[67]....
        /*04dc*/ 	.word	0x000039d0


	//   ....[68]....
        /*04e0*/ 	.word	0x000039e0


	//   ....[69]....
        /*04e4*/ 	.word	0x000039f0


	//   ....[70]....
        /*04e8*/ 	.word	0x00006020


	//   ....[71]....
        /*04ec*/ 	.word	0x00006060


	//   ....[72]....
        /*04f0*/ 	.word	0x000060a0


	//   ....[73]....
        /*04f4*/ 	.word	0x000060e0


	//   ....[74]....
        /*04f8*/ 	.word	0x00006120


	//   ....[75]....
        /*04fc*/ 	.word	0x000062a0


	//   ....[76]....
        /*0500*/ 	.word	0x00006430


	//   ....[77]....
        /*0504*/ 	.word	0x00006470


	//   ....[78]....
        /*0508*/ 	.word	0x000064a0


	//   ....[79]....
        /*050c*/ 	.word	0x00006600


	//   ....[80]....
        /*0510*/ 	.word	0x000066c0


	//   ....[81]....
        /*0514*/ 	.word	0x000066e0


	//   ....[82]....
        /*0518*/ 	.word	0x00006780


	//   ....[83]....
        /*051c*/ 	.word	0x000067c0


	//   ....[84]....
        /*0520*/ 	.word	0x000067f0


	//   ....[85]....
        /*0524*/ 	.word	0x00006830


	//   ....[86]....
        /*0528*/ 	.word	0x00006850


	//   ....[87]....
        /*052c*/ 	.word	0x00006870


	//   ....[88]....
        /*0530*/ 	.word	0x000068a0


	//   ....[89]....
        /*0534*/ 	.word	0x000068e0


	//   ....[90]....
        /*0538*/ 	.word	0x00006930


	//   ....[91]....
        /*053c*/ 	.word	0x00006970


	//   ....[92]....
        /*0540*/ 	.word	0x00006a80


	//   ....[93]....
        /*0544*/ 	.word	0x00006b10


	//   ....[94]....
        /*0548*/ 	.word	0x00006b50


	//   ....[95]....
        /*054c*/ 	.word	0x00006b90


	//   ....[96]....
        /*0550*/ 	.word	0x00006bb0


	//   ....[97]....
        /*0554*/ 	.word	0x00006be0


	//   ....[98]....
        /*0558*/ 	.word	0x00006c60


	//   ....[99]....
        /*055c*/ 	.word	0x00006ca0


	//   ....[100]....
        /*0560*/ 	.word	0x00006ce0


	//   ....[101]....
        /*0564*/ 	.word	0x00006d60


	//   ....[102]....
        /*0568*/ 	.word	0x00007060


	//   ....[103]....
        /*056c*/ 	.word	0x00007070


	//   ....[104]....
        /*0570*/ 	.word	0x00007080


	//   ....[105]....
        /*0574*/ 	.word	0x00007090


	//   ....[106]....
        /*0578*/ 	.word	0x000070a0


	//   ....[107]....
        /*057c*/ 	.word	0x000070b0


	//   ....[108]....
        /*0580*/ 	.word	0x000070e0


	//   ....[109]....
        /*0584*/ 	.word	0x00007110


	//   ....[110]....
        /*0588*/ 	.word	0x00007150


	//   ....[111]....
        /*058c*/ 	.word	0x00007170


	//   ....[112]....
        /*0590*/ 	.word	0x000071b0


	//   ....[113]....
        /*0594*/ 	.word	0x000071d0


	//   ....[114]....
        /*0598*/ 	.word	0x00007210


	//   ....[115]....
        /*059c*/ 	.word	0x00007240


	//   ....[116]....
        /*05a0*/ 	.word	0x000072a0


	//   ....[117]....
        /*05a4*/ 	.word	0x000072d0


	//   ....[118]....
        /*05a8*/ 	.word	0x000072f0


	//   ....[119]....
        /*05ac*/ 	.word	0x00007300


	//   ....[120]....
        /*05b0*/ 	.word	0x00007360


	//   ....[121]....
        /*05b4*/ 	.word	0x000073a0


	//   ....[122]....
        /*05b8*/ 	.word	0x000073e0


	//   ....[123]....
        /*05bc*/ 	.word	0x000073f0


	//   ....[124]....
        /*05c0*/ 	.word	0x00007430


	//   ....[125]....
        /*05c4*/ 	.word	0x00007450


	//   ....[126]....
        /*05c8*/ 	.word	0x00007460


	//   ....[127]....
        /*05cc*/ 	.word	0x00007470


	//   ....[128]....
        /*05d0*/ 	.word	0x00007480


	//   ....[129]....
        /*05d4*/ 	.word	0x000074c0


	//   ....[130]....
        /*05d8*/ 	.word	0x00007500


	//   ....[131]....
        /*05dc*/ 	.word	0x00007540


	//   ....[132]....
        /*05e0*/ 	.word	0x00007560


	//   ....[133]....
        /*05e4*/ 	.word	0x00007590


	//   ....[134]....
        /*05e8*/ 	.word	0x000095e0


	//   ....[135]....
        /*05ec*/ 	.word	0x0000c2e0


	//----- nvinfo : EIATTR_REG_RECONFIG
	.align		4
.L_702:
        /*05f0*/ 	.byte	0x01, 0x54
	.zero		2


	//----- nvinfo : EIATTR_SYSCALL_OFFSETS
	.align		4
        /*05f4*/ 	.byte	0x04, 0x46
        /*05f6*/ 	.short	(.L_704 - .L_703)


	//   ....[0]....
.L_703:
        /*05f8*/ 	.word	0x00000d60


	//   ....[1]....
        /*05fc*/ 	.word	0x00000e50


	//   ....[2]....
        /*0600*/ 	.word	0x00000fb0


	//   ....[3]....
        /*0604*/ 	.word	0x000010a0


	//----- nvinfo : EIATTR_MBARRIER_INSTR_OFFSETS
	.align		4
.L_704:
        /*0608*/ 	.byte	0x04, 0x39
        /*060a*/ 	.short	(.L_706 - .L_705)


	//   ....[0]....
.L_705:
        /*060c*/ 	.word	0x00000290
        /*0610*/ 	.word	0x000000ff
        /*0614*/ 	.word	0x00030c00
        /*0618*/ 	.short	0x0100
        /*061a*/ 	.byte	0x06
	.zero		1


	//   ....[1]....
        /*061c*/ 	.word	0x00000390
        /*0620*/ 	.word	0x000000ff
        /*0624*/ 	.word	0x00030c10
        /*0628*/ 	.short	0x0100
        /*062a*/ 	.byte	0x08
	.zero		1


	//   ....[2]....
        /*062c*/ 	.word	0x000003a0
        /*0630*/ 	.word	0x000000ff
        /*0634*/ 	.word	0x00030c20
        /*0638*/ 	.short	0x0100
        /*063a*/ 	.byte	0x08
	.zero		1


	//   ....[3]....
        /*063c*/ 	.word	0x000003b0
        /*0640*/ 	.word	0x000000ff
        /*0644*/ 	.word	0x00030c18
        /*0648*/ 	.short	0x0100
        /*064a*/ 	.byte	0x08
	.zero		1


	//   ....[4]....
        /*064c*/ 	.word	0x000003c0
        /*0650*/ 	.word	0x000000ff
        /*0654*/ 	.word	0x00030c28
        /*0658*/ 	.short	0x0100
        /*065a*/ 	.byte	0x08
	.zero		1


	//   ....[5]....
        /*065c*/ 	.word	0x000004f0
        /*0660*/ 	.word	0x000000ff
        /*0664*/ 	.word	0x00030c30
        /*0668*/ 	.short	0x0100
        /*066a*/ 	.byte	0x08
	.zero		1


	//   ....[6]....
        /*066c*/ 	.word	0x00000500
        /*0670*/ 	.word	0x000000ff
        /*0674*/ 	.word	0x00030c40
        /*0678*/ 	.short	0x0100
        /*067a*/ 	.byte	0x08
	.zero		1


	//   ....[7]....
        /*067c*/ 	.word	0x00000510
        /*0680*/ 	.word	0x000000ff
        /*0684*/ 	.word	0x00030c38
        /*0688*/ 	.short	0x0100
        /*068a*/ 	.byte	0x08
	.zero		1


	//   ....[8]....
        /*068c*/ 	.word	0x00000520
        /*0690*/ 	.word	0x000000ff
        /*0694*/ 	.word	0x00030c48
        /*0698*/ 	.short	0x0100
        /*069a*/ 	.byte	0x08
	.zero		1


	//   ....[9]....
        /*069c*/ 	.word	0x00001140
        /*06a0*/ 	.word	0x000000ec
        /*06a4*/ 	.word	0x00030c00
        /*06a8*/ 	.short	0x010a
        /*06aa*/ 	.byte	0x3f
	.zero		1


	//   ....[10]....
        /*06ac*/ 	.word	0x00001270
        /*06b0*/ 	.word	0x000000ec
        /*06b4*/ 	.word	0x00030c00
        /*06b8*/ 	.short	0x010a
        /*06ba*/ 	.byte	0x3f
	.zero		1


	//   ....[11]....
        /*06bc*/ 	.word	0x00001d00
        /*06c0*/ 	.word	0x00000006
        /*06c4*/ 	.word	0x00030c10
        /*06c8*/ 	.short	0x010a
        /*06ca*/ 	.byte	0x3f
	.zero		1


	//   ....[12]....
        /*06cc*/ 	.word	0x00001d70
        /*06d0*/ 	.word	0x00000006
        /*06d4*/ 	.word	0x00030c10
        /*06d8*/ 	.short	0x010a
        /*06da*/ 	.byte	0x3f
	.zero		1


	//   ....[13]....
        /*06dc*/ 	.word	0x00002190
        /*06e0*/ 	.word	0x00000006
        /*06e4*/ 	.word	0x00030c30
        /*06e8*/ 	.short	0x010a
        /*06ea*/ 	.byte	0x3f
	.zero		1


	//   ....[14]....
        /*06ec*/ 	.word	0x00002210
        /*06f0*/ 	.word	0x00000006
        /*06f4*/ 	.word	0x00030c30
        /*06f8*/ 	.short	0x010a
        /*06fa*/ 	.byte	0x3f
	.zero		1


	//   ....[15]....
        /*06fc*/ 	.word	0x00004de0
        /*0700*/ 	.word	0x00000005
        /*0704*/ 	.word	0x00000000
        /*0708*/ 	.short	0x0101
        /*070a*/ 	.byte	0x3f
	.zero		1


	//   ....[16]....
        /*070c*/ 	.word	0x00005230
        /*0710*/ 	.word	0x00000006
        /*0714*/ 	.word	0x00000000
        /*0718*/ 	.short	0x0101
        /*071a*/ 	.byte	0x3f
	.zero		1


	//   ....[17]....
        /*071c*/ 	.word	0x00005a40
        /*0720*/ 	.word	0x00000007
        /*0724*/ 	.word	0x00030c10
        /*0728*/ 	.short	0x010a
        /*072a*/ 	.byte	0x3f
	.zero		1


	//   ....[18]....
        /*072c*/ 	.word	0x00005ac0
        /*0730*/ 	.word	0x00000007
        /*0734*/ 	.word	0x00030c10
        /*0738*/ 	.short	0x010a
        /*073a*/ 	.byte	0x3f
	.zero		1


	//   ....[19]....
        /*073c*/ 	.word	0x00005ed0
        /*0740*/ 	.word	0x00000007
        /*0744*/ 	.word	0x00030c30
        /*0748*/ 	.short	0x010a
        /*074a*/ 	.byte	0x3f
	.zero		1


	//   ....[20]....
        /*074c*/ 	.word	0x00005f60
        /*0750*/ 	.word	0x00000007
        /*0754*/ 	.word	0x00030c30
        /*0758*/ 	.short	0x010a
        /*075a*/ 	.byte	0x3f
	.zero		1


	//   ....[21]....
        /*075c*/ 	.word	0x00008710
        /*0760*/ 	.word	0x00000008
        /*0764*/ 	.word	0x00000000
        /*0768*/ 	.short	0x0101
        /*076a*/ 	.byte	0x3f
	.zero		1


	//   ....[22]....
        /*076c*/ 	.word	0x00008b80
        /*0770*/ 	.word	0x00000007
        /*0774*/ 	.word	0x00000000
        /*0778*/ 	.short	0x0101
        /*077a*/ 	.byte	0x3f
	.zero		1


	//   ....[23]....
        /*077c*/ 	.word	0x0000aa40
        /*0780*/ 	.word	0x00000010
        /*0784*/ 	.word	0x00030c20
        /*0788*/ 	.short	0x010a
        /*078a*/ 	.byte	0x3f
	.zero		1


	//   ....[24]....
        /*078c*/ 	.word	0x0000b010
        /*0790*/ 	.word	0x00000010
        /*0794*/ 	.word	0x00030c40
        /*0798*/ 	.short	0x010a
        /*079a*/ 	.byte	0x3f
	.zero		1


	//   ....[25]....
        /*079c*/ 	.word	0x0000b240
        /*07a0*/ 	.word	0x00000010
        /*07a4*/ 	.word	0x00030c28
        /*07a8*/ 	.short	0x010a
        /*07aa*/ 	.byte	0x3f
	.zero		1


	//   ....[26]....
        /*07ac*/ 	.word	0x0000b470
        /*07b0*/ 	.word	0x00000010
        /*07b4*/ 	.word	0x00030c48
        /*07b8*/ 	.short	0x010a
        /*07ba*/ 	.byte	0x3f
	.zero		1


	//   ....[27]....
        /*07bc*/ 	.word	0x0000b650
        /*07c0*/ 	.word	0x00000010
        /*07c4*/ 	.word	0x00030c20
        /*07c8*/ 	.short	0x010a
        /*07ca*/ 	.byte	0x3f
	.zero		1


	//   ....[28]....
        /*07cc*/ 	.word	0x0000b900
        /*07d0*/ 	.word	0x00000010
        /*07d4*/ 	.word	0x00030c40
        /*07d8*/ 	.short	0x010a
        /*07da*/ 	.byte	0x3f
	.zero		1


	//   ....[29]....
        /*07dc*/ 	.word	0x0000bb00
        /*07e0*/ 	.word	0x00000010
        /*07e4*/ 	.word	0x00030c28
        /*07e8*/ 	.short	0x010a
        /*07ea*/ 	.byte	0x3f
	.zero		1


	//   ....[30]....
        /*07ec*/ 	.word	0x0000bd80
        /*07f0*/ 	.word	0x00000003
        /*07f4*/ 	.word	0x00030c40
        /*07f8*/ 	.short	0x010a
        /*07fa*/ 	.byte	0x3f
	.zero		1


	//   ....[31]....
        /*07fc*/ 	.word	0x0000c150
        /*0800*/ 	.word	0x00000006
        /*0804*/ 	.word	0x00000000
        /*0808*/ 	.short	0x010a
        /*080a*/ 	.byte	0x3f
	.zero		1


	//   ....[32]....
        /*080c*/ 	.word	0x0000c1b0
        /*0810*/ 	.word	0x00000003
        /*0814*/ 	.word	0x00000000
        /*0818*/ 	.short	0x010a
        /*081a*/ 	.byte	0x3f
	.zero		1


	//   ....[33]....
        /*081c*/ 	.word	0x0000c210
        /*0820*/ 	.word	0x00000002
        /*0824*/ 	.word	0x00000000
        /*0828*/ 	.short	0x010a
        /*082a*/ 	.byte	0x3f
	.zero		1


	//   ....[34]....
        /*082c*/ 	.word	0x0000c240
        /*0830*/ 	.word	0x00000003
        /*0834*/ 	.word	0x00000000
        /*0838*/ 	.short	0x010a
        /*083a*/ 	.byte	0x3f
	.zero		1


	//   ....[35]....
        /*083c*/ 	.word	0x0000c310
        /*0840*/ 	.word	0x000000ec
        /*0844*/ 	.word	0x00030c00
        /*0848*/ 	.short	0x010a
        /*084a*/ 	.byte	0x3f
	.zero		1


	//   ....[36]....
        /*084c*/ 	.word	0x0000c360
        /*0850*/ 	.word	0x00000006
        /*0854*/ 	.word	0x00030c10
        /*0858*/ 	.short	0x010a
        /*085a*/ 	.byte	0x3f
	.zero		1


	//   ....[37]....
        /*085c*/ 	.word	0x0000c3b0
        /*0860*/ 	.word	0x00000006
        /*0864*/ 	.word	0x00030c30
        /*0868*/ 	.short	0x010a
        /*086a*/ 	.byte	0x3f
	.zero		1


	//   ....[38]....
        /*086c*/ 	.word	0x0000c400
        /*0870*/ 	.word	0x00000007
        /*0874*/ 	.word	0x00030c10
        /*0878*/ 	.short	0x010a
        /*087a*/ 	.byte	0x3f
	.zero		1


	//   ....[39]....
        /*087c*/ 	.word	0x0000c450
        /*0880*/ 	.word	0x00000007
        /*0884*/ 	.word	0x00030c30
        /*0888*/ 	.short	0x010a
        /*088a*/ 	.byte	0x3f
	.zero		1


	//   ....[40]....
        /*088c*/ 	.word	0x0000c4a0
        /*0890*/ 	.word	0x00000010
        /*0894*/ 	.word	0x00030c20
        /*0898*/ 	.short	0x010a
        /*089a*/ 	.byte	0x3f
	.zero		1


	//   ....[41]....
        /*089c*/ 	.word	0x0000c4f0
        /*08a0*/ 	.word	0x00000010
        /*08a4*/ 	.word	0x00030c40
        /*08a8*/ 	.short	0x010a
        /*08aa*/ 	.byte	0x3f
	.zero		1


	//   ....[42]....
        /*08ac*/ 	.word	0x0000c540
        /*08b0*/ 	.word	0x00000010
        /*08b4*/ 	.word	0x00030c28
        /*08b8*/ 	.short	0x010a
        /*08ba*/ 	.byte	0x3f
	.zero		1


	//   ....[43]....
        /*08bc*/ 	.word	0x0000c590
        /*08c0*/ 	.word	0x00000010
        /*08c4*/ 	.word	0x00030c48
        /*08c8*/ 	.short	0x010a
        /*08ca*/ 	.byte	0x3f
	.zero		1


	//   ....[44]....
        /*08cc*/ 	.word	0x0000c5f0
        /*08d0*/ 	.word	0x00000010
        /*08d4*/ 	.word	0x00030c20
        /*08d8*/ 	.short	0x010a
        /*08da*/ 	.byte	0x3f
	.zero		1


	//   ....[45]....
        /*08dc*/ 	.word	0x0000c640
        /*08e0*/ 	.word	0x00000010
        /*08e4*/ 	.word	0x00030c40
        /*08e8*/ 	.short	0x010a
        /*08ea*/ 	.byte	0x3f
	.zero		1


	//   ....[46]....
        /*08ec*/ 	.word	0x0000c690
        /*08f0*/ 	.word	0x00000010
        /*08f4*/ 	.word	0x00030c28
        /*08f8*/ 	.short	0x010a
        /*08fa*/ 	.byte	0x3f
	.zero		1


	//   ....[47]....
        /*08fc*/ 	.word	0x0000c6e0
        /*0900*/ 	.word	0x00000003
        /*0904*/ 	.word	0x00030c40
        /*0908*/ 	.short	0x010a
        /*090a*/ 	.byte	0x3f
	.zero		1


	//   ....[48]....
        /*090c*/ 	.word	0x0000c7b0
        /*0910*/ 	.word	0x00000006
        /*0914*/ 	.word	0x00000000
        /*0918*/ 	.short	0x010a
        /*091a*/ 	.byte	0x3f
	.zero		1


	//   ....[49]....
        /*091c*/ 	.word	0x0000c800
        /*0920*/ 	.word	0x00000003
        /*0924*/ 	.word	0x00000000
        /*0928*/ 	.short	0x010a
        /*092a*/ 	.byte	0x3f
	.zero		1


	//   ....[50]....
        /*092c*/ 	.word	0x0000c850
        /*0930*/ 	.word	0x00000002
        /*0934*/ 	.word	0x00000000
        /*0938*/ 	.short	0x010a
        /*093a*/ 	.byte	0x3f
	.zero		1


	//----- nvinfo : EIATTR_NUM_MBARRIERS
	.align		4
.L_706:
        /*093c*/ 	.byte	0x03, 0x38
        /*093e*/ 	.short	0x0009


	//----- nvinfo : EIATTR_EXIT_INSTR_OFFSETS
	.align		4
        /*0940*/ 	.byte	0x04, 0x1c
        /*0942*/ 	.short	(.L_708 - .L_707)


	//   ....[0]....
.L_707:
        /*0944*/ 	.word	0x0000c290


	//----- nvinfo : EIATTR_MAX_THREADS
	.align		4
.L_708:
        /*0948*/ 	.byte	0x04, 0x05
        /*094a*/ 	.short	(.L_710 - .L_709)
.L_709:
        /*094c*/ 	.word	0x00000180
        /*0950*/ 	.word	0x00000001
        /*0954*/ 	.word	0x00000001


	//----- nvinfo : EIATTR_CRS_STACK_SIZE
	.align		4
.L_710:
        /*0958*/ 	.byte	0x04, 0x1e
        /*095a*/ 	.short	(.L_712 - .L_711)
.L_711:
        /*095c*/ 	.word	0x00000000


	//----- nvinfo : EIATTR_CBANK_PARAM_SIZE
	.align		4
.L_712:
        /*0960*/ 	.byte	0x03, 0x19
        /*0962*/ 	.short	0x0770


	//----- nvinfo : EIATTR_PARAM_CBANK
	.align		4
        /*0964*/ 	.byte	0x04, 0x0a
        /*0966*/ 	.short	(.L_714 - .L_713)
	.align		4
.L_713:
        /*0968*/ 	.word	index@(.nv.constant0._ZN7cutlass13device_kernelIN5flash11enable_sm90INS1_16FlashAttnBwdSm90INS1_25CollectiveMainloopBwdSm90ILi2ELi2ELi2EN4cute5tupleIJNS5_1CILi1EEES8_S8_EEENS6_IJNS7_ILi128EEESA_NS7_ILi64EEEEEENS_10bfloat16_tEfNS_4arch4Sm90ELb1ELb0ELb0ELb0ELb0ELb1ELb0ELb0ELi2ELi1ELi2ELi2ELb0EEENS1_24CollectiveEpilogueBwdGQAISC_fSF_Li256ELb0ELb0EEENS1_25SingleTileBwdLPTSchedulerILb0ELi128ELb0EEEEEEEEEvNT_6ParamsE)
        /*096c*/ 	.short	0x0210
        /*096e*/ 	.short	0x0770


	//----- nvinfo : EIATTR_SW_WAR
	.align		4
.L_714:
        /*0970*/ 	.byte	0x04, 0x36
        /*0972*/ 	.short	(.L_716 - .L_715)
.L_715:
        /*0974*/ 	.word	0x00000008
.L_716:


//--------------------- .nv.info._ZN7cutlass13device_kernelIN5flash11enable_sm90INS1_16FlashAttnBwdSm90INS1_25CollectiveMainloopBwdSm90ILi2ELi2ELi2EN4cute5tupleIJNS5_1CILi1EEES8_S8_EEENS6_IJNS7_ILi128EEESA_NS7_ILi64EEEEEENS_10bfloat16_tEfNS_4arch4Sm90ELb1ELb0ELb0ELb0ELb1ELb1ELb0ELb0ELi2ELi1ELi2ELi2ELb0EEENS1_24CollectiveEpilogueBwdGQAISC_fSF_Li256ELb0ELb1EEENS1_25SingleTileBwdLPTSchedulerILb0ELi128ELb1EEEEEEEEEvNT_6ParamsE --------------------------
	.section	.nv.info._ZN7cutlass13device_kernelIN5flash11enable_sm90INS1_16FlashAttnBwdSm90INS1_25CollectiveMainloopBwdSm90ILi2ELi2ELi2EN4cute5tupleIJNS5_1CILi1EEES8_S8_EEENS6_IJNS7_ILi128EEESA_NS7_ILi64EEEEEENS_10bfloat16_tEfNS_4arch4Sm90ELb1ELb0ELb0ELb0ELb1ELb1ELb0ELb0ELi2ELi1ELi2ELi2ELb0EEENS1_24CollectiveEpilogueBwdGQAISC_fSF_Li256ELb0ELb1EEENS1_25SingleTileBwdLPTSchedulerILb0ELi128ELb1EEEEEEEEEvNT_6ParamsE,"",@"SHT_CUDA_INFO"
	.sectionflags	@""
	.align	4


	//----- nvinfo : EIATTR_CUDA_API_VERSION
	.align		4
        /*0000*/ 	.byte	0x04, 0x37
        /*0002*/ 	.short	(.L_718 - .L_717)
.L_717:
        /*0004*/ 	.word	0x00000082


	//----- nvinfo : EIATTR_KPARAM_INFO
	.align		4
.L_718:
        /*0008*/ 	.byte	0x04, 0x17
        /*000a*/ 	.short	(.L_720 - .L_719)
.L_719:
        /*000c*/ 	.word	0x00000000
        /*0010*/ 	.short	0x0000
        /*0012*/ 	.short	0x0070
        /*0014*/ 	.byte	0x00, 0xf0, 0x01, 0x1c


	//----- nvinfo : EIATTR_SPARSE_MMA_MASK
	.align		4
.L_720:
        /*0018*/ 	.byte	0x03, 0x50
        /*001a*/ 	.short	0x0000


	//----- nvinfo : EIATTR_MAXREG_COUNT
	.align		4
        /*001c*/ 	.byte	0x03, 0x1b
        /*001e*/ 	.short	0x00a8


	//----- nvinfo : EIATTR_NUM_BARRIERS
	.align		4
        /*0020*/ 	.byte	0x02, 0x4c
        /*0022*/ 	.byte	0x10
	.zero		1


	//----- nvinfo : EIATTR_EXTERNS
	.align		4
        /*0024*/ 	.byte	0x04, 0x0f
        /*0026*/ 	.short	(.L_722 - .L_721)


	//   ....[0]....
	.align		4
.L_721:
        /*0028*/ 	.word	index@(__assertfail)


	//----- nvinfo : EIATTR_ANNOTATIONS
	.align		4
.L_722:
        /*002c*/ 	.byte	0x04, 0x55
        /*002e*/ 	.short	(.L_724 - .L_723)


	//   ....[0]....
.L_723:
        /* <DEDUP_REMOVED lines=34> */


	//----- nvinfo : EIATTR_MERCURY_ISA_VERSION
	.align		4
.L_724:
        /*0238*/ 	.byte	0x03, 0x5f
        /*023a*/ 	.short	0x0101


	//----- nvinfo : EIATTR_INT_WARP_WIDE_INSTR_OFFSETS
	.align		4
        /*023c*/ 	.byte	0x04, 0x31
        /*023e*/ 	.short	(.L_726 - .L_725)


	//   ....[0]....
.L_725:
        /*0240*/ 	.word	0x00000180


	//   ....[1]....
        /*0244*/ 	.word	0x00000240


	//   ....[2]....
        /*0248*/ 	.word	0x0000a660


	//   ....[3]....
        /*024c*/ 	.word	0x0000acd0


	//   ....[4]....
        /*0250*/ 	.word	0x0000b200


	//----- nvinfo : EIATTR_COOP_GROUP_MASK_REGIDS
	.align		4
.L_726:
        /*0254*/ 	.byte	0x04, 0x29
        /*0256*/ 	.short	(.L_728 - .L_727)


	//   ....[0]....
.L_727:
        /*0258*/ 	.word	0xffffffff


	//   ....[1]....
        /*025c*/ 	.word	0xffffffff


	//   ....[2]....
        /*0260*/ 	.word	0xffffffff


	//   ....[3]....
        /*0264*/ 	.word	0xffffffff


	//   ....[4]....
        /*0268*/ 	.word	0xffffffff


	//   ....[5]....
        /*026c*/ 	.word	0xffffffff


	//   ....[6]....
        /*0270*/ 	.word	0xffffffff


	//   ....[7]....
        /*0274*/ 	.word	0xffffffff


	//   ....[8]....
        /*0278*/ 	.word	0xffffffff


	//   ....[9]....
        /*027c*/ 	.word	0xffffffff


	//   ....[10]....
        /*0280*/ 	.word	0xffffffff


	//   ....[11]....
        /*0284*/ 	.word	0xffffffff


	//   ....[12]....
        /*0288*/ 	.word	0xffffffff


	//   ....[13]....
        /*028c*/ 	.word	0xffffffff


	//   ....[14]....
        /*0290*/ 	.word	0xffffffff


	//   ....[15]....
        /*0294*/ 	.word	0xffffffff


	//   ....[16]....
        /*0298*/ 	.word	0xffffffff


	//   ....[17]....
        /*029c*/ 	.word	0xffffffff


	//   ....[18]....
        /*02a0*/ 	.word	0xffffffff


	//   ....[19]....
        /*02a4*/ 	.word	0xffffffff


	//   ....[20]....
        /*02a8*/ 	.word	0xffffffff


	//   ....[21]....
        /*02ac*/ 	.word	0xffffffff


	//   ....[22]....
        /*02b0*/ 	.word	0xffffffff


	//   ....[23]....
        /*02b4*/ 	.word	0xffffffff


	//   ....[24]....
        /*02b8*/ 	.word	0xffffffff


	//   ....[25]....
        /*02bc*/ 	.word	0xffffffff


	//   ....[26]....
        /*02c0*/ 	.word	0xffffffff


	//   ....[27]....
        /*02c4*/ 	.word	0xffffffff


	//   ....[28]....
        /*02c8*/ 	.word	0xffffffff


	//   ....[29]....
        /*02cc*/ 	.word	0xffffffff


	//   ....[30]....
        /*02d0*/ 	.word	0xffffffff


	//   ....[31]....
        /*02d4*/ 	.word	0xffffffff


	//   ....[32]....
        /*02d8*/ 	.word	0xffffffff


	//   ....[33]....
        /*02dc*/ 	.word	0xffffffff


	//   ....[34]....
        /*02e0*/ 	.word	0xffffffff


	//   ....[35]....
        /*02e4*/ 	.word	0xffffffff


	//   ....[36]....
        /*02e8*/ 	.word	0xffffffff


	//   ....[37]....
        /*02ec*/ 	.word	0xffffffff


	//   ....[38]....
        /*02f0*/ 	.word	0xffffffff


	//   ....[39]....
        /*02f4*/ 	.word	0xffffffff


	//   ....[40]....
        /*02f8*/ 	.word	0xffffffff


	//   ....[41]....
        /*02fc*/ 	.word	0xffffffff


	//   ....[42]....
        /*0300*/ 	.word	0xffffffff


	//   ....[43]....
        /*0304*/ 	.word	0xffffffff


	//   ....[44]....
        /*0308*/ 	.word	0xffffffff


	//   ....[45]....
        /*030c*/ 	.word	0xffffffff


	//   ....[46]....
        /*0310*/ 	.word	0xffffffff


	//   ....[47]....
        /*0314*/ 	.word	0xffffffff


	//   ....[48]....
        /*0318*/ 	.word	0xffffffff


	//   ....[49]....
        /*031c*/ 	.word	0xffffffff


	//   ....[50]....
        /*0320*/ 	.word	0xffffffff


	//   ....[51]....
        /*0324*/ 	.word	0xffffffff


	//   ....[52]....
        /*0328*/ 	.word	0xffffffff


	//   ....[53]....
        /*032c*/ 	.word	0xffffffff


	//   ....[54]....
        /*0330*/ 	.word	0xffffffff


	//   ....[55]....
        /*0334*/ 	.word	0xffffffff


	//   ....[56]....
        /*0338*/ 	.word	0xffffffff


	//   ....[57]....
        /*033c*/ 	.word	0xffffffff


	//   ....[58]....
        /*0340*/ 	.word	0xffffffff


	//   ....[59]....
        /*0344*/ 	.word	0xffffffff


	//   ....[60]....
        /*0348*/ 	.word	0xffffffff


	//   ....[61]....
        /*034c*/ 	.word	0xffffffff


	//   ....[62]....
        /*0350*/ 	.word	0xffffffff


	//   ....[63]....
        /*0354*/ 	.word	0xffffffff


	//   ....[64]....
        /*0358*/ 	.word	0xffffffff


	//   ....[65]....
        /*035c*/ 	.word	0xffffffff


	//   ....[66]....
        /*0360*/ 	.word	0xffffffff


	//   ....[67]....
        /*0364*/ 	.word	0xffffffff


	//   ....[68]....
        /*0368*/ 	.word	0xffffffff


	//   ....[69]....
        /*036c*/ 	.word	0xffffffff


	//   ....[70]....
        /*0370*/ 	.word	0xffffffff


	//   ....[71]....
        /*0374*/ 	.word	0xffffffff


	//   ....[72]....
        /*0378*/ 	.word	0xffffffff


	//   ....[73]....
        /*037c*/ 	.word	0xffffffff


	//   ....[74]....
        /*0380*/ 	.word	0xffffffff


	//   ....[75]....
        /*0384*/ 	.word	0xffffffff


	//   ....[76]....
        /*0388*/ 	.word	0xffffffff


	//   ....[77]....
        /*038c*/ 	.word	0xffffffff


	//   ....[78]....
        /*0390*/ 	.word	0xffffffff


	//   ....[79]....
        /*0394*/ 	.word	0xffffffff


	//   ....[80]....
        /*0398*/ 	.word	0xffffffff


	//   ....[81]....
        /*039c*/ 	.word	0xffffffff


	//   ....[82]....
        /*03a0*/ 	.word	0xffffffff


	//   ....[83]....
        /*03a4*/ 	.word	0xffffffff


	//   ....[84]....
        /*03a8*/ 	.word	0xffffffff


	//   ....[85]....
        /*03ac*/ 	.word	0xffffffff


	//   ....[86]....
        /*03b0*/ 	.word	0xffffffff


	//   ....[87]....
        /*03b4*/ 	.word	0xffffffff


	//   ....[88]....
        /*03b8*/ 	.word	0xffffffff


	//   ....[89]....
        /*03bc*/ 	.word	0xffffffff


	//   ....[90]....
        /*03c0*/ 	.word	0xffffffff


	//   ....[91]....
        /*03c4*/ 	.word	0xffffffff


	//   ....[92]....
        /*03c8*/ 	.word	0xffffffff


	//   ....[93]....
        /*03cc*/ 	.word	0xffffffff


	//   ....[94]....
        /*03d0*/ 	.word	0xffffffff


	//   ....[95]....
        /*03d4*/ 	.word	0xffffffff


	//   ....[96]....
        /*03d8*/ 	.word	0xffffffff


	//   ....[97]....
        /*03dc*/ 	.word	0xffffffff


	//   ....[98]....
        /*03e0*/ 	.word	0xffffffff


	//   ....[99]....
        /*03e4*/ 	.word	0xffffffff


	//   ....[100]....
        /*03e8*/ 	.word	0xffffffff


	//   ....[101]....
        /*03ec*/ 	.word	0xffffffff


	//   ....[102]....
        /*03f0*/ 	.word	0xffffffff


	//   ....[103]....
        /*03f4*/ 	.word	0xffffffff


	//   ....[104]....
        /*03f8*/ 	.word	0xffffffff


	//   ....[105]....
        /*03fc*/ 	.word	0xffffffff


	//   ....[106]....
        /*0400*/ 	.word	0xffffffff


	//   ....[107]....
        /*0404*/ 	.word	0xffffffff


	//   ....[108]....
        /*0408*/ 	.word	0xffffffff


	//   ....[109]....
        /*040c*/ 	.word	0xffffffff


	//   ....[110]....
        /*0410*/ 	.word	0xffffffff


	//   ....[111]....
        /*0414*/ 	.word	0xffffffff


	//   ....[112]....
        /*0418*/ 	.word	0xffffffff


	//   ....[113]....
        /*041c*/ 	.word	0xffffffff


	//   ....[114]....
        /*0420*/ 	.word	0xffffffff


	//   ....[115]....
        /*0424*/ 	.word	0xffffffff


	//   ....[116]....
        /*0428*/ 	.word	0xffffffff


	//   ....[117]....
        /*042c*/ 	.word	0xffffffff


	//   ....[118]....
        /*0430*/ 	.word	0xffffffff


	//   ....[119]....
        /*0434*/ 	.word	0xffffffff


	//   ....[120]....
        /*0438*/ 	.word	0xffffffff


	//   ....[121]....
        /*043c*/ 	.word	0xffffffff


	//   ....[122]....
        /*0440*/ 	.word	0xffffffff


	//   ....[123]....
        /*0444*/ 	.word	0xffffffff


	//   ....[124]....
        /*0448*/ 	.word	0xffffffff


	//   ....[125]....
        /*044c*/ 	.word	0xffffffff


	//   ....[126]....
        /*0450*/ 	.word	0xffffffff


	//   ....[127]....
        /*0454*/ 	.word	0xffffffff


	//   ....[128]....
        /*0458*/ 	.word	0xffffffff


	//   ....[129]....
        /*045c*/ 	.word	0xffffffff


	//   ....[130]....
        /*0460*/ 	.word	0xffffffff


	//   ....[131]....
        /*0464*/ 	.word	0xffffffff


	//   ....[132]....
        /*0468*/ 	.word	0xffffffff


	//   ....[133]....
        /*046c*/ 	.word	0xffffffff


	//   ....[134]....
        /*0470*/ 	.word	0xffffffff


	//   ....[135]....
        /*0474*/ 	.word	0xffffffff


	//   ....[136]....
        /*0478*/ 	.word	0xffffffff


	//   ....[137]....
        /*047c*/ 	.word	0xffffffff


	//   ....[138]....
        /*0480*/ 	.word	0xffffffff


	//   ....[139]....
        /*0484*/ 	.word	0xffffffff


	//   ....[140]....
        /*0488*/ 	.word	0xffffffff


	//   ....[141]....
        /*048c*/ 	.word	0xffffffff


	//   ....[142]....
        /*0490*/ 	.word	0xffffffff


	//   ....[143]....
        /*0494*/ 	.word	0xffffffff


	//   ....[144]....
        /*0498*/ 	.word	0xffffffff


	//   ....[145]....
        /*049c*/ 	.word	0x0500000f


	//   ....[146]....
        /*04a0*/ 	.word	0x0500000f


	//   ....[147]....
        /*04a4*/ 	.word	0x0500000f


	//   ....[148]....
        /*04a8*/ 	.word	0x0500000f


	//   ....[149]....
        /*04ac*/ 	.word	0x0500000f


	//   ....[150]....
        /*04b0*/ 	.word	0x0500000f


	//----- nvinfo : EIATTR_COOP_GROUP_INSTR_OFFSETS
	.align		4
.L_728:
        /*04b4*/ 	.byte	0x04, 0x28
        /*04b6*/ 	.short	(.L_730 - .L_729)


	//   ....[0]....
.L_729:
        /*04b8*/ 	.word	0x00000060


	//   ....[1]....
        /*04bc*/ 	.word	0x00000190


	//   ....[2]....
        /*04c0*/ 	.word	0x00000220


	//   ....[3]....
        /*04c4*/ 	.word	0x000003a0


	//   ....[4]....
        /*04c8*/ 	.word	0x00000620


	//   ....[5]....
        /*04cc*/ 	.word	0x00001100


	//   ....[6]....
        /*04d0*/ 	.word	0x00002370


	//   ....[7]....
        /*04d4*/ 	.word	0x00002490


	//   ....[8]....
        /*04d8*/ 	.word	0x000024d0


	//   ....[9]....
        /*04dc*/ 	.word	0x00002510


	//   ....[10]....
        /*04e0*/ 	.word	0x00002540


	//   ....[11]....
        /*04e4*/ 	.word	0x00002570


	//   ....[12]....
        /*04e8*/ 	.word	0x000025a0


	//   ....[13]....
        /*04ec*/ 	.word	0x000026c0


	//   ....[14]....
        /*04f0*/ 	.word	0x000028a0


	//   ....[15]....
        /*04f4*/ 	.word	0x000029b0


	//   ....[16]....
        /*04f8*/ 	.word	0x00002a50


	//   ....[17]....
        /*04fc*/ 	.word	0x00002b10


	//   ....[18]....
        /*0500*/ 	.word	0x00002b50


	//   ....[19]....
        /*0504*/ 	.word	0x00002c10


	//   ....[20]....
        /*0508*/ 	.word	0x00002ca0


	//   ....[21]....
        /*050c*/ 	.word	0x00002f50


	//   ....[22]....
        /*0510*/ 	.word	0x00002fc0


	//   ....[23]....
        /*0514*/ 	.word	0x00003010


	//   ....[24]....
        /*0518*/ 	.word	0x00003070


	//   ....[25]....
        /*051c*/ 	.word	0x00003090


	//   ....[26]....
        /*0520*/ 	.word	0x000030e0


	//   ....[27]....
        /*0524*/ 	.word	0x00003140


	//   ....[28]....
        /*0528*/ 	.word	0x000031a0


	//   ....[29]....
        /*052c*/ 	.word	0x000031d0


	//   ....[30]....
        /*0530*/ 	.word	0x00003270


	//   ....[31]....
        /*0534*/ 	.word	0x000032d0


	//   ....[32]....
        /*0538*/ 	.word	0x00003310


	//   ....[33]....
        /*053c*/ 	.word	0x00003360


	//   ....[34]....
        /*0540*/ 	.word	0x00003440


	//   ....[35]....
        /*0544*/ 	.word	0x00003490


	//   ....[36]....
        /*0548*/ 	.word	0x000034d0


	//   ....[37]....
        /*054c*/ 	.word	0x00003530


	//   ....[38]....
        /*0550*/ 	.word	0x000036f0


	//   ....[39]....
        /*0554*/ 	.word	0x00003710


	//   ....[40]....
        /*0558*/ 	.word	0x00003720


	//   ....[41]....
        /*055c*/ 	.word	0x00003740


	//   ....[42]....
        /*0560*/ 	.word	0x00003750


	//   ....[43]....
        /*0564*/ 	.word	0x00003770


	//   ....[44]....
        /*0568*/ 	.word	0x000037a0


	//   ....[45]....
        /*056c*/ 	.word	0x000037e0


	//   ....[46]....
        /*0570*/ 	.word	0x00003810


	//   ....[47]....
        /*0574*/ 	.word	0x00003850


	//   ....[48]....
        /*0578*/ 	.word	0x00003880


	//   ....[49]....
        /*057c*/ 	.word	0x000038c0


	//   ....[50]....
        /*0580*/ 	.word	0x000038f0


	//   ....[51]....
        /*0584*/ 	.word	0x00003930


	//   ....[52]....
        /*0588*/ 	.word	0x00003960


	//   ....[53]....
        /*058c*/ 	.word	0x000039a0


	//   ....[54]....
        /*0590*/ 	.word	0x000039d0


	//   ....[55]....
        /*0594*/ 	.word	0x00003a10


	//   ....[56]....
        /*0598*/ 	.word	0x00003a60


	//   ....[57]....
        /*059c*/ 	.word	0x00003a90


	//   ....[58]....
        /*05a0*/ 	.word	0x00003aa0


	//   ....[59]....
        /*05a4*/ 	.word	0x00003ad0


	//   ....[60]....
        /*05a8*/ 	.word	0x00003ae0


	//   ....[61]....
        /*05ac*/ 	.word	0x00003af0


	//   ....[62]....
        /*05b0*/ 	.word	0x00003b00


	//   ....[63]....
        /*05b4*/ 	.word	0x00003b10


	//   ....[64]....
        /*05b8*/ 	.word	0x00003b20


	//   ....[65]....
        /*05bc*/ 	.word	0x00003b30


	//   ....[66]....
        /*05c0*/ 	.word	0x00003b40


	//   ....[67]....
        /*05c4*/ 	.word	0x00003b50


	//   ....[68]....
        /*05c8*/ 	.word	0x00003b60


	//   ....[69]....
        /*05cc*/ 	.word	0x00003b70


	//   ....[70]....
        /*05d0*/ 	.word	0x00006060


	//   ....[71]....
        /*05d4*/ 	.word	0x00006090


	//   ....[72]....
        /*05d8*/ 	.word	0x000060e0


	//   ....[73]....
        /*05dc*/ 	.word	0x00006130


	//   ....[74]....
        /*05e0*/ 	.word	0x00006290


	//   ....[75]....
        /*05e4*/ 	.word	0x000062d0


	//   ....[76]....
        /*05e8*/ 	.word	0x00006320


	//   ....[77]....
        /*05ec*/ 	.word	0x000063a0


	//   ....[78]....
        /*05f0*/ 	.word	0x00006470


	//   ....[79]....
        /*05f4*/ 	.word	0x00006490


	//   ....[80]....
        /*05f8*/ 	.word	0x000064a0


	//   ....[81]....
        /*05fc*/ 	.word	0x000064b0


	//   ....[82]....
        /*0600*/ 	.word	0x000064c0


	//   ....[83]....
        /*0604*/ 	.word	0x000064e0


	//   ....[84]....
        /*0608*/ 	.word	0x00006550


	//   ....[85]....
        /*060c*/ 	.word	0x00006610


	//   ....[86]....
        /*0610*/ 	.word	0x00006630


	//   ....[87]....
        /*0614*/ 	.word	0x00006670


	//   ....[88]....
        /*0618*/ 	.word	0x000067b0


	//   ....[89]....
        /*061c*/ 	.word	0x000067e0


	//   ....[90]....
        /*0620*/ 	.word	0x00006810


	//   ....[91]....
        /*0624*/ 	.word	0x00006830


	//   ....[92]....
        /*0628*/ 	.word	0x00006860


	//   ....[93]....
        /*062c*/ 	.word	0x00006970


	//   ....[94]....
        /*0630*/ 	.word	0x000069e0


	//   ....[95]....
        /*0634*/ 	.word	0x00006a20


	//   ....[96]....
        /*0638*/ 	.word	0x00006a50


	//   ....[97]....
        /*063c*/ 	.word	0x00006ad0


	//   ....[98]....
        /*0640*/ 	.word	0x00006bb0


	//   ....[99]....
        /*0644*/ 	.word	0x00006c00


	//   ....[100]....
        /*0648*/ 	.word	0x00006c10


	//   ....[101]....
        /*064c*/ 	.word	0x00006c20


	//   ....[102]....
        /*0650*/ 	.word	0x00006c30


	//   ....[103]....
        /*0654*/ 	.word	0x00006c40


	//   ....[104]....
        /*0658*/ 	.word	0x00006d90


	//   ....[105]....
        /*065c*/ 	.word	0x00006df0


	//   ....[106]....
        /*0660*/ 	.word	0x00006e20


	//   ....[107]....
        /*0664*/ 	.word	0x00006e40


	//   ....[108]....
        /*0668*/ 	.word	0x00006e60


	//   ....[109]....
        /*066c*/ 	.word	0x00006e70


	//   ....[110]....
        /*0670*/ 	.word	0x00006e90


	//   ....[111]....
        /*0674*/ 	.word	0x00006ec0


	//   ....[112]....
        /*0678*/ 	.word	0x00006ed0


	//   ....[113]....
        /*067c*/ 	.word	0x00006f40


	//   ....[114]....
        /*0680*/ 	.word	0x00006fc0


	//   ....[115]....
        /*0684*/ 	.word	0x00007000


	//   ....[116]....
        /*0688*/ 	.word	0x00007030


	//   ....[117]....
        /*068c*/ 	.word	0x00007050


	//   ....[118]....
        /*0690*/ 	.word	0x00007060


	//   ....[119]....
        /*0694*/ 	.word	0x00007070


	//   ....[120]....
        /*0698*/ 	.word	0x00007080


	//   ....[121]....
        /*069c*/ 	.word	0x00007090


	//   ....[122]....
        /*06a0*/ 	.word	0x000070a0


	//   ....[123]....
        /*06a4*/ 	.word	0x000070b0


	//   ....[124]....
        /*06a8*/ 	.word	0x000070c0


	//   ....[125]....
        /*06ac*/ 	.word	0x000070d0


	//   ....[126]....
        /*06b0*/ 	.word	0x000070f0


	//   ....[127]....
        /*06b4*/ 	.word	0x00007110


	//   ....[128]....
        /*06b8*/ 	.word	0x00007140


	//   ....[129]....
        /*06bc*/ 	.word	0x00007160


	//   ....[130]....
        /*06c0*/ 	.word	0x00007170


	//   ....[131]....
        /*06c4*/ 	.word	0x00007190


	//   ....[132]....
        /*06c8*/ 	.word	0x000071b0


	//   ....[133]....
        /*06cc*/ 	.word	0x000071d0


	//   ....[134]....
        /*06d0*/ 	.word	0x000093f0


	//   ....[135]....
        /*06d4*/ 	.word	0x00009590


	//   ....[136]....
        /*06d8*/ 	.word	0x000097e0


	//   ....[137]....
        /*06dc*/ 	.word	0x00009980


	//   ....[138]....
        /*06e0*/ 	.word	0x00009a90


	//   ....[139]....
        /*06e4*/ 	.word	0x0000a260


	//   ....[140]....
        /*06e8*/ 	.word	0x0000a590


	//   ....[141]....
        /*06ec*/ 	.word	0x0000a950


	//   ....[142]....
        /*06f0*/ 	.word	0x0000ac00


	//   ....[143]....
        /*06f4*/ 	.word	0x0000aec0


	//   ....[144]....
        /*06f8*/ 	.word	0x0000b130


	//   ....[145]....
        /*06fc*/ 	.word	0x0000d290


	//   ....[146]....
        /*0700*/ 	.word	0x0000d480


	//   ....[147]....
        /*0704*/ 	.word	0x0000d4f0


	//   ....[148]....
        /*0708*/ 	.word	0x0000d560


	//   ....[149]....
        /*070c*/ 	.word	0x0000d5d0


	//   ....[150]....
        /*0710*/ 	.word	0x0000d640


	//----- nvinfo : EIATTR_REG_RECONFIG
	.align		4
.L_730:
        /*0714*/ 	.byte	0x01, 0x54
	.zero		2


	//----- nvinfo : EIATTR_SYSCALL_OFFSETS
	.align		4
        /*0718*/ 	.byte	0x04, 0x46
        /*071a*/ 	.short	(.L_732 - .L_731)


	//   ....[0]....
.L_731:
        /*071c*/ 	.word	0x00000d60


	//   ....[1]....
        /*0720*/ 	.word	0x00000e50


	//   ....[2]....
        /*0724*/ 	.word	0x00000fb0


	//   ....[3]....
        /*0728*/ 	.word	0x000010a0


	//----- nvinfo : EIATTR_MBARRIER_INSTR_OFFSETS
	.align		4
.L_732:
        /*072c*/ 	.byte	0x04, 0x39
        /*072e*/ 	.short	(.L_734 - .L_733)


	//   ....[0]....
.L_733:
        /*0730*/ 	.word	0x00000260
        /*0734*/ 	.word	0x000000ff
        /*0738*/ 	.word	0x00030c00
        /*073c*/ 	.short	0x0100
        /*073e*/ 	.byte	0x06
	.zero		1


	//   ....[1]....
        /*0740*/ 	.word	0x00000350
        /*0744*/ 	.word	0x000000ff
        /*0748*/ 	.word	0x00030c10
        /*074c*/ 	.short	0x0100
        /*074e*/ 	.byte	0x08
	.zero		1


	//   ....[2]....
        /*0750*/ 	.word	0x00000360
        /*0754*/ 	.word	0x000000ff
        /*0758*/ 	.word	0x00030c20
        /*075c*/ 	.short	0x0100
        /*075e*/ 	.byte	0x08
	.zero		1


	//   ....[3]....
        /*0760*/ 	.word	0x00000370
        /*0764*/ 	.word	0x000000ff
        /*0768*/ 	.word	0x00030c18
        /*076c*/ 	.short	0x0100
        /*076e*/ 	.byte	0x08
	.zero		1


	//   ....[4]....
        /*0770*/ 	.word	0x00000380
        /*0774*/ 	.word	0x000000ff
        /*0778*/ 	.word	0x00030c28
        /*077c*/ 	.short	0x0100
        /*077e*/ 	.byte	0x08
	.zero		1


	//   ....[5]....
        /*0780*/ 	.word	0x000004b0
        /*0784*/ 	.word	0x000000ff
        /*0788*/ 	.word	0x00030c30
        /*078c*/ 	.short	0x0100
        /*078e*/ 	.byte	0x08
	.zero		1


	//   ....[6]....
        /*0790*/ 	.word	0x000004c0
        /*0794*/ 	.word	0x000000ff
        /*0798*/ 	.word	0x00030c40
        /*079c*/ 	.short	0x0100
        /*079e*/ 	.byte	0x08
	.zero		1


	//   ....[7]....
        /*07a0*/ 	.word	0x000004d0
        /*07a4*/ 	.word	0x000000ff
        /*07a8*/ 	.word	0x00030c38
        /*07ac*/ 	.short	0x0100
        /*07ae*/ 	.byte	0x08
	.zero		1


	//   ....[8]....
        /*07b0*/ 	.word	0x000004e0
        /*07b4*/ 	.word	0x000000ff
        /*07b8*/ 	.word	0x00030c48
        /*07bc*/ 	.short	0x0100
        /*07be*/ 	.byte	0x08
	.zero		1


	//   ....[9]....
        /*07c0*/ 	.word	0x00001180
        /*07c4*/ 	.word	0x000000ec
        /*07c8*/ 	.word	0x00030c00
        /*07cc*/ 	.short	0x010a
        /*07ce*/ 	.byte	0x3f
	.zero		1


	//   ....[10]....
        /*07d0*/ 	.word	0x00001210
        /*07d4*/ 	.word	0x000000ec
        /*07d8*/ 	.word	0x00030c00
        /*07dc*/ 	.short	0x010a
        /*07de*/ 	.byte	0x3f
	.zero		1


	//   ....[11]....
        /*07e0*/ 	.word	0x00001cf0
        /*07e4*/ 	.word	0x00000006
        /*07e8*/ 	.word	0x00030c10
        /*07ec*/ 	.short	0x010a
        /*07ee*/ 	.byte	0x3f
	.zero		1


	//   ....[12]....
        /*07f0*/ 	.word	0x00001d60
        /*07f4*/ 	.word	0x00000006
        /*07f8*/ 	.word	0x00030c10
        /*07fc*/ 	.short	0x010a
        /*07fe*/ 	.byte	0x3f
	.zero		1


	//   ....[13]....
        /*0800*/ 	.word	0x00002180
        /*0804*/ 	.word	0x00000006
        /*0808*/ 	.word	0x00030c30
        /*080c*/ 	.short	0x010a
        /*080e*/ 	.byte	0x3f
	.zero		1


	//   ....[14]....
        /*0810*/ 	.word	0x00002220
        /*0814*/ 	.word	0x00000006
        /*0818*/ 	.word	0x00030c30
        /*081c*/ 	.short	0x010a
        /*081e*/ 	.byte	0x3f
	.zero		1


	//   ....[15]....
        /*0820*/ 	.word	0x00004de0
        /*0824*/ 	.word	0x00000005
        /*0828*/ 	.word	0x00000000
        /*082c*/ 	.short	0x0101
        /*082e*/ 	.byte	0x3f
	.zero		1


	//   ....[16]....
        /*0830*/ 	.word	0x00005230
        /*0834*/ 	.word	0x00000006
        /*0838*/ 	.word	0x00000000
        /*083c*/ 	.short	0x0101
        /*083e*/ 	.byte	0x3f
	.zero		1


	//   ....[17]....
        /*0840*/ 	.word	0x00005a70
        /*0844*/ 	.word	0x00000007
        /*0848*/ 	.word	0x00030c10
        /*084c*/ 	.short	0x010a
        /*084e*/ 	.byte	0x3f
	.zero		1


	//   ....[18]....
        /*0850*/ 	.word	0x00005af0
        /*0854*/ 	.word	0x00000007
        /*0858*/ 	.word	0x00030c10
        /*085c*/ 	.short	0x010a
        /*085e*/ 	.byte	0x3f
	.zero		1


	//   ....[19]....
        /*0860*/ 	.word	0x00005f00
        /*0864*/ 	.word	0x00000007
        /*0868*/ 	.word	0x00030c30
        /*086c*/ 	.short	0x010a
        /*086e*/ 	.byte	0x3f
	.zero		1


	//   ....[20]....
        /*0870*/ 	.word	0x00005f90
        /*0874*/ 	.word	0x00000007
        /*0878*/ 	.word	0x00030c30
        /*087c*/ 	.short	0x010a
        /*087e*/ 	.byte	0x3f
	.zero		1


	//   ....[21]....
        /*0880*/ 	.word	0x00008750
        /*0884*/ 	.word	0x00000008
        /*0888*/ 	.word	0x00000000
        /*088c*/ 	.short	0x0101
        /*088e*/ 	.byte	0x3f
	.zero		1


	//   ....[22]....
        /*0890*/ 	.word	0x00008bb0
        /*0894*/ 	.word	0x00000007
        /*0898*/ 	.word	0x00000000
        /*089c*/ 	.short	0x0101
        /*089e*/ 	.byte	0x3f
	.zero		1


	//   ....[23]....
        /*08a0*/ 	.word	0x0000b940
        /*08a4*/ 	.word	0x00000000
        /*08a8*/ 	.word	0x00030c20
        /*08ac*/ 	.short	0x010a
        /*08ae*/ 	.byte	0x3f
	.zero		1


	//   ....[24]....
        /*08b0*/ 	.word	0x0000be90
        /*08b4*/ 	.word	0x00000000
        /*08b8*/ 	.word	0x00030c40
        /*08bc*/ 	.short	0x010a
        /*08be*/ 	.byte	0x3f
	.zero		1


	//   ....[25]....
        /*08c0*/ 	.word	0x0000c0f0
        /*08c4*/ 	.word	0x00000000
        /*08c8*/ 	.word	0x00030c28
        /*08cc*/ 	.short	0x010a
        /*08ce*/ 	.byte	0x3f
	.zero		1


	//   ....[26]....
        /*08d0*/ 	.word	0x0000c350
        /*08d4*/ 	.word	0x00000000
        /*08d8*/ 	.word	0x00030c48
        /*08dc*/ 	.short	0x010a
        /*08de*/ 	.byte	0x3f
	.zero		1


	//   ....[27]....
        /*08e0*/ 	.word	0x0000c560
        /*08e4*/ 	.word	0x00000000
        /*08e8*/ 	.word	0x00030c20
        /*08ec*/ 	.short	0x010a
        /*08ee*/ 	.byte	0x3f
	.zero		1


	//   ....[28]....
        /*08f0*/ 	.word	0x0000c810
        /*08f4*/ 	.word	0x00000000
        /*08f8*/ 	.word	0x00030c40
        /*08fc*/ 	.short	0x010a
        /*08fe*/ 	.byte	0x3f
	.zero		1


	//   ....[29]....
        /*0900*/ 	.word	0x0000ca40
        /*0904*/ 	.word	0x00000000
        /*0908*/ 	.word	0x00030c28
        /*090c*/ 	.short	0x010a
        /*090e*/ 	.byte	0x3f
	.zero		1


	//   ....[30]....
        /*0910*/ 	.word	0x0000ccf0
        /*0914*/ 	.word	0x00000004
        /*0918*/ 	.word	0x00030c40
        /*091c*/ 	.short	0x010a
        /*091e*/ 	.byte	0x3f
	.zero		1


	//   ....[31]....
        /*0920*/ 	.word	0x0000d110
        /*0924*/ 	.word	0x00000007
        /*0928*/ 	.word	0x00000000
        /*092c*/ 	.short	0x010a
        /*092e*/ 	.byte	0x3f
	.zero		1


	//   ....[32]....
        /*0930*/ 	.word	0x0000d160
        /*0934*/ 	.word	0x00000003
        /*0938*/ 	.word	0x00000000
        /*093c*/ 	.short	0x010a
        /*093e*/ 	.byte	0x3f
	.zero		1


	//   ....[33]....
        /*0940*/ 	.word	0x0000d1c0
        /*0944*/ 	.word	0x00000005
        /*0948*/ 	.word	0x00000000
        /*094c*/ 	.short	0x010a
        /*094e*/ 	.byte	0x3f
	.zero		1


	//   ....[34]....
        /*0950*/ 	.word	0x0000d1f0
        /*0954*/ 	.word	0x00000003
        /*0958*/ 	.word	0x00000000
        /*095c*/ 	.short	0x010a
        /*095e*/ 	.byte	0x3f
	.zero		1


	//   ....[35]....
        /*0960*/ 	.word	0x0000d2c0
        /*0964*/ 	.word	0x000000ec
        /*0968*/ 	.word	0x00030c00
        /*096c*/ 	.short	0x010a
        /*096e*/ 	.byte	0x3f
	.zero		1


	//   ....[36]....
        /*0970*/ 	.word	0x0000d310
        /*0974*/ 	.word	0x00000006
        /*0978*/ 	.word	0x00030c10
        /*097c*/ 	.short	0x010a
        /*097e*/ 	.byte	0x3f
	.zero		1


	//   ....[37]....
        /*0980*/ 	.word	0x0000d360
        /*0984*/ 	.word	0x00000006
        /*0988*/ 	.word	0x00030c30
        /*098c*/ 	.short	0x010a
        /*098e*/ 	.byte	0x3f
	.zero		1


	//   ....[38]....
        /*0990*/ 	.word	0x0000d3b0
        /*0994*/ 	.word	0x00000007
        /*0998*/ 	.word	0x00030c10
        /*099c*/ 	.short	0x010a
        /*099e*/ 	.byte	0x3f
	.zero		1


	//   ....[39]....
        /*09a0*/ 	.word	0x0000d400
        /*09a4*/ 	.word	0x00000007
        /*09a8*/ 	.word	0x00030c30
        /*09ac*/ 	.short	0x010a
        /*09ae*/ 	.byte	0x3f
	.zero		1


	//   ....[40]....
        /*09b0*/ 	.word	0x0000d680
        /*09b4*/ 	.word	0x00000000
        /*09b8*/ 	.word	0x00030c20
        /*09bc*/ 	.short	0x010a
        /*09be*/ 	.byte	0x3f
	.zero		1


	//   ....[41]....
        /*09c0*/ 	.word	0x0000d6d0
        /*09c4*/ 	.word	0x00000000
        /*09c8*/ 	.word	0x00030c40
        /*09cc*/ 	.short	0x010a
        /*09ce*/ 	.byte	0x3f
	.zero		1


	//   ....[42]....
        /*09d0*/ 	.word	0x0000d720
        /*09d4*/ 	.word	0x00000000
        /*09d8*/ 	.word	0x00030c28
        /*09dc*/ 	.short	0x010a
        /*09de*/ 	.byte	0x3f
	.zero		1


	//   ....[43]....
        /*09e0*/ 	.word	0x0000d770
        /*09e4*/ 	.word	0x00000000
        /*09e8*/ 	.word	0x00030c48
        /*09ec*/ 	.short	0x010a
        /*09ee*/ 	.byte	0x3f
	.zero		1


	//   ....[44]....
        /*09f0*/ 	.word	0x0000d7d0
        /*09f4*/ 	.word	0x00000000
        /*09f8*/ 	.word	0x00030c20
        /*09fc*/ 	.short	0x010a
        /*09fe*/ 	.byte	0x3f
	.zero		1


	//   ....[45]....
        /*0a00*/ 	.word	0x0000d820
        /*0a04*/ 	.word	0x00000000
        /*0a08*/ 	.word	0x00030c40
        /*0a0c*/ 	.short	0x010a
        /*0a0e*/ 	.byte	0x3f
	.zero		1


	//   ....[46]....
        /*0a10*/ 	.word	0x0000d870
        /*0a14*/ 	.word	0x00000000
        /*0a18*/ 	.word	0x00030c28
        /*0a1c*/ 	.short	0x010a
        /*0a1e*/ 	.byte	0x3f
	.zero		1


	//   ....[47]....
        /*0a20*/ 	.word	0x0000d8c0
        /*0a24*/ 	.word	0x00000004
        /*0a28*/ 	.word	0x00030c40
        /*0a2c*/ 	.short	0x010a
        /*0a2e*/ 	.byte	0x3f
	.zero		1


	//   ....[48]....
        /*0a30*/ 	.word	0x0000d990
        /*0a34*/ 	.word	0x00000007
        /*0a38*/ 	.word	0x00000000
        /*0a3c*/ 	.short	0x010a
        /*0a3e*/ 	.byte	0x3f
	.zero		1


	//   ....[49]....
        /*0a40*/ 	.word	0x0000d9e0
        /*0a44*/ 	.word	0x00000003
        /*0a48*/ 	.word	0x00000000
        /*0a4c*/ 	.short	0x010a
        /*0a4e*/ 	.byte	0x3f
	.zero		1


	//   ....[50]....
        /*0a50*/ 	.word	0x0000da30
        /*0a54*/ 	.word	0x00000005
        /*0a58*/ 	.word	0x00000000
        /*0a5c*/ 	.short	0x010a
        /*0a5e*/ 	.byte	0x3f
	.zero		1


	//----- nvinfo : EIATTR_NUM_MBARRIERS
	.align		4
.L_734:
        /*0a60*/ 	.byte	0x03, 0x38
        /*0a62*/ 	.short	0x0009


	//----- nvinfo : EIATTR_EXIT_INSTR_OFFSETS
	.align		4
        /*0a64*/ 	.byte	0x04, 0x1c
        /*0a66*/ 	.short	(.L_736 - .L_735)


	//   ....[0]....
.L_735:
        /*0a68*/ 	.word	0x0000d240


	//----- nvinfo : EIATTR_MAX_THREADS
	.align		4
.L_736:
        /*0a6c*/ 	.byte	0x04, 0x05
        /*0a6e*/ 	.short	(.L_738 - .L_737)
.L_737:
        /*0a70*/ 	.word	0x00000180
        /*0a74*/ 	.word	0x00000001
        /*0a78*/ 	.word	0x00000001


	//----- nvinfo : EIATTR_CRS_STACK_SIZE
	.align		4
.L_738:
        /*0a7c*/ 	.byte	0x04, 0x1e
        /*0a7e*/ 	.short	(.L_740 - .L_739)
.L_739:
        /*0a80*/ 	.word	0x00000000


	//----- nvinfo : EIATTR_CBANK_PARAM_SIZE
	.align		4
.L_740:
        /*0a84*/ 	.byte	0x03, 0x19
        /*0a86*/ 	.short	0x0770


	//----- nvinfo : EIATTR_PARAM_CBANK
	.align		4
        /*0a88*/ 	.byte	0x04, 0x0a
        /*0a8a*/ 	.short	(.L_742 - .L_741)
	.align		4
.L_741:
        /*0a8c*/ 	.word	index@(.nv.constant0._ZN7cutlass13device_kernelIN5flash11enable_sm90INS1_16FlashAttnBwdSm90INS1_25CollectiveMainloopBwdSm90ILi2ELi2ELi2EN4cute5tupleIJNS5_1CILi1EEES8_S8_EEENS6_IJNS7_ILi128EEESA_NS7_ILi64EEEEEENS_10bfloat16_tEfNS_4arch4Sm90ELb1ELb0ELb0ELb0ELb1ELb1ELb0ELb0ELi2ELi1ELi2ELi2ELb0EEENS1_24CollectiveEpilogueBwdGQAISC_fSF_Li256ELb0ELb1EEENS1_25SingleTileBwdLPTSchedulerILb0ELi128ELb1EEEEEEEEEvNT_6ParamsE)
        /*0a90*/ 	.short	0x0210
        /*0a92*/ 	.short	0x0770


	//----- nvinfo : EIATTR_SW_WAR
	.align		4
.L_742:
        /*0a94*/ 	.byte	0x04, 0x36
        /*0a96*/ 	.short	(.L_744 - .L_743)
.L_743:
        /*0a98*/ 	.word	0x00000008
.L_744:


//--------------------- .nv.info._ZN7cutlass13device_kernelIN5flash22FlashAttnBwdPreprocessIN4cute5tupleIJNS3_1CILi128EEENS5_ILi64EEEEEENS_10bfloat16_tEfNS_4arch4Sm90ELb1ELb0EEEEEvNT_6ParamsE --------------------------
	.section	.nv.info._ZN7cutlass13device_kernelIN5flash22FlashAttnBwdPreprocessIN4cute5tupleIJNS3_1CILi128EEENS5_ILi64EEEEEENS_10bfloat16_tEfNS_4arch4Sm90ELb1ELb0EEEEEvNT_6ParamsE,"",@"SHT_CUDA_INFO"
	.sectionflags	@""
	.align	4


	//----- nvinfo : EIATTR_CUDA_API_VERSION
	.align		4
        /*0000*/ 	.byte	0x04, 0x37
        /*0002*/ 	.short	(.L_746 - .L_745)
.L_745:
        /*0004*/ 	.word	0x00000082


	//----- nvinfo : EIATTR_KPARAM_INFO
	.align		4
.L_746:
        /*0008*/ 	.byte	0x04, 0x17
        /*000a*/ 	.short	(.L_748 - .L_747)
.L_747:
        /*000c*/ 	.word	0x00000000
        /*0010*/ 	.short	0x0000
        /*0012*/ 	.short	0x0000
        /*0014*/ 	.byte	0x00, 0xf0, 0xc1, 0x03


	//----- nvinfo : EIATTR_SPARSE_MMA_MASK
	.align		4
.L_748:
        /*0018*/ 	.byte	0x03, 0x50
        /*001a*/ 	.short	0x0000


	//----- nvinfo : EIATTR_MAXREG_COUNT
	.align		4
        /*001c*/ 	.byte	0x03, 0x1b
        /*001e*/ 	.short	0x0080


	//----- nvinfo : EIATTR_MERCURY_ISA_VERSION
	.align		4
        /*0020*/ 	.byte	0x03, 0x5f
        /*0022*/ 	.short	0x0101


	//----- nvinfo : EIATTR_COOP_GROUP_MASK_REGIDS
	.align		4
        /*0024*/ 	.byte	0x04, 0x29
        /*0026*/ 	.short	(.L_750 - .L_749)


	//   ....[0]....
.L_749:
        /*0028*/ 	.word	0xffffffff


	//   ....[1]....
        /*002c*/ 	.word	0xffffffff


	//   ....[2]....
        /*0030*/ 	.word	0xffffffff


	//   ....[3]....
        /*0034*/ 	.word	0xffffffff


	//   ....[4]....
        /*0038*/ 	.word	0xffffffff


	//   ....[5]....
        /*003c*/ 	.word	0xffffffff


	//   ....[6]....
        /*0040*/ 	.word	0xffffffff


	//   ....[7]....
        /*0044*/ 	.word	0xffffffff


	//   ....[8]....
        /*0048*/ 	.word	0xffffffff


	//   ....[9]....
        /*004c*/ 	.word	0xffffffff


	//   ....[10]....
        /*0050*/ 	.word	0xffffffff


	//   ....[11]....
        /*0054*/ 	.word	0xffffffff


	//----- nvinfo : EIATTR_COOP_GROUP_INSTR_OFFSETS
	.align		4
.L_750:
        /*0058*/ 	.byte	0x04, 0x28
        /*005a*/ 	.short	(.L_752 - .L_751)


	//   ....[0]....
.L_751:
        /*005c*/ 	.word	0x00001110


	//   ....[1]....
        /*0060*/ 	.word	0x00001120


	//   ....[2]....
        /*0064*/ 	.word	0x00001130


	//   ....[3]....
        /*0068*/ 	.word	0x00001140


	//   ....[4]....
        /*006c*/ 	.word	0x00001190


	//   ....[5]....
        /*0070*/ 	.word	0x000011a0


	//   ....[6]....
        /*0074*/ 	.word	0x000011b0


	//   ....[7]....
        /*0078*/ 	.word	0x000011c0


	//   ....[8]....
        /*007c*/ 	.word	0x00001230


	//   ....[9]....
        /*0080*/ 	.word	0x00001250


	//   ....[10]....
        /*0084*/ 	.word	0x00001260


	//   ....[11]....
        /*0088*/ 	.word	0x00001280


	//----- nvinfo : EIATTR_EXIT_INSTR_OFFSETS
	.align		4
.L_752:
        /*008c*/ 	.byte	0x04, 0x1c
        /*008e*/ 	.short	(.L_754 - .L_753)


	//   ....[0]....
.L_753:
        /*0090*/ 	.word	0x00001840


	//   ....[1]....
        /*0094*/ 	.word	0x000018c0


	//----- nvinfo : EIATTR_MAX_THREADS
	.align		4
.L_754:
        /*0098*/ 	.byte	0x04, 0x05
        /*009a*/ 	.short	(.L_756 - .L_755)
.L_755:
        /*009c*/ 	.word	0x00000100
        /*00a0*/ 	.word	0x00000001
        /*00a4*/ 	.word	0x00000001


	//----- nvinfo : EIATTR_CRS_STACK_SIZE
	.align		4
.L_756:
        /*00a8*/ 	.byte	0x04, 0x1e
        /*00aa*/ 	.short	(.L_758 - .L_757)
.L_757:
        /*00ac*/ 	.word	0x00000000


	//----- nvinfo : EIATTR_CBANK_PARAM_SIZE
	.align		4
.L_758:
        /*00b0*/ 	.byte	0x03, 0x19
        /*00b2*/ 	.short	0x00f0


	//----- nvinfo : EIATTR_PARAM_CBANK
	.align		4
        /*00b4*/ 	.byte	0x04, 0x0a
        /*00b6*/ 	.short	(.L_760 - .L_759)
	.align		4
.L_759:
        /*00b8*/ 	.word	index@(.nv.constant0._ZN7cutlass13device_kernelIN5flash22FlashAttnBwdPreprocessIN4cute5tupleIJNS3_1CILi128EEENS5_ILi64EEEEEENS_10bfloat16_tEfNS_4arch4Sm90ELb1ELb0EEEEEvNT_6ParamsE)
        /*00bc*/ 	.short	0x0210
        /*00be*/ 	.short	0x00f0


	//----- nvinfo : EIATTR_SW_WAR
	.align		4
.L_760:
        /*00c0*/ 	.byte	0x04, 0x36
        /*00c2*/ 	.short	(.L_762 - .L_761)
.L_761:
        /*00c4*/ 	.word	0x00000008
.L_762:


//--------------------- .nv.info._ZN7cutlass13device_kernelIN5flash11enable_sm90INS1_16FlashAttnBwdSm90INS1_25CollectiveMainloopBwdSm90ILi2ELi2ELi2EN4cute5tupleIJNS5_1CILi1EEES8_S8_EEENS6_IJNS7_ILi128EEESA_NS7_ILi64EEEEEENS_10bfloat16_tEfNS_4arch4Sm90ELb1ELb0ELb0ELb1ELb0ELb1ELb0ELb0ELi2ELi1ELi2ELi2ELb0EEENS1_21CollectiveEpilogueBwdISC_SD_SF_Li256ELb1ELb0ELi1EEENS1_25SingleTileBwdLPTSchedulerILb1ELi128ELb0EEEEEEEEEvNT_6ParamsE --------------------------
	.section	.nv.info._ZN7cutlass13device_kernelIN5flash11enable_sm90INS1_16FlashAttnBwdSm90INS1_25CollectiveMainloopBwdSm90ILi2ELi2ELi2EN4cute5tupleIJNS5_1CILi1EEES8_S8_EEENS6_IJNS7_ILi128EEESA_NS7_ILi64EEEEEENS_10bfloat16_tEfNS_4arch4Sm90ELb1ELb0ELb0ELb1ELb0ELb1ELb0ELb0ELi2ELi1ELi2ELi2ELb0EEENS1_21CollectiveEpilogueBwdISC_SD_SF_Li256ELb1ELb0ELi1EEENS1_25SingleTileBwdLPTSchedulerILb1ELi128ELb0EEEEEEEEEvNT_6ParamsE,"",@"SHT_CUDA_INFO"
	.sectionflags	@""
	.align	4


	//----- nvinfo : EIATTR_CUDA_API_VERSION
	.align		4
        /*0000*/ 	.byte	0x04, 0x37
        /*0002*/ 	.short	(.L_764 - .L_763)
.L_763:
        /*0004*/ 	.word	0x00000082


	//----- nvinfo : EIATTR_KPARAM_INFO
	.align		4
.L_764:
        /*0008*/ 	.byte	0x04, 0x17
        /*000a*/ 	.short	(.L_766 - .L_765)
.L_765:
        /*000c*/ 	.word	0x00000000
        /*0010*/ 	.short	0x0000
        /*0012*/ 	.short	0x0070
        /*0014*/ 	.byte	0x00, 0xf0, 0x01, 0x1a


	//----- nvinfo : EIATTR_SPARSE_MMA_MASK
	.align		4
.L_766:
        /*0018*/ 	.byte	0x03, 0x50
        /*001a*/ 	.short	0x0000


	//----- nvinfo : EIATTR_MAXREG_COUNT
	.align		4
        /*001c*/ 	.byte	0x03, 0x1b
        /*001e*/ 	.short	0x00a8


	//----- nvinfo : EIATTR_NUM_BARRIERS
	.align		4
        /*0020*/ 	.byte	0x02, 0x4c
        /*0022*/ 	.byte	0x10
	.zero		1


	//----- nvinfo : EIATTR_EXTERNS
	.align		4
        /*0024*/ 	.byte	0x04, 0x0f
        /*0026*/ 	.short	(.L_768 - .L_767)


	//   ....[0]....
	.align		4
.L_767:
        /*0028*/ 	.word	index@(__assertfail)


	//----- nvinfo : EIATTR_ANNOTATIONS
	.align		4
.L_768:
        /*002c*/ 	.byte	0x04, 0x55
        /*002e*/ 	.short	(.L_770 - .L_769)


	//   ....[0]....
.L_769:
        /* <DEDUP_REMOVED lines=22> */


	//----- nvinfo : EIATTR_MERCURY_ISA_VERSION
	.align		4
.L_770:
        /*0180*/ 	.byte	0x03, 0x5f
        /*0182*/ 	.short	0x0101


	//----- nvinfo : EIATTR_INT_WARP_WIDE_INSTR_OFFSETS
	.align		4
        /*0184*/ 	.byte	0x04, 0x31
        /*0186*/ 	.short	(.L_772 - .L_771)


	//   ....[0]....
.L_771:
        /*0188*/ 	.word	0x00000190


	//   ....[1]....
        /*018c*/ 	.word	0x000001c0


	//----- nvinfo : EIATTR_COOP_GROUP_MASK_REGIDS
	.align		4
.L_772:
        /*0190*/ 	.byte	0x04, 0x29
        /*0192*/ 	.short	(.L_774 - .L_773)


	//   ....[0]....
.L_773:
        /*0194*/ 	.word	0xffffffff


	//   ....[1]....
        /*0198*/ 	.word	0xffffffff


	//   ....[2]....
        /*019c*/ 	.word	0xffffffff


	//   ....[3]....
        /*01a0*/ 	.word	0xffffffff


	//   ....[4]....
        /*01a4*/ 	.word	0xffffffff


	//   ....[5]....
        /*01a8*/ 	.word	0xffffffff


	//   ....[6]....
        /*01ac*/ 	.word	0xffffffff


	//   ....[7]....
        /*01b0*/ 	.word	0xffffffff


	//   ....[8]....
        /*01b4*/ 	.word	0xffffffff


	//   ....[9]....
        /*01b8*/ 	.word	0xffffffff


	//   ....[10]....
        /*01bc*/ 	.word	0xffffffff


	//   ....[11]....
        /*01c0*/ 	.word	0xffffffff


	//   ....[12]....
        /*01c4*/ 	.word	0xffffffff


	//   ....[13]....
        /*01c8*/ 	.word	0xffffffff


	//   ....[14]....
        /*01cc*/ 	.word	0xffffffff


	//   ....[15]....
        /*01d0*/ 	.word	0xffffffff


	//   ....[16]....
        /*01d4*/ 	.word	0xffffffff


	//   ....[17]....
        /*01d8*/ 	.word	0xffffffff


	//   ....[18]....
        /*01dc*/ 	.word	0xffffffff


	//   ....[19]....
        /*01e0*/ 	.word	0xffffffff


	//   ....[20]....
        /*01e4*/ 	.word	0xffffffff


	//   ....[21]....
        /*01e8*/ 	.word	0xffffffff


	//   ....[22]....
        /*01ec*/ 	.word	0xffffffff


	//   ....[23]....
        /*01f0*/ 	.word	0xffffffff


	//   ....[24]....
        /*01f4*/ 	.word	0xffffffff


	//   ....[25]....
        /*01f8*/ 	.word	0xffffffff


	//   ....[26]....
        /*01fc*/ 	.word	0xffffffff


	//   ....[27]....
        /*0200*/ 	.word	0xffffffff


	//   ....[28]....
        /*0204*/ 	.word	0xffffffff


	//   ....[29]....
        /*0208*/ 	.word	0xffffffff


	//   ....[30]....
        /*020c*/ 	.word	0xffffffff


	//   ....[31]....
        /*0210*/ 	.word	0xffffffff


	//   ....[32]....
        /*0214*/ 	.word	0xffffffff


	//   ....[33]....
        /*0218*/ 	.word	0xffffffff


	//   ....[34]....
        /*021c*/ 	.word	0xffffffff


	//   ....[35]....
        /*0220*/ 	.word	0xffffffff


	//   ....[36]....
        /*0224*/ 	.word	0xffffffff


	//   ....[37]....
        /*0228*/ 	.word	0xffffffff


	//   ....[38]....
        /*022c*/ 	.word	0xffffffff


	//   ....[39]....
        /*0230*/ 	.word	0xffffffff


	//   ....[40]....
        /*0234*/ 	.word	0xffffffff


	//   ....[41]....
        /*0238*/ 	.word	0xffffffff


	//   ....[42]....
        /*023c*/ 	.word	0xffffffff


	//   ....[43]....
        /*0240*/ 	.word	0xffffffff


	//   ....[44]....
        /*0244*/ 	.word	0xffffffff


	//   ....[45]....
        /*0248*/ 	.word	0xffffffff


	//   ....[46]....
        /*024c*/ 	.word	0xffffffff


	//   ....[47]....
        /*0250*/ 	.word	0xffffffff


	//   ....[48]....
        /*0254*/ 	.word	0xffffffff


	//   ....[49]....
        /*0258*/ 	.word	0xffffffff


	//   ....[50]....
        /*025c*/ 	.word	0xffffffff


	//   ....[51]....
        /*0260*/ 	.word	0xffffffff


	//   ....[52]....
        /*0264*/ 	.word	0xffffffff


	//   ....[53]....
        /*0268*/ 	.word	0xffffffff


	//   ....[54]....
        /*026c*/ 	.word	0xffffffff


	//   ....[55]....
        /*0270*/ 	.word	0xffffffff


	//   ....[56]....
        /*0274*/ 	.word	0xffffffff


	//   ....[57]....
        /*0278*/ 	.word	0xffffffff


	//   ....[58]....
        /*027c*/ 	.word	0xffffffff


	//   ....[59]....
        /*0280*/ 	.word	0xffffffff


	//   ....[60]....
        /*0284*/ 	.word	0xffffffff


	//   ....[61]....
        /*0288*/ 	.word	0xffffffff


	//   ....[62]....
        /*028c*/ 	.word	0xffffffff


	//   ....[63]....
        /*0290*/ 	.word	0xffffffff


	//   ....[64]....
        /*0294*/ 	.word	0xffffffff


	//   ....[65]....
        /*0298*/ 	.word	0xffffffff


	//   ....[66]....
        /*029c*/ 	.word	0xffffffff


	//   ....[67]....
        /*02a0*/ 	.word	0xffffffff


	//   ....[68]....
        /*02a4*/ 	.word	0xffffffff


	//   ....[69]....
        /*02a8*/ 	.word	0xffffffff


	//   ....[70]....
        /*02ac*/ 	.word	0xffffffff


	//   ....[71]....
        /*02b0*/ 	.word	0xffffffff


	//   ....[72]....
        /*02b4*/ 	.word	0xffffffff


	//   ....[73]....
        /*02b8*/ 	.word	0xffffffff


	//   ....[74]....
        /*02bc*/ 	.word	0xffffffff


	//   ....[75]....
        /*02c0*/ 	.word	0xffffffff


	//   ....[76]....
        /*02c4*/ 	.word	0xffffffff


	//   ....[77]....
        /*02c8*/ 	.word	0xffffffff


	//   ....[78]....
        /*02cc*/ 	.word	0xffffffff


	//   ....[79]....
        /*02d0*/ 	.word	0xffffffff


	//   ....[80]....
        /*02d4*/ 	.word	0xffffffff


	//   ....[81]....
        /*02d8*/ 	.word	0xffffffff


	//   ....[82]....
        /*02dc*/ 	.word	0xffffffff


	//   ....[83]....
        /*02e0*/ 	.word	0xffffffff


	//   ....[84]....
        /*02e4*/ 	.word	0xffffffff


	//   ....[85]....
        /*02e8*/ 	.word	0xffffffff


	//   ....[86]....
        /*02ec*/ 	.word	0xffffffff


	//   ....[87]....
        /*02f0*/ 	.word	0xffffffff


	//   ....[88]....
        /*02f4*/ 	.word	0xffffffff


	//   ....[89]....
        /*02f8*/ 	.word	0xffffffff


	//   ....[90]....
        /*02fc*/ 	.word	0xffffffff


	//   ....[91]....
        /*0300*/ 	.word	0xffffffff


	//   ....[92]....
        /*0304*/ 	.word	0xffffffff


	//   ....[93]....
        /*0308*/ 	.word	0xffffffff


	//   ....[94]....
        /*030c*/ 	.word	0xffffffff


	//   ....[95]....
        /*0310*/ 	.word	0xffffffff


	//   ....[96]....
        /*0314*/ 	.word	0xffffffff


	//   ....[97]....
        /*0318*/ 	.word	0xffffffff


	//   ....[98]....
        /*031c*/ 	.word	0xffffffff


	//   ....[99]....
        /*0320*/ 	.word	0xffffffff


	//   ....[100]....
        /*0324*/ 	.word	0xffffffff


	//   ....[101]....
        /*0328*/ 	.word	0xffffffff


	//   ....[102]....
        /*032c*/ 	.word	0xffffffff


	//   ....[103]....
        /*0330*/ 	.word	0xffffffff


	//   ....[104]....
        /*0334*/ 	.word	0xffffffff


	//   ....[105]....
        /*0338*/ 	.word	0xffffffff


	//   ....[106]....
        /*033c*/ 	.word	0xffffffff


	//   ....[107]....
        /*0340*/ 	.word	0xffffffff


	//   ....[108]....
        /*0344*/ 	.word	0xffffffff


	//   ....[109]....
        /*0348*/ 	.word	0xffffffff


	//   ....[110]....
        /*034c*/ 	.word	0xffffffff


	//   ....[111]....
        /*0350*/ 	.word	0xffffffff


	//   ....[112]....
        /*0354*/ 	.word	0xffffffff


	//   ....[113]....
        /*0358*/ 	.word	0xffffffff


	//   ....[114]....
        /*035c*/ 	.word	0xffffffff


	//   ....[115]....
        /*0360*/ 	.word	0xffffffff


	//   ....[116]....
        /*0364*/ 	.word	0xffffffff


	//   ....[117]....
        /*0368*/ 	.word	0xffffffff


	//   ....[118]....
        /*036c*/ 	.word	0xffffffff


	//   ....[119]....
        /*0370*/ 	.word	0xffffffff


	//   ....[120]....
        /*0374*/ 	.word	0xffffffff


	//   ....[121]....
        /*0378*/ 	.word	0xffffffff


	//   ....[122]....
        /*037c*/ 	.word	0xffffffff


	//   ....[123]....
        /*0380*/ 	.word	0xffffffff


	//   ....[124]....
        /*0384*/ 	.word	0xffffffff


	//   ....[125]....
        /*0388*/ 	.word	0xffffffff


	//   ....[126]....
        /*038c*/ 	.word	0xffffffff


	//   ....[127]....
        /*0390*/ 	.word	0xffffffff


	//   ....[128]....
        /*0394*/ 	.word	0xffffffff


	//   ....[129]....
        /*0398*/ 	.word	0xffffffff


	//   ....[130]....
        /*039c*/ 	.word	0xffffffff


	//   ....[131]....
        /*03a0*/ 	.word	0xffffffff


	//   ....[132]....
        /*03a4*/ 	.word	0xffffffff


	//   ....[133]....
        /*03a8*/ 	.word	0xffffffff


	//   ....[134]....
        /*03ac*/ 	.word	0xffffffff


	//   ....[135]....
        /*03b0*/ 	.word	0x0500000f


	//----- nvinfo : EIATTR_COOP_GROUP_INSTR_OFFSETS
	.align		4
.L_774:
        /*03b4*/ 	.byte	0x04, 0x28
        /*03b6*/ 	.short	(.L_776 - .L_775)


	//   ....[0]....
.L_775:
        /*03b8*/ 	.word	0x00000070


	//   ....[1]....
        /*03bc*/ 	.word	0x000001a0


	//   ....[2]....
        /*03c0*/ 	.word	0x000001f0


	//   ....[3]....
        /*03c4*/ 	.word	0x000003e0


	//   ....[4]....
        /*03c8*/ 	.word	0x00000630


	//   ....[5]....
        /*03cc*/ 	.word	0x00001610


	//   ....[6]....
        /*03d0*/ 	.word	0x00002640


	//   ....[7]....
        /*03d4*/ 	.word	0x00002690


	//   ....[8]....
        /*03d8*/ 	.word	0x00002730


	//   ....[9]....
        /*03dc*/ 	.word	0x000027b0


	//   ....[10]....
        /*03e0*/ 	.word	0x000027f0


	//   ....[11]....
        /*03e4*/ 	.word	0x00002830


	//   ....[12]....
        /*03e8*/ 	.word	0x00002860


	//   ....[13]....
        /*03ec*/ 	.word	0x00002890


	//   ....[14]....
        /*03f0*/ 	.word	0x000028c0


	//   ....[15]....
        /*03f4*/ 	.word	0x00002930


	//   ....[16]....
        /*03f8*/ 	.word	0x00002bb0


	//   ....[17]....
        /*03fc*/ 	.word	0x00002c60


	//   ....[18]....
        /*0400*/ 	.word	0x00002d00


	//   ....[19]....
        /*0404*/ 	.word	0x00002d60


	//   ....[20]....
        /*0408*/ 	.word	0x00002da0


	//   ....[21]....
        /*040c*/ 	.word	0x00002de0


	//   ....[22]....
        /*0410*/ 	.word	0x00002ea0


	//   ....[23]....
        /*0414*/ 	.word	0x00002ee0


	//   ....[24]....
        /*0418*/ 	.word	0x00002f40


	//   ....[25]....
        /*041c*/ 	.word	0x00002f80


	//   ....[26]....
        /*0420*/ 	.word	0x00003020


	//   ....[27]....
        /*0424*/ 	.word	0x00003060


	//   ....[28]....
        /*0428*/ 	.word	0x00003380


	//   ....[29]....
        /*042c*/ 	.word	0x000033e0


	//   ....[30]....
        /*0430*/ 	.word	0x00003410


	//   ....[31]....
        /*0434*/ 	.word	0x00003440


	//   ....[32]....
        /*0438*/ 	.word	0x000034b0


	//   ....[33]....
        /*043c*/ 	.word	0x000034d0


	//   ....[34]....
        /*0440*/ 	.word	0x00003510


	//   ....[35]....
        /*0444*/ 	.word	0x00003550


	//   ....[36]....
        /*0448*/ 	.word	0x00003560


	//   ....[37]....
        /*044c*/ 	.word	0x000035c0


	//   ....[38]....
        /*0450*/ 	.word	0x000038e0


	//   ....[39]....
        /*0454*/ 	.word	0x000038f0


	//   ....[40]....
        /*0458*/ 	.word	0x00003900


	//   ....[41]....
        /*045c*/ 	.word	0x00003910


	//   ....[42]....
        /*0460*/ 	.word	0x00003920


	//   ....[43]....
        /*0464*/ 	.word	0x00003930


	//   ....[44]....
        /*0468*/ 	.word	0x00003940


	//   ....[45]....
        /*046c*/ 	.word	0x00003970


	//   ....[46]....
        /*0470*/ 	.word	0x00003990


	//   ....[47]....
        /*0474*/ 	.word	0x000039f0


	//   ....[48]....
        /*0478*/ 	.word	0x00003a20


	//   ....[49]....
        /*047c*/ 	.word	0x00003a50


	//   ....[50]....
        /*0480*/ 	.word	0x00003a60


	//   ....[51]....
        /*0484*/ 	.word	0x00003a70


	//   ....[52]....
        /*0488*/ 	.word	0x00003aa0


	//   ....[53]....
        /*048c*/ 	.word	0x00003ad0


	//   ....[54]....
        /*0490*/ 	.word	0x00003b00


	//   ....[55]....
        /*0494*/ 	.word	0x00003b70


	//   ....[56]....
        /*0498*/ 	.word	0x00003ba0


	//   ....[57]....
        /*049c*/ 	.word	0x00003bd0


	//   ....[58]....
        /*04a0*/ 	.word	0x00003be0


	//   ....[59]....
        /*04a4*/ 	.word	0x00003bf0


	//   ....[60]....
        /*04a8*/ 	.word	0x00003c00


	//   ....[61]....
        /*04ac*/ 	.word	0x00003c10


	//   ....[62]....
        /*04b0*/ 	.word	0x00003c40


	//   ....[63]....
        /*04b4*/ 	.word	0x00003c50


	//   ....[64]....
        /*04b8*/ 	.word	0x00003c90


	//   ....[65]....
        /*04bc*/ 	.word	0x00003cc0


	//   ....[66]....
        /*04c0*/ 	.word	0x00003cf0


	//   ....[67]....
        /*04c4*/ 	.word	0x00003d00


	//   ....[68]....
        /*04c8*/ 	.word	0x00003d10


	//   ....[69]....
        /*04cc*/ 	.word	0x00003d20


	//   ....[70]....
        /*04d0*/ 	.word	0x000062d0


	//   ....[71]....
        /*04d4*/ 	.word	0x00006310


	//   ....[72]....
        /*04d8*/ 	.word	0x00006380


	//   ....[73]....
        /*04dc*/ 	.word	0x000063c0


	//   ....[74]....
        /*04e0*/ 	.word	0x00006400


	//   ....[75]....
        /*04e4*/ 	.word	0x00006440


	//   ....[76]....
        /*04e8*/ 	.word	0x00006480


	//   ....[77]....
        /*04ec*/ 	.word	0x00006550


	//   ....[78]....
        /*04f0*/ 	.word	0x000069a0


	//   ....[79]....
        /*04f4*/ 	.word	0x000069b0


	//   ....[80]....
        /*04f8*/ 	.word	0x000069c0


	//   ....[81]....
        /*04fc*/ 	.word	0x00006a50


	//   ....[82]....
        /*0500*/ 	.word	0x00006a90


	//   ....[83]....
        /*0504*/ 	.word	0x00006ae0


	//   ....[84]....
        /*0508*/ 	.word	0x00006b30


	//   ....[85]....
        /*050c*/ 	.word	0x00006b50


	//   ....[86]....
        /*0510*/ 	.word	0x00006b60


	//   ....[87]....
        /*0514*/ 	.word	0x00006be0


	//   ....[88]....
        /*0518*/ 	.word	0x00006c20


	//   ....[89]....
        /*051c*/ 	.word	0x00006c30


	//   ....[90]....
        /*0520*/ 	.word	0x00006c50


	//   ....[91]....
        /*0524*/ 	.word	0x00006c90


	//   ....[92]....
        /*0528*/ 	.word	0x00006d80


	//   ....[93]....
        /*052c*/ 	.word	0x00006dc0


	//   ....[94]....
        /*0530*/ 	.word	0x00006e00


	//   ....[95]....
        /*0534*/ 	.word	0x00006e40


	//   ....[96]....
        /*0538*/ 	.word	0x00006e80


	//   ....[97]....
        /*053c*/ 	.word	0x00006ec0


	//   ....[98]....
        /*0540*/ 	.word	0x00006f40


	//   ....[99]....
        /*0544*/ 	.word	0x00006fb0


	//   ....[100]....
        /*0548*/ 	.word	0x00006fe0


	//   ....[101]....
        /*054c*/ 	.word	0x00007050


	//   ....[102]....
        /*0550*/ 	.word	0x00007330


	//   ....[103]....
        /*0554*/ 	.word	0x00007340


	//   ....[104]....
        /*0558*/ 	.word	0x00007350


	//   ....[105]....
        /*055c*/ 	.word	0x00007360


	//   ....[106]....
        /*0560*/ 	.word	0x00007370


	//   ....[107]....
        /*0564*/ 	.word	0x00007380


	//   ....[108]....
        /*0568*/ 	.word	0x000073b0


	//   ....[109]....
        /*056c*/ 	.word	0x000073e0


	//   ....[110]....
        /*0570*/ 	.word	0x00007420


	//   ....[111]....
        /*0574*/ 	.word	0x00007440


	//   ....[112]....
        /*0578*/ 	.word	0x00007480


	//   ....[113]....
        /*057c*/ 	.word	0x000074c0


	//   ....[114]....
        /*0580*/ 	.word	0x00007500


	//   ....[115]....
        /*0584*/ 	.word	0x00007530


	//   ....[116]....
        /*0588*/ 	.word	0x00007560


	//   ....[117]....
        /*058c*/ 	.word	0x000075a0


	//   ....[118]....
        /*0590*/ 	.word	0x000075b0


	//   ....[119]....
        /*0594*/ 	.word	0x00007600


	//   ....[120]....
        /*0598*/ 	.word	0x00007640


	//   ....[121]....
        /*059c*/ 	.word	0x00007670


	//   ....[122]....
        /*05a0*/ 	.word	0x00007680


	//   ....[123]....
        /*05a4*/ 	.word	0x00007690


	//   ....[124]....
        /*05a8*/ 	.word	0x000076d0


	//   ....[125]....
        /*05ac*/ 	.word	0x00007700


	//   ....[126]....
        /*05b0*/ 	.word	0x00007710


	//   ....[127]....
        /*05b4*/ 	.word	0x00007720


	//   ....[128]....
        /*05b8*/ 	.word	0x00007730


	//   ....[129]....
        /*05bc*/ 	.word	0x00007770


	//   ....[130]....
        /*05c0*/ 	.word	0x00007780


	//   ....[131]....
        /*05c4*/ 	.word	0x00007790


	//   ....[132]....
        /*05c8*/ 	.word	0x000077a0


	//   ....[133]....
        /*05cc*/ 	.word	0x000077e0


	//   ....[134]....
        /*05d0*/ 	.word	0x0000b090


	//   ....[135]....
        /*05d4*/ 	.word	0x0000eb50


	//----- nvinfo : EIATTR_REG_RECONFIG
	.align		4
.L_776:
        /*05d8*/ 	.byte	0x01, 0x54
	.zero		2


	//----- nvinfo : EIATTR_SYSCALL_OFFSETS
	.align		4
        /*05dc*/ 	.byte	0x04, 0x46
        /*05de*/ 	.short	(.L_778 - .L_777)


	//   ....[0]....
.L_777:
        /*05e0*/ 	.word	0x00001270


	//   ....[1]....
        /*05e4*/ 	.word	0x00001360


	//   ....[2]....
        /*05e8*/ 	.word	0x000014c0


	//   ....[3]....
        /*05ec*/ 	.word	0x000015b0


	//----- nvinfo : EIATTR_MBARRIER_INSTR_OFFSETS
	.align		4
.L_778:
        /*05f0*/ 	.byte	0x04, 0x39
        /*05f2*/ 	.short	(.L_780 - .L_779)


	//   ....[0]....
.L_779:
        /*05f4*/ 	.word	0x00000290
        /*05f8*/ 	.word	0x000000ff
        /*05fc*/ 	.word	0x00030c00
        /*0600*/ 	.short	0x0100
        /*0602*/ 	.byte	0x06
	.zero		1


	//   ....[1]....
        /*0604*/ 	.word	0x00000390
        /*0608*/ 	.word	0x000000ff
        /*060c*/ 	.word	0x00030c10
        /*0610*/ 	.short	0x0100
        /*0612*/ 	.byte	0x08
	.zero		1


	//   ....[2]....
        /*0614*/ 	.word	0x000003a0
        /*0618*/ 	.word	0x000000ff
        /*061c*/ 	.word	0x00030c20
        /*0620*/ 	.short	0x0100
        /*0622*/ 	.byte	0x08
	.zero		1


	//   ....[3]....
        /*0624*/ 	.word	0x000003b0
        /*0628*/ 	.word	0x000000ff
        /*062c*/ 	.word	0x00030c18
        /*0630*/ 	.short	0x0100
        /*0632*/ 	.byte	0x08
	.zero		1


	//   ....[4]....
        /*0634*/ 	.word	0x000003c0
        /*0638*/ 	.word	0x000000ff
        /*063c*/ 	.word	0x00030c28
        /*0640*/ 	.short	0x0100
        /*0642*/ 	.byte	0x08
	.zero		1


	//   ....[5]....
        /*0644*/ 	.word	0x000004f0
        /*0648*/ 	.word	0x000000ff
        /*064c*/ 	.word	0x00030c30
        /*0650*/ 	.short	0x0100
        /*0652*/ 	.byte	0x08
	.zero		1


	//   ....[6]....
        /*0654*/ 	.word	0x00000500
        /*0658*/ 	.word	0x000000ff
        /*065c*/ 	.word	0x00030c40
        /*0660*/ 	.short	0x0100
        /*0662*/ 	.byte	0x08
	.zero		1


	//   ....[7]....
        /*0664*/ 	.word	0x00000510
        /*0668*/ 	.word	0x000000ff
        /*066c*/ 	.word	0x00030c38
        /*0670*/ 	.short	0x0100
        /*0672*/ 	.byte	0x08
	.zero		1


	//   ....[8]....
        /*0674*/ 	.word	0x00000520
        /*0678*/ 	.word	0x000000ff
        /*067c*/ 	.word	0x00030c48
        /*0680*/ 	.short	0x0100
        /*0682*/ 	.byte	0x08
	.zero		1


	//   ....[9]....
        /*0684*/ 	.word	0x00001650
        /*0688*/ 	.word	0x000000ec
        /*068c*/ 	.word	0x00030c00
        /*0690*/ 	.short	0x010a
        /*0692*/ 	.byte	0x3f
	.zero		1


	//   ....[10]....
        /*0694*/ 	.word	0x00001780
        /*0698*/ 	.word	0x000000ec
        /*069c*/ 	.word	0x00030c00
        /*06a0*/ 	.short	0x010a
        /*06a2*/ 	.byte	0x3f
	.zero		1


	//   ....[11]....
        /*06a4*/ 	.word	0x00002010
        /*06a8*/ 	.word	0x00000006
        /*06ac*/ 	.word	0x00030c10
        /*06b0*/ 	.short	0x010a
        /*06b2*/ 	.byte	0x3f
	.zero		1


	//   ....[12]....
        /*06b4*/ 	.word	0x00002080
        /*06b8*/ 	.word	0x00000006
        /*06bc*/ 	.word	0x00030c10
        /*06c0*/ 	.short	0x010a
        /*06c2*/ 	.byte	0x3f
	.zero		1


	//   ....[13]....
        /*06c4*/ 	.word	0x000024a0
        /*06c8*/ 	.word	0x00000006
        /*06cc*/ 	.word	0x00030c30
        /*06d0*/ 	.short	0x010a
        /*06d2*/ 	.byte	0x3f
	.zero		1


	//   ....[14]....
        /*06d4*/ 	.word	0x00002520
        /*06d8*/ 	.word	0x00000006
        /*06dc*/ 	.word	0x00030c30
        /*06e0*/ 	.short	0x010a
        /*06e2*/ 	.byte	0x3f
	.zero		1


	//   ....[15]....
        /*06e4*/ 	.word	0x000050c0
        /*06e8*/ 	.word	0x00000005
        /*06ec*/ 	.word	0x00000000
        /*06f0*/ 	.short	0x0101
        /*06f2*/ 	.byte	0x3f
	.zero		1


	//   ....[16]....
        /*06f4*/ 	.word	0x00005510
        /*06f8*/ 	.word	0x00000006
        /*06fc*/ 	.word	0x00000000
        /*0700*/ 	.short	0x0101
        /*0702*/ 	.byte	0x3f
	.zero		1


	//   ....[17]....
        /*0704*/ 	.word	0x00005d10
        /*0708*/ 	.word	0x00000007
        /*070c*/ 	.word	0x00030c10
        /*0710*/ 	.short	0x010a
        /*0712*/ 	.byte	0x3f
	.zero		1


	//   ....[18]....
        /*0714*/ 	.word	0x00005d90
        /*0718*/ 	.word	0x00000007
        /*071c*/ 	.word	0x00030c10
        /*0720*/ 	.short	0x010a
        /*0722*/ 	.byte	0x3f
	.zero		1


	//   ....[19]....
        /*0724*/ 	.word	0x000061a0
        /*0728*/ 	.word	0x00000007
        /*072c*/ 	.word	0x00030c30
        /*0730*/ 	.short	0x010a
        /*0732*/ 	.byte	0x3f
	.zero		1


	//   ....[20]....
        /*0734*/ 	.word	0x00006230
        /*0738*/ 	.word	0x00000007
        /*073c*/ 	.word	0x00030c30
        /*0740*/ 	.short	0x010a
        /*0742*/ 	.byte	0x3f
	.zero		1


	//   ....[21]....
        /*0744*/ 	.word	0x000089e0
        /*0748*/ 	.word	0x00000008
        /*074c*/ 	.word	0x00000000
        /*0750*/ 	.short	0x0101
        /*0752*/ 	.byte	0x3f
	.zero		1


	//   ....[22]....
        /*0754*/ 	.word	0x00008e50
        /*0758*/ 	.word	0x00000007
        /*075c*/ 	.word	0x00000000
        /*0760*/ 	.short	0x0101
        /*0762*/ 	.byte	0x3f
	.zero		1


	//   ....[23]....
        /*0764*/ 	.word	0x0000d1e0
        /*0768*/ 	.word	0x0000000f
        /*076c*/ 	.word	0x00030c20
        /*0770*/ 	.short	0x010a
        /*0772*/ 	.byte	0x3f
	.zero		1


	//   ....[24]....
        /*0774*/ 	.word	0x0000d780
        /*0778*/ 	.word	0x0000000f
        /*077c*/ 	.word	0x00030c40
        /*0780*/ 	.short	0x010a
        /*0782*/ 	.byte	0x3f
	.zero		1


	//   ....[25]....
        /*0784*/ 	.word	0x0000d9e0
        /*0788*/ 	.word	0x0000000f
        /*078c*/ 	.word	0x00030c28
        /*0790*/ 	.short	0x010a
        /*0792*/ 	.byte	0x3f
	.zero		1


	//   ....[26]....
        /*0794*/ 	.word	0x0000dc40
        /*0798*/ 	.word	0x0000000f
        /*079c*/ 	.word	0x00030c48
        /*07a0*/ 	.short	0x010a
        /*07a2*/ 	.byte	0x3f
	.zero		1


	//   ....[27]....
        /*07a4*/ 	.word	0x0000de40
        /*07a8*/ 	.word	0x0000000f
        /*07ac*/ 	.word	0x00030c20
        /*07b0*/ 	.short	0x010a
        /*07b2*/ 	.byte	0x3f
	.zero		1


	//   ....[28]....
        /*07b4*/ 	.word	0x0000e110
        /*07b8*/ 	.word	0x0000000f
        /*07bc*/ 	.word	0x00030c40
        /*07c0*/ 	.short	0x010a
        /*07c2*/ 	.byte	0x3f
	.zero		1


	//   ....[29]....
        /*07c4*/ 	.word	0x0000e340
        /*07c8*/ 	.word	0x0000000f
        /*07cc*/ 	.word	0x00030c28
        /*07d0*/ 	.short	0x010a
        /*07d2*/ 	.byte	0x3f
	.zero		1


	//   ....[30]....
        /*07d4*/ 	.word	0x0000e5e0
        /*07d8*/ 	.word	0x00000003
        /*07dc*/ 	.word	0x00030c40
        /*07e0*/ 	.short	0x010a
        /*07e2*/ 	.byte	0x3f
	.zero		1


	//   ....[31]....
        /*07e4*/ 	.word	0x0000e9d0
        /*07e8*/ 	.word	0x00000007
        /*07ec*/ 	.word	0x00000000
        /*07f0*/ 	.short	0x010a
        /*07f2*/ 	.byte	0x3f
	.zero		1


	//   ....[32]....
        /*07f4*/ 	.word	0x0000ea20
        /*07f8*/ 	.word	0x00000003
        /*07fc*/ 	.word	0x00000000
        /*0800*/ 	.short	0x010a
        /*0802*/ 	.byte	0x3f
	.zero		1


	//   ....[33]....
        /*0804*/ 	.word	0x0000ea80
        /*0808*/ 	.word	0x00000005
        /*080c*/ 	.word	0x00000000
        /*0810*/ 	.short	0x010a
        /*0812*/ 	.byte	0x3f
	.zero		1


	//   ....[34]....
        /*0814*/ 	.word	0x0000eab0
        /*0818*/ 	.word	0x00000003
        /*081c*/ 	.word	0x00000000
        /*0820*/ 	.short	0x010a
        /*0822*/ 	.byte	0x3f
	.zero		1


	//   ....[35]....
        /*0824*/ 	.word	0x0000eb80
        /*0828*/ 	.word	0x000000ec
        /*082c*/ 	.word	0x00030c00
        /*0830*/ 	.short	0x010a
        /*0832*/ 	.byte	0x3f
	.zero		1


	//   ....[36]....
        /*0834*/ 	.word	0x0000ebd0
        /*0838*/ 	.word	0x00000006
        /*083c*/ 	.word	0x00030c10
        /*0840*/ 	.short	0x010a
        /*0842*/ 	.byte	0x3f
	.zero		1


	//   ....[37]....
        /*0844*/ 	.word	0x0000ec20
        /*0848*/ 	.word	0x00000006
        /*084c*/ 	.word	0x00030c30
        /*0850*/ 	.short	0x010a
        /*0852*/ 	.byte	0x3f
	.zero		1


	//   ....[38]....
        /*0854*/ 	.word	0x0000ec70
        /*0858*/ 	.word	0x00000007
        /*085c*/ 	.word	0x00030c10
        /*0860*/ 	.short	0x010a
        /*0862*/ 	.byte	0x3f
	.zero		1


	//   ....[39]....
        /*0864*/ 	.word	0x0000ecc0
        /*0868*/ 	.word	0x00000007
        /*086c*/ 	.word	0x00030c30
        /*0870*/ 	.short	0x010a
        /*0872*/ 	.byte	0x3f
	.zero		1


	//   ....[40]....
        /*0874*/ 	.word	0x0000ed10
        /*0878*/ 	.word	0x0000000f
        /*087c*/ 	.word	0x00030c20
        /*0880*/ 	.short	0x010a
        /*0882*/ 	.byte	0x3f
	.zero		1


	//   ....[41]....
        /*0884*/ 	.word	0x0000ed60
        /*0888*/ 	.word	0x0000000f
        /*088c*/ 	.word	0x00030c40
        /*0890*/ 	.short	0x010a
        /*0892*/ 	.byte	0x3f
	.zero		1


	//   ....[42]....
        /*0894*/ 	.word	0x0000edb0
        /*0898*/ 	.word	0x0000000f
        /*089c*/ 	.word	0x00030c28
        /*08a0*/ 	.short	0x010a
        /*08a2*/ 	.byte	0x3f
	.zero		1


	//   ....[43]....
        /*08a4*/ 	.word	0x0000ee00
        /*08a8*/ 	.word	0x0000000f
        /*08ac*/ 	.word	0x00030c48
        /*08b0*/ 	.short	0x010a
        /*08b2*/ 	.byte	0x3f
	.zero		1


	//   ....[44]....
        /*08b4*/ 	.word	0x0000ee60
        /*08b8*/ 	.word	0x0000000f
        /*08bc*/ 	.word	0x00030c20
        /*08c0*/ 	.short	0x010a
        /*08c2*/ 	.byte	0x3f
	.zero		1


	//   ....[45]....
        /*08c4*/ 	.word	0x0000eeb0
        /*08c8*/ 	.word	0x0000000f
        /*08cc*/ 	.word	0x00030c40
        /*08d0*/ 	.short	0x010a
        /*08d2*/ 	.byte	0x3f
	.zero		1


	//   ....[46]....
        /*08d4*/ 	.word	0x0000ef00
        /*08d8*/ 	.word	0x0000000f
        /*08dc*/ 	.word	0x00030c28
        /*08e0*/ 	.short	0x010a
        /*08e2*/ 	.byte	0x3f
	.zero		1


	//   ....[47]....
        /*08e4*/ 	.word	0x0000ef50
        /*08e8*/ 	.word	0x00000003
        /*08ec*/ 	.word	0x00030c40
        /*08f0*/ 	.short	0x010a
        /*08f2*/ 	.byte	0x3f
	.zero		1


	//   ....[48]....
        /*08f4*/ 	.word	0x0000f020
        /*08f8*/ 	.word	0x00000007
        /*08fc*/ 	.word	0x00000000
        /*0900*/ 	.short	0x010a
        /*0902*/ 	.byte	0x3f
	.zero		1


	//   ....[49]....
        /*0904*/ 	.word	0x0000f070
        /*0908*/ 	.word	0x00000003
        /*090c*/ 	.word	0x00000000
        /*0910*/ 	.short	0x010a
        /*0912*/ 	.byte	0x3f
	.zero		1


	//   ....[50]....
        /*0914*/ 	.word	0x0000f0c0
        /*0918*/ 	.word	0x00000005
        /*091c*/ 	.word	0x00000000
        /*0920*/ 	.short	0x010a
        /*0922*/ 	.byte	0x3f
	.zero		1


	//----- nvinfo : EIATTR_NUM_MBARRIERS
	.align		4
.L_780:
        /*0924*/ 	.byte	0x03, 0x38
        /*0926*/ 	.short	0x0009


	//----- nvinfo : EIATTR_EXIT_INSTR_OFFSETS
	.align		4
        /*0928*/ 	.byte	0x04, 0x1c
        /*092a*/ 	.short	(.L_782 - .L_781)


	//   ....[0]....
.L_781:
        /*092c*/ 	.word	0x0000eb00


	//----- nvinfo : EIATTR_MAX_THREADS
	.align		4
.L_782:
        /*0930*/ 	.byte	0x04, 0x05
        /*0932*/ 	.short	(.L_784 - .L_783)
.L_783:
        /*0934*/ 	.word	0x00000180
        /*0938*/ 	.word	0x00000001
        /*093c*/ 	.word	0x00000001


	//----- nvinfo : EIATTR_CRS_STACK_SIZE
	.align		4
.L_784:
        /*0940*/ 	.byte	0x04, 0x1e
        /*0942*/ 	.short	(.L_786 - .L_785)
.L_785:
        /*0944*/ 	.word	0x00000000


	//----- nvinfo : EIATTR_CBANK_PARAM_SIZE
	.align		4
.L_786:
        /*0948*/ 	.byte	0x03, 0x19
        /*094a*/ 	.short	0x06f0


	//----- nvinfo : EIATTR_PARAM_CBANK
	.align		4
        /*094c*/ 	.byte	0x04, 0x0a
        /*094e*/ 	.short	(.L_788 - .L_787)
	.align		4
.L_787:
        /*0950*/ 	.word	index@(.nv.constant0._ZN7cutlass13device_kernelIN5flash11enable_sm90INS1_16FlashAttnBwdSm90INS1_25CollectiveMainloopBwdSm90ILi2ELi2ELi2EN4cute5tupleIJNS5_1CILi1EEES8_S8_EEENS6_IJNS7_ILi128EEESA_NS7_ILi64EEEEEENS_10bfloat16_tEfNS_4arch4Sm90ELb1ELb0ELb0ELb1ELb0ELb1ELb0ELb0ELi2ELi1ELi2ELi2ELb0EEENS1_21CollectiveEpilogueBwdISC_SD_SF_Li256ELb1ELb0ELi1EEENS1_25SingleTileBwdLPTSchedulerILb1ELi128ELb0EEEEEEEEEvNT_6ParamsE)
        /*0954*/ 	.short	0x0210
        /*0956*/ 	.short	0x06f0


	//----- nvinfo : EIATTR_SW_WAR
	.align		4
.L_788:
        /*0958*/ 	.byte	0x04, 0x36
        /*095a*/ 	.short	(.L_790 - .L_789)
.L_789:
        /*095c*/ 	.word	0x00000008
.L_790:


//--------------------- .nv.info._ZN7cutlass13device_kernelIN5flash11enable_sm90INS1_16FlashAttnBwdSm90INS1_25CollectiveMainloopBwdSm90ILi2ELi2ELi2EN4cute5tupleIJNS5_1CILi1EEES8_S8_EEENS6_IJNS7_ILi128EEESA_NS7_ILi64EEEEEENS_10bfloat16_tEfNS_4arch4Sm90ELb1ELb0ELb0ELb1ELb1ELb1ELb0ELb0ELi2ELi1ELi2ELi2ELb0EEENS1_21CollectiveEpilogueBwdISC_SD_SF_Li256ELb1ELb0ELi1EEENS1_25SingleTileBwdLPTSchedulerILb1ELi128ELb1EEEEEEEEEvNT_6ParamsE --------------------------
	.section	.nv.info._ZN7cutlass13device_kernelIN5flash11enable_sm90INS1_16FlashAttnBwdSm90INS1_25CollectiveMainloopBwdSm90ILi2ELi2ELi2EN4cute5tupleIJNS5_1CILi1EEES8_S8_EEENS6_IJNS7_ILi128EEESA_NS7_ILi64EEEEEENS_10bfloat16_tEfNS_4arch4Sm90ELb1ELb0ELb0ELb1ELb1ELb1ELb0ELb0ELi2ELi1ELi2ELi2ELb0EEENS1_21CollectiveEpilogueBwdISC_SD_SF_Li256ELb1ELb0ELi1EEENS1_25SingleTileBwdLPTSchedulerILb1ELi128ELb1EEEEEEEEEvNT_6ParamsE,"",@"SHT_CUDA_INFO"
	.sectionflags	@""
	.align	4


	//----- nvinfo : EIATTR_CUDA_API_VERSION
	.align		4
        /*0000*/ 	.byte	0x04, 0x37
        /*0002*/ 	.short	(.L_792 - .L_791)
.L_791:
        /*0004*/ 	.word	0x00000082


	//----- nvinfo : EIATTR_KPARAM_INFO
	.align		4
.L_792:
        /*0008*/ 	.byte	0x04, 0x17
        /*000a*/ 	.short	(.L_794 - .L_793)
.L_793:
        /*000c*/ 	.word	0x00000000
        /*0010*/ 	.short	0x0000
        /*0012*/ 	.short	0x0070
        /*0014*/ 	.byte	0x00, 0xf0, 0x01, 0x1a


	//----- nvinfo : EIATTR_SPARSE_MMA_MASK
	.align		4
.L_794:
        /*0018*/ 	.byte	0x03, 0x50
        /*001a*/ 	.short	0x0000


	//----- nvinfo : EIATTR_MAXREG_COUNT
	.align		4
        /*001c*/ 	.byte	0x03, 0x1b
        /*001e*/ 	.short	0x00a8


	//----- nvinfo : EIATTR_NUM_BARRIERS
	.align		4
        /*0020*/ 	.byte	0x02, 0x4c
        /*0022*/ 	.byte	0x10
	.zero		1


	//----- nvinfo : EIATTR_EXTERNS
	.align		4
        /*0024*/ 	.byte	0x04, 0x0f
        /*0026*/ 	.short	(.L_796 - .L_795)


	//   ....[0]....
	.align		4
.L_795:
        /*0028*/ 	.word	index@(__assertfail)


	//----- nvinfo : EIATTR_ANNOTATIONS
	.align		4
.L_796:
        /*002c*/ 	.byte	0x04, 0x55
        /*002e*/ 	.short	(.L_798 - .L_797)


	//   ....[0]....
.L_797:
        /* <DEDUP_REMOVED lines=22> */


	//----- nvinfo : EIATTR_MERCURY_ISA_VERSION
	.align		4
.L_798:
        /*0180*/ 	.byte	0x03, 0x5f
        /*0182*/ 	.short	0x0101


	//----- nvinfo : EIATTR_INT_WARP_WIDE_INSTR_OFFSETS
	.align		4
        /*0184*/ 	.byte	0x04, 0x31
        /*0186*/ 	.short	(.L_800 - .L_799)


	//   ....[0]....
.L_799:
        /*0188*/ 	.word	0x00000190


	//   ....[1]....
        /*018c*/ 	.word	0x000001c0


	//   ....[2]....
        /*0190*/ 	.word	0x0000c260


	//   ....[3]....
        /*0194*/ 	.word	0x0000c910


	//   ....[4]....
        /*0198*/ 	.word	0x0000ce40


	//----- nvinfo : EIATTR_COOP_GROUP_MASK_REGIDS
	.align		4
.L_800:
        /*019c*/ 	.byte	0x04, 0x29
        /*019e*/ 	.short	(.L_802 - .L_801)


	//   ....[0]....
.L_801:
        /*01a0*/ 	.word	0xffffffff


	//   ....[1]....
        /*01a4*/ 	.word	0xffffffff


	//   ....[2]....
        /*01a8*/ 	.word	0xffffffff


	//   ....[3]....
        /*01ac*/ 	.word	0xffffffff


	//   ....[4]....
        /*01b0*/ 	.word	0xffffffff


	//   ....[5]....
        /*01b4*/ 	.word	0xffffffff


	//   ....[6]....
        /*01b8*/ 	.word	0xffffffff


	//   ....[7]....
        /*01bc*/ 	.word	0xffffffff


	//   ....[8]....
        /*01c0*/ 	.word	0xffffffff


	//   ....[9]....
        /*01c4*/ 	.word	0xffffffff


	//   ....[10]....
        /*01c8*/ 	.word	0xffffffff


	//   ....[11]....
        /*01cc*/ 	.word	0xffffffff


	//   ....[12]....
        /*01d0*/ 	.word	0xffffffff


	//   ....[13]....
        /*01d4*/ 	.word	0xffffffff


	//   ....[14]....
        /*01d8*/ 	.word	0xffffffff


	//   ....[15]....
        /*01dc*/ 	.word	0xffffffff


	//   ....[16]....
        /*01e0*/ 	.word	0xffffffff


	//   ....[17]....
        /*01e4*/ 	.word	0xffffffff


	//   ....[18]....
        /*01e8*/ 	.word	0xffffffff


	//   ....[19]....
        /*01ec*/ 	.word	0xffffffff


	//   ....[20]....
        /*01f0*/ 	.word	0xffffffff


	//   ....[21]....
        /*01f4*/ 	.word	0xffffffff


	//   ....[22]....
        /*01f8*/ 	.word	0xffffffff


	//   ....[23]....
        /*01fc*/ 	.word	0xffffffff


	//   ....[24]....
        /*0200*/ 	.word	0xffffffff


	//   ....[25]....
        /*0204*/ 	.word	0xffffffff


	//   ....[26]....
        /*0208*/ 	.word	0xffffffff


	//   ....[27]....
        /*020c*/ 	.word	0xffffffff


	//   ....[28]....
        /*0210*/ 	.word	0xffffffff


	//   ....[29]....
        /*0214*/ 	.word	0xffffffff


	//   ....[30]....
        /*0218*/ 	.word	0xffffffff


	//   ....[31]....
        /*021c*/ 	.word	0xffffffff


	//   ....[32]....
        /*0220*/ 	.word	0xffffffff


	//   ....[33]....
        /*0224*/ 	.word	0xffffffff


	//   ....[34]....
        /*0228*/ 	.word	0xffffffff


	//   ....[35]....
        /*022c*/ 	.word	0xffffffff


	//   ....[36]....
        /*0230*/ 	.word	0xffffffff


	//   ....[37]....
        /*0234*/ 	.word	0xffffffff


	//   ....[38]....
        /*0238*/ 	.word	0xffffffff


	//   ....[39]....
        /*023c*/ 	.word	0xffffffff


	//   ....[40]....
        /*0240*/ 	.word	0xffffffff


	//   ....[41]....
        /*0244*/ 	.word	0xffffffff


	//   ....[42]....
        /*0248*/ 	.word	0xffffffff


	//   ....[43]....
        /*024c*/ 	.word	0xffffffff


	//   ....[44]....
        /*0250*/ 	.word	0xffffffff


	//   ....[45]....
        /*0254*/ 	.word	0xffffffff


	//   ....[46]....
        /*0258*/ 	.word	0xffffffff


	//   ....[47]....
        /*025c*/ 	.word	0xffffffff


	//   ....[48]....
        /*0260*/ 	.word	0xffffffff


	//   ....[49]....
        /*0264*/ 	.word	0xffffffff


	//   ....[50]....
        /*0268*/ 	.word	0xffffffff


	//   ....[51]....
        /*026c*/ 	.word	0xffffffff


	//   ....[52]....
        /*0270*/ 	.word	0xffffffff


	//   ....[53]....
        /*0274*/ 	.word	0xffffffff


	//   ....[54]....
        /*0278*/ 	.word	0xffffffff


	//   ....[55]....
        /*027c*/ 	.word	0xffffffff


	//   ....[56]....
        /*0280*/ 	.word	0xffffffff


	//   ....[57]....
        /*0284*/ 	.word	0xffffffff


	//   ....[58]....
        /*0288*/ 	.word	0xffffffff


	//   ....[59]....
        /*028c*/ 	.word	0xffffffff


	//   ....[60]....
        /*0290*/ 	.word	0xffffffff


	//   ....[61]....
        /*0294*/ 	.word	0xffffffff


	//   ....[62]....
        /*0298*/ 	.word	0xffffffff


	//   ....[63]....
        /*029c*/ 	.word	0xffffffff


	//   ....[64]....
        /*02a0*/ 	.word	0xffffffff


	//   ....[65]....
        /*02a4*/ 	.word	0xffffffff


	//   ....[66]....
        /*02a8*/ 	.word	0xffffffff


	//   ....[67]....
        /*02ac*/ 	.word	0xffffffff


	//   ....[68]....
        /*02b0*/ 	.word	0xffffffff


	//   ....[69]....
        /*02b4*/ 	.word	0xffffffff


	//   ....[70]....
        /*02b8*/ 	.word	0xffffffff


	//   ....[71]....
        /*02bc*/ 	.word	0xffffffff


	//   ....[72]....
        /*02c0*/ 	.word	0xffffffff


	//   ....[73]....
        /*02c4*/ 	.word	0xffffffff


	//   ....[74]....
        /*02c8*/ 	.word	0xffffffff


	//   ....[75]....
        /*02cc*/ 	.word	0xffffffff


	//   ....[76]....
        /*02d0*/ 	.word	0xffffffff


	//   ....[77]....
        /*02d4*/ 	.word	0xffffffff


	//   ....[78]....
        /*02d8*/ 	.word	0xffffffff


	//   ....[79]....
        /*02dc*/ 	.word	0xffffffff


	//   ....[80]....
        /*02e0*/ 	.word	0xffffffff


	//   ....[81]....
        /*02e4*/ 	.word	0xffffffff


	//   ....[82]....
        /*02e8*/ 	.word	0xffffffff


	//   ....[83]....
        /*02ec*/ 	.word	0xffffffff


	//   ....[84]....
        /*02f0*/ 	.word	0xffffffff


	//   ....[85]....
        /*02f4*/ 	.word	0xffffffff


	//   ....[86]....
        /*02f8*/ 	.word	0xffffffff


	//   ....[87]....
        /*02fc*/ 	.word	0xffffffff


	//   ....[88]....
        /*0300*/ 	.word	0xffffffff


	//   ....[89]....
        /*0304*/ 	.word	0xffffffff


	//   ....[90]....
        /*0308*/ 	.word	0xffffffff


	//   ....[91]....
        /*030c*/ 	.word	0xffffffff


	//   ....[92]....
        /*0310*/ 	.word	0xffffffff


	//   ....[93]....
        /*0314*/ 	.word	0xffffffff


	//   ....[94]....
        /*0318*/ 	.word	0xffffffff


	//   ....[95]....
        /*031c*/ 	.word	0xffffffff


	//   ....[96]....
        /*0320*/ 	.word	0xffffffff


	//   ....[97]....
        /*0324*/ 	.word	0xffffffff


	//   ....[98]....
        /*0328*/ 	.word	0xffffffff


	//   ....[99]....
        /*032c*/ 	.word	0xffffffff


	//   ....[100]....
        /*0330*/ 	.word	0xffffffff


	//   ....[101]....
        /*0334*/ 	.word	0xffffffff


	//   ....[102]....
        /*0338*/ 	.word	0xffffffff


	//   ....[103]....
        /*033c*/ 	.word	0xffffffff


	//   ....[104]....
        /*0340*/ 	.word	0xffffffff


	//   ....[105]....
        /*0344*/ 	.word	0xffffffff


	//   ....[106]....
        /*0348*/ 	.word	0xffffffff


	//   ....[107]....
        /*034c*/ 	.word	0xffffffff


	//   ....[108]....
        /*0350*/ 	.word	0xffffffff


	//   ....[109]....
        /*0354*/ 	.word	0xffffffff


	//   ....[110]....
        /*0358*/ 	.word	0xffffffff


	//   ....[111]....
        /*035c*/ 	.word	0xffffffff


	//   ....[112]....
        /*0360*/ 	.word	0xffffffff


	//   ....[113]....
        /*0364*/ 	.word	0xffffffff


	//   ....[114]....
        /*0368*/ 	.word	0xffffffff


	//   ....[115]....
        /*036c*/ 	.word	0xffffffff


	//   ....[116]....
        /*0370*/ 	.word	0xffffffff


	//   ....[117]....
        /*0374*/ 	.word	0xffffffff


	//   ....[118]....
        /*0378*/ 	.word	0xffffffff


	//   ....[119]....
        /*037c*/ 	.word	0xffffffff


	//   ....[120]....
        /*0380*/ 	.word	0xffffffff


	//   ....[121]....
        /*0384*/ 	.word	0xffffffff


	//   ....[122]....
        /*0388*/ 	.word	0xffffffff


	//   ....[123]....
        /*038c*/ 	.word	0xffffffff


	//   ....[124]....
        /*0390*/ 	.word	0xffffffff


	//   ....[125]....
        /*0394*/ 	.word	0xffffffff


	//   ....[126]....
        /*0398*/ 	.word	0xffffffff


	//   ....[127]....
        /*039c*/ 	.word	0xffffffff


	//   ....[128]....
        /*03a0*/ 	.word	0xffffffff


	//   ....[129]....
        /*03a4*/ 	.word	0xffffffff


	//   ....[130]....
        /*03a8*/ 	.word	0xffffffff


	//   ....[131]....
        /*03ac*/ 	.word	0xffffffff


	//   ....[132]....
        /*03b0*/ 	.word	0xffffffff


	//   ....[133]....
        /*03b4*/ 	.word	0xffffffff


	//   ....[134]....
        /*03b8*/ 	.word	0xffffffff


	//   ....[135]....
        /*03bc*/ 	.word	0xffffffff


	//   ....[136]....
        /*03c0*/ 	.word	0xffffffff


	//   ....[137]....
        /*03c4*/ 	.word	0xffffffff


	//   ....[138]....
        /*03c8*/ 	.word	0xffffffff


	//   ....[139]....
        /*03cc*/ 	.word	0xffffffff


	//   ....[140]....
        /*03d0*/ 	.word	0xffffffff


	//   ....[141]....
        /*03d4*/ 	.word	0x0500000f


	//   ....[142]....
        /*03d8*/ 	.word	0x0500000f


	//   ....[143]....
        /*03dc*/ 	.word	0x0500000f


	//   ....[144]....
        /*03e0*/ 	.word	0x0500000f


	//----- nvinfo : EIATTR_COOP_GROUP_INSTR_OFFSETS
	.align		4
.L_802:
        /*03e4*/ 	.byte	0x04, 0x28
        /*03e6*/ 	.short	(.L_804 - .L_803)


	//   ....[0]....
.L_803:
        /*03e8*/ 	.word	0x00000070


	//   ....[1]....
        /*03ec*/ 	.word	0x000001a0


	//   ....[2]....
        /*03f0*/ 	.word	0x000001f0


	//   ....[3]....
        /*03f4*/ 	.word	0x000003e0


	//   ....[4]....
        /*03f8*/ 	.word	0x00000630


	//   ....[5]....
        /*03fc*/ 	.word	0x00001630


	//   ....[6]....
        /*0400*/ 	.word	0x00002660


	//   ....[7]....
        /*0404*/ 	.word	0x000026b0


	//   ....[8]....
        /*0408*/ 	.word	0x00002750


	//   ....[9]....
        /*040c*/ 	.word	0x000027d0


	//   ....[10]....
        /*0410*/ 	.word	0x00002810


	//   ....[11]....
        /*0414*/ 	.word	0x00002850


	//   ....[12]....
        /*0418*/ 	.word	0x00002880


	//   ....[13]....
        /*041c*/ 	.word	0x000028b0


	//   ....[14]....
        /*0420*/ 	.word	0x000028e0


	//   ....[15]....
        /*0424*/ 	.word	0x00002950


	//   ....[16]....
        /*0428*/ 	.word	0x00002bd0


	//   ....[17]....
        /*042c*/ 	.word	0x00002c80


	//   ....[18]....
        /*0430*/ 	.word	0x00002d20


	//   ....[19]....
        /*0434*/ 	.word	0x00002d80


	//   ....[20]....
        /*0438*/ 	.word	0x00002dc0


	//   ....[21]....
        /*043c*/ 	.word	0x00002e00


	//   ....[22]....
        /*0440*/ 	.word	0x00002ec0


	//   ....[23]....
        /*0444*/ 	.word	0x00002f00


	//   ....[24]....
        /*0448*/ 	.word	0x00002f60


	//   ....[25]....
        /*044c*/ 	.word	0x00002fa0


	//   ....[26]....
        /*0450*/ 	.word	0x00003040


	//   ....[27]....
        /*0454*/ 	.word	0x00003080


	//   ....[28]....
        /*0458*/ 	.word	0x000033a0


	//   ....[29]....
        /*045c*/ 	.word	0x00003400


	//   ....[30]....
        /*0460*/ 	.word	0x00003430


	//   ....[31]....
        /*0464*/ 	.word	0x00003460


	//   ....[32]....
        /*0468*/ 	.word	0x000034d0


	//   ....[33]....
        /*046c*/ 	.word	0x000034f0


	//   ....[34]....
        /*0470*/ 	.word	0x00003530


	//   ....[35]....
        /*0474*/ 	.word	0x00003570


	//   ....[36]....
        /*0478*/ 	.word	0x00003580


	//   ....[37]....
        /*047c*/ 	.word	0x000035e0


	//   ....[38]....
        /*0480*/ 	.word	0x00003900


	//   ....[39]....
        /*0484*/ 	.word	0x00003910


	//   ....[40]....
        /*0488*/ 	.word	0x00003920


	//   ....[41]....
        /*048c*/ 	.word	0x00003930


	//   ....[42]....
        /*0490*/ 	.word	0x00003940


	//   ....[43]....
        /*0494*/ 	.word	0x00003950


	//   ....[44]....
        /*0498*/ 	.word	0x00003960


	//   ....[45]....
        /*049c*/ 	.word	0x00003990


	//   ....[46]....
        /*04a0*/ 	.word	0x000039b0


	//   ....[47]....
        /*04a4*/ 	.word	0x00003a10


	//   ....[48]....
        /*04a8*/ 	.word	0x00003a40


	//   ....[49]....
        /*04ac*/ 	.word	0x00003a70


	//   ....[50]....
        /*04b0*/ 	.word	0x00003a80


	//   ....[51]....
        /*04b4*/ 	.word	0x00003a90


	//   ....[52]....
        /*04b8*/ 	.word	0x00003ac0


	//   ....[53]....
        /*04bc*/ 	.word	0x00003af0


	//   ....[54]....
        /*04c0*/ 	.word	0x00003b20


	//   ....[55]....
        /*04c4*/ 	.word	0x00003b90


	//   ....[56]....
        /*04c8*/ 	.word	0x00003bc0


	//   ....[57]....
        /*04cc*/ 	.word	0x00003bf0


	//   ....[58]....
        /*04d0*/ 	.word	0x00003c00


	//   ....[59]....
        /*04d4*/ 	.word	0x00003c10


	//   ....[60]....
        /*04d8*/ 	.word	0x00003c20


	//   ....[61]....
        /*04dc*/ 	.word	0x00003c30


	//   ....[62]....
        /*04e0*/ 	.word	0x00003c60


	//   ....[63]....
        /*04e4*/ 	.word	0x00003c70


	//   ....[64]....
        /*04e8*/ 	.word	0x00003cb0


	//   ....[65]....
        /*04ec*/ 	.word	0x00003ce0


	//   ....[66]....
        /*04f0*/ 	.word	0x00003d10


	//   ....[67]....
        /*04f4*/ 	.word	0x00003d20


	//   ....[68]....
        /*04f8*/ 	.word	0x00003d30


	//   ....[69]....
        /*04fc*/ 	.word	0x00003d40


	//   ....[70]....
        /*0500*/ 	.word	0x000062f0


	//   ....[71]....
        /*0504*/ 	.word	0x00006330


	//   ....[72]....
        /*0508*/ 	.word	0x000063a0


	//   ....[73]....
        /*050c*/ 	.word	0x000063e0


	//   ....[74]....
        /*0510*/ 	.word	0x00006420


	//   ....[75]....
        /*0514*/ 	.word	0x00006460


	//   ....[76]....
        /*0518*/ 	.word	0x000064a0


	//   ....[77]....
        /*051c*/ 	.word	0x00006570


	//   ....[78]....
        /*0520*/ 	.word	0x000069c0


	//   ....[79]....
        /*0524*/ 	.word	0x000069d0


	//   ....[80]....
        /*0528*/ 	.word	0x000069e0


	//   ....[81]....
        /*052c*/ 	.word	0x00006a70


	//   ....[82]....
        /*0530*/ 	.word	0x00006ab0


	//   ....[83]....
        /*0534*/ 	.word	0x00006b00


	//   ....[84]....
        /*0538*/ 	.word	0x00006b50


	//   ....[85]....
        /*053c*/ 	.word	0x00006b70


	//   ....[86]....
        /*0540*/ 	.word	0x00006b80


	//   ....[87]....
        /*0544*/ 	.word	0x00006c00


	//   ....[88]....
        /*0548*/ 	.word	0x00006c40


	//   ....[89]....
        /*054c*/ 	.word	0x00006c50


	//   ....[90]....
        /*0550*/ 	.word	0x00006c70


	//   ....[91]....
        /*0554*/ 	.word	0x00006cb0


	//   ....[92]....
        /*0558*/ 	.word	0x00006da0


	//   ....[93]....
        /*055c*/ 	.word	0x00006de0


	//   ....[94]....
        /*0560*/ 	.word	0x00006e20


	//   ....[95]....
        /*0564*/ 	.word	0x00006e60


	//   ....[96]....
        /*0568*/ 	.word	0x00006ea0


	//   ....[97]....
        /*056c*/ 	.word	0x00006ee0


	//   ....[98]....
        /*0570*/ 	.word	0x00006f60


	//   ....[99]....
        /*0574*/ 	.word	0x00006fd0


	//   ....[100]....
        /*0578*/ 	.word	0x00007000


	//   ....[101]....
        /*057c*/ 	.word	0x00007070


	//   ....[102]....
        /*0580*/ 	.word	0x00007350


	//   ....[103]....
        /*0584*/ 	.word	0x00007360


	//   ....[104]....
        /*0588*/ 	.word	0x00007370


	//   ....[105]....
        /*058c*/ 	.word	0x00007380


	//   ....[106]....
        /*0590*/ 	.word	0x00007390


	//   ....[107]....
        /*0594*/ 	.word	0x000073a0


	//   ....[108]....
        /*0598*/ 	.word	0x000073d0


	//   ....[109]....
        /*059c*/ 	.word	0x00007400


	//   ....[110]....
        /*05a0*/ 	.word	0x00007440


	//   ....[111]....
        /*05a4*/ 	.word	0x00007460


	//   ....[112]....
        /*05a8*/ 	.word	0x000074a0


	//   ....[113]....
        /*05ac*/ 	.word	0x000074e0


	//   ....[114]....
        /*05b0*/ 	.word	0x00007520


	//   ....[115]....
        /*05b4*/ 	.word	0x00007550


	//   ....[116]....
        /*05b8*/ 	.word	0x00007580


	//   ....[117]....
        /*05bc*/ 	.word	0x000075c0


	//   ....[118]....
        /*05c0*/ 	.word	0x000075d0


	//   ....[119]....
        /*05c4*/ 	.word	0x00007620


	//   ....[120]....
        /*05c8*/ 	.word	0x00007660


	//   ....[121]....
        /*05cc*/ 	.word	0x00007690


	//   ....[122]....
        /*05d0*/ 	.word	0x000076a0


	//   ....[123]....
        /*05d4*/ 	.word	0x000076b0


	//   ....[124]....
        /*05d8*/ 	.word	0x000076f0


	//   ....[125]....
        /*05dc*/ 	.word	0x00007720


	//   ....[126]....
        /*05e0*/ 	.word	0x00007730


	//   ....[127]....
        /*05e4*/ 	.word	0x00007740


	//   ....[128]....
        /*05e8*/ 	.word	0x00007750


	//   ....[129]....
        /*05ec*/ 	.word	0x00007790


	//   ....[130]....
        /*05f0*/ 	.word	0x000077a0


	//   ....[131]....
        /*05f4*/ 	.word	0x000077b0


	//   ....[132]....
        /*05f8*/ 	.word	0x000077c0


	//   ....[133]....
        /*05fc*/ 	.word	0x00007800


	//   ....[134]....
        /*0600*/ 	.word	0x0000b0b0


	//   ....[135]....
        /*0604*/ 	.word	0x0000be60


	//   ....[136]....
        /*0608*/ 	.word	0x0000c190


	//   ....[137]....
        /*060c*/ 	.word	0x0000c590


	//   ....[138]....
        /*0610*/ 	.word	0x0000c840


	//   ....[139]....
        /*0614*/ 	.word	0x0000cb00


	//   ....[140]....
        /*0618*/ 	.word	0x0000cd70


	//   ....[141]....
        /*061c*/ 	.word	0x0000f470


	//   ....[142]....
        /*0620*/ 	.word	0x0000f660


	//   ....[143]....
        /*0624*/ 	.word	0x0000f6d0


	//   ....[144]....
        /*0628*/ 	.word	0x0000f740


	//----- nvinfo : EIATTR_REG_RECONFIG
	.align		4
.L_804:
        /*062c*/ 	.byte	0x01, 0x54
	.zero		2


	//----- nvinfo : EIATTR_SYSCALL_OFFSETS
	.align		4
        /*0630*/ 	.byte	0x04, 0x46
        /*0632*/ 	.short	(.L_806 - .L_805)


	//   ....[0]....
.L_805:
        /*0634*/ 	.word	0x00001290


	//   ....[1]....
        /*0638*/ 	.word	0x00001380


	//   ....[2]....
        /*063c*/ 	.word	0x000014e0


	//   ....[3]....
        /*0640*/ 	.word	0x000015d0


	//----- nvinfo : EIATTR_MBARRIER_INSTR_OFFSETS
	.align		4
.L_806:
        /*0644*/ 	.byte	0x04, 0x39
        /*0646*/ 	.short	(.L_808 - .L_807)


	//   ....[0]....
.L_807:
        /*0648*/ 	.word	0x00000290
        /*064c*/ 	.word	0x000000ff
        /*0650*/ 	.word	0x00030c00
        /*0654*/ 	.short	0x0100
        /*0656*/ 	.byte	0x06
	.zero		1


	//   ....[1]....
        /*0658*/ 	.word	0x00000390
        /*065c*/ 	.word	0x000000ff
        /*0660*/ 	.word	0x00030c10
        /*0664*/ 	.short	0x0100
        /*0666*/ 	.byte	0x08
	.zero		1


	//   ....[2]....
        /*0668*/ 	.word	0x000003a0
        /*066c*/ 	.word	0x000000ff
        /*0670*/ 	.word	0x00030c20
        /*0674*/ 	.short	0x0100
        /*0676*/ 	.byte	0x08
	.zero		1


	//   ....[3]....
        /*0678*/ 	.word	0x000003b0
        /*067c*/ 	.word	0x000000ff
        /*0680*/ 	.word	0x00030c18
        /*0684*/ 	.short	0x0100
        /*0686*/ 	.byte	0x08
	.zero		1


	//   ....[4]....
        /*0688*/ 	.word	0x000003c0
        /*068c*/ 	.word	0x000000ff
        /*0690*/ 	.word	0x00030c28
        /*0694*/ 	.short	0x0100
        /*0696*/ 	.byte	0x08
	.zero		1


	//   ....[5]....
        /*0698*/ 	.word	0x000004f0
        /*069c*/ 	.word	0x000000ff
        /*06a0*/ 	.word	0x00030c30
        /*06a4*/ 	.short	0x0100
        /*06a6*/ 	.byte	0x08
	.zero		1


	//   ....[6]....
        /*06a8*/ 	.word	0x00000500
        /*06ac*/ 	.word	0x000000ff
        /*06b0*/ 	.word	0x00030c40
        /*06b4*/ 	.short	0x0100
        /*06b6*/ 	.byte	0x08
	.zero		1


	//   ....[7]....
        /*06b8*/ 	.word	0x00000510
        /*06bc*/ 	.word	0x000000ff
        /*06c0*/ 	.word	0x00030c38
        /*06c4*/ 	.short	0x0100
        /*06c6*/ 	.byte	0x08
	.zero		1


	//   ....[8]....
        /*06c8*/ 	.word	0x00000520
        /*06cc*/ 	.word	0x000000ff
        /*06d0*/ 	.word	0x00030c48
        /*06d4*/ 	.short	0x0100
        /*06d6*/ 	.byte	0x08
	.zero		1


	//   ....[9]....
        /*06d8*/ 	.word	0x00001670
        /*06dc*/ 	.word	0x000000ec
        /*06e0*/ 	.word	0x00030c00
        /*06e4*/ 	.short	0x010a
        /*06e6*/ 	.byte	0x3f
	.zero		1


	//   ....[10]....
        /*06e8*/ 	.word	0x000017a0
        /*06ec*/ 	.word	0x000000ec
        /*06f0*/ 	.word	0x00030c00
        /*06f4*/ 	.short	0x010a
        /*06f6*/ 	.byte	0x3f
	.zero		1


	//   ....[11]....
        /*06f8*/ 	.word	0x00002030
        /*06fc*/ 	.word	0x00000006
        /*0700*/ 	.word	0x00030c10
        /*0704*/ 	.short	0x010a
        /*0706*/ 	.byte	0x3f
	.zero		1


	//   ....[12]....
        /*0708*/ 	.word	0x000020a0
        /*070c*/ 	.word	0x00000006
        /*0710*/ 	.word	0x00030c10
        /*0714*/ 	.short	0x010a
        /*0716*/ 	.byte	0x3f
	.zero		1


	//   ....[13]....
        /*0718*/ 	.word	0x000024c0
        /*071c*/ 	.word	0x00000006
        /*0720*/ 	.word	0x00030c30
        /*0724*/ 	.short	0x010a
        /*0726*/ 	.byte	0x3f
	.zero		1


	//   ....[14]....
        /*0728*/ 	.word	0x00002540
        /*072c*/ 	.word	0x00000006
        /*0730*/ 	.word	0x00030c30
        /*0734*/ 	.short	0x010a
        /*0736*/ 	.byte	0x3f
	.zero		1


	//   ....[15]....
        /*0738*/ 	.word	0x000050e0
        /*073c*/ 	.word	0x00000005
        /*0740*/ 	.word	0x00000000
        /*0744*/ 	.short	0x0101
        /*0746*/ 	.byte	0x3f
	.zero		1


	//   ....[16]....
        /*0748*/ 	.word	0x00005530
        /*074c*/ 	.word	0x00000006
        /*0750*/ 	.word	0x00000000
        /*0754*/ 	.short	0x0101
        /*0756*/ 	.byte	0x3f
	.zero		1


	//   ....[17]....
        /*0758*/ 	.word	0x00005d30
        /*075c*/ 	.word	0x00000007
        /*0760*/ 	.word	0x00030c10
        /*0764*/ 	.short	0x010a
        /*0766*/ 	.byte	0x3f
	.zero		1


	//   ....[18]....
        /*0768*/ 	.word	0x00005db0
        /*076c*/ 	.word	0x00000007
        /*0770*/ 	.word	0x00030c10
        /*0774*/ 	.short	0x010a
        /*0776*/ 	.byte	0x3f
	.zero		1


	//   ....[19]....
        /*0778*/ 	.word	0x000061c0
        /*077c*/ 	.word	0x00000007
        /*0780*/ 	.word	0x00030c30
        /*0784*/ 	.short	0x010a
        /*0786*/ 	.byte	0x3f
	.zero		1


	//   ....[20]....
        /*0788*/ 	.word	0x00006250
        /*078c*/ 	.word	0x00000007
        /*0790*/ 	.word	0x00030c30
        /*0794*/ 	.short	0x010a
        /*0796*/ 	.byte	0x3f
	.zero		1


	//   ....[21]....
        /*0798*/ 	.word	0x00008a00
        /*079c*/ 	.word	0x00000008
        /*07a0*/ 	.word	0x00000000
        /*07a4*/ 	.short	0x0101
        /*07a6*/ 	.byte	0x3f
	.zero		1


	//   ....[22]....
        /*07a8*/ 	.word	0x00008e70
        /*07ac*/ 	.word	0x00000007
        /*07b0*/ 	.word	0x00000000
        /*07b4*/ 	.short	0x0101
        /*07b6*/ 	.byte	0x3f
	.zero		1


	//   ....[23]....
        /*07b8*/ 	.word	0x0000db00
        /*07bc*/ 	.word	0x0000000f
        /*07c0*/ 	.word	0x00030c20
        /*07c4*/ 	.short	0x010a
        /*07c6*/ 	.byte	0x3f
	.zero		1


	//   ....[24]....
        /*07c8*/ 	.word	0x0000e0a0
        /*07cc*/ 	.word	0x0000000f
        /*07d0*/ 	.word	0x00030c40
        /*07d4*/ 	.short	0x010a
        /*07d6*/ 	.byte	0x3f
	.zero		1


	//   ....[25]....
        /*07d8*/ 	.word	0x0000e300
        /*07dc*/ 	.word	0x0000000f
        /*07e0*/ 	.word	0x00030c28
        /*07e4*/ 	.short	0x010a
        /*07e6*/ 	.byte	0x3f
	.zero		1


	//   ....[26]....
        /*07e8*/ 	.word	0x0000e560
        /*07ec*/ 	.word	0x0000000f
        /*07f0*/ 	.word	0x00030c48
        /*07f4*/ 	.short	0x010a
        /*07f6*/ 	.byte	0x3f
	.zero		1


	//   ....[27]....
        /*07f8*/ 	.word	0x0000e760
        /*07fc*/ 	.word	0x0000000f
        /*0800*/ 	.word	0x00030c20
        /*0804*/ 	.short	0x010a
        /*0806*/ 	.byte	0x3f
	.zero		1


	//   ....[28]....
        /*0808*/ 	.word	0x0000ea30
        /*080c*/ 	.word	0x0000000f
        /*0810*/ 	.word	0x00030c40
        /*0814*/ 	.short	0x010a
        /*0816*/ 	.byte	0x3f
	.zero		1


	//   ....[29]....
        /*0818*/ 	.word	0x0000ec60
        /*081c*/ 	.word	0x0000000f
        /*0820*/ 	.word	0x00030c28
        /*0824*/ 	.short	0x010a
        /*0826*/ 	.byte	0x3f
	.zero		1


	//   ....[30]....
        /*0828*/ 	.word	0x0000ef00
        /*082c*/ 	.word	0x00000003
        /*0830*/ 	.word	0x00030c40
        /*0834*/ 	.short	0x010a
        /*0836*/ 	.byte	0x3f
	.zero		1


	//   ....[31]....
        /*0838*/ 	.word	0x0000f2f0
        /*083c*/ 	.word	0x00000007
        /*0840*/ 	.word	0x00000000
        /*0844*/ 	.short	0x010a
        /*0846*/ 	.byte	0x3f
	.zero		1


	//   ....[32]....
        /*0848*/ 	.word	0x0000f340
        /*084c*/ 	.word	0x00000003
        /*0850*/ 	.word	0x00000000
        /*0854*/ 	.short	0x010a
        /*0856*/ 	.byte	0x3f
	.zero		1


	//   ....[33]....
        /*0858*/ 	.word	0x0000f3a0
        /*085c*/ 	.word	0x00000005
        /*0860*/ 	.word	0x00000000
        /*0864*/ 	.short	0x010a
        /*0866*/ 	.byte	0x3f
	.zero		1


	//   ....[34]....
        /*0868*/ 	.word	0x0000f3d0
        /*086c*/ 	.word	0x00000003
        /*0870*/ 	.word	0x00000000
        /*0874*/ 	.short	0x010a
        /*0876*/ 	.byte	0x3f
	.zero		1


	//   ....[35]....
        /*0878*/ 	.word	0x0000f4a0
        /*087c*/ 	.word	0x000000ec
        /*0880*/ 	.word	0x00030c00
        /*0884*/ 	.short	0x010a
        /*0886*/ 	.byte	0x3f
	.zero		1


	//   ....[36]....
        /*0888*/ 	.word	0x0000f4f0
        /*088c*/ 	.word	0x00000006
        /*0890*/ 	.word	0x00030c10
        /*0894*/ 	.short	0x010a
        /*0896*/ 	.byte	0x3f
	.zero		1


	//   ....[37]....
        /*0898*/ 	.word	0x0000f540
        /*089c*/ 	.word	0x00000006
        /*08a0*/ 	.word	0x00030c30
        /*08a4*/ 	.short	0x010a
        /*08a6*/ 	.byte	0x3f
	.zero		1


	//   ....[38]....
        /*08a8*/ 	.word	0x0000f590
        /*08ac*/ 	.word	0x00000007
        /*08b0*/ 	.word	0x00030c10
        /*08b4*/ 	.short	0x010a
        /*08b6*/ 	.byte	0x3f
	.zero		1


	//   ....[39]....
        /*08b8*/ 	.word	0x0000f5e0
        /*08bc*/ 	.word	0x00000007
        /*08c0*/ 	.word	0x00030c30
        /*08c4*/ 	.short	0x010a
        /*08c6*/ 	.byte	0x3f
	.zero		1


	//   ....[40]....
        /*08c8*/ 	.word	0x0000f780
        /*08cc*/ 	.word	0x0000000f
        /*08d0*/ 	.word	0x00030c20
        /*08d4*/ 	.short	0x010a
        /*08d6*/ 	.byte	0x3f
	.zero		1


	//   ....[41]....
        /*08d8*/ 	.word	0x0000f7d0
        /*08dc*/ 	.word	0x0000000f
        /*08e0*/ 	.word	0x00030c40
        /*08e4*/ 	.short	0x010a
        /*08e6*/ 	.byte	0x3f
	.zero		1


	//   ....[42]....
        /*08e8*/ 	.word	0x0000f820
        /*08ec*/ 	.word	0x0000000f
        /*08f0*/ 	.word	0x00030c28
        /*08f4*/ 	.short	0x010a
        /*08f6*/ 	.byte	0x3f
	.zero		1


	//   ....[43]....
        /*08f8*/ 	.word	0x0000f870
        /*08fc*/ 	.word	0x0000000f
        /*0900*/ 	.word	0x00030c48
        /*0904*/ 	.short	0x010a
        /*0906*/ 	.byte	0x3f
	.zero		1


	//   ....[44]....
        /*0908*/ 	.word	0x0000f8d0
        /*090c*/ 	.word	0x0000000f
        /*0910*/ 	.word	0x00030c20
        /*0914*/ 	.short	0x010a
        /*0916*/ 	.byte	0x3f
	.zero		1


	//   ....[45]....
        /*0918*/ 	.word	0x0000f920
        /*091c*/ 	.word	0x0000000f
        /*0920*/ 	.word	0x00030c40
        /*0924*/ 	.short	0x010a
        /*0926*/ 	.byte	0x3f
	.zero		1


	//   ....[46]....
        /*0928*/ 	.word	0x0000f970
        /*092c*/ 	.word	0x0000000f
        /*0930*/ 	.word	0x00030c28
        /*0934*/ 	.short	0x010a
        /*0936*/ 	.byte	0x3f
	.zero		1


	//   ....[47]....
        /*0938*/ 	.word	0x0000f9c0
        /*093c*/ 	.word	0x00000003
        /*0940*/ 	.word	0x00030c40
        /*0944*/ 	.short	0x010a
        /*0946*/ 	.byte	0x3f
	.zero		1


	//   ....[48]....
        /*0948*/ 	.word	0x0000fa90
        /*094c*/ 	.word	0x00000007
        /*0950*/ 	.word	0x00000000
        /*0954*/ 	.short	0x010a
        /*0956*/ 	.byte	0x3f
	.zero		1


	//   ....[49]....
        /*0958*/ 	.word	0x0000fae0
        /*095c*/ 	.word	0x00000003
        /*0960*/ 	.word	0x00000000
        /*0964*/ 	.short	0x010a
        /*0966*/ 	.byte	0x3f
	.zero		1


	//   ....[50]....
        /*0968*/ 	.word	0x0000fb30
        /*096c*/ 	.word	0x00000005
        /*0970*/ 	.word	0x00000000
        /*0974*/ 	.short	0x010a
        /*0976*/ 	.byte	0x3f
	.zero		1


	//----- nvinfo : EIATTR_NUM_MBARRIERS
	.align		4
.L_808:
        /*0978*/ 	.byte	0x03, 0x38
        /*097a*/ 	.short	0x0009


	//----- nvinfo : EIATTR_EXIT_INSTR_OFFSETS
	.align		4
        /*097c*/ 	.byte	0x04, 0x1c
        /*097e*/ 	.short	(.L_810 - .L_809)


	//   ....[0]....
.L_809:
        /*0980*/ 	.word	0x0000f420


	//----- nvinfo : EIATTR_MAX_THREADS
	.align		4
.L_810:
        /*0984*/ 	.byte	0x04, 0x05
        /*0986*/ 	.short	(.L_812 - .L_811)
.L_811:
        /*0988*/ 	.word	0x00000180
        /*098c*/ 	.word	0x00000001
        /*0990*/ 	.word	0x00000001


	//----- nvinfo : EIATTR_CRS_STACK_SIZE
	.align		4
.L_812:
        /*0994*/ 	.byte	0x04, 0x1e
        /*0996*/ 	.short	(.L_814 - .L_813)
.L_813:
        /*0998*/ 	.word	0x00000000


	//----- nvinfo : EIATTR_CBANK_PARAM_SIZE
	.align		4
.L_814:
        /*099c*/ 	.byte	0x03, 0x19
        /*099e*/ 	.short	0x06f0


	//----- nvinfo : EIATTR_PARAM_CBANK
	.align		4
        /*09a0*/ 	.byte	0x04, 0x0a
        /*09a2*/ 	.short	(.L_816 - .L_815)
	.align		4
.L_815:
        /*09a4*/ 	.word	index@(.nv.constant0._ZN7cutlass13device_kernelIN5flash11enable_sm90INS1_16FlashAttnBwdSm90INS1_25CollectiveMainloopBwdSm90ILi2ELi2ELi2EN4cute5tupleIJNS5_1CILi1EEES8_S8_EEENS6_IJNS7_ILi128EEESA_NS7_ILi64EEEEEENS_10bfloat16_tEfNS_4arch4Sm90ELb1ELb0ELb0ELb1ELb1ELb1ELb0ELb0ELi2ELi1ELi2ELi2ELb0EEENS1_21CollectiveEpilogueBwdISC_SD_SF_Li256ELb1ELb0ELi1EEENS1_25SingleTileBwdLPTSchedulerILb1ELi128ELb1EEEEEEEEEvNT_6ParamsE)
        /*09a8*/ 	.short	0x0210
        /*09aa*/ 	.short	0x06f0


	//----- nvinfo : EIATTR_SW_WAR
	.align		4
.L_816:
        /*09ac*/ 	.byte	0x04, 0x36
        /*09ae*/ 	.short	(.L_818 - .L_817)
.L_817:
        /*09b0*/ 	.word	0x00000008
.L_818:


//--------------------- .nv.info._ZN7cutlass13device_kernelIN5flash11enable_sm90INS1_16FlashAttnBwdSm90INS1_25CollectiveMainloopBwdSm90ILi2ELi2ELi2EN4cute5tupleIJNS5_1CILi1EEES8_S8_EEENS6_IJNS7_ILi128EEESA_NS7_ILi64EEEEEENS_10bfloat16_tEfNS_4arch4Sm90ELb1ELb0ELb0ELb1ELb0ELb1ELb0ELb0ELi2ELi1ELi2ELi2ELb0EEENS1_24CollectiveEpilogueBwdGQAISC_fSF_Li256ELb1ELb0EEENS1_25SingleTileBwdLPTSchedulerILb1ELi128ELb0EEEEEEEEEvNT_6ParamsE --------------------------
	.section	.nv.info._ZN7cutlass13device_kernelIN5flash11enable_sm90INS1_16FlashAttnBwdSm90INS1_25CollectiveMainloopBwdSm90ILi2ELi2ELi2EN4cute5tupleIJNS5_1CILi1EEES8_S8_EEENS6_IJNS7_ILi128EEESA_NS7_ILi64EEEEEENS_10bfloat16_tEfNS_4arch4Sm90ELb1ELb0ELb0ELb1ELb0ELb1ELb0ELb0ELi2ELi1ELi2ELi2ELb0EEENS1_24CollectiveEpilogueBwdGQAISC_fSF_Li256ELb1ELb0EEENS1_25SingleTileBwdLPTSchedulerILb1ELi128ELb0EEEEEEEEEvNT_6ParamsE,"",@"SHT_CUDA_INFO"
	.sectionflags	@""
	.align	4


	//----- nvinfo : EIATTR_CUDA_API_VERSION
	.align		4
        /*0000*/ 	.byte	0x04, 0x37
        /*0002*/ 	.short	(.L_820 - .L_819)
.L_819:
        /*0004*/ 	.word	0x00000082


	//----- nvinfo : EIATTR_KPARAM_INFO
	.align		4
.L_820:
        /*0008*/ 	.byte	0x04, 0x17
        /*000a*/ 	.short	(.L_822 - .L_821)
.L_821:
        /*000c*/ 	.word	0x00000000
        /*0010*/ 	.short	0x0000
        /*0012*/ 	.short	0x0070
        /*0014*/ 	.byte	0x00, 0xf0, 0x01, 0x1c


	//----- nvinfo : EIATTR_SPARSE_MMA_MASK
	.align		4
.L_822:
        /*0018*/ 	.byte	0x03, 0x50
        /*001a*/ 	.short	0x0000


	//----- nvinfo : EIATTR_MAXREG_COUNT
	.align		4
        /*001c*/ 	.byte	0x03, 0x1b
        /*001e*/ 	.short	0x00a8


	//----- nvinfo : EIATTR_NUM_BARRIERS
	.align		4
        /*0020*/ 	.byte	0x02, 0x4c
        /*0022*/ 	.byte	0x10
	.zero		1


	//----- nvinfo : EIATTR_EXTERNS
	.align		4
        /*0024*/ 	.byte	0x04, 0x0f
        /*0026*/ 	.short	(.L_824 - .L_823)


	//   ....[0]....
	.align		4
.L_823:
        /*0028*/ 	.word	index@(__assertfail)


	//----- nvinfo : EIATTR_ANNOTATIONS
	.align		4
.L_824:
        /*002c*/ 	.byte	0x04, 0x55
        /*002e*/ 	.short	(.L_826 - .L_825)


	//   ....[0]....
.L_825:
        /* <DEDUP_REMOVED lines=24> */


	//----- nvinfo : EIATTR_MERCURY_ISA_VERSION
	.align		4
.L_826:
        /*0198*/ 	.byte	0x03, 0x5f
        /*019a*/ 	.short	0x0101


	//----- nvinfo : EIATTR_INT_WARP_WIDE_INSTR_OFFSETS
	.align		4
        /*019c*/ 	.byte	0x04, 0x31
        /*019e*/ 	.short	(.L_828 - .L_827)


	//   ....[0]....
.L_827:
        /*01a0*/ 	.word	0x00000190


	//   ....[1]....
        /*01a4*/ 	.word	0x000001c0


	//----- nvinfo : EIATTR_COOP_GROUP_MASK_REGIDS
	.align		4
.L_828:
        /*01a8*/ 	.byte	0x04, 0x29
        /*01aa*/ 	.short	(.L_830 - .L_829)


	//   ....[0]....
.L_829:
        /*01ac*/ 	.word	0xffffffff


	//   ....[1]....
        /*01b0*/ 	.word	0xffffffff


	//   ....[2]....
        /*01b4*/ 	.word	0xffffffff


	//   ....[3]....
        /*01b8*/ 	.word	0xffffffff


	//   ....[4]....
        /*01bc*/ 	.word	0xffffffff


	//   ....[5]....
        /*01c0*/ 	.word	0xffffffff


	//   ....[6]....
        /*01c4*/ 	.word	0xffffffff


	//   ....[7]....
        /*01c8*/ 	.word	0xffffffff


	//   ....[8]....
        /*01cc*/ 	.word	0xffffffff


	//   ....[9]....
        /*01d0*/ 	.word	0xffffffff


	//   ....[10]....
        /*01d4*/ 	.word	0xffffffff


	//   ....[11]....
        /*01d8*/ 	.word	0xffffffff


	//   ....[12]....
        /*01dc*/ 	.word	0xffffffff


	//   ....[13]....
        /*01e0*/ 	.word	0xffffffff


	//   ....[14]....
        /*01e4*/ 	.word	0xffffffff


	//   ....[15]....
        /*01e8*/ 	.word	0xffffffff


	//   ....[16]....
        /*01ec*/ 	.word	0xffffffff


	//   ....[17]....
        /*01f0*/ 	.word	0xffffffff


	//   ....[18]....
        /*01f4*/ 	.word	0xffffffff


	//   ....[19]....
        /*01f8*/ 	.word	0xffffffff


	//   ....[20]....
        /*01fc*/ 	.word	0xffffffff


	//   ....[21]....
        /*0200*/ 	.word	0xffffffff


	//   ....[22]....
        /*0204*/ 	.word	0xffffffff


	//   ....[23]....
        /*0208*/ 	.word	0xffffffff


	//   ....[24]....
        /*020c*/ 	.word	0xffffffff


	//   ....[25]....
        /*0210*/ 	.word	0xffffffff


	//   ....[26]....
        /*0214*/ 	.word	0xffffffff


	//   ....[27]....
        /*0218*/ 	.word	0xffffffff


	//   ....[28]....
        /*021c*/ 	.word	0xffffffff


	//   ....[29]....
        /*0220*/ 	.word	0xffffffff


	//   ....[30]....
        /*0224*/ 	.word	0xffffffff


	//   ....[31]....
        /*0228*/ 	.word	0xffffffff


	//   ....[32]....
        /*022c*/ 	.word	0xffffffff


	//   ....[33]....
        /*0230*/ 	.word	0xffffffff


	//   ....[34]....
        /*0234*/ 	.word	0xffffffff


	//   ....[35]....
        /*0238*/ 	.word	0xffffffff


	//   ....[36]....
        /*023c*/ 	.word	0xffffffff


	//   ....[37]....
        /*0240*/ 	.word	0xffffffff


	//   ....[38]....
        /*0244*/ 	.word	0xffffffff


	//   ....[39]....
        /*0248*/ 	.word	0xffffffff


	//   ....[40]....
        /*024c*/ 	.word	0xffffffff


	//   ....[41]....
        /*0250*/ 	.word	0xffffffff


	//   ....[42]....
        /*0254*/ 	.word	0xffffffff


	//   ....[43]....
        /*0258*/ 	.word	0xffffffff


	//   ....[44]....
        /*025c*/ 	.word	0xffffffff


	//   ....[45]....
        /*0260*/ 	.word	0xffffffff


	//   ....[46]....
        /*0264*/ 	.word	0xffffffff


	//   ....[47]....
        /*0268*/ 	.word	0xffffffff


	//   ....[48]....
        /*026c*/ 	.word	0xffffffff


	//   ....[49]....
        /*0270*/ 	.word	0xffffffff


	//   ....[50]....
        /*0274*/ 	.word	0xffffffff


	//   ....[51]....
        /*0278*/ 	.word	0xffffffff


	//   ....[52]....
        /*027c*/ 	.word	0xffffffff


	//   ....[53]....
        /*0280*/ 	.word	0xffffffff


	//   ....[54]....
        /*0284*/ 	.word	0xffffffff


	//   ....[55]....
        /*0288*/ 	.word	0xffffffff


	//   ....[56]....
        /*028c*/ 	.word	0xffffffff


	//   ....[57]....
        /*0290*/ 	.word	0xffffffff


	//   ....[58]....
        /*0294*/ 	.word	0xffffffff


	//   ....[59]....
        /*0298*/ 	.word	0xffffffff


	//   ....[60]....
        /*029c*/ 	.word	0xffffffff


	//   ....[61]....
        /*02a0*/ 	.word	0xffffffff


	//   ....[62]....
        /*02a4*/ 	.word	0xffffffff


	//   ....[63]....
        /*02a8*/ 	.word	0xffffffff


	//   ....[64]....
        /*02ac*/ 	.word	0xffffffff


	//   ....[65]....
        /*02b0*/ 	.word	0xffffffff


	//   ....[66]....
        /*02b4*/ 	.word	0xffffffff


	//   ....[67]....
        /*02b8*/ 	.word	0xffffffff


	//   ....[68]....
        /*02bc*/ 	.word	0xffffffff


	//   ....[69]....
        /*02c0*/ 	.word	0xffffffff


	//   ....[70]....
        /*02c4*/ 	.word	0xffffffff


	//   ....[71]....
        /*02c8*/ 	.word	0xffffffff


	//   ....[72]....
        /*02cc*/ 	.word	0xffffffff


	//   ....[73]....
        /*02d0*/ 	.word	0xffffffff


	//   ....[74]....
        /*02d4*/ 	.word	0xffffffff


	//   ....[75]....
        /*02d8*/ 	.word	0xffffffff


	//   ....[76]....
        /*02dc*/ 	.word	0xffffffff


	//   ....[77]....
        /*02e0*/ 	.word	0xffffffff


	//   ....[78]....
        /*02e4*/ 	.word	0xffffffff


	//   ....[79]....
        /*02e8*/ 	.word	0xffffffff


	//   ....[80]....
        /*02ec*/ 	.word	0xffffffff


	//   ....[81]....
        /*02f0*/ 	.word	0xffffffff


	//   ....[82]....
        /*02f4*/ 	.word	0xffffffff


	//   ....[83]....
        /*02f8*/ 	.word	0xffffffff


	//   ....[84]....
        /*02fc*/ 	.word	0xffffffff


	//   ....[85]....
        /*0300*/ 	.word	0xffffffff


	//   ....[86]....
        /*0304*/ 	.word	0xffffffff


	//   ....[87]....
        /*0308*/ 	.word	0xffffffff


	//   ....[88]....
        /*030c*/ 	.word	0xffffffff


	//   ....[89]....
        /*0310*/ 	.word	0xffffffff


	//   ....[90]....
        /*0314*/ 	.word	0xffffffff


	//   ....[91]....
        /*0318*/ 	.word	0xffffffff


	//   ....[92]....
        /*031c*/ 	.word	0xffffffff


	//   ....[93]....
        /*0320*/ 	.word	0xffffffff


	//   ....[94]....
        /*0324*/ 	.word	0xffffffff


	//   ....[95]....
        /*0328*/ 	.word	0xffffffff


	//   ....[96]....
        /*032c*/ 	.word	0xffffffff


	//   ....[97]....
        /*0330*/ 	.word	0xffffffff


	//   ....[98]....
        /*0334*/ 	.word	0xffffffff


	//   ....[99]....
        /*0338*/ 	.word	0xffffffff


	//   ....[100]....
        /*033c*/ 	.word	0xffffffff


	//   ....[101]....
        /*0340*/ 	.word	0xffffffff


	//   ....[102]....
        /*0344*/ 	.word	0xffffffff


	//   ....[103]....
        /*0348*/ 	.word	0xffffffff


	//   ....[104]....
        /*034c*/ 	.word	0xffffffff


	//   ....[105]....
        /*0350*/ 	.word	0xffffffff


	//   ....[106]....
        /*0354*/ 	.word	0xffffffff


	//   ....[107]....
        /*0358*/ 	.word	0xffffffff


	//   ....[108]....
        /*035c*/ 	.word	0xffffffff


	//   ....[109]....
        /*0360*/ 	.word	0xffffffff


	//   ....[110]....
        /*0364*/ 	.word	0xffffffff


	//   ....[111]....
        /*0368*/ 	.word	0xffffffff


	//   ....[112]....
        /*036c*/ 	.word	0xffffffff


	//   ....[113]....
        /*0370*/ 	.word	0xffffffff


	//   ....[114]....
        /*0374*/ 	.word	0xffffffff


	//   ....[115]....
        /*0378*/ 	.word	0xffffffff


	//   ....[116]....
        /*037c*/ 	.word	0xffffffff


	//   ....[117]....
        /*0380*/ 	.word	0xffffffff


	//   ....[118]....
        /*0384*/ 	.word	0xffffffff


	//   ....[119]....
        /*0388*/ 	.word	0xffffffff


	//   ....[120]....
        /*038c*/ 	.word	0xffffffff


	//   ....[121]....
        /*0390*/ 	.word	0xffffffff


	//   ....[122]....
        /*0394*/ 	.word	0xffffffff


	//   ....[123]....
        /*0398*/ 	.word	0xffffffff


	//   ....[124]....
        /*039c*/ 	.word	0xffffffff


	//   ....[125]....
        /*03a0*/ 	.word	0xffffffff


	//   ....[126]....
        /*03a4*/ 	.word	0xffffffff


	//   ....[127]....
        /*03a8*/ 	.word	0xffffffff


	//   ....[128]....
        /*03ac*/ 	.word	0xffffffff


	//   ....[129]....
        /*03b0*/ 	.word	0xffffffff


	//   ....[130]....
        /*03b4*/ 	.word	0xffffffff


	//   ....[131]....
        /*03b8*/ 	.word	0xffffffff


	//   ....[132]....
        /*03bc*/ 	.word	0xffffffff


	//   ....[133]....
        /*03c0*/ 	.word	0xffffffff


	//   ....[134]....
        /*03c4*/ 	.word	0xffffffff


	//   ....[135]....
        /*03c8*/ 	.word	0x0500000f


	//----- nvinfo : EIATTR_COOP_GROUP_INSTR_OFFSETS
	.align		4
.L_830:
        /*03cc*/ 	.byte	0x04, 0x28
        /*03ce*/ 	.short	(.L_832 - .L_831)


	//   ....[0]....
.L_831:
        /*03d0*/ 	.word	0x00000070


	//   ....[1]....
        /*03d4*/ 	.word	0x000001a0


	//   ....[2]....
        /*03d8*/ 	.word	0x000001f0


	//   ....[3]....
        /*03dc*/ 	.word	0x000003e0


	//   ....[4]....
        /*03e0*/ 	.word	0x00000630


	//   ....[5]....
        /*03e4*/ 	.word	0x00001620


	//   ....[6]....
        /*03e8*/ 	.word	0x00002840


	//   ....[7]....
        /*03ec*/ 	.word	0x00002890


	//   ....[8]....
        /*03f0*/ 	.word	0x00002920


	//   ....[9]....
        /*03f4*/ 	.word	0x000029c0


	//   ....[10]....
        /*03f8*/ 	.word	0x00002a00


	//   ....[11]....
        /*03fc*/ 	.word	0x00002a40


	//   ....[12]....
        /*0400*/ 	.word	0x00002a70


	//   ....[13]....
        /*0404*/ 	.word	0x00002ab0


	//   ....[14]....
        /*0408*/ 	.word	0x00002af0


	//   ....[15]....
        /*040c*/ 	.word	0x00002b30


	//   ....[16]....
        /*0410*/ 	.word	0x00002b60


	//   ....[17]....
        /*0414*/ 	.word	0x00002dd0


	//   ....[18]....
        /*0418*/ 	.word	0x00002e70


	//   ....[19]....
        /*041c*/ 	.word	0x00002eb0


	//   ....[20]....
        /*0420*/ 	.word	0x00002f40


	//   ....[21]....
        /*0424*/ 	.word	0x00002fa0


	//   ....[22]....
        /*0428*/ 	.word	0x00002ff0


	//   ....[23]....
        /*042c*/ 	.word	0x00003030


	//   ....[24]....
        /*0430*/ 	.word	0x000030b0


	//   ....[25]....
        /*0434*/ 	.word	0x000030f0


	//   ....[26]....
        /*0438*/ 	.word	0x00003580


	//   ....[27]....
        /*043c*/ 	.word	0x000035b0


	//   ....[28]....
        /*0440*/ 	.word	0x00003610


	//   ....[29]....
        /*0444*/ 	.word	0x00003650


	//   ....[30]....
        /*0448*/ 	.word	0x00003690


	//   ....[31]....
        /*044c*/ 	.word	0x000036b0


	//   ....[32]....
        /*0450*/ 	.word	0x000036e0


	//   ....[33]....
        /*0454*/ 	.word	0x00003730


	//   ....[34]....
        /*0458*/ 	.word	0x00003750


	//   ....[35]....
        /*045c*/ 	.word	0x00003770


	//   ....[36]....
        /*0460*/ 	.word	0x00003790


	//   ....[37]....
        /*0464*/ 	.word	0x000037d0


	//   ....[38]....
        /*0468*/ 	.word	0x00003ac0


	//   ....[39]....
        /*046c*/ 	.word	0x00003ad0


	//   ....[40]....
        /*0470*/ 	.word	0x00003ae0


	//   ....[41]....
        /*0474*/ 	.word	0x00003af0


	//   ....[42]....
        /*0478*/ 	.word	0x00003b00


	//   ....[43]....
        /*047c*/ 	.word	0x00003b10


	//   ....[44]....
        /*0480*/ 	.word	0x00003b20


	//   ....[45]....
        /*0484*/ 	.word	0x00003b50


	//   ....[46]....
        /*0488*/ 	.word	0x00003b70


	//   ....[47]....
        /*048c*/ 	.word	0x00003bd0


	//   ....[48]....
        /*0490*/ 	.word	0x00003c00


	//   ....[49]....
        /*0494*/ 	.word	0x00003c30


	//   ....[50]....
        /*0498*/ 	.word	0x00003c40


	//   ....[51]....
        /*049c*/ 	.word	0x00003c50


	//   ....[52]....
        /*04a0*/ 	.word	0x00003c80


	//   ....[53]....
        /*04a4*/ 	.word	0x00003cb0


	//   ....[54]....
        /*04a8*/ 	.word	0x00003ce0


	//   ....[55]....
        /*04ac*/ 	.word	0x00003d50


	//   ....[56]....
        /*04b0*/ 	.word	0x00003d80


	//   ....[57]....
        /*04b4*/ 	.word	0x00003db0


	//   ....[58]....
        /*04b8*/ 	.word	0x00003dc0


	//   ....[59]....
        /*04bc*/ 	.word	0x00003dd0


	//   ....[60]....
        /*04c0*/ 	.word	0x00003de0


	//   ....[61]....
        /*04c4*/ 	.word	0x00003df0


	//   ....[62]....
        /*04c8*/ 	.word	0x00003e20


	//   ....[63]....
        /*04cc*/ 	.word	0x00003e30


	//   ....[64]....
        /*04d0*/ 	.word	0x00003e70


	//   ....[65]....
        /*04d4*/ 	.word	0x00003ea0


	//   ....[66]....
        /*04d8*/ 	.word	0x00003ed0


	//   ....[67]....
        /*04dc*/ 	.word	0x00003ee0


	//   ....[68]....
        /*04e0*/ 	.word	0x00003ef0


	//   ....[69]....
        /*04e4*/ 	.word	0x00003f00


	//   ....[70]....
        /*04e8*/ 	.word	0x000064f0


	//   ....[71]....
        /*04ec*/ 	.word	0x00006530


	//   ....[72]....
        /*04f0*/ 	.word	0x000065a0


	//   ....[73]....
        /*04f4*/ 	.word	0x000065e0


	//   ....[74]....
        /*04f8*/ 	.word	0x00006620


	//   ....[75]....
        /*04fc*/ 	.word	0x00006660


	//   ....[76]....
        /*0500*/ 	.word	0x000066a0


	//   ....[77]....
        /*0504*/ 	.word	0x000068e0


	//   ....[78]....
        /*0508*/ 	.word	0x00006a60


	//   ....[79]....
        /*050c*/ 	.word	0x00006bd0


	//   ....[80]....
        /*0510*/ 	.word	0x00006be0


	//   ....[81]....
        /*0514*/ 	.word	0x00006bf0


	//   ....[82]....
        /*0518*/ 	.word	0x00006c90


	//   ....[83]....
        /*051c*/ 	.word	0x00006cd0


	//   ....[84]....
        /*0520*/ 	.word	0x00006d10


	//   ....[85]....
        /*0524*/ 	.word	0x00006d50


	//   ....[86]....
        /*0528*/ 	.word	0x00006d70


	//   ....[87]....
        /*052c*/ 	.word	0x00006d90


	//   ....[88]....
        /*0530*/ 	.word	0x00006dc0


	//   ....[89]....
        /*0534*/ 	.word	0x00006e30


	//   ....[90]....
        /*0538*/ 	.word	0x00006e60


	//   ....[91]....
        /*053c*/ 	.word	0x00006e70


	//   ....[92]....
        /*0540*/ 	.word	0x00006eb0


	//   ....[93]....
        /*0544*/ 	.word	0x00006fd0


	//   ....[94]....
        /*0548*/ 	.word	0x00007010


	//   ....[95]....
        /*054c*/ 	.word	0x00007050


	//   ....[96]....
        /*0550*/ 	.word	0x000070a0


	//   ....[97]....
        /*0554*/ 	.word	0x000070d0


	//   ....[98]....
        /*0558*/ 	.word	0x000070f0


	//   ....[99]....
        /*055c*/ 	.word	0x00007130


	//   ....[100]....
        /*0560*/ 	.word	0x000071b0


	//   ....[101]....
        /*0564*/ 	.word	0x00007200


	//   ....[102]....
        /*0568*/ 	.word	0x00007560


	//   ....[103]....
        /*056c*/ 	.word	0x00007570


	//   ....[104]....
        /*0570*/ 	.word	0x00007580


	//   ....[105]....
        /*0574*/ 	.word	0x00007590


	//   ....[106]....
        /*0578*/ 	.word	0x000075a0


	//   ....[107]....
        /*057c*/ 	.word	0x000075b0


	//   ....[108]....
        /*0580*/ 	.word	0x000075e0


	//   ....[109]....
        /*0584*/ 	.word	0x00007610


	//   ....[110]....
        /*0588*/ 	.word	0x00007650


	//   ....[111]....
        /*058c*/ 	.word	0x00007670


	//   ....[112]....
        /*0590*/ 	.word	0x000076b0


	//   ....[113]....
        /*0594*/ 	.word	0x000076d0


	//   ....[114]....
        /*0598*/ 	.word	0x00007710


	//   ....[115]....
        /*059c*/ 	.word	0x00007740


	//   ....[116]....
        /*05a0*/ 	.word	0x000077a0


	//   ....[117]....
        /*05a4*/ 	.word	0x000077d0


	//   ....[118]....
        /*05a8*/ 	.word	0x000077f0


	//   ....[119]....
        /*05ac*/ 	.word	0x00007800


	//   ....[120]....
        /*05b0*/ 	.word	0x00007860


	//   ....[121]....
        /*05b4*/ 	.word	0x000078a0


	//   ....[122]....
        /*05b8*/ 	.word	0x000078e0


	//   ....[123]....
        /*05bc*/ 	.word	0x000078f0


	//   ....[124]....
        /*05c0*/ 	.word	0x00007930


	//   ....[125]....
        /*05c4*/ 	.word	0x00007950


	//   ....[126]....
        /*05c8*/ 	.word	0x00007960


	//   ....[127]....
        /*05cc*/ 	.word	0x00007970


	//   ....[128]....
        /*05d0*/ 	.word	0x00007980


	//   ....[129]....
        /*05d4*/ 	.word	0x000079c0


	//   ....[130]....
        /*05d8*/ 	.word	0x00007a00


	//   ....[131]....
        /*05dc*/ 	.word	0x00007a40


	//   ....[132]....
        /*05e0*/ 	.word	0x00007a60


	//   ....[133]....
        /*05e4*/ 	.word	0x00007a90


	//   ....[134]....
        /*05e8*/ 	.word	0x00009c30


	//   ....[135]....
        /*05ec*/ 	.word	0x0000d6f0


	//----- nvinfo : EIATTR_REG_RECONFIG
	.align		4
.L_832:
        /*05f0*/ 	.byte	0x01, 0x54
	.zero		2


	//----- nvinfo : EIATTR_SYSCALL_OFFSETS
	.align		4
        /*05f4*/ 	.byte	0x04, 0x46
        /*05f6*/ 	.short	(.L_834 - .L_833)


	//   ....[0]....
.L_833:
        /*05f8*/ 	.word	0x00001280


	//   ....[1]....
        /*05fc*/ 	.word	0x00001370


	//   ....[2]....
        /*0600*/ 	.word	0x000014d0


	//   ....[3]....
        /*0604*/ 	.word	0x000015c0


	//----- nvinfo : EIATTR_MBARRIER_INSTR_OFFSETS
	.align		4
.L_834:
        /*0608*/ 	.byte	0x04, 0x39
        /*060a*/ 	.short	(.L_836 - .L_835)


	//   ....[0]....
.L_835:
        /*060c*/ 	.word	0x00000290
        /*0610*/ 	.word	0x000000ff
        /*0614*/ 	.word	0x00030c00
        /*0618*/ 	.short	0x0100
        /*061a*/ 	.byte	0x06
	.zero		1


	//   ....[1]....
        /*061c*/ 	.word	0x00000390
        /*0620*/ 	.word	0x000000ff
        /*0624*/ 	.word	0x00030c10
        /*0628*/ 	.short	0x0100
        /*062a*/ 	.byte	0x08
	.zero		1


	//   ....[2]....
        /*062c*/ 	.word	0x000003a0
        /*0630*/ 	.word	0x000000ff
        /*0634*/ 	.word	0x00030c20
        /*0638*/ 	.short	0x0100
        /*063a*/ 	.byte	0x08
	.zero		1


	//   ....[3]....
        /*063c*/ 	.word	0x000003b0
        /*0640*/ 	.word	0x000000ff
        /*0644*/ 	.word	0x00030c18
        /*0648*/ 	.short	0x0100
        /*064a*/ 	.byte	0x08
	.zero		1


	//   ....[4]....
        /*064c*/ 	.word	0x000003c0
        /*0650*/ 	.word	0x000000ff
        /*0654*/ 	.word	0x00030c28
        /*0658*/ 	.short	0x0100
        /*065a*/ 	.byte	0x08
	.zero		1


	//   ....[5]....
        /*065c*/ 	.word	0x000004f0
        /*0660*/ 	.word	0x000000ff
        /*0664*/ 	.word	0x00030c30
        /*0668*/ 	.short	0x0100
        /*066a*/ 	.byte	0x08
	.zero		1


	//   ....[6]....
        /*066c*/ 	.word	0x00000500
        /*0670*/ 	.word	0x000000ff
        /*0674*/ 	.word	0x00030c40
        /*0678*/ 	.short	0x0100
        /*067a*/ 	.byte	0x08
	.zero		1


	//   ....[7]....
        /*067c*/ 	.word	0x00000510
        /*0680*/ 	.word	0x000000ff
        /*0684*/ 	.word	0x00030c38
        /*0688*/ 	.short	0x0100
        /*068a*/ 	.byte	0x08
	.zero		1


	//   ....[8]....
        /*068c*/ 	.word	0x00000520
        /*0690*/ 	.word	0x000000ff
        /*0694*/ 	.word	0x00030c48
        /*0698*/ 	.short	0x0100
        /*069a*/ 	.byte	0x08
	.zero		1


	//   ....[9]....
        /*069c*/ 	.word	0x00001660
        /*06a0*/ 	.word	0x000000ec
        /*06a4*/ 	.word	0x00030c00
        /*06a8*/ 	.short	0x010a
        /*06aa*/ 	.byte	0x3f
	.zero		1


	//   ....[10]....
        /*06ac*/ 	.word	0x00001790
        /*06b0*/ 	.word	0x000000ec
        /*06b4*/ 	.word	0x00030c00
        /*06b8*/ 	.short	0x010a
        /*06ba*/ 	.byte	0x3f
	.zero		1


	//   ....[11]....
        /*06bc*/ 	.word	0x00002210
        /*06c0*/ 	.word	0x00000006
        /*06c4*/ 	.word	0x00030c10
        /*06c8*/ 	.short	0x010a
        /*06ca*/ 	.byte	0x3f
	.zero		1


	//   ....[12]....
        /*06cc*/ 	.word	0x00002280
        /*06d0*/ 	.word	0x00000006
        /*06d4*/ 	.word	0x00030c10
        /*06d8*/ 	.short	0x010a
        /*06da*/ 	.byte	0x3f
	.zero		1


	//   ....[13]....
        /*06dc*/ 	.word	0x000026a0
        /*06e0*/ 	.word	0x00000006
        /*06e4*/ 	.word	0x00030c30
        /*06e8*/ 	.short	0x010a
        /*06ea*/ 	.byte	0x3f
	.zero		1


	//   ....[14]....
        /*06ec*/ 	.word	0x00002720
        /*06f0*/ 	.word	0x00000006
        /*06f4*/ 	.word	0x00030c30
        /*06f8*/ 	.short	0x010a
        /*06fa*/ 	.byte	0x3f
	.zero		1


	//   ....[15]....
        /*06fc*/ 	.word	0x000052e0
        /*0700*/ 	.word	0x00000005
        /*0704*/ 	.word	0x00000000
        /*0708*/ 	.short	0x0101
        /*070a*/ 	.byte	0x3f
	.zero		1


	//   ....[16]....
        /*070c*/ 	.word	0x00005730
        /*0710*/ 	.word	0x00000006
        /*0714*/ 	.word	0x00000000
        /*0718*/ 	.short	0x0101
        /*071a*/ 	.byte	0x3f
	.zero		1


	//   ....[17]....
        /*071c*/ 	.word	0x00005f30
        /*0720*/ 	.word	0x00000007
        /*0724*/ 	.word	0x00030c10
        /*0728*/ 	.short	0x010a
        /*072a*/ 	.byte	0x3f
	.zero		1


	//   ....[18]....
        /*072c*/ 	.word	0x00005fb0
        /*0730*/ 	.word	0x00000007
        /*0734*/ 	.word	0x00030c10
        /*0738*/ 	.short	0x010a
        /*073a*/ 	.byte	0x3f
	.zero		1


	//   ....[19]....
        /*073c*/ 	.word	0x000063c0
        /*0740*/ 	.word	0x00000007
        /*0744*/ 	.word	0x00030c30
        /*0748*/ 	.short	0x010a
        /*074a*/ 	.byte	0x3f
	.zero		1


	//   ....[20]....
        /*074c*/ 	.word	0x00006450
        /*0750*/ 	.word	0x00000007
        /*0754*/ 	.word	0x00030c30
        /*0758*/ 	.short	0x010a
        /*075a*/ 	.byte	0x3f
	.zero		1


	//   ....[21]....
        /*075c*/ 	.word	0x00008c10
        /*0760*/ 	.word	0x00000008
        /*0764*/ 	.word	0x00000000
        /*0768*/ 	.short	0x0101
        /*076a*/ 	.byte	0x3f
	.zero		1


	//   ....[22]....
        /*076c*/ 	.word	0x00009080
        /*0770*/ 	.word	0x00000007
        /*0774*/ 	.word	0x00000000
        /*0778*/ 	.short	0x0101
        /*077a*/ 	.byte	0x3f
	.zero		1


	//   ....[23]....
        /*077c*/ 	.word	0x0000bd80
        /*0780*/ 	.word	0x0000000f
        /*0784*/ 	.word	0x00030c20
        /*0788*/ 	.short	0x010a
        /*078a*/ 	.byte	0x3f
	.zero		1


	//   ....[24]....
        /*078c*/ 	.word	0x0000c320
        /*0790*/ 	.word	0x0000000f
        /*0794*/ 	.word	0x00030c40
        /*0798*/ 	.short	0x010a
        /*079a*/ 	.byte	0x3f
	.zero		1


	//   ....[25]....
        /*079c*/ 	.word	0x0000c580
        /*07a0*/ 	.word	0x0000000f
        /*07a4*/ 	.word	0x00030c28
        /*07a8*/ 	.short	0x010a
        /*07aa*/ 	.byte	0x3f
	.zero		1


	//   ....[26]....
        /*07ac*/ 	.word	0x0000c7e0
        /*07b0*/ 	.word	0x0000000f
        /*07b4*/ 	.word	0x00030c48
        /*07b8*/ 	.short	0x010a
        /*07ba*/ 	.byte	0x3f
	.zero		1


	//   ....[27]....
        /*07bc*/ 	.word	0x0000c9e0
        /*07c0*/ 	.word	0x0000000f
        /*07c4*/ 	.word	0x00030c20
        /*07c8*/ 	.short	0x010a
        /*07ca*/ 	.byte	0x3f
	.zero		1


	//   ....[28]....
        /*07cc*/ 	.word	0x0000ccb0
        /*07d0*/ 	.word	0x0000000f
        /*07d4*/ 	.word	0x00030c40
        /*07d8*/ 	.short	0x010a
        /*07da*/ 	.byte	0x3f
	.zero		1


	//   ....[29]....
        /*07dc*/ 	.word	0x0000cee0
        /*07e0*/ 	.word	0x0000000f
        /*07e4*/ 	.word	0x00030c28
        /*07e8*/ 	.short	0x010a
        /*07ea*/ 	.byte	0x3f
	.zero		1


	//   ....[30]....
        /*07ec*/ 	.word	0x0000d180
        /*07f0*/ 	.word	0x00000003
        /*07f4*/ 	.word	0x00030c40
        /*07f8*/ 	.short	0x010a
        /*07fa*/ 	.byte	0x3f
	.zero		1


	//   ....[31]....
        /*07fc*/ 	.word	0x0000d570
        /*0800*/ 	.word	0x00000007
        /*0804*/ 	.word	0x00000000
        /*0808*/ 	.short	0x010a
        /*080a*/ 	.byte	0x3f
	.zero		1


	//   ....[32]....
        /*080c*/ 	.word	0x0000d5c0
        /*0810*/ 	.word	0x00000003
        /*0814*/ 	.word	0x00000000
        /*0818*/ 	.short	0x010a
        /*081a*/ 	.byte	0x3f
	.zero		1


	//   ....[33]....
        /*081c*/ 	.word	0x0000d620
        /*0820*/ 	.word	0x00000005
        /*0824*/ 	.word	0x00000000
        /*0828*/ 	.short	0x010a
        /*082a*/ 	.byte	0x3f
	.zero		1


	//   ....[34]....
        /*082c*/ 	.word	0x0000d650
        /*0830*/ 	.word	0x00000003
        /*0834*/ 	.word	0x00000000
        /*0838*/ 	.short	0x010a
        /*083a*/ 	.byte	0x3f
	.zero		1


	//   ....[35]....
        /*083c*/ 	.word	0x0000d720
        /*0840*/ 	.word	0x000000ec
        /*0844*/ 	.word	0x00030c00
        /*0848*/ 	.short	0x010a
        /*084a*/ 	.byte	0x3f
	.zero		1


	//   ....[36]....
        /*084c*/ 	.word	0x0000d770
        /*0850*/ 	.word	0x00000006
        /*0854*/ 	.word	0x00030c10
        /*0858*/ 	.short	0x010a
        /*085a*/ 	.byte	0x3f
	.zero		1


	//   ....[37]....
        /*085c*/ 	.word	0x0000d7c0
        /*0860*/ 	.word	0x00000006
        /*0864*/ 	.word	0x00030c30
        /*0868*/ 	.short	0x010a
        /*086a*/ 	.byte	0x3f
	.zero		1


	//   ....[38]....
        /*086c*/ 	.word	0x0000d810
        /*0870*/ 	.word	0x00000007
        /*0874*/ 	.word	0x00030c10
        /*0878*/ 	.short	0x010a
        /*087a*/ 	.byte	0x3f
	.zero		1


	//   ....[39]....
        /*087c*/ 	.word	0x0000d860
        /*0880*/ 	.word	0x00000007
        /*0884*/ 	.word	0x00030c30
        /*0888*/ 	.short	0x010a
        /*088a*/ 	.byte	0x3f
	.zero		1


	//   ....[40]....
        /*088c*/ 	.word	0x0000d8b0
        /*0890*/ 	.word	0x0000000f
        /*0894*/ 	.word	0x00030c20
        /*0898*/ 	.short	0x010a
        /*089a*/ 	.byte	0x3f
	.zero		1


	//   ....[41]....
        /*089c*/ 	.word	0x0000d900
        /*08a0*/ 	.word	0x0000000f
        /*08a4*/ 	.word	0x00030c40
        /*08a8*/ 	.short	0x010a
        /*08aa*/ 	.byte	0x3f
	.zero		1


	//   ....[42]....
        /*08ac*/ 	.word	0x0000d950
        /*08b0*/ 	.word	0x0000000f
        /*08b4*/ 	.word	0x00030c28
        /*08b8*/ 	.short	0x010a
        /*08ba*/ 	.byte	0x3f
	.zero		1


	//   ....[43]....
        /*08bc*/ 	.word	0x0000d9a0
        /*08c0*/ 	.word	0x0000000f
        /*08c4*/ 	.word	0x00030c48
        /*08c8*/ 	.short	0x010a
        /*08ca*/ 	.byte	0x3f
	.zero		1


	//   ....[44]....
        /*08cc*/ 	.word	0x0000da00
        /*08d0*/ 	.word	0x0000000f
        /*08d4*/ 	.word	0x00030c20
        /*08d8*/ 	.short	0x010a
        /*08da*/ 	.byte	0x3f
	.zero		1


	//   ....[45]....
        /*08dc*/ 	.word	0x0000da50
        /*08e0*/ 	.word	0x0000000f
        /*08e4*/ 	.word	0x00030c40
        /*08e8*/ 	.short	0x010a
        /*08ea*/ 	.byte	0x3f
	.zero		1


	//   ....[46]....
        /*08ec*/ 	.word	0x0000daa0
        /*08f0*/ 	.word	0x0000000f
        /*08f4*/ 	.word	0x00030c28
        /*08f8*/ 	.short	0x010a
        /*08fa*/ 	.byte	0x3f
	.zero		1


	//   ....[47]....
        /*08fc*/ 	.word	0x0000daf0
        /*0900*/ 	.word	0x00000003
        /*0904*/ 	.word	0x00030c40
        /*0908*/ 	.short	0x010a
        /*090a*/ 	.byte	0x3f
	.zero		1


	//   ....[48]....
        /*090c*/ 	.word	0x0000dbc0
        /*0910*/ 	.word	0x00000007
        /*0914*/ 	.word	0x00000000
        /*0918*/ 	.short	0x010a
        /*091a*/ 	.byte	0x3f
	.zero		1


	//   ....[49]....
        /*091c*/ 	.word	0x0000dc10
        /*0920*/ 	.word	0x00000003
        /*0924*/ 	.word	0x00000000
        /*0928*/ 	.short	0x010a
        /*092a*/ 	.byte	0x3f
	.zero		1


	//   ....[50]....
        /*092c*/ 	.word	0x0000dc60
        /*0930*/ 	.word	0x00000005
        /*0934*/ 	.word	0x00000000
        /*0938*/ 	.short	0x010a
        /*093a*/ 	.byte	0x3f
	.zero		1


	//----- nvinfo : EIATTR_NUM_MBARRIERS
	.align		4
.L_836:
        /*093c*/ 	.byte	0x03, 0x38
        /*093e*/ 	.short	0x0009


	//----- nvinfo : EIATTR_EXIT_INSTR_OFFSETS
	.align		4
        /*0940*/ 	.byte	0x04, 0x1c
        /*0942*/ 	.short	(.L_838 - .L_837)


	//   ....[0]....
.L_837:
        /*0944*/ 	.word	0x0000d6a0


	//----- nvinfo : EIATTR_MAX_THREADS
	.align		4
.L_838:
        /*0948*/ 	.byte	0x04, 0x05
        /*094a*/ 	.short	(.L_840 - .L_839)
.L_839:
        /*094c*/ 	.word	0x00000180
        /*0950*/ 	.word	0x00000001
        /*0954*/ 	.word	0x00000001


	//----- nvinfo : EIATTR_CRS_STACK_SIZE
	.align		4
.L_840:
        /*0958*/ 	.byte	0x04, 0x1e
        /*095a*/ 	.short	(.L_842 - .L_841)
.L_841:
        /*095c*/ 	.word	0x00000000


	//----- nvinfo : EIATTR_CBANK_PARAM_SIZE
	.align		4
.L_842:
        /*0960*/ 	.byte	0x03, 0x19
        /*0962*/ 	.short	0x0770


	//----- nvinfo : EIATTR_PARAM_CBANK
	.align		4
        /*0964*/ 	.byte	0x04, 0x0a
        /*0966*/ 	.short	(.L_844 - .L_843)
	.align		4
.L_843:
        /*0968*/ 	.word	index@(.nv.constant0._ZN7cutlass13device_kernelIN5flash11enable_sm90INS1_16FlashAttnBwdSm90INS1_25CollectiveMainloopBwdSm90ILi2ELi2ELi2EN4cute5tupleIJNS5_1CILi1EEES8_S8_EEENS6_IJNS7_ILi128EEESA_NS7_ILi64EEEEEENS_10bfloat16_tEfNS_4arch4Sm90ELb1ELb0ELb0ELb1ELb0ELb1ELb0ELb0ELi2ELi1ELi2ELi2ELb0EEENS1_24CollectiveEpilogueBwdGQAISC_fSF_Li256ELb1ELb0EEENS1_25SingleTileBwdLPTSchedulerILb1ELi128ELb0EEEEEEEEEvNT_6ParamsE)
        /*096c*/ 	.short	0x0210
        /*096e*/ 	.short	0x0770


	//----- nvinfo : EIATTR_SW_WAR
	.align		4
.L_844:
        /*0970*/ 	.byte	0x04, 0x36
        /*0972*/ 	.short	(.L_846 - .L_845)
.L_845:
        /*0974*/ 	.word	0x00000008
.L_846:


//--------------------- .nv.info._ZN7cutlass13device_kernelIN5flash32FlashAttnBwdPostprocessConvertdQIN4cute5tupleIJNS3_1CILi128EEENS5_ILi64EEEEEENS_10bfloat16_tEfNS_4arch4Sm90ELi256ENS3_8TiledMMAINS3_8MMA_AtomIJNS3_4SM904GMMA27MMA_64x64x16_F32BF16BF16_RSILNSF_5MajorE0ELSH_1ELNSF_7ScaleInE1ELSI_1EEEEEENS3_6LayoutINS4_IJNS5_ILi2EEENS5_ILi1EEESN_EEENS4_IJSN_NS5_ILi0EEESP_EEEEENS4_IJNS3_10UnderscoreESS_SS_EEEEELb0EEEEEvNT_6ParamsE --------------------------
	.section	.nv.info._ZN7cutlass13device_kernelIN5flash32FlashAttnBwdPostprocessConvertdQIN4cute5tupleIJNS3_1CILi128EEENS5_ILi64EEEEEENS_10bfloat16_tEfNS_4arch4Sm90ELi256ENS3_8TiledMMAINS3_8MMA_AtomIJNS3_4SM904GMMA27MMA_64x64x16_F32BF16BF16_RSILNSF_5MajorE0ELSH_1ELNSF_7ScaleInE1ELSI_1EEEEEENS3_6LayoutINS4_IJNS5_ILi2EEENS5_ILi1EEESN_EEENS4_IJSN_NS5_ILi0EEESP_EEEEENS4_IJNS3_10UnderscoreESS_SS_EEEEELb0EEEEEvNT_6ParamsE,"",@"SHT_CUDA_INFO"
	.sectionflags	@""
	.align	4


	//----- nvinfo : EIATTR_CUDA_API_VERSION
	.align		4
        /*0000*/ 	.byte	0x04, 0x37
        /*0002*/ 	.short	(.L_848 - .L_847)
.L_847:
        /*0004*/ 	.word	0x00000082


	//----- nvinfo : EIATTR_KPARAM_INFO
	.align		4
.L_848:
        /*0008*/ 	.byte	0x04, 0x17
        /*000a*/ 	.short	(.L_850 - .L_849)
.L_849:
        /*000c*/ 	.word	0x00000000
        /*0010*/ 	.short	0x0000
        /*0012*/ 	.short	0x0000
        /*0014*/ 	.byte	0x00, 0xf0, 0xc1, 0x01


	//----- nvinfo : EIATTR_SPARSE_MMA_MASK
	.align		4
.L_850:
        /*0018*/ 	.byte	0x03, 0x50
        /*001a*/ 	.short	0x0000


	//----- nvinfo : EIATTR_MAXREG_COUNT
	.align		4
        /*001c*/ 	.byte	0x03, 0x1b
        /*001e*/ 	.short	0x0080


	//----- nvinfo : EIATTR_NUM_BARRIERS
	.align		4
        /*0020*/ 	.byte	0x02, 0x4c
        /*0022*/ 	.byte	0x01
	.zero		1


	//----- nvinfo : EIATTR_MERCURY_ISA_VERSION
	.align		4
        /*0024*/ 	.byte	0x03, 0x5f
        /*0026*/ 	.short	0x0101


	//----- nvinfo : EIATTR_MBARRIER_INSTR_OFFSETS
	.align		4
        /*0028*/ 	.byte	0x04, 0x39
        /*002a*/ 	.short	(.L_852 - .L_851)


	//   ....[0]....
.L_851:
        /*002c*/ 	.word	0x000004a0
        /*0030*/ 	.word	0x000000ff
        /*0034*/ 	.word	0x0000c000
        /*0038*/ 	.short	0x0100
        /*003a*/ 	.byte	0x06
	.zero		1


	//   ....[1]....
        /*003c*/ 	.word	0x000005b0
        /*0040*/ 	.word	0x00000029
        /*0044*/ 	.word	0x0000c000
        /*0048*/ 	.short	0x010a
        /*004a*/ 	.byte	0x3f
	.zero		1


	//----- nvinfo : EIATTR_NUM_MBARRIERS
	.align		4
.L_852:
        /*004c*/ 	.byte	0x03, 0x38
        /*004e*/ 	.short	0x0001


	//----- nvinfo : EIATTR_EXIT_INSTR_OFFSETS
	.align		4
        /*0050*/ 	.byte	0x04, 0x1c
        /*0052*/ 	.short	(.L_854 - .L_853)


	//   ....[0]....
.L_853:
        /*0054*/ 	.word	0x000001b0


	//   ....[1]....
        /*0058*/ 	.word	0x000011a0


	//   ....[2]....
        /*005c*/ 	.word	0x00001270


	//----- nvinfo : EIATTR_MAX_THREADS
	.align		4
.L_854:
        /*0060*/ 	.byte	0x04, 0x05
        /*0062*/ 	.short	(.L_856 - .L_855)
.L_855:
        /*0064*/ 	.word	0x00000100
        /*0068*/ 	.word	0x00000001
        /*006c*/ 	.word	0x00000001


	//----- nvinfo : EIATTR_CRS_STACK_SIZE
	.align		4
.L_856:
        /*0070*/ 	.byte	0x04, 0x1e
        /*0072*/ 	.short	(.L_858 - .L_857)
.L_857:
        /*0074*/ 	.word	0x00000000


	//----- nvinfo : EIATTR_CBANK_PARAM_SIZE
	.align		4
.L_858:
        /*0078*/ 	.byte	0x03, 0x19
        /*007a*/ 	.short	0x0070


	//----- nvinfo : EIATTR_PARAM_CBANK
	.align		4
        /*007c*/ 	.byte	0x04, 0x0a
        /*007e*/ 	.short	(.L_860 - .L_859)
	.align		4
.L_859:
        /*0080*/ 	.word	index@(.nv.constant0._ZN7cutlass13device_kernelIN5flash32FlashAttnBwdPostprocessConvertdQIN4cute5tupleIJNS3_1CILi128EEENS5_ILi64EEEEEENS_10bfloat16_tEfNS_4arch4Sm90ELi256ENS3_8TiledMMAINS3_8MMA_AtomIJNS3_4SM904GMMA27MMA_64x64x16_F32BF16BF16_RSILNSF_5MajorE0ELSH_1ELNSF_7ScaleInE1ELSI_1EEEEEENS3_6LayoutINS4_IJNS5_ILi2EEENS5_ILi1EEESN_EEENS4_IJSN_NS5_ILi0EEESP_EEEEENS4_IJNS3_10UnderscoreESS_SS_EEEEELb0EEEEEvNT_6ParamsE)
        /*0084*/ 	.short	0x0210
        /*0086*/ 	.short	0x0070


	//----- nvinfo : EIATTR_SW_WAR
	.align		4
.L_860:
        /*0088*/ 	.byte	0x04, 0x36
        /*008a*/ 	.short	(.L_862 - .L_861)
.L_861:
        /*008c*/ 	.word	0x00000008
.L_862:


//--------------------- .nv.info._ZN7cutlass13device_kernelIN5flash32FlashAttnBwdPostprocessConvertdQIN4cute5tupleIJNS3_1CILi128EEENS5_ILi64EEEEEENS_10bfloat16_tEfNS_4arch4Sm90ELi256ENS3_8TiledMMAINS3_8MMA_AtomIJNS3_4SM904GMMA27MMA_64x64x16_F32BF16BF16_SSILNSF_5MajorE0ELSH_1ELNSF_7ScaleInE1ELSI_1EEEEEENS3_6LayoutINS4_IJNS5_ILi2EEENS5_ILi1EEESN_EEENS4_IJSN_NS5_ILi0EEESP_EEEEENS4_IJNS3_10UnderscoreESS_SS_EEEEELb0EEEEEvNT_6ParamsE --------------------------
	.section	.nv.info._ZN7cutlass13device_kernelIN5flash32FlashAttnBwdPostprocessConvertdQIN4cute5tupleIJNS3_1CILi128EEENS5_ILi64EEEEEENS_10bfloat16_tEfNS_4arch4Sm90ELi256ENS3_8TiledMMAINS3_8MMA_AtomIJNS3_4SM904GMMA27MMA_64x64x16_F32BF16BF16_SSILNSF_5MajorE0ELSH_1ELNSF_7ScaleInE1ELSI_1EEEEEENS3_6LayoutINS4_IJNS5_ILi2EEENS5_ILi1EEESN_EEENS4_IJSN_NS5_ILi0EEESP_EEEEENS4_IJNS3_10UnderscoreESS_SS_EEEEELb0EEEEEvNT_6ParamsE,"",@"SHT_CUDA_INFO"
	.sectionflags	@""
	.align	4


	//----- nvinfo : EIATTR_CUDA_API_VERSION
	.align		4
        /*0000*/ 	.byte	0x04, 0x37
        /*0002*/ 	.short	(.L_864 - .L_863)
.L_863:
        /*0004*/ 	.word	0x00000082


	//----- nvinfo : EIATTR_KPARAM_INFO
	.align		4
.L_864:
        /*0008*/ 	.byte	0x04, 0x17
        /*000a*/ 	.short	(.L_866 - .L_865)
.L_865:
        /*000c*/ 	.word	0x00000000
        /*0010*/ 	.short	0x0000
        /*0012*/ 	.short	0x0000
        /*0014*/ 	.byte	0x00, 0xf0, 0xc1, 0x01


	//----- nvinfo : EIATTR_SPARSE_MMA_MASK
	.align		4
.L_866:
        /*0018*/ 	.byte	0x03, 0x50
        /*001a*/ 	.short	0x0000


	//----- nvinfo : EIATTR_MAXREG_COUNT
	.align		4
        /*001c*/ 	.byte	0x03, 0x1b
        /*001e*/ 	.short	0x0080


	//----- nvinfo : EIATTR_NUM_BARRIERS
	.align		4
        /*0020*/ 	.byte	0x02, 0x4c
        /*0022*/ 	.byte	0x01
	.zero		1


	//----- nvinfo : EIATTR_MERCURY_ISA_VERSION
	.align		4
        /*0024*/ 	.byte	0x03, 0x5f
        /*0026*/ 	.short	0x0101


	//----- nvinfo : EIATTR_MBARRIER_INSTR_OFFSETS
	.align		4
        /*0028*/ 	.byte	0x04, 0x39
        /*002a*/ 	.short	(.L_868 - .L_867)


	//   ....[0]....
.L_867:
        /*002c*/ 	.word	0x000004a0
        /*0030*/ 	.word	0x000000ff
        /*0034*/ 	.word	0x0000c000
        /*0038*/ 	.short	0x0100
        /*003a*/ 	.byte	0x06
	.zero		1


	//   ....[1]....
        /*003c*/ 	.word	0x000005b0
        /*0040*/ 	.word	0x00000029
        /*0044*/ 	.word	0x0000c000
        /*0048*/ 	.short	0x010a
        /*004a*/ 	.byte	0x3f
	.zero		1


	//----- nvinfo : EIATTR_NUM_MBARRIERS
	.align		4
.L_868:
        /*004c*/ 	.byte	0x03, 0x38
        /*004e*/ 	.short	0x0001


	//----- nvinfo : EIATTR_EXIT_INSTR_OFFSETS
	.align		4
        /*0050*/ 	.byte	0x04, 0x1c
        /*0052*/ 	.short	(.L_870 - .L_869)


	//   ....[0]....
.L_869:
        /*0054*/ 	.word	0x000001b0


	//   ....[1]....
        /*0058*/ 	.word	0x000011a0


	//   ....[2]....
        /*005c*/ 	.word	0x00001270


	//----- nvinfo : EIATTR_MAX_THREADS
	.align		4
.L_870:
        /*0060*/ 	.byte	0x04, 0x05
        /*0062*/ 	.short	(.L_872 - .L_871)
.L_871:
        /*0064*/ 	.word	0x00000100
        /*0068*/ 	.word	0x00000001
        /*006c*/ 	.word	0x00000001


	//----- nvinfo : EIATTR_CRS_STACK_SIZE
	.align		4
.L_872:
        /*0070*/ 	.byte	0x04, 0x1e
        /*0072*/ 	.short	(.L_874 - .L_873)
.L_873:
        /*0074*/ 	.word	0x00000000


	//----- nvinfo : EIATTR_CBANK_PARAM_SIZE
	.align		4
.L_874:
        /*0078*/ 	.byte	0x03, 0x19
        /*007a*/ 	.short	0x0070


	//----- nvinfo : EIATTR_PARAM_CBANK
	.align		4
        /*007c*/ 	.byte	0x04, 0x0a
        /*007e*/ 	.short	(.L_876 - .L_875)
	.align		4
.L_875:
        /*0080*/ 	.word	index@(.nv.constant0._ZN7cutlass13device_kernelIN5flash32FlashAttnBwdPostprocessConvertdQIN4cute5tupleIJNS3_1CILi128EEENS5_ILi64EEEEEENS_10bfloat16_tEfNS_4arch4Sm90ELi256ENS3_8TiledMMAINS3_8MMA_AtomIJNS3_4SM904GMMA27MMA_64x64x16_F32BF16BF16_SSILNSF_5MajorE0ELSH_1ELNSF_7ScaleInE1ELSI_1EEEEEENS3_6LayoutINS4_IJNS5_ILi2EEENS5_ILi1EEESN_EEENS4_IJSN_NS5_ILi0EEESP_EEEEENS4_IJNS3_10UnderscoreESS_SS_EEEEELb0EEEEEvNT_6ParamsE)
        /*0084*/ 	.short	0x0210
        /*0086*/ 	.short	0x0070


	//----- nvinfo : EIATTR_SW_WAR
	.align		4
.L_876:
        /*0088*/ 	.byte	0x04, 0x36
        /*008a*/ 	.short	(.L_878 - .L_877)
.L_877:
        /*008c*/ 	.word	0x00000008
.L_878:


//--------------------- .nv.info._ZN7cutlass13device_kernelIN5flash11enable_sm90INS1_16FlashAttnBwdSm90INS1_25CollectiveMainloopBwdSm90ILi2ELi2ELi2EN4cute5tupleIJNS5_1CILi1EEES8_S8_EEENS6_IJNS7_ILi128EEESA_NS7_ILi64EEEEEENS_10bfloat16_tEfNS_4arch4Sm90ELb1ELb0ELb0ELb1ELb1ELb1ELb0ELb0ELi2ELi1ELi2ELi2ELb0EEENS1_24CollectiveEpilogueBwdGQAISC_fSF_Li256ELb1ELb1EEENS1_25SingleTileBwdLPTSchedulerILb1ELi128ELb1EEEEEEEEEvNT_6ParamsE --------------------------
	.section	.nv.info._ZN7cutlass13device_kernelIN5flash11enable_sm90INS1_16FlashAttnBwdSm90INS1_25CollectiveMainloopBwdSm90ILi2ELi2ELi2EN4cute5tupleIJNS5_1CILi1EEES8_S8_EEENS6_IJNS7_ILi128EEESA_NS7_ILi64EEEEEENS_10bfloat16_tEfNS_4arch4Sm90ELb1ELb0ELb0ELb1ELb1ELb1ELb0ELb0ELi2ELi1ELi2ELi2ELb0EEENS1_24CollectiveEpilogueBwdGQAISC_fSF_Li256ELb1ELb1EEENS1_25SingleTileBwdLPTSchedulerILb1ELi128ELb1EEEEEEEEEvNT_6ParamsE,"",@"SHT_CUDA_INFO"
	.sectionflags	@""
	.align	4


	//----- nvinfo : EIATTR_CUDA_API_VERSION
	.align		4
        /*0000*/ 	.byte	0x04, 0x37
        /*0002*/ 	.short	(.L_880 - .L_879)
.L_879:
        /*0004*/ 	.word	0x00000082


	//----- nvinfo : EIATTR_KPARAM_INFO
	.align		4
.L_880:
        /*0008*/ 	.byte	0x04, 0x17
        /*000a*/ 	.short	(.L_882 - .L_881)
.L_881:
        /*000c*/ 	.word	0x00000000
        /*0010*/ 	.short	0x0000
        /*0012*/ 	.short	0x0070
        /*0014*/ 	.byte	0x00, 0xf0, 0x01, 0x1c


	//----- nvinfo : EIATTR_SPARSE_MMA_MASK
	.align		4
.L_882:
        /*0018*/ 	.byte	0x03, 0x50
        /*001a*/ 	.short	0x0000


	//----- nvinfo : EIATTR_MAXREG_COUNT
	.align		4
        /*001c*/ 	.byte	0x03, 0x1b
        /*001e*/ 	.short	0x00a8


	//----- nvinfo : EIATTR_NUM_BARRIERS
	.align		4
        /*0020*/ 	.byte	0x02, 0x4c
        /*0022*/ 	.byte	0x10
	.zero		1


	//----- nvinfo : EIATTR_EXTERNS
	.align		4
        /*0024*/ 	.byte	0x04, 0x0f
        /*0026*/ 	.short	(.L_884 - .L_883)


	//   ....[0]....
	.align		4
.L_883:
        /*0028*/ 	.word	index@(__assertfail)


	//----- nvinfo : EIATTR_ANNOTATIONS
	.align		4
.L_884:
        /*002c*/ 	.byte	0x04, 0x55
        /*002e*/ 	.short	(.L_886 - .L_885)


	//   ....[0]....
.L_885:
        /* <DEDUP_REMOVED lines=22> */


	//----- nvinfo : EIATTR_MERCURY_ISA_VERSION
	.align		4
.L_886:
        /*0180*/ 	.byte	0x03, 0x5f
        /*0182*/ 	.short	0x0101


	//----- nvinfo : EIATTR_INT_WARP_WIDE_INSTR_OFFSETS
	.align		4
        /*0184*/ 	.byte	0x04, 0x31
        /*0186*/ 	.short	(.L_888 - .L_887)


	//   ....[0]....
.L_887:
        /*0188*/ 	.word	0x00000190


	//   ....[1]....
        /*018c*/ 	.word	0x000001c0


	//   ....[2]....
        /*0190*/ 	.word	0x0000b2f0


	//   ....[3]....
        /*0194*/ 	.word	0x0000b9a0


	//   ....[4]....
        /*0198*/ 	.word	0x0000bed0


	//----- nvinfo : EIATTR_COOP_GROUP_MASK_REGIDS
	.align		4
.L_888:
        /*019c*/ 	.byte	0x04, 0x29
        /*019e*/ 	.short	(.L_890 - .L_889)


	//   ....[0]....
.L_889:
        /*01a0*/ 	.word	0xffffffff


	//   ....[1]....
        /*01a4*/ 	.word	0xffffffff


	//   ....[2]....
        /*01a8*/ 	.word	0xffffffff


	//   ....[3]....
        /*01ac*/ 	.word	0xffffffff


	//   ....[4]....
        /*01b0*/ 	.word	0xffffffff


	//   ....[5]....
        /*01b4*/ 	.word	0xffffffff


	//   ....[6]....
        /*01b8*/ 	.word	0xffffffff


	//   ....[7]....
        /*01bc*/ 	.word	0xffffffff


	//   ....[8]....
        /*01c0*/ 	.word	0xffffffff


	//   ....[9]....
        /*01c4*/ 	.word	0xffffffff


	//   ....[10]....
        /*01c8*/ 	.word	0xffffffff


	//   ....[11]....
        /*01cc*/ 	.word	0xffffffff


	//   ....[12]....
        /*01d0*/ 	.word	0xffffffff


	//   ....[13]....
        /*01d4*/ 	.word	0xffffffff


	//   ....[14]....
        /*01d8*/ 	.word	0xffffffff


	//   ....[15]....
        /*01dc*/ 	.word	0xffffffff


	//   ....[16]....
        /*01e0*/ 	.word	0xffffffff


	//   ....[17]....
        /*01e4*/ 	.word	0xffffffff


	//   ....[18]....
        /*01e8*/ 	.word	0xffffffff


	//   ....[19]....
        /*01ec*/ 	.word	0xffffffff


	//   ....[20]....
        /*01f0*/ 	.word	0xffffffff


	//   ....[21]....
        /*01f4*/ 	.word	0xffffffff


	//   ....[22]....
        /*01f8*/ 	.word	0xffffffff


	//   ....[23]....
        /*01fc*/ 	.word	0xffffffff


	//   ....[24]....
        /*0200*/ 	.word	0xffffffff


	//   ....[25]....
        /*0204*/ 	.word	0xffffffff


	//   ....[26]....
        /*0208*/ 	.word	0xffffffff


	//   ....[27]....
        /*020c*/ 	.word	0xffffffff


	//   ....[28]....
        /*0210*/ 	.word	0xffffffff


	//   ....[29]....
        /*0214*/ 	.word	0xffffffff


	//   ....[30]....
        /*0218*/ 	.word	0xffffffff


	//   ....[31]....
        /*021c*/ 	.word	0xffffffff


	//   ....[32]....
        /*0220*/ 	.word	0xffffffff


	//   ....[33]....
        /*0224*/ 	.word	0xffffffff


	//   ....[34]....
        /*0228*/ 	.word	0xffffffff


	//   ....[35]....
        /*022c*/ 	.word	0xffffffff


	//   ....[36]....
        /*0230*/ 	.word	0xffffffff


	//   ....[37]....
        /*0234*/ 	.word	0xffffffff


	//   ....[38]....
        /*0238*/ 	.word	0xffffffff


	//   ....[39]....
        /*023c*/ 	.word	0xffffffff


	//   ....[40]....
        /*0240*/ 	.word	0xffffffff


	//   ....[41]....
        /*0244*/ 	.word	0xffffffff


	//   ....[42]....
        /*0248*/ 	.word	0xffffffff


	//   ....[43]....
        /*024c*/ 	.word	0xffffffff


	//   ....[44]....
        /*0250*/ 	.word	0xffffffff


	//   ....[45]....
        /*0254*/ 	.word	0xffffffff


	//   ....[46]....
        /*0258*/ 	.word	0xffffffff


	//   ....[47]....
        /*025c*/ 	.word	0xffffffff


	//   ....[48]....
        /*0260*/ 	.word	0xffffffff


	//   ....[49]....
        /*0264*/ 	.word	0xffffffff


	//   ....[50]....
        /*0268*/ 	.word	0xffffffff


	//   ....[51]....
        /*026c*/ 	.word	0xffffffff


	//   ....[52]....
        /*0270*/ 	.word	0xffffffff


	//   ....[53]....
        /*0274*/ 	.word	0xffffffff


	//   ....[54]....
        /*0278*/ 	.word	0xffffffff


	//   ....[55]....
        /*027c*/ 	.word	0xffffffff


	//   ....[56]....
        /*0280*/ 	.word	0xffffffff


	//   ....[57]....
        /*0284*/ 	.word	0xffffffff


	//   ....[58]....
        /*0288*/ 	.word	0xffffffff


	//   ....[59]....
        /*028c*/ 	.word	0xffffffff


	//   ....[60]....
        /*0290*/ 	.word	0xffffffff


	//   ....[61]....
        /*0294*/ 	.word	0xffffffff


	//   ....[62]....
        /*0298*/ 	.word	0xffffffff


	//   ....[63]....
        /*029c*/ 	.word	0xffffffff


	//   ....[64]....
        /*02a0*/ 	.word	0xffffffff


	//   ....[65]....
        /*02a4*/ 	.word	0xffffffff


	//   ....[66]....
        /*02a8*/ 	.word	0xffffffff


	//   ....[67]....
        /*02ac*/ 	.word	0xffffffff


	//   ....[68]....
        /*02b0*/ 	.word	0xffffffff


	//   ....[69]....
        /*02b4*/ 	.word	0xffffffff


	//   ....[70]....
        /*02b8*/ 	.word	0xffffffff


	//   ....[71]....
        /*02bc*/ 	.word	0xffffffff


	//   ....[72]....
        /*02c0*/ 	.word	0xffffffff


	//   ....[73]....
        /*02c4*/ 	.word	0xffffffff


	//   ....[74]....
        /*02c8*/ 	.word	0xffffffff


	//   ....[75]....
        /*02cc*/ 	.word	0xffffffff


	//   ....[76]....
        /*02d0*/ 	.word	0xffffffff


	//   ....[77]....
        /*02d4*/ 	.word	0xffffffff


	//   ....[78]....
        /*02d8*/ 	.word	0xffffffff


	//   ....[79]....
        /*02dc*/ 	.word	0xffffffff


	//   ....[80]....
        /*02e0*/ 	.word	0xffffffff


	//   ....[81]....
        /*02e4*/ 	.word	0xffffffff


	//   ....[82]....
        /*02e8*/ 	.word	0xffffffff


	//   ....[83]....
        /*02ec*/ 	.word	0xffffffff


	//   ....[84]....
        /*02f0*/ 	.word	0xffffffff


	//   ....[85]....
        /*02f4*/ 	.word	0xffffffff


	//   ....[86]....
        /*02f8*/ 	.word	0xffffffff


	//   ....[87]....
        /*02fc*/ 	.word	0xffffffff


	//   ....[88]....
        /*0300*/ 	.word	0xffffffff


	//   ....[89]....
        /*0304*/ 	.word	0xffffffff


	//   ....[90]....
        /*0308*/ 	.word	0xffffffff


	//   ....[91]....
        /*030c*/ 	.word	0xffffffff


	//   ....[92]....
        /*0310*/ 	.word	0xffffffff


	//   ....[93]....
        /*0314*/ 	.word	0xffffffff


	//   ....[94]....
        /*0318*/ 	.word	0xffffffff


	//   ....[95]....
        /*031c*/ 	.word	0xffffffff


	//   ....[96]....
        /*0320*/ 	.word	0xffffffff


	//   ....[97]....
        /*0324*/ 	.word	0xffffffff


	//   ....[98]....
        /*0328*/ 	.word	0xffffffff


	//   ....[99]....
        /*032c*/ 	.word	0xffffffff


	//   ....[100]....
        /*0330*/ 	.word	0xffffffff


	//   ....[101]....
        /*0334*/ 	.word	0xffffffff


	//   ....[102]....
        /*0338*/ 	.word	0xffffffff


	//   ....[103]....
        /*033c*/ 	.word	0xffffffff


	//   ....[104]....
        /*0340*/ 	.word	0xffffffff


	//   ....[105]....
        /*0344*/ 	.word	0xffffffff


	//   ....[106]....
        /*0348*/ 	.word	0xffffffff


	//   ....[107]....
        /*034c*/ 	.word	0xffffffff


	//   ....[108]....
        /*0350*/ 	.word	0xffffffff


	//   ....[109]....
        /*0354*/ 	.word	0xffffffff


	//   ....[110]....
        /*0358*/ 	.word	0xffffffff


	//   ....[111]....
        /*035c*/ 	.word	0xffffffff


	//   ....[112]....
        /*0360*/ 	.word	0xffffffff


	//   ....[113]....
        /*0364*/ 	.word	0xffffffff


	//   ....[114]....
        /*0368*/ 	.word	0xffffffff


	//   ....[115]....
        /*036c*/ 	.word	0xffffffff


	//   ....[116]....
        /*0370*/ 	.word	0xffffffff


	//   ....[117]....
        /*0374*/ 	.word	0xffffffff


	//   ....[118]....
        /*0378*/ 	.word	0xffffffff


	//   ....[119]....
        /*037c*/ 	.word	0xffffffff


	//   ....[120]....
        /*0380*/ 	.word	0xffffffff


	//   ....[121]....
        /*0384*/ 	.word	0xffffffff


	//   ....[122]....
        /*0388*/ 	.word	0xffffffff


	//   ....[123]....
        /*038c*/ 	.word	0xffffffff


	//   ....[124]....
        /*0390*/ 	.word	0xffffffff


	//   ....[125]....
        /*0394*/ 	.word	0xffffffff


	//   ....[126]....
        /*0398*/ 	.word	0xffffffff


	//   ....[127]....
        /*039c*/ 	.word	0xffffffff


	//   ....[128]....
        /*03a0*/ 	.word	0xffffffff


	//   ....[129]....
        /*03a4*/ 	.word	0xffffffff


	//   ....[130]....
        /*03a8*/ 	.word	0xffffffff


	//   ....[131]....
        /*03ac*/ 	.word	0xffffffff


	//   ....[132]....
        /*03b0*/ 	.word	0xffffffff


	//   ....[133]....
        /*03b4*/ 	.word	0xffffffff


	//   ....[134]....
        /*03b8*/ 	.word	0xffffffff


	//   ....[135]....
        /*03bc*/ 	.word	0xffffffff


	//   ....[136]....
        /*03c0*/ 	.word	0xffffffff


	//   ....[137]....
        /*03c4*/ 	.word	0xffffffff


	//   ....[138]....
        /*03c8*/ 	.word	0xffffffff


	//   ....[139]....
        /*03cc*/ 	.word	0xffffffff


	//   ....[140]....
        /*03d0*/ 	.word	0xffffffff


	//   ....[141]....
        /*03d4*/ 	.word	0xffffffff


	//   ....[142]....
        /*03d8*/ 	.word	0xffffffff


	//   ....[143]....
        /*03dc*/ 	.word	0xffffffff


	//   ....[144]....
        /*03e0*/ 	.word	0xffffffff


	//   ....[145]....
        /*03e4*/ 	.word	0x0500000f


	//   ....[146]....
        /*03e8*/ 	.word	0x0500000f


	//   ....[147]....
        /*03ec*/ 	.word	0x0500000f


	//   ....[148]....
        /*03f0*/ 	.word	0x0500000f


	//   ....[149]....
        /*03f4*/ 	.word	0x0500000f


	//   ....[150]....
        /*03f8*/ 	.word	0x0500000f


	//----- nvinfo : EIATTR_COOP_GROUP_INSTR_OFFSETS
	.align		4
.L_890:
        /*03fc*/ 	.byte	0x04, 0x28
        /*03fe*/ 	.short	(.L_892 - .L_891)


	//   ....[0]....
.L_891:
        /*0400*/ 	.word	0x00000070


	//   ....[1]....
        /*0404*/ 	.word	0x000001a0


	//   ....[2]....
        /*0408*/ 	.word	0x000001f0


	//   ....[3]....
        /*040c*/ 	.word	0x000003e0


	//   ....[4]....
        /*0410*/ 	.word	0x00000630


	//   ....[5]....
        /*0414*/ 	.word	0x00001620


	//   ....[6]....
        /*0418*/ 	.word	0x00002840


	//   ....[7]....
        /*041c*/ 	.word	0x00002890


	//   ....[8]....
        /*0420*/ 	.word	0x00002930


	//   ....[9]....
        /*0424*/ 	.word	0x000029b0


	//   ....[10]....
        /*0428*/ 	.word	0x000029f0


	//   ....[11]....
        /*042c*/ 	.word	0x00002a30


	//   ....[12]....
        /*0430*/ 	.word	0x00002a60


	//   ....[13]....
        /*0434*/ 	.word	0x00002a90


	//   ....[14]....
        /*0438*/ 	.word	0x00002ac0


	//   ....[15]....
        /*043c*/ 	.word	0x00002b30


	//   ....[16]....
        /*0440*/ 	.word	0x00002db0


	//   ....[17]....
        /*0444*/ 	.word	0x00002e60


	//   ....[18]....
        /*0448*/ 	.word	0x00002f00


	//   ....[19]....
        /*044c*/ 	.word	0x00002f60


	//   ....[20]....
        /*0450*/ 	.word	0x00002fa0


	//   ....[21]....
        /*0454*/ 	.word	0x00003000


	//   ....[22]....
        /*0458*/ 	.word	0x000030a0


	//   ....[23]....
        /*045c*/ 	.word	0x00003140


	//   ....[24]....
        /*0460*/ 	.word	0x00003180


	//   ....[25]....
        /*0464*/ 	.word	0x000031c0


	//   ....[26]....
        /*0468*/ 	.word	0x00003200


	//   ....[27]....
        /*046c*/ 	.word	0x00003320


	//   ....[28]....
        /*0470*/ 	.word	0x000035a0


	//   ....[29]....
        /*0474*/ 	.word	0x00003600


	//   ....[30]....
        /*0478*/ 	.word	0x00003630


	//   ....[31]....
        /*047c*/ 	.word	0x00003660


	//   ....[32]....
        /*0480*/ 	.word	0x000036d0


	//   ....[33]....
        /*0484*/ 	.word	0x000036f0


	//   ....[34]....
        /*0488*/ 	.word	0x00003730


	//   ....[35]....
        /*048c*/ 	.word	0x00003770


	//   ....[36]....
        /*0490*/ 	.word	0x00003780


	//   ....[37]....
        /*0494*/ 	.word	0x00003800


	//   ....[38]....
        /*0498*/ 	.word	0x00003ae0


	//   ....[39]....
        /*049c*/ 	.word	0x00003af0


	//   ....[40]....
        /*04a0*/ 	.word	0x00003b00


	//   ....[41]....
        /*04a4*/ 	.word	0x00003b10


	//   ....[42]....
        /*04a8*/ 	.word	0x00003b20


	//   ....[43]....
        /*04ac*/ 	.word	0x00003b30


	//   ....[44]....
        /*04b0*/ 	.word	0x00003b40


	//   ....[45]....
        /*04b4*/ 	.word	0x00003b70


	//   ....[46]....
        /*04b8*/ 	.word	0x00003b90


	//   ....[47]....
        /*04bc*/ 	.word	0x00003bf0


	//   ....[48]....
        /*04c0*/ 	.word	0x00003c20


	//   ....[49]....
        /*04c4*/ 	.word	0x00003c50


	//   ....[50]....
        /*04c8*/ 	.word	0x00003c60


	//   ....[51]....
        /*04cc*/ 	.word	0x00003c70


	//   ....[52]....
        /*04d0*/ 	.word	0x00003ca0


	//   ....[53]....
        /*04d4*/ 	.word	0x00003cd0


	//   ....[54]....
        /*04d8*/ 	.word	0x00003d00


	//   ....[55]....
        /*04dc*/ 	.word	0x00003d70


	//   ....[56]....
        /*04e0*/ 	.word	0x00003da0


	//   ....[57]....
        /*04e4*/ 	.word	0x00003dd0


	//   ....[58]....
        /*04e8*/ 	.word	0x00003de0


	//   ....[59]....
        /*04ec*/ 	.word	0x00003df0


	//   ....[60]....
        /*04f0*/ 	.word	0x00003e00


	//   ....[61]....
        /*04f4*/ 	.word	0x00003e10


	//   ....[62]....
        /*04f8*/ 	.word	0x00003e50


	//   ....[63]....
        /*04fc*/ 	.word	0x00003e60


	//   ....[64]....
        /*0500*/ 	.word	0x00003e80


	//   ....[65]....
        /*0504*/ 	.word	0x00003ed0


	//   ....[66]....
        /*0508*/ 	.word	0x00003f00


	//   ....[67]....
        /*050c*/ 	.word	0x00003f10


	//   ....[68]....
        /*0510*/ 	.word	0x00003f20


	//   ....[69]....
        /*0514*/ 	.word	0x00003f30


	//   ....[70]....
        /*0518*/ 	.word	0x00006520


	//   ....[71]....
        /*051c*/ 	.word	0x00006560


	//   ....[72]....
        /*0520*/ 	.word	0x000065d0


	//   ....[73]....
        /*0524*/ 	.word	0x00006610


	//   ....[74]....
        /*0528*/ 	.word	0x00006650


	//   ....[75]....
        /*052c*/ 	.word	0x00006690


	//   ....[76]....
        /*0530*/ 	.word	0x000066d0


	//   ....[77]....
        /*0534*/ 	.word	0x00006910


	//   ....[78]....
        /*0538*/ 	.word	0x00006a90


	//   ....[79]....
        /*053c*/ 	.word	0x00006c00


	//   ....[80]....
        /*0540*/ 	.word	0x00006c10


	//   ....[81]....
        /*0544*/ 	.word	0x00006c20


	//   ....[82]....
        /*0548*/ 	.word	0x00006cc0


	//   ....[83]....
        /*054c*/ 	.word	0x00006cf0


	//   ....[84]....
        /*0550*/ 	.word	0x00006d30


	//   ....[85]....
        /*0554*/ 	.word	0x00006d70


	//   ....[86]....
        /*0558*/ 	.word	0x00006d90


	//   ....[87]....
        /*055c*/ 	.word	0x00006db0


	//   ....[88]....
        /*0560*/ 	.word	0x00006de0


	//   ....[89]....
        /*0564*/ 	.word	0x00006e50


	//   ....[90]....
        /*0568*/ 	.word	0x00006e80


	//   ....[91]....
        /*056c*/ 	.word	0x00006e90


	//   ....[92]....
        /*0570*/ 	.word	0x00006ed0


	//   ....[93]....
        /*0574*/ 	.word	0x00006ff0


	//   ....[94]....
        /*0578*/ 	.word	0x00007030


	//   ....[95]....
        /*057c*/ 	.word	0x00007070


	//   ....[96]....
        /*0580*/ 	.word	0x000070c0


	//   ....[97]....
        /*0584*/ 	.word	0x000070f0


	//   ....[98]....
        /*0588*/ 	.word	0x00007110


	//   ....[99]....
        /*058c*/ 	.word	0x00007150


	//   ....[100]....
        /*0590*/ 	.word	0x000071d0


	//   ....[101]....
        /*0594*/ 	.word	0x00007220


	//   ....[102]....
        /*0598*/ 	.word	0x00007590


	//   ....[103]....
        /*059c*/ 	.word	0x000075a0


	//   ....[104]....
        /*05a0*/ 	.word	0x000075b0


	//   ....[105]....
        /*05a4*/ 	.word	0x000075c0


	//   ....[106]....
        /*05a8*/ 	.word	0x000075d0


	//   ....[107]....
        /*05ac*/ 	.word	0x000075e0


	//   ....[108]....
        /*05b0*/ 	.word	0x00007610


	//   ....[109]....
        /*05b4*/ 	.word	0x00007640


	//   ....[110]....
        /*05b8*/ 	.word	0x00007680


	//   ....[111]....
        /*05bc*/ 	.word	0x000076a0


	//   ....[112]....
        /*05c0*/ 	.word	0x000076e0


	//   ....[113]....
        /*05c4*/ 	.word	0x00007700


	//   ....[114]....
        /*05c8*/ 	.word	0x00007740


	//   ....[115]....
        /*05cc*/ 	.word	0x00007770


	//   ....[116]....
        /*05d0*/ 	.word	0x000077d0


	//   ....[117]....
        /*05d4*/ 	.word	0x00007800


	//   ....[118]....
        /*05d8*/ 	.word	0x00007820


	//   ....[119]....
        /*05dc*/ 	.word	0x00007830


	//   ....[120]....
        /*05e0*/ 	.word	0x00007890


	//   ....[121]....
        /*05e4*/ 	.word	0x000078d0


	//   ....[122]....
        /*05e8*/ 	.word	0x00007910


	//   ....[123]....
        /*05ec*/ 	.word	0x00007920


	//   ....[124]....
        /*05f0*/ 	.word	0x00007960


	//   ....[125]....
        /*05f4*/ 	.word	0x00007980


	//   ....[126]....
        /*05f8*/ 	.word	0x00007990


	//   ....[127]....
        /*05fc*/ 	.word	0x000079a0


	//   ....[128]....
        /*0600*/ 	.word	0x000079b0


	//   ....[129]....
        /*0604*/ 	.word	0x000079f0


	//   ....[130]....
        /*0608*/ 	.word	0x00007a30


	//   ....[131]....
        /*060c*/ 	.word	0x00007a70


	//   ....[132]....
        /*0610*/ 	.word	0x00007a90


	//   ....[133]....
        /*0614*/ 	.word	0x00007ac0


	//   ....[134]....
        /*0618*/ 	.word	0x00009aa0


	//   ....[135]....
        /*061c*/ 	.word	0x00009c40


	//   ....[136]....
        /*0620*/ 	.word	0x00009e90


	//   ....[137]....
        /*0624*/ 	.word	0x0000a030


	//   ....[138]....
        /*0628*/ 	.word	0x0000a140


	//   ....[139]....
        /*062c*/ 	.word	0x0000aef0


	//   ....[140]....
        /*0630*/ 	.word	0x0000b220


	//   ....[141]....
        /*0634*/ 	.word	0x0000b620


	//   ....[142]....
        /*0638*/ 	.word	0x0000b8d0


	//   ....[143]....
        /*063c*/ 	.word	0x0000bb90


	//   ....[144]....
        /*0640*/ 	.word	0x0000be00


	//   ....[145]....
        /*0644*/ 	.word	0x0000e500


	//   ....[146]....
        /*0648*/ 	.word	0x0000e6f0


	//   ....[147]....
        /*064c*/ 	.word	0x0000e760


	//   ....[148]....
        /*0650*/ 	.word	0x0000e7d0


	//   ....[149]....
        /*0654*/ 	.word	0x0000e840


	//   ....[150]....
        /*0658*/ 	.word	0x0000e8b0


	//----- nvinfo : EIATTR_REG_RECONFIG
	.align		4
.L_892:
        /*065c*/ 	.byte	0x01, 0x54
	.zero		2


	//----- nvinfo : EIATTR_SYSCALL_OFFSETS
	.align		4
        /*0660*/ 	.byte	0x04, 0x46
        /*0662*/ 	.short	(.L_894 - .L_893)


	//   ....[0]....
.L_893:
        /*0664*/ 	.word	0x00001280


	//   ....[1]....
        /*0668*/ 	.word	0x00001370


	//   ....[2]....
        /*066c*/ 	.word	0x000014d0


	//   ....[3]....
        /*0670*/ 	.word	0x000015c0


	//----- nvinfo : EIATTR_MBARRIER_INSTR_OFFSETS
	.align		4
.L_894:
        /*0674*/ 	.byte	0x04, 0x39
        /*0676*/ 	.short	(.L_896 - .L_895)


	//   ....[0]....
.L_895:
        /*0678*/ 	.word	0x00000290
        /*067c*/ 	.word	0x000000ff
        /*0680*/ 	.word	0x00030c00
        /*0684*/ 	.short	0x0100
        /*0686*/ 	.byte	0x06
	.zero		1


	//   ....[1]....
        /*0688*/ 	.word	0x00000390
        /*068c*/ 	.word	0x000000ff
        /*0690*/ 	.word	0x00030c10
        /*0694*/ 	.short	0x0100
        /*0696*/ 	.byte	0x08
	.zero		1


	//   ....[2]....
        /*0698*/ 	.word	0x000003a0
        /*069c*/ 	.word	0x000000ff
        /*06a0*/ 	.word	0x00030c20
        /*06a4*/ 	.short	0x0100
        /*06a6*/ 	.byte	0x08
	.zero		1


	//   ....[3]....
        /*06a8*/ 	.word	0x000003b0
        /*06ac*/ 	.word	0x000000ff
        /*06b0*/ 	.word	0x00030c18
        /*06b4*/ 	.short	0x0100
        /*06b6*/ 	.byte	0x08
	.zero		1


	//   ....[4]....
        /*06b8*/ 	.word	0x000003c0
        /*06bc*/ 	.word	0x000000ff
        /*06c0*/ 	.word	0x00030c28
        /*06c4*/ 	.short	0x0100
        /*06c6*/ 	.byte	0x08
	.zero		1


	//   ....[5]....
        /*06c8*/ 	.word	0x000004f0
        /*06cc*/ 	.word	0x000000ff
        /*06d0*/ 	.word	0x00030c30
        /*06d4*/ 	.short	0x0100
        /*06d6*/ 	.byte	0x08
	.zero		1


	//   ....[6]....
        /*06d8*/ 	.word	0x00000500
        /*06dc*/ 	.word	0x000000ff
        /*06e0*/ 	.word	0x00030c40
        /*06e4*/ 	.short	0x0100
        /*06e6*/ 	.byte	0x08
	.zero		1


	//   ....[7]....
        /*06e8*/ 	.word	0x00000510
        /*06ec*/ 	.word	0x000000ff
        /*06f0*/ 	.word	0x00030c38
        /*06f4*/ 	.short	0x0100
        /*06f6*/ 	.byte	0x08
	.zero		1


	//   ....[8]....
        /*06f8*/ 	.word	0x00000520
        /*06fc*/ 	.word	0x000000ff
        /*0700*/ 	.word	0x00030c48
        /*0704*/ 	.short	0x0100
        /*0706*/ 	.byte	0x08
	.zero		1


	//   ....[9]....
        /*0708*/ 	.word	0x00001660
        /*070c*/ 	.word	0x000000ec
        /*0710*/ 	.word	0x00030c00
        /*0714*/ 	.short	0x010a
        /*0716*/ 	.byte	0x3f
	.zero		1


	//   ....[10]....
        /*0718*/ 	.word	0x00001790
        /*071c*/ 	.word	0x000000ec
        /*0720*/ 	.word	0x00030c00
        /*0724*/ 	.short	0x010a
        /*0726*/ 	.byte	0x3f
	.zero		1


	//   ....[11]....
        /*0728*/ 	.word	0x00002210
        /*072c*/ 	.word	0x00000006
        /*0730*/ 	.word	0x00030c10
        /*0734*/ 	.short	0x010a
        /*0736*/ 	.byte	0x3f
	.zero		1


	//   ....[12]....
        /*0738*/ 	.word	0x00002280
        /*073c*/ 	.word	0x00000006
        /*0740*/ 	.word	0x00030c10
        /*0744*/ 	.short	0x010a
        /*0746*/ 	.byte	0x3f
	.zero		1


	//   ....[13]....
        /*0748*/ 	.word	0x000026a0
        /*074c*/ 	.word	0x00000006
        /*0750*/ 	.word	0x00030c30
        /*0754*/ 	.short	0x010a
        /*0756*/ 	.byte	0x3f
	.zero		1


	//   ....[14]....
        /*0758*/ 	.word	0x00002720
        /*075c*/ 	.word	0x00000006
        /*0760*/ 	.word	0x00030c30
        /*0764*/ 	.short	0x010a
        /*0766*/ 	.byte	0x3f
	.zero		1


	//   ....[15]....
        /*0768*/ 	.word	0x00005310
        /*076c*/ 	.word	0x00000005
        /*0770*/ 	.word	0x00000000
        /*0774*/ 	.short	0x0101
        /*0776*/ 	.byte	0x3f
	.zero		1


	//   ....[16]....
        /*0778*/ 	.word	0x00005760
        /*077c*/ 	.word	0x00000006
        /*0780*/ 	.word	0x00000000
        /*0784*/ 	.short	0x0101
        /*0786*/ 	.byte	0x3f
	.zero		1


	//   ....[17]....
        /*0788*/ 	.word	0x00005f60
        /*078c*/ 	.word	0x00000007
        /*0790*/ 	.word	0x00030c10
        /*0794*/ 	.short	0x010a
        /*0796*/ 	.byte	0x3f
	.zero		1


	//   ....[18]....
        /*0798*/ 	.word	0x00005fe0
        /*079c*/ 	.word	0x00000007
        /*07a0*/ 	.word	0x00030c10
        /*07a4*/ 	.short	0x010a
        /*07a6*/ 	.byte	0x3f
	.zero		1


	//   ....[19]....
        /*07a8*/ 	.word	0x000063f0
        /*07ac*/ 	.word	0x00000007
        /*07b0*/ 	.word	0x00030c30
        /*07b4*/ 	.short	0x010a
        /*07b6*/ 	.byte	0x3f
	.zero		1


	//   ....[20]....
        /*07b8*/ 	.word	0x00006480
        /*07bc*/ 	.word	0x00000007
        /*07c0*/ 	.word	0x00030c30
        /*07c4*/ 	.short	0x010a
        /*07c6*/ 	.byte	0x3f
	.zero		1


	//   ....[21]....
        /*07c8*/ 	.word	0x00008c80
        /*07cc*/ 	.word	0x00000008
        /*07d0*/ 	.word	0x00000000
        /*07d4*/ 	.short	0x0101
        /*07d6*/ 	.byte	0x3f
	.zero		1


	//   ....[22]....
        /*07d8*/ 	.word	0x000090f0
        /*07dc*/ 	.word	0x00000007
        /*07e0*/ 	.word	0x00000000
        /*07e4*/ 	.short	0x0101
        /*07e6*/ 	.byte	0x3f
	.zero		1


	//   ....[23]....
        /*07e8*/ 	.word	0x0000cb90
        /*07ec*/ 	.word	0x0000000f
        /*07f0*/ 	.word	0x00030c20
        /*07f4*/ 	.short	0x010a
        /*07f6*/ 	.byte	0x3f
	.zero		1


	//   ....[24]....
        /*07f8*/ 	.word	0x0000d130
        /*07fc*/ 	.word	0x0000000f
        /*0800*/ 	.word	0x00030c40
        /*0804*/ 	.short	0x010a
        /*0806*/ 	.byte	0x3f
	.zero		1


	//   ....[25]....
        /*0808*/ 	.word	0x0000d390
        /*080c*/ 	.word	0x0000000f
        /*0810*/ 	.word	0x00030c28
        /*0814*/ 	.short	0x010a
        /*0816*/ 	.byte	0x3f
	.zero		1


	//   ....[26]....
        /*0818*/ 	.word	0x0000d5f0
        /*081c*/ 	.word	0x0000000f
        /*0820*/ 	.word	0x00030c48
        /*0824*/ 	.short	0x010a
        /*0826*/ 	.byte	0x3f
	.zero		1


	//   ....[27]....
        /*0828*/ 	.word	0x0000d7f0
        /*082c*/ 	.word	0x0000000f
        /*0830*/ 	.word	0x00030c20
        /*0834*/ 	.short	0x010a
        /*0836*/ 	.byte	0x3f
	.zero		1


	//   ....[28]....
        /*0838*/ 	.word	0x0000dac0
        /*083c*/ 	.word	0x0000000f
        /*0840*/ 	.word	0x00030c40
        /*0844*/ 	.short	0x010a
        /*0846*/ 	.byte	0x3f
	.zero		1


	//   ....[29]....
        /*0848*/ 	.word	0x0000dcf0
        /*084c*/ 	.word	0x0000000f
        /*0850*/ 	.word	0x00030c28
        /*0854*/ 	.short	0x010a
        /*0856*/ 	.byte	0x3f
	.zero		1


	//   ....[30]....
        /*0858*/ 	.word	0x0000df90
        /*085c*/ 	.word	0x00000003
        /*0860*/ 	.word	0x00030c40
        /*0864*/ 	.short	0x010a
        /*0866*/ 	.byte	0x3f
	.zero		1


	//   ....[31]....
        /*0868*/ 	.word	0x0000e380
        /*086c*/ 	.word	0x00000007
        /*0870*/ 	.word	0x00000000
        /*0874*/ 	.short	0x010a
        /*0876*/ 	.byte	0x3f
	.zero		1


	//   ....[32]....
        /*0878*/ 	.word	0x0000e3d0
        /*087c*/ 	.word	0x00000003
        /*0880*/ 	.word	0x00000000
        /*0884*/ 	.short	0x010a
        /*0886*/ 	.byte	0x3f
	.zero		1


	//   ....[33]....
        /*0888*/ 	.word	0x0000e430
        /*088c*/ 	.word	0x00000005
        /*0890*/ 	.word	0x00000000
        /*0894*/ 	.short	0x010a
        /*0896*/ 	.byte	0x3f
	.zero		1


	//   ....[34]....
        /*0898*/ 	.word	0x0000e460
        /*089c*/ 	.word	0x00000003
        /*08a0*/ 	.word	0x00000000
        /*08a4*/ 	.short	0x010a
        /*08a6*/ 	.byte	0x3f
	.zero		1


	//   ....[35]....
        /*08a8*/ 	.word	0x0000e530
        /*08ac*/ 	.word	0x000000ec
        /*08b0*/ 	.word	0x00030c00
        /*08b4*/ 	.short	0x010a
        /*08b6*/ 	.byte	0x3f
	.zero		1


	//   ....[36]....
        /*08b8*/ 	.word	0x0000e580
        /*08bc*/ 	.word	0x00000006
        /*08c0*/ 	.word	0x00030c10
        /*08c4*/ 	.short	0x010a
        /*08c6*/ 	.byte	0x3f
	.zero		1


	//   ....[37]....
        /*08c8*/ 	.word	0x0000e5d0
        /*08cc*/ 	.word	0x00000006
        /*08d0*/ 	.word	0x00030c30
        /*08d4*/ 	.short	0x010a
        /*08d6*/ 	.byte	0x3f
	.zero		1


	//   ....[38]....
        /*08d8*/ 	.word	0x0000e620
        /*08dc*/ 	.word	0x00000007
        /*08e0*/ 	.word	0x00030c10
        /*08e4*/ 	.short	0x010a
        /*08e6*/ 	.byte	0x3f
	.zero		1


	//   ....[39]....
        /*08e8*/ 	.word	0x0000e670
        /*08ec*/ 	.word	0x00000007
        /*08f0*/ 	.word	0x00030c30
        /*08f4*/ 	.short	0x010a
        /*08f6*/ 	.byte	0x3f
	.zero		1


	//   ....[40]....
        /*08f8*/ 	.word	0x0000e8f0
        /*08fc*/ 	.word	0x0000000f
        /*0900*/ 	.word	0x00030c20
        /*0904*/ 	.short	0x010a
        /*0906*/ 	.byte	0x3f
	.zero		1


	//   ....[41]....
        /*0908*/ 	.word	0x0000e940
        /*090c*/ 	.word	0x0000000f
        /*0910*/ 	.word	0x00030c40
        /*0914*/ 	.short	0x010a
        /*0916*/ 	.byte	0x3f
	.zero		1


	//   ....[42]....
        /*0918*/ 	.word	0x0000e990
        /*091c*/ 	.word	0x0000000f
        /*0920*/ 	.word	0x00030c28
        /*0924*/ 	.short	0x010a
        /*0926*/ 	.byte	0x3f
	.zero		1


	//   ....[43]....
        /*0928*/ 	.word	0x0000e9e0
        /*092c*/ 	.word	0x0000000f
        /*0930*/ 	.word	0x00030c48
        /*0934*/ 	.short	0x010a
        /*0936*/ 	.byte	0x3f
	.zero		1


	//   ....[44]....
        /*0938*/ 	.word	0x0000ea40
        /*093c*/ 	.word	0x0000000f
        /*0940*/ 	.word	0x00030c20
        /*0944*/ 	.short	0x010a
        /*0946*/ 	.byte	0x3f
	.zero		1


	//   ....[45]....
        /*0948*/ 	.word	0x0000ea90
        /*094c*/ 	.word	0x0000000f
        /*0950*/ 	.word	0x00030c40
        /*0954*/ 	.short	0x010a
        /*0956*/ 	.byte	0x3f
	.zero		1


	//   ....[46]....
        /*0958*/ 	.word	0x0000eae0
        /*095c*/ 	.word	0x0000000f
        /*0960*/ 	.word	0x00030c28
        /*0964*/ 	.short	0x010a
        /*0966*/ 	.byte	0x3f
	.zero		1


	//   ....[47]....
        /*0968*/ 	.word	0x0000eb30
        /*096c*/ 	.word	0x00000003
        /*0970*/ 	.word	0x00030c40
        /*0974*/ 	.short	0x010a
        /*0976*/ 	.byte	0x3f
	.zero		1


	//   ....[48]....
        /*0978*/ 	.word	0x0000ec00
        /*097c*/ 	.word	0x00000007
        /*0980*/ 	.word	0x00000000
        /*0984*/ 	.short	0x010a
        /*0986*/ 	.byte	0x3f
	.zero		1


	//   ....[49]....
        /*0988*/ 	.word	0x0000ec50
        /*098c*/ 	.word	0x00000003
        /*0990*/ 	.word	0x00000000
        /*0994*/ 	.short	0x010a
        /*0996*/ 	.byte	0x3f
	.zero		1


	//   ....[50]....
        /*0998*/ 	.word	0x0000eca0
        /*099c*/ 	.word	0x00000005
        /*09a0*/ 	.word	0x00000000
        /*09a4*/ 	.short	0x010a
        /*09a6*/ 	.byte	0x3f
	.zero		1


	//----- nvinfo : EIATTR_NUM_MBARRIERS
	.align		4
.L_896:
        /*09a8*/ 	.byte	0x03, 0x38
        /*09aa*/ 	.short	0x0009


	//----- nvinfo : EIATTR_EXIT_INSTR_OFFSETS
	.align		4
        /*09ac*/ 	.byte	0x04, 0x1c
        /*09ae*/ 	.short	(.L_898 - .L_897)


	//   ....[0]....
.L_897:
        /*09b0*/ 	.word	0x0000e4b0


	//----- nvinfo : EIATTR_MAX_THREADS
	.align		4
.L_898:
        /*09b4*/ 	.byte	0x04, 0x05
        /*09b6*/ 	.short	(.L_900 - .L_899)
.L_899:
        /*09b8*/ 	.word	0x00000180
        /*09bc*/ 	.word	0x00000001
        /*09c0*/ 	.word	0x00000001


	//----- nvinfo : EIATTR_CRS_STACK_SIZE
	.align		4
.L_900:
        /*09c4*/ 	.byte	0x04, 0x1e
        /*09c6*/ 	.short	(.L_902 - .L_901)
.L_901:
        /*09c8*/ 	.word	0x00000000


	//----- nvinfo : EIATTR_CBANK_PARAM_SIZE
	.align		4
.L_902:
        /*09cc*/ 	.byte	0x03, 0x19
        /*09ce*/ 	.short	0x0770


	//----- nvinfo : EIATTR_PARAM_CBANK
	.align		4
        /*09d0*/ 	.byte	0x04, 0x0a
        /*09d2*/ 	.short	(.L_904 - .L_903)
	.align		4
.L_903:
        /*09d4*/ 	.word	index@(.nv.constant0._ZN7cutlass13device_kernelIN5flash11enable_sm90INS1_16FlashAttnBwdSm90INS1_25CollectiveMainloopBwdSm90ILi2ELi2ELi2EN4cute5tupleIJNS5_1CILi1EEES8_S8_EEENS6_IJNS7_ILi128EEESA_NS7_ILi64EEEEEENS_10bfloat16_tEfNS_4arch4Sm90ELb1ELb0ELb0ELb1ELb1ELb1ELb0ELb0ELi2ELi1ELi2ELi2ELb0EEENS1_24CollectiveEpilogueBwdGQAISC_fSF_Li256ELb1ELb1EEENS1_25SingleTileBwdLPTSchedulerILb1ELi128ELb1EEEEEEEEEvNT_6ParamsE)
        /*09d8*/ 	.short	0x0210
        /*09da*/ 	.short	0x0770


	//----- nvinfo : EIATTR_SW_WAR
	.align		4
.L_904:
        /*09dc*/ 	.byte	0x04, 0x36
        /*09de*/ 	.short	(.L_906 - .L_905)
.L_905:
        /*09e0*/ 	.word	0x00000008
.L_906:


//--------------------- .nv.info._ZN7cutlass13device_kernelIN5flash22FlashAttnBwdPreprocessIN4cute5tupleIJNS3_1CILi128EEENS5_ILi64EEEEEENS_10bfloat16_tEfNS_4arch4Sm90ELb1ELb1EEEEEvNT_6ParamsE --------------------------
	.section	.nv.info._ZN7cutlass13device_kernelIN5flash22FlashAttnBwdPreprocessIN4cute5tupleIJNS3_1CILi128EEENS5_ILi64EEEEEENS_10bfloat16_tEfNS_4arch4Sm90ELb1ELb1EEEEEvNT_6ParamsE,"",@"SHT_CUDA_INFO"
	.sectionflags	@""
	.align	4


	//----- nvinfo : EIATTR_CUDA_API_VERSION
	.align		4
        /*0000*/ 	.byte	0x04, 0x37
        /*0002*/ 	.short	(.L_908 - .L_907)
.L_907:
        /*0004*/ 	.word	0x00000082


	//----- nvinfo : EIATTR_KPARAM_INFO
	.align		4
.L_908:
        /*0008*/ 	.byte	0x04, 0x17
        /*000a*/ 	.short	(.L_910 - .L_909)
.L_909:
        /*000c*/ 	.word	0x00000000
        /*0010*/ 	.short	0x0000
        /*0012*/ 	.short	0x0000
        /*0014*/ 	.byte	0x00, 0xf0, 0xc1, 0x03


	//----- nvinfo : EIATTR_SPARSE_MMA_MASK
	.align		4
.L_910:
        /*0018*/ 	.byte	0x03, 0x50
        /*001a*/ 	.short	0x0000


	//----- nvinfo : EIATTR_MAXREG_COUNT
	.align		4
        /*001c*/ 	.byte	0x03, 0x1b
        /*001e*/ 	.short	0x0080


	//----- nvinfo : EIATTR_MERCURY_ISA_VERSION
	.align		4
        /*0020*/ 	.byte	0x03, 0x5f
        /*0022*/ 	.short	0x0101


	//----- nvinfo : EIATTR_COOP_GROUP_MASK_REGIDS
	.align		4
        /*0024*/ 	.byte	0x04, 0x29
        /*0026*/ 	.short	(.L_912 - .L_911)


	//   ....[0]....
.L_911:
        /*0028*/ 	.word	0xffffffff


	//   ....[1]....
        /*002c*/ 	.word	0xffffffff


	//   ....[2]....
        /*0030*/ 	.word	0xffffffff


	//   ....[3]....
        /*0034*/ 	.word	0xffffffff


	//   ....[4]....
        /*0038*/ 	.word	0xffffffff


	//   ....[5]....
        /*003c*/ 	.word	0xffffffff


	//   ....[6]....
        /*0040*/ 	.word	0xffffffff


	//   ....[7]....
        /*0044*/ 	.word	0xffffffff


	//   ....[8]....
        /*0048*/ 	.word	0xffffffff


	//   ....[9]....
        /*004c*/ 	.word	0xffffffff


	//   ....[10]....
        /*0050*/ 	.word	0xffffffff


	//   ....[11]....
        /*0054*/ 	.word	0xffffffff


	//----- nvinfo : EIATTR_COOP_GROUP_INSTR_OFFSETS
	.align		4
.L_912:
        /*0058*/ 	.byte	0x04, 0x28
        /*005a*/ 	.short	(.L_914 - .L_913)


	//   ....[0]....
.L_913:
        /*005c*/ 	.word	0x000013a0


	//   ....[1]....
        /*0060*/ 	.word	0x000013b0


	//   ....[2]....
        /*0064*/ 	.word	0x000013c0


	//   ....[3]....
        /*0068*/ 	.word	0x000013d0


	//   ....[4]....
        /*006c*/ 	.word	0x00001420


	//   ....[5]....
        /*0070*/ 	.word	0x00001430


	//   ....[6]....
        /*0074*/ 	.word	0x00001440


	//   ....[7]....
        /*0078*/ 	.word	0x00001450


	//   ....[8]....
        /*007c*/ 	.word	0x000014b0


	//   ....[9]....
        /*0080*/ 	.word	0x000014c0


	//   ....[10]....
        /*0084*/ 	.word	0x000014d0


	//   ....[11]....
        /*0088*/ 	.word	0x000014e0


	//----- nvinfo : EIATTR_EXIT_INSTR_OFFSETS
	.align		4
.L_914:
        /*008c*/ 	.byte	0x04, 0x1c
        /*008e*/ 	.short	(.L_916 - .L_915)


	//   ....[0]....
.L_915:
        /*0090*/ 	.word	0x000001c0


	//   ....[1]....
        /*0094*/ 	.word	0x00001b30


	//   ....[2]....
        /*0098*/ 	.word	0x00001bb0


	//----- nvinfo : EIATTR_MAX_THREADS
	.align		4
.L_916:
        /*009c*/ 	.byte	0x04, 0x05
        /*009e*/ 	.short	(.L_918 - .L_917)
.L_917:
        /*00a0*/ 	.word	0x00000100
        /*00a4*/ 	.word	0x00000001
        /*00a8*/ 	.word	0x00000001


	//----- nvinfo : EIATTR_CRS_STACK_SIZE
	.align		4
.L_918:
        /*00ac*/ 	.byte	0x04, 0x1e
        /*00ae*/ 	.short	(.L_920 - .L_919)
.L_919:
        /*00b0*/ 	.word	0x00000000


	//----- nvinfo : EIATTR_CBANK_PARAM_SIZE
	.align		4
.L_920:
        /*00b4*/ 	.byte	0x03, 0x19
        /*00b6*/ 	.short	0x00f0


	//----- nvinfo : EIATTR_PARAM_CBANK
	.align		4
        /*00b8*/ 	.byte	0x04, 0x0a
        /*00ba*/ 	.short	(.L_922 - .L_921)
	.align		4
.L_921:
        /*00bc*/ 	.word	index@(.nv.constant0._ZN7cutlass13device_kernelIN5flash22FlashAttnBwdPreprocessIN4cute5tupleIJNS3_1CILi128EEENS5_ILi64EEEEEENS_10bfloat16_tEfNS_4arch4Sm90ELb1ELb1EEEEEvNT_6ParamsE)
        /*00c0*/ 	.short	0x0210
        /*00c2*/ 	.short	0x00f0


	//----- nvinfo : EIATTR_SW_WAR
	.align		4
.L_922:
        /*00c4*/ 	.byte	0x04, 0x36
        /*00c6*/ 	.short	(.L_924 - .L_923)
.L_923:
        /*00c8*/ 	.word	0x00000008
.L_924:


//--------------------- .nv.callgraph             --------------------------
	.section	.nv.callgraph,"",@"SHT_CUDA_CALLGRAPH"
	.align	4
	.sectionentsize	8
	.align		4
        /*0000*/ 	.word	0x00000000
	.align		4
        /*0004*/ 	.word	0xffffffff
	.align		4
        /*0008*/ 	.word	index@(_ZN7cutlass13device_kernelIN5flash11enable_sm90INS1_16FlashAttnBwdSm90INS1_25CollectiveMainloopBwdSm90ILi2ELi2ELi2EN4cute5tupleIJNS5_1CILi1EEES8_S8_EEENS6_IJNS7_ILi128EEESA_NS7_ILi64EEEEEENS_10bfloat16_tEfNS_4arch4Sm90ELb0ELb0ELb0ELb0ELb0ELb1ELb0ELb0ELi2ELi1ELi2ELi2ELb0EEENS1_21CollectiveEpilogueBwdISC_SD_SF_Li256ELb0ELb0ELi1EEENS1_19SingleTileSchedulerILb0ELb0ELb0ELi128EEEEEEEEEvNT_6ParamsE)
	.align		4
        /*000c*/ 	.word	index@(__assertfail)
	.align		4
        /*0010*/ 	.word	index@(_ZN7cutlass13device_kernelIN5flash11enable_sm90INS1_16FlashAttnBwdSm90INS1_25CollectiveMainloopBwdSm90ILi2ELi2ELi2EN4cute5tupleIJNS5_1CILi1EEES8_S8_EEENS6_IJNS7_ILi128EEESA_NS7_ILi64EEEEEENS_10bfloat16_tEfNS_4arch4Sm90ELb0ELb0ELb0ELb0ELb1ELb1ELb0ELb0ELi2ELi1ELi2ELi2ELb0EEENS1_21CollectiveEpilogueBwdISC_SD_SF_Li256ELb0ELb0ELi1EEENS1_19SingleTileSchedulerILb0ELb0ELb0ELi128EEEEEEEEEvNT_6ParamsE)
	.align		4
        /*0014*/ 	.word	index@(__assertfail)
	.align		4
        /*0018*/ 	.word	index@(_ZN7cutlass13device_kernelIN5flash11enable_sm90INS1_16FlashAttnBwdSm90INS1_25CollectiveMainloopBwdSm90ILi2ELi2ELi2EN4cute5tupleIJNS5_1CILi1EEES8_S8_EEENS6_IJNS7_ILi128EEESA_NS7_ILi64EEEEEENS_10bfloat16_tEfNS_4arch4Sm90ELb0ELb0ELb0ELb0ELb0ELb1ELb0ELb0ELi2ELi1ELi2ELi2ELb0EEENS1_24CollectiveEpilogueBwdGQAISC_fSF_Li256ELb0ELb0EEENS1_19SingleTileSchedulerILb0ELb0ELb0ELi128EEEEEEEEEvNT_6ParamsE)
	.align		4
        /*001c*/ 	.word	index@(__assertfail)
	.align		4
        /*0020*/ 	.word	index@(_ZN7cutlass13device_kernelIN5flash11enable_sm90INS1_16FlashAttnBwdSm90INS1_25CollectiveMainloopBwdSm90ILi2ELi2ELi2EN4cute5tupleIJNS5_1CILi1EEES8_S8_EEENS6_IJNS7_ILi128EEESA_NS7_ILi64EEEEEENS_10bfloat16_tEfNS_4arch4Sm90ELb0ELb0ELb0ELb0ELb1ELb1ELb0ELb0ELi2ELi1ELi2ELi2ELb0EEENS1_24CollectiveEpilogueBwdGQAISC_fSF_Li256ELb0ELb1EEENS1_19SingleTileSchedulerILb0ELb0ELb0ELi128EEEEEEEEEvNT_6ParamsE)
	.align		4
        /*0024*/ 	.word	index@(__assertfail)
	.align		4
        /*0028*/ 	.word	index@(_ZN7cutlass13device_kernelIN5flash11enable_sm90INS1_16FlashAttnBwdSm90INS1_25CollectiveMainloopBwdSm90ILi2ELi2ELi2EN4cute5tupleIJNS5_1CILi1EEES8_S8_EEENS6_IJNS7_ILi128EEESA_NS7_ILi64EEEEEENS_10bfloat16_tEfNS_4arch4Sm90ELb0ELb0ELb0ELb1ELb0ELb1ELb0ELb0ELi2ELi1ELi2ELi2ELb0EEENS1_21CollectiveEpilogueBwdISC_SD_SF_Li256ELb1ELb0ELi1EEENS1_19SingleTileSchedulerILb1ELb0ELb0ELi128EEEEEEEEEvNT_6ParamsE)
	.align		4
        /*002c*/ 	.word	index@(__assertfail)
	.align		4
        /*0030*/ 	.word	index@(_ZN7cutlass13device_kernelIN5flash11enable_sm90INS1_16FlashAttnBwdSm90INS1_25CollectiveMainloopBwdSm90ILi2ELi2ELi2EN4cute5tupleIJNS5_1CILi1EEES8_S8_EEENS6_IJNS7_ILi128EEESA_NS7_ILi64EEEEEENS_10bfloat16_tEfNS_4arch4Sm90ELb0ELb0ELb0ELb1ELb1ELb1ELb0ELb0ELi2ELi1ELi2ELi2ELb0EEENS1_21CollectiveEpilogueBwdISC_SD_SF_Li256ELb1ELb0ELi1EEENS1_19SingleTileSchedulerILb1ELb0ELb0ELi128EEEEEEEEEvNT_6ParamsE)
	.align		4
        /*0034*/ 	.word	index@(__assertfail)
	.align		4
        /*0038*/ 	.word	index@(_ZN7cutlass13device_kernelIN5flash11enable_sm90INS1_16FlashAttnBwdSm90INS1_25CollectiveMainloopBwdSm90ILi2ELi2ELi2EN4cute5tupleIJNS5_1CILi1EEES8_S8_EEENS6_IJNS7_ILi128EEESA_NS7_ILi64EEEEEENS_10bfloat16_tEfNS_4arch4Sm90ELb0ELb0ELb0ELb1ELb0ELb1ELb0ELb0ELi2ELi1ELi2ELi2ELb0EEENS1_24CollectiveEpilogueBwdGQAISC_fSF_Li256ELb1ELb0EEENS1_19SingleTileSchedulerILb1ELb0ELb0ELi128EEEEEEEEEvNT_6ParamsE)
	.align		4
        /*003c*/ 	.word	index@(__assertfail)
	.align		4
        /*0040*/ 	.word	index@(_ZN7cutlass13device_kernelIN5flash11enable_sm90INS1_16FlashAttnBwdSm90INS1_25CollectiveMainloopBwdSm90ILi2ELi2ELi2EN4cute5tupleIJNS5_1CILi1EEES8_S8_EEENS6_IJNS7_ILi128EEESA_NS7_ILi64EEEEEENS_10bfloat16_tEfNS_4arch4Sm90ELb0ELb0ELb0ELb1ELb1ELb1ELb0ELb0ELi2ELi1ELi2ELi2ELb0EEENS1_24CollectiveEpilogueBwdGQAISC_fSF_Li256ELb1ELb1EEENS1_19SingleTileSchedulerILb1ELb0ELb0ELi128EEEEEEEEEvNT_6ParamsE)
	.align		4
        /*0044*/ 	.word	index@(__assertfail)
	.align		4
        /*0048*/ 	.word	index@(_ZN7cutlass13device_kernelIN5flash11enable_sm90INS1_16FlashAttnBwdSm90INS1_25CollectiveMainloopBwdSm90ILi2ELi2ELi2EN4cute5tupleIJNS5_1CILi1EEES8_S8_EEENS6_IJNS7_ILi128EEESA_NS7_ILi64EEEEEENS_10bfloat16_tEfNS_4arch4Sm90ELb0ELb1ELb0ELb0ELb0ELb1ELb0ELb0ELi2ELi1ELi2ELi2ELb0EEENS1_21CollectiveEpilogueBwdISC_SD_SF_Li256ELb0ELb0ELi1EEENS1_19SingleTileSchedulerILb0ELb0ELb0ELi128EEEEEEEEEvNT_6ParamsE)
	.align		4
        /*004c*/ 	.word	index@(__assertfail)
	.align		4
        /*0050*/ 	.word	index@(_ZN7cutlass13device_kernelIN5flash11enable_sm90INS1_16FlashAttnBwdSm90INS1_25CollectiveMainloopBwdSm90ILi2ELi2ELi2EN4cute5tupleIJNS5_1CILi1EEES8_S8_EEENS6_IJNS7_ILi128EEESA_NS7_ILi64EEEEEENS_10bfloat16_tEfNS_4arch4Sm90ELb0ELb1ELb0ELb0ELb1ELb1ELb0ELb0ELi2ELi1ELi2ELi2ELb0EEENS1_21CollectiveEpilogueBwdISC_SD_SF_Li256ELb0ELb0ELi1EEENS1_19SingleTileSchedulerILb0ELb0ELb0ELi128EEEEEEEEEvNT_6ParamsE)
	.align		4
        /*0054*/ 	.word	index@(__assertfail)
	.align		4
        /*0058*/ 	.word	index@(_ZN7cutlass13device_kernelIN5flash11enable_sm90INS1_16FlashAttnBwdSm90INS1_25CollectiveMainloopBwdSm90ILi2ELi2ELi2EN4cute5tupleIJNS5_1CILi1EEES8_S8_EEENS6_IJNS7_ILi128EEESA_NS7_ILi64EEEEEENS_10bfloat16_tEfNS_4arch4Sm90ELb0ELb1ELb0ELb0ELb0ELb1ELb0ELb0ELi2ELi1ELi2ELi2ELb0EEENS1_24CollectiveEpilogueBwdGQAISC_fSF_Li256ELb0ELb0EEENS1_19SingleTileSchedulerILb0ELb0ELb0ELi128EEEEEEEEEvNT_6ParamsE)
	.align		4
        /*005c*/ 	.word	index@(__assertfail)
	.align		4
        /*0060*/ 	.word	index@(_ZN7cutlass13device_kernelIN5flash11enable_sm90INS1_16FlashAttnBwdSm90INS1_25CollectiveMainloopBwdSm90ILi2ELi2ELi2EN4cute5tupleIJNS5_1CILi1EEES8_S8_EEENS6_IJNS7_ILi128EEESA_NS7_ILi64EEEEEENS_10bfloat16_tEfNS_4arch4Sm90ELb0ELb1ELb0ELb0ELb1ELb1ELb0ELb0ELi2ELi1ELi2ELi2ELb0EEENS1_24CollectiveEpilogueBwdGQAISC_fSF_Li256ELb0ELb1EEENS1_19SingleTileSchedulerILb0ELb0ELb0ELi128EEEEEEEEEvNT_6ParamsE)
	.align		4
        /*0064*/ 	.word	index@(__assertfail)
	.align		4
        /*0068*/ 	.word	index@(_ZN7cutlass13device_kernelIN5flash11enable_sm90INS1_16FlashAttnBwdSm90INS1_25CollectiveMainloopBwdSm90ILi2ELi2ELi2EN4cute5tupleIJNS5_1CILi1EEES8_S8_EEENS6_IJNS7_ILi128EEESA_NS7_ILi64EEEEEENS_10bfloat16_tEfNS_4arch4Sm90ELb0ELb1ELb0ELb1ELb0ELb1ELb0ELb0ELi2ELi1ELi2ELi2ELb0EEENS1_21CollectiveEpilogueBwdISC_SD_SF_Li256ELb1ELb0ELi1EEENS1_19SingleTileSchedulerILb1ELb0ELb0ELi128EEEEEEEEEvNT_6ParamsE)
	.align		4
        /*006c*/ 	.word	index@(__assertfail)
	.align		4
        /*0070*/ 	.word	index@(_ZN7cutlass13device_kernelIN5flash11enable_sm90INS1_16FlashAttnBwdSm90INS1_25CollectiveMainloopBwdSm90ILi2ELi2ELi2EN4cute5tupleIJNS5_1CILi1EEES8_S8_EEENS6_IJNS7_ILi128EEESA_NS7_ILi64EEEEEENS_10bfloat16_tEfNS_4arch4Sm90ELb0ELb1ELb0ELb1ELb1ELb1ELb0ELb0ELi2ELi1ELi2ELi2ELb0EEENS1_21CollectiveEpilogueBwdISC_SD_SF_Li256ELb1ELb0ELi1EEENS1_19SingleTileSchedulerILb1ELb0ELb0ELi128EEEEEEEEEvNT_6ParamsE)
	.align		4
        /*0074*/ 	.word	index@(__assertfail)
	.align		4
        /*0078*/ 	.word	index@(_ZN7cutlass13device_kernelIN5flash11enable_sm90INS1_16FlashAttnBwdSm90INS1_25CollectiveMainloopBwdSm90ILi2ELi2ELi2EN4cute5tupleIJNS5_1CILi1EEES8_S8_EEENS6_IJNS7_ILi128EEESA_NS7_ILi64EEEEEENS_10bfloat16_tEfNS_4arch4Sm90ELb0ELb1ELb0ELb1ELb0ELb1ELb0ELb0ELi2ELi1ELi2ELi2ELb0EEENS1_24CollectiveEpilogueBwdGQAISC_fSF_Li256ELb1ELb0EEENS1_19SingleTileSchedulerILb1ELb0ELb0ELi128EEEEEEEEEvNT_6ParamsE)
	.align		4
        /*007c*/ 	.word	index@(__assertfail)
	.align		4
        /*0080*/ 	.word	index@(_ZN7cutlass13device_kernelIN5flash11enable_sm90INS1_16FlashAttnBwdSm90INS1_25CollectiveMainloopBwdSm90ILi2ELi2ELi2EN4cute5tupleIJNS5_1CILi1EEES8_S8_EEENS6_IJNS7_ILi128EEESA_NS7_ILi64EEEEEENS_10bfloat16_tEfNS_4arch4Sm90ELb0ELb1ELb0ELb1ELb1ELb1ELb0ELb0ELi2ELi1ELi2ELi2ELb0EEENS1_24CollectiveEpilogueBwdGQAISC_fSF_Li256ELb1ELb1EEENS1_19SingleTileSchedulerILb1ELb0ELb0ELi128EEEEEEEEEvNT_6ParamsE)
	.align		4
        /*0084*/ 	.word	index@(__assertfail)
	.align		4
        /*0088*/ 	.word	index@(_ZN7cutlass13device_kernelIN5flash11enable_sm90INS1_16FlashAttnBwdSm90INS1_25CollectiveMainloopBwdSm90ILi2ELi2ELi2EN4cute5tupleIJNS5_1CILi1EEES8_S8_EEENS6_IJNS7_ILi128EEESA_NS7_ILi64EEEEEENS_10bfloat16_tEfNS_4arch4Sm90ELb1ELb0ELb0ELb0ELb0ELb1ELb0ELb0ELi2ELi1ELi2ELi2ELb0EEENS1_21CollectiveEpilogueBwdISC_SD_SF_Li256ELb0ELb0ELi1EEENS1_25SingleTileBwdLPTSchedulerILb0ELi128ELb0EEEEEEEEEvNT_6ParamsE)
	.align		4
        /*008c*/ 	.word	index@(__assertfail)
	.align		4
        /*0090*/ 	.word	index@(_ZN7cutlass13device_kernelIN5flash11enable_sm90INS1_16FlashAttnBwdSm90INS1_25CollectiveMainloopBwdSm90ILi2ELi2ELi2EN4cute5tupleIJNS5_1CILi1EEES8_S8_EEENS6_IJNS7_ILi128EEESA_NS7_ILi64EEEEEENS_10bfloat16_tEfNS_4arch4Sm90ELb1ELb0ELb0ELb0ELb1ELb1ELb0ELb0ELi2ELi1ELi2ELi2ELb0EEENS1_21CollectiveEpilogueBwdISC_SD_SF_Li256ELb0ELb0ELi1EEENS1_25SingleTileBwdLPTSchedulerILb0ELi128ELb1EEEEEEEEEvNT_6ParamsE)
	.align		4
        /*0094*/ 	.word	index@(__assertfail)
	.align		4
        /*0098*/ 	.word	index@(_ZN7cutlass13device_kernelIN5flash11enable_sm90INS1_16FlashAttnBwdSm90INS1_25CollectiveMainloopBwdSm90ILi2ELi2ELi2EN4cute5tupleIJNS5_1CILi1EEES8_S8_EEENS6_IJNS7_ILi128EEESA_NS7_ILi64EEEEEENS_10bfloat16_tEfNS_4arch4Sm90ELb1ELb0ELb0ELb0ELb0ELb1ELb0ELb0ELi2ELi1ELi2ELi2ELb0EEENS1_24CollectiveEpilogueBwdGQAISC_fSF_Li256ELb0ELb0EEENS1_25SingleTileBwdLPTSchedulerILb0ELi128ELb0EEEEEEEEEvNT_6ParamsE)
	.align		4
        /*009c*/ 	.word	index@(__assertfail)
	.align		4
        /*00a0*/ 	.word	index@(_ZN7cutlass13device_kernelIN5flash11enable_sm90INS1_16FlashAttnBwdSm90INS1_25CollectiveMainloopBwdSm90ILi2ELi2ELi2EN4cute5tupleIJNS5_1CILi1EEES8_S8_EEENS6_IJNS7_ILi128EEESA_NS7_ILi64EEEEEENS_10bfloat16_tEfNS_4arch4Sm90ELb1ELb0ELb0ELb0ELb1ELb1ELb0ELb0ELi2ELi1ELi2ELi2ELb0EEENS1_24CollectiveEpilogueBwdGQAISC_fSF_Li256ELb0ELb1EEENS1_25SingleTileBwdLPTSchedulerILb0ELi128ELb1EEEEEEEEEvNT_6ParamsE)
	.align		4
        /*00a4*/ 	.word	index@(__assertfail)
	.align		4
        /*00a8*/ 	.word	index@(_ZN7cutlass13device_kernelIN5flash11enable_sm90INS1_16FlashAttnBwdSm90INS1_25CollectiveMainloopBwdSm90ILi2ELi2ELi2EN4cute5tupleIJNS5_1CILi1EEES8_S8_EEENS6_IJNS7_ILi128EEESA_NS7_ILi64EEEEEENS_10bfloat16_tEfNS_4arch4Sm90ELb1ELb0ELb0ELb1ELb0ELb1ELb0ELb0ELi2ELi1ELi2ELi2ELb0EEENS1_21CollectiveEpilogueBwdISC_SD_SF_Li256ELb1ELb0ELi1EEENS1_25SingleTileBwdLPTSchedulerILb1ELi128ELb0EEEEEEEEEvNT_6ParamsE)
	.align		4
        /*00ac*/ 	.word	index@(__assertfail)
	.align		4
        /*00b0*/ 	.word	index@(_ZN7cutlass13device_kernelIN5flash11enable_sm90INS1_16FlashAttnBwdSm90INS1_25CollectiveMainloopBwdSm90ILi2ELi2ELi2EN4cute5tupleIJNS5_1CILi1EEES8_S8_EEENS6_IJNS7_ILi128EEESA_NS7_ILi64EEEEEENS_10bfloat16_tEfNS_4arch4Sm90ELb1ELb0ELb0ELb1ELb1ELb1ELb0ELb0ELi2ELi1ELi2ELi2ELb0EEENS1_21CollectiveEpilogueBwdISC_SD_SF_Li256ELb1ELb0ELi1EEENS1_25SingleTileBwdLPTSchedulerILb1ELi128ELb1EEEEEEEEEvNT_6ParamsE)
	.align		4
        /*00b4*/ 	.word	index@(__assertfail)
	.align		4
        /*00b8*/ 	.word	index@(_ZN7cutlass13device_kernelIN5flash11enable_sm90INS1_16FlashAttnBwdSm90INS1_25CollectiveMainloopBwdSm90ILi2ELi2ELi2EN4cute5tupleIJNS5_1CILi1EEES8_S8_EEENS6_IJNS7_ILi128EEESA_NS7_ILi64EEEEEENS_10bfloat16_tEfNS_4arch4Sm90ELb1ELb0ELb0ELb1ELb0ELb1ELb0ELb0ELi2ELi1ELi2ELi2ELb0EEENS1_24CollectiveEpilogueBwdGQAISC_fSF_Li256ELb1ELb0EEENS1_25SingleTileBwdLPTSchedulerILb1ELi128ELb0EEEEEEEEEvNT_6ParamsE)
	.align		4
        /*00bc*/ 	.word	index@(__assertfail)
	.align		4
        /*00c0*/ 	.word	index@(_ZN7cutlass13device_kernelIN5flash11enable_sm90INS1_16FlashAttnBwdSm90INS1_25CollectiveMainloopBwdSm90ILi2ELi2ELi2EN4cute5tupleIJNS5_1CILi1EEES8_S8_EEENS6_IJNS7_ILi128EEESA_NS7_ILi64EEEEEENS_10bfloat16_tEfNS_4arch4Sm90ELb1ELb0ELb0ELb1ELb1ELb1ELb0ELb0ELi2ELi1ELi2ELi2ELb0EEENS1_24CollectiveEpilogueBwdGQAISC_fSF_Li256ELb1ELb1EEENS1_25SingleTileBwdLPTSchedulerILb1ELi128ELb1EEEEEEEEEvNT_6ParamsE)
	.align		4
        /*00c4*/ 	.word	index@(__assertfail)
	.align		4
        /*00c8*/ 	.word	0x00000000
	.align		4
        /*00cc*/ 	.word	0xfffffffe
	.align		4
        /*00d0*/ 	.word	0x00000000
	.align		4
        /*00d4*/ 	.word	0xfffffffd
	.align		4
        /*00d8*/ 	.word	0x00000000
	.align		4
        /*00dc*/ 	.word	0xfffffffc


//--------------------- .nv.constant4             --------------------------
	.section	.nv.constant4,"a",@progbits
	.align	8
	.align		8
.nv.constant4:
        /*0000*/ 	.dword	__assertfail
	.align		8
        /*0008*/ 	.dword	__unnamed_1
	.align		8
        /*0010*/ 	.dword	__unnamed_2
	.align		8
        /*0018*/ 	.dword	__unnamed_3
	.align		8
        /*0020*/ 	.dword	__unnamed_4
	.align		8
        /*0028*/ 	.dword	_ZN65_INTERNAL_d6de7d86_29_flash_bwd_hdim64_bf16_sm90_cu_1d5d5cfe_29544cuda3std3__45__cpo5beginE
	.align		8
        /*0030*/ 	.dword	_ZN65_INTERNAL_d6de7d86_29_flash_bwd_hdim64_bf16_sm90_cu_1d5d5cfe_29544cuda3std3__45__cpo3endE
	.align		8
        /*0038*/ 	.dword	_ZN65_INTERNAL_d6de7d86_29_flash_bwd_hdim64_bf16_sm90_cu_1d5d5cfe_29544cuda3std3__45__cpo6cbeginE
	.align		8
        /*0040*/ 	.dword	_ZN65_INTERNAL_d6de7d86_29_flash_bwd_hdim64_bf16_sm90_cu_1d5d5cfe_29544cuda3std3__45__cpo4cendE
	.align		8
        /*0048*/ 	.dword	_ZN65_INTERNAL_d6de7d86_29_flash_bwd_hdim64_bf16_sm90_cu_1d5d5cfe_29544cuda3std3__467_GLOBAL__N__d6de7d86_29_flash_bwd_hdim64_bf16_sm90_cu_1d5d5cfe_29546ignoreE
	.align		8
        /*0050*/ 	.dword	_ZN65_INTERNAL_d6de7d86_29_flash_bwd_hdim64_bf16_sm90_cu_1d5d5cfe_29544cuda3std3__419piecewise_constructE
	.align		8
        /*0058*/ 	.dword	_ZN65_INTERNAL_d6de7d86_29_flash_bwd_hdim64_bf16_sm90_cu_1d5d5cfe_29544cuda3std3__48in_placeE
	.align		8
        /*0060*/ 	.dword	_ZN65_INTERNAL_d6de7d86_29_flash_bwd_hdim64_bf16_sm90_cu_1d5d5cfe_29544cuda3std6ranges3__45__cpo4swapE
	.align		8
        /*0068*/ 	.dword	_ZN65_INTERNAL_d6de7d86_29_flash_bwd_hdim64_bf16_sm90_cu_1d5d5cfe_29544cuda3std6ranges3__45__cpo9iter_moveE
	.align		8
        /*0070*/ 	.dword	_ZN65_INTERNAL_d6de7d86_29_flash_bwd_hdim64_bf16_sm90_cu_1d5d5cfe_29544cute7productE
	.align		8
        /*0078*/ 	.dword	_ZN65_INTERNAL_d6de7d86_29_flash_bwd_hdim64_bf16_sm90_cu_1d5d5cfe_29544cute1_E
	.align		8
        /*0080*/ 	.dword	$str$23
	.align		8
        /*0088*/ 	.dword	$str$24


//--------------------- .text._ZN7cutlass13device_kernelIN5flash11enable_sm90INS1_16FlashAttnBwdSm90INS1_25CollectiveMainloopBwdSm90ILi2ELi2ELi2EN4cute5tupleIJNS5_1CILi1EEES8_S8_EEENS6_IJNS7_ILi128EEESA_NS7_ILi64EEEEEENS_10bfloat16_tEfNS_4arch4Sm90ELb0ELb0ELb0ELb0ELb0ELb1ELb0ELb0ELi2ELi1ELi2ELi2ELb0EEENS1_21CollectiveEpilogueBwdISC_SD_SF_Li256ELb0ELb0ELi1EEENS1_19SingleTileSchedulerILb0ELb0ELb0ELi128EEEEEEEEEvNT_6ParamsE --------------------------
	.section	.text._ZN7cutlass13device_kernelIN5flash11enable_sm90INS1_16FlashAttnBwdSm90INS1_25CollectiveMainloopBwdSm90ILi2ELi2ELi2EN4cute5tupleIJNS5_1CILi1EEES8_S8_EEENS6_IJNS7_ILi128EEESA_NS7_ILi64EEEEEENS_10bfloat16_tEfNS_4arch4Sm90ELb0ELb0ELb0ELb0ELb0ELb1ELb0ELb0ELi2ELi1ELi2ELi2ELb0EEENS1_21CollectiveEpilogueBwdISC_SD_SF_Li256ELb0ELb0ELi1EEENS1_19SingleTileSchedulerILb0ELb0ELb0ELi128EEEEEEEEEvNT_6ParamsE,"ax",@progbits
	.align	128
.text._ZN7cutlass13device_kernelIN5flash11enable_sm90INS1_16FlashAttnBwdSm90INS1_25CollectiveMainloopBwdSm90ILi2ELi2ELi2EN4cute5tupleIJNS5_1CILi1EEES8_S8_EEENS6_IJNS7_ILi128EEESA_NS7_ILi64EEEEEENS_10bfloat16_tEfNS_4arch4Sm90ELb0ELb0ELb0ELb0ELb0ELb1ELb0ELb0ELi2ELi1ELi2ELi2ELb0EEENS1_21CollectiveEpilogueBwdISC_SD_SF_Li256ELb0ELb0ELi1EEENS1_19SingleTileSchedulerILb0ELb0ELb0ELi128EEEEEEEEEvNT_6ParamsE:
        .type           _ZN7cutlass13device_kernelIN5flash11enable_sm90INS1_16FlashAttnBwdSm90INS1_25CollectiveMainloopBwdSm90ILi2ELi2ELi2EN4cute5tupleIJNS5_1CILi1EEES8_S8_EEENS6_IJNS7_ILi128EEESA_NS7_ILi64EEEEEENS_10bfloat16_tEfNS_4arch4Sm90ELb0ELb0ELb0ELb0ELb0ELb1ELb0ELb0ELi2ELi1ELi2ELi2ELb0EEENS1_21CollectiveEpilogueBwdISC_SD_SF_Li256ELb0ELb0ELi1EEENS1_19SingleTileSchedulerILb0ELb0ELb0ELi128EEEEEEEEEvNT_6ParamsE,@function
        .size           _ZN7cutlass13device_kernelIN5flash11enable_sm90INS1_16FlashAttnBwdSm90INS1_25CollectiveMainloopBwdSm90ILi2ELi2ELi2EN4cute5tupleIJNS5_1CILi1EEES8_S8_EEENS6_IJNS7_ILi128EEESA_NS7_ILi64EEEEEENS_10bfloat16_tEfNS_4arch4Sm90ELb0ELb0ELb0ELb0ELb0ELb1ELb0ELb0ELi2ELi1ELi2ELi2ELb0EEENS1_21CollectiveEpilogueBwdISC_SD_SF_Li256ELb0ELb0ELi1EEENS1_19SingleTileSchedulerILb0ELb0ELb0ELi128EEEEEEEEEvNT_6ParamsE,(.L_x_3693 - _ZN7cutlass13device_kernelIN5flash11enable_sm90INS1_16FlashAttnBwdSm90INS1_25CollectiveMainloopBwdSm90ILi2ELi2ELi2EN4cute5tupleIJNS5_1CILi1EEES8_S8_EEENS6_IJNS7_ILi128EEESA_NS7_ILi64EEEEEENS_10bfloat16_tEfNS_4arch4Sm90ELb0ELb0ELb0ELb0ELb0ELb1ELb0ELb0ELi2ELi1ELi2ELi2ELb0EEENS1_21CollectiveEpilogueBwdISC_SD_SF_Li256ELb0ELb0ELi1EEENS1_19SingleTileSchedulerILb0ELb0ELb0ELi128EEEEEEEEEvNT_6ParamsE)
        .other          _ZN7cutlass13device_kernelIN5flash11enable_sm90INS1_16FlashAttnBwdSm90INS1_25CollectiveMainloopBwdSm90ILi2ELi2ELi2EN4cute5tupleIJNS5_1CILi1EEES8_S8_EEENS6_IJNS7_ILi128EEESA_NS7_ILi64EEEEEENS_10bfloat16_tEfNS_4arch4Sm90ELb0ELb0ELb0ELb0ELb0ELb1ELb0ELb0ELi2ELi1ELi2ELi2ELb0EEENS1_21CollectiveEpilogueBwdISC_SD_SF_Li256ELb0ELb0ELi1EEENS1_19SingleTileSchedulerILb0ELb0ELb0ELi128EEEEEEEEEvNT_6ParamsE,@"STO_CUDA_ENTRY STV_DEFAULT"
_ZN7cutlass13device_kernelIN5flash11enable_sm90INS1_16FlashAttnBwdSm90INS1_25CollectiveMainloopBwdSm90ILi2ELi2ELi2EN4cute5tupleIJNS5_1CILi1EEES8_S8_EEENS6_IJNS7_ILi128EEESA_NS7_ILi64EEEEEENS_10bfloat16_tEfNS_4arch4Sm90ELb0ELb0ELb0ELb0ELb0ELb1ELb0ELb0ELi2ELi1ELi2ELi2ELb0EEENS1_21CollectiveEpilogueBwdISC_SD_SF_Li256ELb0ELb0ELi1EEENS1_19SingleTileSchedulerILb0ELb0ELb0ELi128EEEEEEEEEvNT_6ParamsE:
[----:B------:R-:W1:Y:S02]  /*0000*/  LDC R1, c[0x0][0x28] ;  /* 0x00000a00ff017b82 */ /* 0x000e640000000800 */
[----:B-1----:R-:W-:Y:S01]  /*0010*/  VIADD R1, R1, 0xfffffff0 ;  /* 0xfffffff001017836 */ /* 0x002fe20000000000 */
[----:B------:R-:W1:Y:S01]  /*0020*/  S2R R3, SR_TID.X ;  /* 0x0000000000037919 */ /* 0x000e620000002100 */
[----:B------:R-:W-:Y:S01]  /*0030*/  ELECT P0, URZ, PT ;  /* 0x00000000003f782f */ /* 0x000fe20003800000 */
[----:B------:R-:W-:Y:S01]  /*0040*/  BSSY B0, `(.L_x_0) ;  /* 0x0000019000007945 */ /* 0x000fe20003800000 */
[----:B-1----:R-:W-:-:S05]  /*0050*/  SHF.R.U32.HI R0, RZ, 0x5, R3 ;  /* 0x00000005ff007819 */ /* 0x002fca0000011603 */
[----:B------:R-:W1:Y:S02]  /*0060*/  SHFL.IDX PT, R2, R0, RZ, 0x1f ;  /* 0x00001fff00027589 */ /* 0x000e6400000e0000 */
[----:B-1----:R-:W-:-:S13]  /*0070*/  ISETP.EQ.AND P0, PT, R2, RZ, P0 ;  /* 0x000000ff0200720c */ /* 0x002fda0000702270 */
[----:B------:R-:W-:Y:S05]  /*0080*/  @!P0 BRA `(.L_x_1) ;  /* 0x0000000000508947 */ /* 0x000fea0003800000 */
[----:B------:R-:W-:Y:S02]  /*0090*/  ULDC.64 UR4, c[0x0][0x198] ;  /* 0x0000660000047ab9 */ /* 0x000fe40000000a00 */
[----:B------:R-:W-:Y:S02]  /*00a0*/  UIADD3 UR6, UP0, UR4, 0xf0, URZ ;  /* 0x000000f004067890 */ /* 0x000fe4000ff1e03f */
[----:B------:R-:W-:Y:S02]  /*00b0*/  UIADD3 UR8, UP1, UR4, 0x1f0, URZ ;  /* 0x000001f004087890 */ /* 0x000fe4000ff3e03f */
[----:B------:R-:W-:Y:S02]  /*00c0*/  UIADD3 UR10, UP2, UR4, 0x2f0, URZ ;  /* 0x000002f0040a7890 */ /* 0x000fe4000ff5e03f */
[----:B------:R-:W-:Y:S02]  /*00d0*/  UIADD3 UR12, UP3, UR4, 0x3f0, URZ ;  /* 0x000003f0040c7890 */ /* 0x000fe4000ff7e03f */
[----:B------:R-:W-:-:S02]  /*00e0*/  UIADD3 UR14, UP4, UR4, 0x670, URZ ;  /* 0x00000670040e7890 */ /* 0x000fc4000ff9e03f */
[----:B------:R-:W-:Y:S02]  /*00f0*/  UIADD3.X UR7, URZ, UR5, URZ, UP0, !UPT ;  /* 0x000000053f077290 */ /* 0x000fe400087fe43f */
[----:B------:R-:W-:Y:S02]  /*0100*/  UIADD3 UR4, UP5, UR4, 0x770, URZ ;  /* 0x0000077004047890 */ /* 0x000fe4000ffbe03f */
[----:B------:R-:W-:Y:S02]  /*0110*/  UIADD3.X UR9, URZ, UR5, URZ, UP1, !UPT ;  /* 0x000000053f097290 */ /* 0x000fe40008ffe43f */
[----:B------:R-:W-:Y:S02]  /*0120*/  UIADD3.X UR11, URZ, UR5, URZ, UP2, !UPT ;  /* 0x000000053f0b7290 */ /* 0x000fe400097fe43f */
[----:B------:R-:W-:Y:S01]  /*0130*/  UIADD3.X UR13, URZ, UR5, URZ, UP3, !UPT ;  /* 0x000000053f0d7290 */ /* 0x000fe20009ffe43f */
[----:B------:R1:W-:Y:S01]  /*0140*/  UTMACCTL.PF [UR6] ;  /* 0x00000000060079b9 */ /* 0x0003e20008040000 */
[----:B------:R-:W-:-:S03]  /*0150*/  UIADD3.X UR15, URZ, UR5, URZ, UP4, !UPT ;  /* 0x000000053f0f7290 */ /* 0x000fc6000a7fe43f */
[----:B------:R1:W-:Y:S01]  /*0160*/  UTMACCTL.PF [UR8] ;  /* 0x00000000080079b9 */ /* 0x0003e20008040000 */
[----:B------:R-:W-:Y:S01]  /*0170*/  UIADD3.X UR5, URZ, UR5, URZ, UP5, !UPT ;  /* 0x000000053f057290 */ /* 0x000fe2000affe43f */
[----:B------:R1:W-:Y:S02]  /*0180*/  UTMACCTL.PF [UR10] ;  /* 0x000000000a0079b9 */ /* 0x0003e40008040000 */
[----:B------:R1:W-:Y:S02]  /*0190*/  UTMACCTL.PF [UR12] ;  /* 0x000000000c0079b9 */ /* 0x0003e40008040000 */
[----:B------:R1:W-:Y:S04]  /*01a0*/  UTMACCTL.PF [UR14] ;  /* 0x000000000e0079b9 */ /* 0x0003e80008040000 */
[----:B------:R1:W-:Y:S02]  /*01b0*/  UTMACCTL.PF [UR4] ;  /* 0x00000000040079b9 */ /* 0x0003e40008040000 */
[----:B-1----:R-:W-:Y:S01]  /*01c0*/  NOP ;  /* 0x0000000000007918 */ /* 0x002fe20000000000 */
.L_x_1:
[----:B------:R-:W-:Y:S05]  /*01d0*/  BSYNC B0 ;  /* 0x0000000000007941 */ /* 0x000fea0003800000 */
.L_x_0:
[----:B------:R-:W-:Y:S01]  /*01e0*/  VOTEU.ANY UP0, P0 ;  /* 0x00000000003f7886 */ /* 0x000fe20000000100 */
[----:B------:R-:W1:Y:S01]  /*01f0*/  SHFL.IDX PT, R2, R0, RZ, 0x1f ;  /* 0x00001fff00027589 */ /* 0x000e6200000e0000 */
[----:B------:R-:W-:Y:S01]  /*0200*/  UMOV UR4, 0x1 ;  /* 0x0000000100047882 */ /* 0x000fe20000000000 */
[----:B------:R-:W-:Y:S02]  /*0210*/  SHF.R.U32.HI R3, RZ, 0x7, R3 ;  /* 0x00000007ff037819 */ /* 0x000fe40000011603 */
[----:B------:R-:W2:Y:S01]  /*0220*/  @UP0 S2UR UR7, SR_CgaCtaId ;  /* 0x00000000000709c3 */ /* 0x000ea20000008800 */
[----:B------:R-:W-:Y:S01]  /*0230*/  @UP0 UMOV UR6, 0x400 ;  /* 0x0000040000060882 */ /* 0x000fe20000000000 */
[----:B------:R-:W-:-:S04]  /*0240*/  @UP0 UIADD3 UR4, -UR4, 0x100000, URZ ;  /* 0x0010000004040890 */ /* 0x000fc8000fffe13f */
[----:B------:R-:W-:Y:S02]  /*0250*/  @UP0 USHF.L.U32 UR5, UR4, 0xb, URZ ;  /* 0x0000000b04050899 */ /* 0x000fe4000800063f */
[----:B------:R-:W-:Y:S01]  /*0260*/  @UP0 USHF.L.U32 UR4, UR4, 0x1, URZ ;  /* 0x0000000104040899 */ /* 0x000fe2000800063f */
[----:B-1----:R-:W-:Y:S02]  /*0270*/  ISETP.NE.AND P1, PT, R2, RZ, PT ;  /* 0x000000ff0200720c */ /* 0x002fe40003f25270 */
[----:B------:R1:W3:Y:S01]  /*0280*/  SHFL.IDX PT, R2, R3, RZ, 0x1f ;  /* 0x00001fff03027589 */ /* 0x0002e200000e0000 */
[----:B--2---:R-:W-:Y:S01]  /*0290*/  @UP0 ULEA UR6, UR7, UR6, 0x18 ;  /* 0x0000000607060291 */ /* 0x004fe2000f8ec03f */
[----:B------:R-:W-:Y:S02]  /*02a0*/  VOTEU.ANY UP0, P0 ;  /* 0x00000000003f7886 */ /* 0x000fe40000000100 */
[----:B------:R-:W2:Y:S09]  /*02b0*/  FENCE.VIEW.ASYNC.S ;  /* 0x00000000000073c6 */ /* 0x000eb20000000000 */
[----:B--2---:R1:W2:Y:S02]  /*02c0*/  @UP0 SYNCS.EXCH.64 URZ, [UR6+0x30c00], UR4 ;  /* 0x030c0004063f05b2 */ /* 0x0042a40008000100 */
[----:B-1----:R-:W-:Y:S05]  /*02d0*/  @P1 BRA `(.L_x_2) ;  /* 0x0000000000481947 */ /* 0x002fea0003800000 */
[----:B------:R-:W1:Y:S01]  /*02e0*/  S2UR UR5, SR_CgaCtaId ;  /* 0x00000000000579c3 */ /* 0x000e620000008800 */
[----:B------:R-:W-:Y:S01]  /*02f0*/  UMOV UR4, 0x400 ;  /* 0x0000040000047882 */ /* 0x000fe20000000000 */
[----:B------:R-:W-:Y:S01]  /*0300*/  UMOV UR6, 0x1 ;  /* 0x0000000100067882 */ /* 0x000fe20000000000 */
[----:B------:R-:W-:Y:S01]  /*0310*/  UMOV UR9, 0x100 ;  /* 0x0000010000097882 */ /* 0x000fe20000000000 */
[----:B------:R-:W-:-:S04]  /*0320*/  UIADD3 UR6, -UR6, 0x100000, URZ ;  /* 0x0010000006067890 */ /* 0x000fc8000fffe13f */
[----:B------:R-:W-:Y:S02]  /*0330*/  USHF.L.U32 UR7, UR6, 0xb, URZ ;  /* 0x0000000b06077899 */ /* 0x000fe4000800063f */
[----:B------:R-:W-:Y:S01]  /*0340*/  USHF.L.U32 UR6, UR6, 0x1, URZ ;  /* 0x0000000106067899 */ /* 0x000fe2000800063f */
[----:B------:R-:W-:Y:S01]  /*0350*/  ELECT P0, URZ, PT ;  /* 0x00000000003f782f */ /* 0x000fe20003800000 */
[----:B-1----:R-:W-:Y:S02]  /*0360*/  ULEA UR8, UR5, UR4, 0x18 ;  /* 0x0000000405087291 */ /* 0x002fe4000f8ec03f */
[----:B------:R-:W-:-:S04]  /*0370*/  UIADD3 UR4, -UR9, 0x100000, URZ ;  /* 0x0010000009047890 */ /* 0x000fc8000fffe13f */
[----:B------:R-:W-:Y:S02]  /*0380*/  USHF.L.U32 UR5, UR4, 0xb, URZ ;  /* 0x0000000b04057899 */ /* 0x000fe4000800063f */
[----:B------:R-:W-:Y:S01]  /*0390*/  USHF.L.U32 UR4, UR4, 0x1, URZ ;  /* 0x0000000104047899 */ /* 0x000fe2000800063f */
[----:B------:R-:W1:Y:S03]  /*03a0*/  FENCE.VIEW.ASYNC.S ;  /* 0x00000000000073c6 */ /* 0x000e660000000000 */
[----:B-1----:R1:W4:Y:S08]  /*03b0*/  SYNCS.EXCH.64 URZ, [UR8+0x30c10], UR6 ;  /* 0x030c1006083f75b2 */ /* 0x0023300008000100 */
[----:B------:R1:W1:Y:S01]  /*03c0*/  SYNCS.EXCH.64 URZ, [UR8+0x30c20], UR4 ;  /* 0x030c2004083f75b2 */ /* 0x0002620008000100 */
[----:B------:R1:W1:Y:S01]  /*03d0*/  SYNCS.EXCH.64 URZ, [UR8+0x30c18], UR6 ;  /* 0x030c1806083f75b2 */ /* 0x0002620008000100 */
[----:B------:R1:W1:Y:S01]  /*03e0*/  SYNCS.EXCH.64 URZ, [UR8+0x30c28], UR4 ;  /* 0x030c2804083f75b2 */ /* 0x0002620008000100 */
[----:B------:R-:W-:Y:S01]  /*03f0*/  NOP ;  /* 0x0000000000007918 */ /* 0x000fe20000000000 */
.L_x_2:
[----:B------:R-:W5:Y:S01]  /*0400*/  SHFL.IDX PT, R3, R0, RZ, 0x1f ;  /* 0x00001fff00037589 */ /* 0x000f6200000e0000 */
[----:B------:R-:W-:Y:S01]  /*0410*/  NOP ;  /* 0x0000000000007918 */ /* 0x000fe20000000000 */
[----:B-----5:R-:W-:-:S13]  /*0420*/  ISETP.NE.AND P0, PT, R3, RZ, PT ;  /* 0x000000ff0300720c */ /* 0x020fda0003f05270 */
[----:B------:R-:W-:Y:S05]  /*0430*/  @P0 BRA `(.L_x_3) ;  /* 0x0000000000480947 */ /* 0x000fea0003800000 */
[----:B-1----:R-:W1:Y:S01]  /*0440*/  S2UR UR5, SR_CgaCtaId ;  /* 0x00000000000579c3 */ /* 0x002e620000008800 */
[----:B------:R-:W-:Y:S01]  /*0450*/  UMOV UR4, 0x400 ;  /* 0x0000040000047882 */ /* 0x000fe20000000000 */
[----:B------:R-:W-:Y:S01]  /*0460*/  UMOV UR6, 0x1 ;  /* 0x0000000100067882 */ /* 0x000fe20000000000 */
[----:B------:R-:W-:Y:S01]  /*0470*/  UMOV UR7, 0x100 ;  /* 0x0000010000077882 */ /* 0x000fe20000000000 */
[----:B------:R-:W-:Y:S01]  /*0480*/  ELECT P0, URZ, PT ;  /* 0x00000000003f782f */ /* 0x000fe20003800000 */
[----:B-1----:R-:W-:Y:S02]  /*0490*/  ULEA UR8, UR5, UR4, 0x18 ;  /* 0x0000000405087291 */ /* 0x002fe4000f8ec03f */
[----:B------:R-:W-:-:S04]  /*04a0*/  UIADD3 UR4, -UR6, 0x100000, URZ ;  /* 0x0010000006047890 */ /* 0x000fc8000fffe13f */
[----:B------:R-:W-:Y:S02]  /*04b0*/  USHF.L.U32 UR5, UR4, 0xb, URZ ;  /* 0x0000000b04057899 */ /* 0x000fe4000800063f */
[----:B------:R-:W-:Y:S02]  /*04c0*/  USHF.L.U32 UR4, UR4, 0x1, URZ ;  /* 0x0000000104047899 */ /* 0x000fe4000800063f */
[----:B------:R-:W-:-:S04]  /*04d0*/  UIADD3 UR6, -UR7, 0x100000, URZ ;  /* 0x0010000007067890 */ /* 0x000fc8000fffe13f */
[----:B------:R-:W-:Y:S02]  /*04e0*/  USHF.L.U32 UR7, UR6, 0xb, URZ ;  /* 0x0000000b06077899 */ /* 0x000fe4000800063f */
[----:B------:R-:W-:Y:S01]  /*04f0*/  USHF.L.U32 UR6, UR6, 0x1, URZ ;  /* 0x0000000106067899 */ /* 0x000fe2000800063f */
[----:B------:R-:W1:Y:S03]  /*0500*/  FENCE.VIEW.ASYNC.S ;  /* 0x00000000000073c6 */ /* 0x000e660000000000 */
[----:B-1----:R1:W1:Y:S08]  /*0510*/  SYNCS.EXCH.64 URZ, [UR8+0x30c30], UR4 ;  /* 0x030c3004083f75b2 */ /* 0x0022700008000100 */
[----:B------:R1:W1:Y:S01]  /*0520*/  SYNCS.EXCH.64 URZ, [UR8+0x30c40], UR6 ;  /* 0x030c4006083f75b2 */ /* 0x0002620008000100 */
[----:B------:R1:W1:Y:S01]  /*0530*/  SYNCS.EXCH.64 URZ, [UR8+0x30c38], UR4 ;  /* 0x030c3804083f75b2 */ /* 0x0002620008000100 */
[----:B------:R1:W1:Y:S01]  /*0540*/  SYNCS.EXCH.64 URZ, [UR8+0x30c48], UR6 ;  /* 0x030c4806083f75b2 */ /* 0x0002620008000100 */
[----:B------:R-:W-:Y:S01]  /*0550*/  NOP ;  /* 0x0000000000007918 */ /* 0x000fe20000000000 */
.L_x_3:
[----:B---3--:R-:W-:Y:S01]  /*0560*/  ISETP.NE.AND P0, PT, R2, RZ, PT ;  /* 0x000000ff0200720c */ /* 0x008fe20003f05270 */
[----:B------:R-:W-:Y:S01]  /*0570*/  IMAD.MOV.U32 R16, RZ, RZ, 0x1 ;  /* 0x00000001ff107424 */ /* 0x000fe200078e00ff */
[----:B------:R-:W-:Y:S01]  /*0580*/  NOP ;  /* 0x0000000000007918 */ /* 0x000fe20000000000 */
[----:B------:R-:W-:Y:S03]  /*0590*/  BSSY B6, `(.L_x_4) ;  /* 0x000071c000067945 */ /* 0x000fe60003800000 */
[----:B------:R-:W-:Y:S01]  /*05a0*/  SEL R16, R16, 0x2, !P0 ;  /* 0x0000000210107807 */ /* 0x000fe20004000000 */
[----:B-12-4-:R-:W-:Y:S06]  /*05b0*/  BAR.SYNC.DEFER_BLOCKING 0x0 ;  /* 0x0000000000007b1d */ /* 0x016fec0000010000 */
[----:B------:R-:W-:Y:S05]  /*05c0*/  @!P0 BRA `(.L_x_5) ;  /* 0x0000004c00548947 */ /* 0x000fea0003800000 */
.L_x_6:
[----:B------:R-:W-:-:S08]  /*05d0*/  NOP ;  /* 0x0000000000007918 */ /* 0x000fd00000000000 */
[----:B------:R-:W1:Y:S02]  /*05e0*/  USETMAXREG.TRY_ALLOC.CTAPOOL UP0, 0xf0 ;  /* 0x000000f0000079c8 */ /* 0x000e640008000600 */
[----:B-1----:R-:W-:-:S13]  /*05f0*/  PLOP3.LUT P0, PT, PT, PT, UP0, 0x80, 0x0 ;  /* 0x000000000000781c */ /* 0x002fda0003f0f008 */
[----:B------:R-:W-:Y:S05]  /*0600*/  @!P0 BRA `(.L_x_6) ;  /* 0xfffffffc00f08947 */ /* 0x000fea000383ffff */
[----:B------:R-:W-:Y:S01]  /*0610*/  LOP3.LUT R0, R0, 0x3, RZ, 0xc0, !PT ;  /* 0x0000000300007812 */ /* 0x000fe200078ec0ff */
[----:B------:R-:W1:Y:S01]  /*0620*/  S2R R2, SR_TID.X ;  /* 0x0000000000027919 */ /* 0x000e620000002100 */
[----:B------:R-:W2:Y:S04]  /*0630*/  S2UR UR4, SR_CTAID.Z ;  /* 0x00000000000479c3 */ /* 0x000ea80000002700 */
[----:B------:R-:W3:Y:S02]  /*0640*/  SHFL.IDX PT, R0, R0, RZ, 0x1f ;  /* 0x00001fff00007589 */ /* 0x000ee400000e0000 */
[----:B---3--:R-:W-:Y:S02]  /*0650*/  ISETP.NE.AND P0, PT, R0, RZ, PT ;  /* 0x000000ff0000720c */ /* 0x008fe40003f05270 */
[----:B-1----:R-:W-:-:S11]  /*0660*/  SHF.R.U32.HI R2, RZ, 0x7, R2 ;  /* 0x00000007ff027819 */ /* 0x002fd60000011602 */
[----:B------:R-:W-:-:S05]  /*0670*/  @!P0 VIADD R2, R2, 0x9 ;  /* 0x0000000902028836 */ /* 0x000fca0000000000 */
[----:B------:R1:W-:Y:S06]  /*0680*/  @!P0 BAR.ARV R2, 0xa0 ;  /* 0x000280020000851d */ /* 0x0003ec0000002000 */
[----:B--2---:R-:W-:-:S13]  /*0690*/  ISETP.LE.AND P0, PT, RZ, UR4, PT ;  /* 0x00000004ff007c0c */ /* 0x004fda000bf03270 */
[----:B-1----:R-:W-:Y:S05]  /*06a0*/  @!P0 BRA `(.L_x_7) ;  /* 0x0000007000288947 */ /* 0x002fea0003800000 */
[----:B------:R-:W1:Y:S01]  /*06b0*/  S2R R3, SR_TID.X ;  /* 0x0000000000037919 */ /* 0x000e620000002100 */
[----:B------:R-:W-:-:S04]  /*06c0*/  MOV R0, RZ ;  /* 0x000000ff00007202 */ /* 0x000fc80000000f00 */
[----:B------:R-:W-:Y:S01]  /*06d0*/  LOP3.LUT P0, RZ, R0, 0x3ff, RZ, 0xc0, !PT ;  /* 0x000003ff00ff7812 */ /* 0x000fe2000780c0ff */
[----:B-1----:R-:W-:-:S12]  /*06e0*/  VIADD R17, R3, 0xffffff80 ;  /* 0xffffff8003117836 */ /* 0x002fd80000000000 */
[----:B------:R-:W-:Y:S05]  /*06f0*/  @!P0 BRA `(.L_x_8) ;  /* 0x00000000007c8947 */ /* 0x000fea0003800000 */
[----:B------:R-:W-:Y:S01]  /*0700*/  MOV R2, 0x0 ;  /* 0x0000000000027802 */ /* 0x000fe20000000f00 */
[----:B------:R-:W-:Y:S01]  /*0710*/  ULDC.64 UR4, c[0x4][0x80] ;  /* 0x0100200000047ab9 */ /* 0x000fe20000000a00 */
[----:B------:R-:W-:Y:S01]  /*0720*/  ULDC.64 UR6, c[0x4][0x8] ;  /* 0x0100020000067ab9 */ /* 0x000fe20000000a00 */
[----:B------:R-:W-:Y:S01]  /*0730*/  IMAD.U32 R4, RZ, RZ, UR4 ;  /* 0x00000004ff047e24 */ /* 0x000fe2000f8e00ff */
[----:B------:R1:W2:Y:S01]  /*0740*/  LDC.64 R14, c[0x4][R2] ;  /* 0x01000000020e7b82 */ /* 0x0002a20000000a00 */
[----:B------:R-:W-:Y:S01]  /*0750*/  IMAD.U32 R5, RZ, RZ, UR5 ;  /* 0x00000005ff057e24 */ /* 0x000fe2000f8e00ff */
[----:B------:R-:W-:Y:S01]  /*0760*/  ULDC.64 UR4, c[0x4][0x88] ;  /* 0x0100220000047ab9 */ /* 0x000fe20000000a00 */
[----:B------:R-:W-:Y:S02]  /*0770*/  IMAD.U32 R10, RZ, RZ, UR6 ;  /* 0x00000006ff0a7e24 */ /* 0x000fe4000f8e00ff */
[----:B------:R-:W-:Y:S02]  /*0780*/  IMAD.U32 R6, RZ, RZ, UR4 ;  /* 0x00000004ff067e24 */ /* 0x000fe4000f8e00ff */
[----:B------:R-:W-:-:S02]  /*0790*/  IMAD.U32 R7, RZ, RZ, UR5 ;  /* 0x00000005ff077e24 */ /* 0x000fc4000f8e00ff */
[----:B------:R-:W-:Y:S02]  /*07a0*/  IMAD.U32 R11, RZ, RZ, UR7 ;  /* 0x00000007ff0b7e24 */ /* 0x000fe4000f8e00ff */
[----:B------:R-:W-:Y:S02]  /*07b0*/  IMAD.MOV.U32 R8, RZ, RZ, 0x70 ;  /* 0x00000070ff087424 */ /* 0x000fe400078e00ff */
[----:B------:R-:W-:Y:S02]  /*07c0*/  IMAD.MOV.U32 R12, RZ, RZ, 0x1 ;  /* 0x00000001ff0c7424 */ /* 0x000fe400078e00ff */
[----:B-1----:R-:W-:-:S07]  /*07d0*/  IMAD.MOV.U32 R13, RZ, RZ, RZ ;  /* 0x000000ffff0d7224 */ /* 0x002fce00078e00ff */
[----:B------:R-:W-:-:S07]  /*07e0*/  LEPC R20, `(.L_x_9) ;  /* 0x000000001014794e */ /* 0x000fce0000000000 */
[----:B--2---:R-:W-:Y:S05]  /*07f0*/  CALL.ABS.NOINC R14 ;  /* 0x000000000e007343 */ /* 0x004fea0003c00000 */
.L_x_9:
[----:B------:R-:W1:Y:S01]  /*0800*/  LDC.64 R2, c[0x4][R2] ;  /* 0x0100000002027b82 */ /* 0x000e620000000a00 */
[----:B------:R-:W-:Y:S01]  /*0810*/  ULDC.64 UR4, c[0x4][0x80] ;  /* 0x0100200000047ab9 */ /* 0x000fe20000000a00 */
[----:B------:R-:W-:Y:S01]  /*0820*/  ULDC.64 UR6, c[0x4][0x88] ;  /* 0x0100220000067ab9 */ /* 0x000fe20000000a00 */
[----:B------:R-:W-:Y:S02]  /*0830*/  IMAD.U32 R4, RZ, RZ, UR4 ;  /* 0x00000004ff047e24 */ /* 0x000fe4000f8e00ff */
        /* <DEDUP_REMOVED lines=8> */
[----:B------:R-:W-:-:S07]  /*08c0*/  IMAD.MOV.U32 R13, RZ, RZ, RZ ;  /* 0x000000ffff0d7224 */ /* 0x000fce00078e00ff */
[----:B------:R-:W-:-:S07]  /*08d0*/  LEPC R20, `(.L_x_8) ;  /* 0x000000001014794e */ /* 0x000fce0000000000 */
[----:B-1----:R-:W-:Y:S05]  /*08e0*/  CALL.ABS.NOINC R2 ;  /* 0x0000000002007343 */ /* 0x002fea0003c00000 */
.L_x_8:
[----:B------:R-:W1:Y:S01]  /*08f0*/  S2R R0, SR_CgaCtaId ;  /* 0x0000000000007919 */ /* 0x000e620000008800 */
[----:B------:R-:W-:-:S04]  /*0900*/  MOV R225, 0x400 ;  /* 0x0000040000e17802 */ /* 0x000fc80000000f00 */
[----:B-1----:R-:W-:-:S05]  /*0910*/  LEA R225, R0, R225, 0x18 ;  /* 0x000000e100e17211 */ /* 0x002fca00078ec0ff */
[----:B------:R-:W-:-:S05]  /*0920*/  VIADD R2, R225, 0x20c00 ;  /* 0x00020c00e1027836 */ /* 0x000fca0000000000 */
[----:B------:R-:W-:-:S13]  /*0930*/  LOP3.LUT P0, RZ, R2, 0x3ff, RZ, 0xc0, !PT ;  /* 0x000003ff02ff7812 */ /* 0x000fda000780c0ff */
        /* <DEDUP_REMOVED lines=17> */
.L_x_11:
        /* <DEDUP_REMOVED lines=15> */
.L_x_10:
[----:B------:R-:W-:Y:S01]  /*0b40*/  SHF.R.S32.HI R2, RZ, 0x1f, R17 ;  /* 0x0000001fff027819 */ /* 0x000fe20000011411 */
[----:B------:R-:W-:-:S03]  /*0b50*/  UMOV UR4, 0xffffffff ;  /* 0xffffffff00047882 */ /* 0x000fc60000000000 */
[----:B------:R-:W-:-:S04]  /*0b60*/  LEA.HI R3, R2, R17, RZ, 0x7 ;  /* 0x0000001102037211 */ /* 0x000fc800078f38ff */
[----:B------:R-:W-:Y:S01]  /*0b70*/  SHF.R.S32.HI R13, RZ, 0x7, R3 ;  /* 0x00000007ff0d7819 */ /* 0x000fe20000011403 */
[----:B------:R-:W-:Y:S06]  /*0b80*/  BRA.DIV UR4, `(.L_x_12) ;  /* 0x0000006a04f87947 */ /* 0x000fec000b800000 */
[----:B------:R1:W2:Y:S02]  /*0b90*/  SHFL.IDX PT, R14, R13, RZ, 0x1f ;  /* 0x00001fff0d0e7589 */ /* 0x0002a400000e0000 */
.L_x_83:
[----:B------:R-:W-:Y:S02]  /*0ba0*/  SHF.L.U32 R6, RZ, 0x1f, RZ ;  /* 0x0000001fff067819 */ /* 0x000fe400000006ff */
[----:B------:R-:W-:Y:S02]  /*0bb0*/  LEA.HI R4, R2, R17, RZ, 0x4 ;  /* 0x0000001102047211 */ /* 0x000fe400078f20ff */
[----:B------:R-:W3:Y:S01]  /*0bc0*/  SYNCS.PHASECHK.TRANS64.TRYWAIT P0, [R225+URZ+0x30c00], R6 ;  /* 0x030c0006e10075a7 */ /* 0x000ee2000800017f */
[----:B--2---:R-:W-:Y:S02]  /*0bd0*/  LEA.HI R0, R14, R14, RZ, 0x1 ;  /* 0x0000000e0e007211 */ /* 0x004fe400078f08ff */
[----:B------:R-:W-:Y:S02]  /*0be0*/  SHF.R.S32.HI R7, RZ, 0x4, R4 ;  /* 0x00000004ff077819 */ /* 0x000fe40000011404 */
[----:B------:R-:W-:Y:S02]  /*0bf0*/  LOP3.LUT R5, R0, 0xffffe, RZ, 0xc0, !PT ;  /* 0x000ffffe00057812 */ /* 0x000fe400078ec0ff */
[----:B------:R-:W-:-:S03]  /*0c00*/  LEA.HI R4, R4, R7, RZ, 0x1 ;  /* 0x0000000704047211 */ /* 0x000fc600078f08ff */
[----:B------:R-:W-:Y:S01]  /*0c10*/  IMAD.IADD R0, R14, 0x1, -R5 ;  /* 0x000000010e007824 */ /* 0x000fe200078e0a05 */
[----:B------:R-:W-:-:S05]  /*0c20*/  LOP3.LUT R4, R4, 0xfffffffe, RZ, 0xc0, !PT ;  /* 0xfffffffe04047812 */ /* 0x000fca00078ec0ff */
[----:B------:R-:W-:-:S05]  /*0c30*/  IMAD.IADD R4, R7, 0x1, -R4 ;  /* 0x0000000107047824 */ /* 0x000fca00078e0a04 */
[----:B------:R2:W-:Y:S02]  /*0c40*/  STL [R1+0xc], R4 ;  /* 0x00000c0401007387 */ /* 0x0005e40000100800 */
[----:B--23--:R-:W-:Y:S05]  /*0c50*/  @P0 BRA `(.L_x_13) ;  /* 0x0000000000080947 */ /* 0x00cfea0003800000 */
[----:B------:R-:W2:Y:S02]  /*0c60*/  SYNCS.PHASECHK.TRANS64.TRYWAIT P0, [R225+URZ+0x30c00], R6 ;  /* 0x030c0006e10075a7 */ /* 0x000ea4000800017f */
[----:B--2---:R-:W-:Y:S05]  /*0c70*/  @!P0 BRA `(.L_x_14) ;  /* 0x0000006800d88947 */ /* 0x004fea0003800000 */
.L_x_13:
[----:B------:R-:W3:Y:S01]  /*0c80*/  LDC R9, c[0x0][0x280] ;  /* 0x0000a000ff097b82 */ /* 0x000ee20000000800 */
[----:B------:R-:W-:Y:S02]  /*0c90*/  LEA.HI R4, R2, R17, RZ, 0x5 ;  /* 0x0000001102047211 */ /* 0x000fe400078f28ff */
[----:B------:R-:W-:Y:S02]  /*0ca0*/  CS2R R214, SRZ ;  /* 0x0000000000d67805 */ /* 0x000fe4000001ff00 */
[----:B------:R-:W-:Y:S02]  /*0cb0*/  CS2R R212, SRZ ;  /* 0x0000000000d47805 */ /* 0x000fe4000001ff00 */
[----:B------:R-:W-:Y:S02]  /*0cc0*/  CS2R R210, SRZ ;  /* 0x0000000000d27805 */ /* 0x000fe4000001ff00 */
[----:B------:R-:W-:Y:S02]  /*0cd0*/  CS2R R208, SRZ ;  /* 0x0000000000d07805 */ /* 0x000fe4000001ff00 */
[----:B------:R-:W-:-:S02]  /*0ce0*/  CS2R R206, SRZ ;  /* 0x0000000000ce7805 */ /* 0x000fc4000001ff00 */
[----:B------:R-:W-:Y:S02]  /*0cf0*/  CS2R R204, SRZ ;  /* 0x0000000000cc7805 */ /* 0x000fe4000001ff00 */
        /* <DEDUP_REMOVED lines=16> */
[----:B---3--:R-:W-:-:S02]  /*0e00*/  ISETP.GE.AND P0, PT, R9, 0x1, PT ;  /* 0x000000010900780c */ /* 0x008fc40003f06270 */
        /* <DEDUP_REMOVED lines=10> */
[----:B------:R-:W-:Y:S01]  /*0eb0*/  SHF.R.S32.HI R5, RZ, 0x5, R4 ;  /* 0x00000005ff057819 */ /* 0x000fe20000011404 */
[----:B------:R-:W-:Y:S06]  /*0ec0*/  @!P0 BRA `(.L_x_15) ;  /* 0x0000003400c48947 */ /* 0x000fec0003800000 */
[----:B------:R-:W3:Y:S01]  /*0ed0*/  LDL R12, [R1+0xc] ;  /* 0x00000c00010c7983 */ /* 0x000ee20000100800 */
[----:B--2---:R-:W-:Y:S01]  /*0ee0*/  LOP3.LUT R6, R3, 0xffffff80, RZ, 0xc0, !PT ;  /* 0xffffff8003067812 */ /* 0x004fe200078ec0ff */
[----:B------:R-:W-:Y:S01]  /*0ef0*/  IMAD.SHL.U32 R3, R17, 0x40, RZ ;  /* 0x0000004011037824 */ /* 0x000fe200078e00ff */
[----:B------:R-:W-:Y:S01]  /*0f00*/  LOP3.LUT R4, R4, 0xffffffe0, RZ, 0xc0, !PT ;  /* 0xffffffe004047812 */ /* 0x000fe200078ec0ff */
[----:B------:R-:W-:Y:S01]  /*0f10*/  IMAD.SHL.U32 R8, R5, 0x10, RZ ;  /* 0x0000001005087824 */ /* 0x000fe200078e00ff */
[CC--:B------:R-:W-:Y:S01]  /*0f20*/  LEA.HI R5, R2.reuse, R17.reuse, RZ, 0x2 ;  /* 0x0000001102057211 */ /* 0x0c0fe200078f10ff */
[----:B------:R-:W-:Y:S01]  /*0f30*/  VIADD R9, R9, 0x7f ;  /* 0x0000007f09097836 */ /* 0x000fe20000000000 */
[----:B------:R-:W-:Y:S01]  /*0f40*/  LOP3.LUT R3, R3, 0x1c0, RZ, 0xc0, !PT ;  /* 0x000001c003037812 */ /* 0x000fe200078ec0ff */
[C---:B------:R-:W-:Y:S01]  /*0f50*/  IMAD.IADD R4, R17.reuse, 0x1, -R4 ;  /* 0x0000000111047824 */ /* 0x040fe200078e0a04 */
[----:B------:R-:W-:Y:S01]  /*0f60*/  LEA.HI R7, R2, R17, RZ, 0x3 ;  /* 0x0000001102077211 */ /* 0x000fe200078f18ff */
[----:B------:R-:W-:Y:S01]  /*0f70*/  IMAD.IADD R6, R17, 0x1, -R6 ;  /* 0x0000000111067824 */ /* 0x000fe200078e0a06 */
[----:B------:R-:W-:Y:S01]  /*0f80*/  LOP3.LUT R2, R5, 0xfffffffc, RZ, 0xc0, !PT ;  /* 0xfffffffc05027812 */ /* 0x000fe200078ec0ff */
[----:B------:R-:W2:Y:S01]  /*0f90*/  S2R R18, SR_CTAID.X ;  /* 0x0000000000127919 */ /* 0x000ea20000002500 */
[----:B------:R-:W-:Y:S01]  /*0fa0*/  SHF.R.S32.HI R10, RZ, 0x1f, R9 ;  /* 0x0000001fff0a7819 */ /* 0x000fe20000011409 */
[----:B------:R-:W2:Y:S01]  /*0fb0*/  LDC R21, c[0x0][0x290] ;  /* 0x0000a400ff157b82 */ /* 0x000ea20000000800 */
[----:B------:R-:W-:Y:S01]  /*0fc0*/  LOP3.LUT R8, R3, 0x30, R8, 0xf8, !PT ;  /* 0x0000003003087812 */ /* 0x000fe200078ef808 */
[----:B------:R-:W-:Y:S01]  /*0fd0*/  IMAD R19, R13, 0x400, R6 ;  /* 0x000004000d137824 */ /* 0x000fe200078e0206 */
[----:B------:R-:W-:Y:S01]  /*0fe0*/  SHF.R.S32.HI R5, RZ, 0x1f, R4 ;  /* 0x0000001fff057819 */ /* 0x000fe20000011404 */
[----:B------:R-:W-:Y:S01]  /*0ff0*/  IMAD.IADD R2, R17, 0x1, -R2 ;  /* 0x0000000111027824 */ /* 0x000fe200078e0a02 */
[----:B------:R-:W-:Y:S01]  /*1000*/  SHF.R.U32.HI R11, RZ, 0x3, R3 ;  /* 0x00000003ff0b7819 */ /* 0x000fe20000011603 */
[----:B------:R-:W-:Y:S01]  /*1010*/  IMAD.MOV.U32 R215, RZ, RZ, RZ ;  /* 0x000000ffffd77224 */ /* 0x000fe200078e00ff */
[----:B------:R-:W-:-:S02]  /*1020*/  LEA.HI R3, R13, R13, RZ, 0x1 ;  /* 0x0000000d0d037211 */ /* 0x000fc400078f08ff */
[----:B------:R-:W-:Y:S02]  /*1030*/  LEA.HI R235, R10, R9, RZ, 0x7 ;  /* 0x000000090aeb7211 */ /* 0x000fe400078f38ff */
[----:B------:R-:W-:Y:S02]  /*1040*/  LOP3.LUT R8, R8, 0x8, R7, 0xf8, !PT ;  /* 0x0000000808087812 */ /* 0x000fe400078ef807 */
[CC--:B------:R-:W-:Y:S02]  /*1050*/  LEA.HI R7, R5.reuse, R4.reuse, RZ, 0x3 ;  /* 0x0000000405077211 */ /* 0x0c0fe400078f18ff */
[----:B------:R-:W-:Y:S02]  /*1060*/  LEA.HI R9, R5, R4, RZ, 0x2 ;  /* 0x0000000405097211 */ /* 0x000fe400078f10ff */
[----:B------:R-:W-:Y:S02]  /*1070*/  LOP3.LUT R4, R3, 0xfffffffe, RZ, 0xc0, !PT ;  /* 0xfffffffe03047812 */ /* 0x000fe400078ec0ff */
[----:B------:R-:W-:-:S02]  /*1080*/  LOP3.LUT R11, R8, R11, RZ, 0x3c, !PT ;  /* 0x0000000b080b7212 */ /* 0x000fc400078e3cff */
[----:B------:R-:W-:Y:S01]  /*1090*/  SHF.R.S32.HI R3, RZ, 0x1f, R6 ;  /* 0x0000001fff037819 */ /* 0x000fe20000011406 */
[----:B------:R-:W-:Y:S01]  /*10a0*/  IMAD.IADD R226, R13, 0x1, -R4 ;  /* 0x000000010de27824 */ /* 0x000fe200078e0a04 */
[--C-:B------:R-:W-:Y:S02]  /*10b0*/  SHF.R.S32.HI R8, RZ, 0x3, R7.reuse ;  /* 0x00000003ff087819 */ /* 0x100fe40000011407 */
[----:B------:R-:W-:Y:S02]  /*10c0*/  SHF.R.S32.HI R7, RZ, 0x1f, R7 ;  /* 0x0000001fff077819 */ /* 0x000fe40000011407 */
[----:B------:R-:W-:Y:S02]  /*10d0*/  LEA.HI R4, R3, R6, RZ, 0x2 ;  /* 0x0000000603047211 */ /* 0x000fe400078f10ff */
[----:B------:R-:W-:Y:S01]  /*10e0*/  LEA.HI R7, R7, R8, RZ, 0x4 ;  /* 0x0000000807077211 */ /* 0x000fe200078f20ff */
[----:B--2---:R-:W-:Y:S01]  /*10f0*/  IMAD R18, R18, -0x80, R21 ;  /* 0xffffff8012127824 */ /* 0x004fe200078e0215 */
[----:B------:R-:W-:-:S02]  /*1100*/  LOP3.LUT R5, R4, 0x7ffffffc, RZ, 0xc0, !PT ;  /* 0x7ffffffc04057812 */ /* 0x000fc400078ec0ff */
[----:B------:R-:W-:Y:S02]  /*1110*/  SHF.R.S32.HI R10, RZ, 0x2, R9 ;  /* 0x00000002ff0a7819 */ /* 0x000fe40000011409 */
[----:B------:R-:W-:Y:S02]  /*1120*/  LOP3.LUT R7, R7, 0x1ffffff0, RZ, 0xc0, !PT ;  /* 0x1ffffff007077812 */ /* 0x000fe400078ec0ff */
[----:B------:R-:W-:Y:S02]  /*1130*/  LEA.HI R9, R9, R10, RZ, 0x1 ;  /* 0x0000000a09097211 */ /* 0x000fe400078f08ff */
[----:B------:R-:W-:Y:S01]  /*1140*/  SHF.R.S32.HI R235, RZ, 0x7, R235 ;  /* 0x00000007ffeb7819 */ /* 0x000fe200000114eb */
[----:B------:R-:W-:Y:S01]  /*1150*/  IMAD.IADD R8, R8, 0x1, -R7 ;  /* 0x0000000108087824 */ /* 0x000fe200078e0a07 */
[----:B------:R-:W-:Y:S01]  /*1160*/  LOP3.LUT R9, R9, 0xfffffffe, RZ, 0xc0, !PT ;  /* 0xfffffffe09097812 */ /* 0x000fe200078ec0ff */
[----:B------:R-:W-:-:S04]  /*1170*/  VIADD R7, R10, 0x10 ;  /* 0x000000100a077836 */ /* 0x000fc80000000000 */
[----:B------:R-:W-:Y:S02]  /*1180*/  IMAD.IADD R9, R10, 0x1, -R9 ;  /* 0x000000010a097824 */ /* 0x000fe400078e0a09 */
[----:B---3--:R-:W-:Y:S01]  /*1190*/  IMAD R236, R13, 0x10, R12 ;  /* 0x000000100dec7824 */ /* 0x008fe200078e020c */
[----:B------:R-:W-:Y:S01]  /*11a0*/  LEA.HI R12, R3, R6, RZ, 0x5 ;  /* 0x00000006030c7211 */ /* 0x000fe200078f28ff */
[----:B------:R-:W-:Y:S02]  /*11b0*/  IMAD.IADD R3, R6, 0x1, -R5 ;  /* 0x0000000106037824 */ /* 0x000fe400078e0a05 */
[C---:B------:R-:W-:Y:S01]  /*11c0*/  VIADD R5, R10.reuse, 0x8 ;  /* 0x000000080a057836 */ /* 0x040fe20000000000 */
[----:B------:R-:W-:Y:S01]  /*11d0*/  SHF.R.S32.HI R17, RZ, 0x5, R12 ;  /* 0x00000005ff117819 */ /* 0x000fe2000001140c */
[----:B-1----:R-:W-:Y:S02]  /*11e0*/  VIADD R13, R10, 0x18 ;  /* 0x000000180a0d7836 */ /* 0x002fe40000000000 */
[----:B------:R-:W-:Y:S01]  /*11f0*/  IMAD.U32 R236, R236, 0x200, R11 ;  /* 0x00000200ecec7824 */ /* 0x000fe200078e000b */
[----:B------:R-:W-:Y:S01]  /*1200*/  LEA.HI R6, R5, R5, RZ, 0x1 ;  /* 0x0000000505067211 */ /* 0x000fe200078f08ff */
[----:B------:R-:W-:Y:S01]  /*1210*/  IMAD R17, R17, -0x10, R18 ;  /* 0xfffffff011117824 */ /* 0x000fe200078e0212 */
[----:B------:R-:W-:-:S02]  /*1220*/  LEA.HI R11, R7, R7, RZ, 0x1 ;  /* 0x00000007070b7211 */ /* 0x000fc400078f08ff */
[----:B------:R-:W-:Y:S02]  /*1230*/  LEA.HI R15, R13, R13, RZ, 0x1 ;  /* 0x0000000d0d0f7211 */ /* 0x000fe400078f08ff */
[----:B------:R-:W-:Y:S02]  /*1240*/  LOP3.LUT R10, R6, 0xfffffffe, RZ, 0xc0, !PT ;  /* 0xfffffffe060a7812 */ /* 0x000fe400078ec0ff */
[----:B------:R-:W-:Y:S02]  /*1250*/  LOP3.LUT R12, R11, 0xfffffffe, RZ, 0xc0, !PT ;  /* 0xfffffffe0b0c7812 */ /* 0x000fe400078ec0ff */
[----:B------:R-:W-:Y:S01]  /*1260*/  LOP3.LUT R14, R15, 0xfffffffe, RZ, 0xc0, !PT ;  /* 0xfffffffe0f0e7812 */ /* 0x000fe200078ec0ff */
[----:B------:R-:W-:Y:S01]  /*1270*/  IMAD.IADD R10, R5, 0x1, -R10 ;  /* 0x00000001050a7824 */ /* 0x000fe200078e0a0a */
[----:B------:R-:W-:Y:S01]  /*1280*/  SHF.R.S32.HI R5, RZ, 0x1, R6 ;  /* 0x00000001ff057819 */ /* 0x000fe20000011406 */
[----:B------:R-:W-:Y:S01]  /*1290*/  IMAD.IADD R12, R7, 0x1, -R12 ;  /* 0x00000001070c7824 */ /* 0x000fe200078e0a0c */
[----:B------:R-:W-:Y:S01]  /*12a0*/  SHF.R.S32.HI R6, RZ, 0x1f, R6 ;  /* 0x0000001fff067819 */ /* 0x000fe20000011406 */
[----:B------:R-:W-:Y:S01]  /*12b0*/  IMAD.IADD R237, R13, 0x1, -R14 ;  /* 0x000000010ded7824 */ /* 0x000fe200078e0a0e */
[----:B------:R-:W-:-:S02]  /*12c0*/  SHF.R.S32.HI R7, RZ, 0x1, R11 ;  /* 0x00000001ff077819 */ /* 0x000fc4000001140b */
[----:B------:R-:W-:Y:S02]  /*12d0*/  SHF.R.S32.HI R14, RZ, 0x1f, R11 ;  /* 0x0000001fff0e7819 */ /* 0x000fe4000001140b */
[--C-:B------:R-:W-:Y:S02]  /*12e0*/  SHF.R.S32.HI R13, RZ, 0x2, R4.reuse ;  /* 0x00000002ff0d7819 */ /* 0x100fe40000011404 */
[----:B------:R-:W-:Y:S02]  /*12f0*/  LEA.HI R6, R6, R5, RZ, 0x4 ;  /* 0x0000000506067211 */ /* 0x000fe400078f20ff */
[----:B------:R-:W-:Y:S02]  /*1300*/  SHF.R.S32.HI R4, RZ, 0x1f, R4 ;  /* 0x0000001fff047819 */ /* 0x000fe40000011404 */
[----:B------:R-:W-:Y:S02]  /*1310*/  LEA.HI R14, R14, R7, RZ, 0x4 ;  /* 0x000000070e0e7211 */ /* 0x000fe400078f20ff */
[----:B------:R-:W-:-:S02]  /*1320*/  SHF.R.S32.HI R11, RZ, 0x1, R15 ;  /* 0x00000001ff0b7819 */ /* 0x000fc4000001140f */
[----:B------:R-:W-:Y:S02]  /*1330*/  SHF.R.S32.HI R18, RZ, 0x1f, R15 ;  /* 0x0000001fff127819 */ /* 0x000fe4000001140f */
[----:B------:R-:W-:Y:S02]  /*1340*/  LOP3.LUT R6, R6, 0x1ffffff0, RZ, 0xc0, !PT ;  /* 0x1ffffff006067812 */ /* 0x000fe400078ec0ff */
[----:B------:R-:W-:Y:S02]  /*1350*/  LEA.HI R4, R4, R13, RZ, 0x3 ;  /* 0x0000000d04047211 */ /* 0x000fe400078f18ff */
[----:B------:R-:W-:Y:S01]  /*1360*/  LOP3.LUT R14, R14, 0x1ffffff0, RZ, 0xc0, !PT ;  /* 0x1ffffff00e0e7812 */ /* 0x000fe200078ec0ff */
[----:B------:R-:W-:Y:S01]  /*1370*/  IMAD.IADD R5, R5, 0x1, -R6 ;  /* 0x0000000105057824 */ /* 0x000fe200078e0a06 */
[----:B------:R-:W-:Y:S01]  /*1380*/  LEA.HI R18, R18, R11, RZ, 0x4 ;  /* 0x0000000b12127211 */ /* 0x000fe200078f20ff */
[----:B------:R-:W-:Y:S01]  /*1390*/  IMAD R6, R8, 0x8, R9 ;  /* 0x0000000808067824 */ /* 0x000fe200078e0209 */
[----:B------:R-:W-:Y:S01]  /*13a0*/  LOP3.LUT R4, R4, 0xfffffff8, RZ, 0xc0, !PT ;  /* 0xfffffff804047812 */ /* 0x000fe200078ec0ff */
[----:B------:R-:W-:Y:S01]  /*13b0*/  IMAD.IADD R7, R7, 0x1, -R14 ;  /* 0x0000000107077824 */ /* 0x000fe200078e0a0e */
[----:B------:R-:W-:Y:S01]  /*13c0*/  LOP3.LUT R18, R18, 0x1ffffff0, RZ, 0xc0, !PT ;  /* 0x1ffffff012127812 */ /* 0x000fe200078ec0ff */
[----:B------:R-:W-:Y:S01]  /*13d0*/  IMAD R5, R5, 0x8, R10 ;  /* 0x0000000805057824 */ /* 0x000fe200078e020a */
[----:B------:R-:W-:Y:S01]  /*13e0*/  IADD3 R17, R17, R4, -R13 ;  /* 0x0000000411117210 */ /* 0x000fe20007ffe80d */
[----:B------:R-:W-:Y:S01]  /*13f0*/  IMAD R4, R7, 0x8, R12 ;  /* 0x0000000807047824 */ /* 0x000fe200078e020c */
[----:B------:R1:W-:Y:S01]  /*1400*/  STL [R1+0x8], R6 ;  /* 0x0000080601007387 */ /* 0x0003e20000100800 */
[----:B------:R-:W-:-:S02]  /*1410*/  IMAD.IADD R18, R11, 0x1, -R18 ;  /* 0x000000010b127824 */ /* 0x000fc400078e0a12 */
[----:B------:R-:W-:Y:S01]  /*1420*/  IMAD.SHL.U32 R8, R19, 0x4, RZ ;  /* 0x0000000413087824 */ /* 0x000fe200078e00ff */
[----:B------:R2:W-:Y:S01]  /*1430*/  STL [R1+0x4], R5 ;  /* 0x0000040501007387 */ /* 0x0005e20000100800 */
[----:B------:R-:W-:Y:S02]  /*1440*/  IMAD R237, R18, 0x8, R237 ;  /* 0x0000000812ed7824 */ /* 0x000fe400078e02ed */
[----:B------:R-:W-:Y:S01]  /*1450*/  IMAD R226, R226, -0x40, R17 ;  /* 0xffffffc0e2e27824 */ /* 0x000fe200078e0211 */
[----:B------:R3:W-:Y:S01]  /*1460*/  STL [R1], R4 ;  /* 0x0000000401007387 */ /* 0x0007e20000100800 */
[----:B------:R-:W-:Y:S01]  /*1470*/  IMAD R8, R8, 0x4, R225 ;  /* 0x0000000408087824 */ /* 0x000fe200078e02e1 */
[----:B-1----:R-:W-:Y:S01]  /*1480*/  CS2R R6, SRZ ;  /* 0x0000000000067805 */ /* 0x002fe2000001ff00 */
[----:B--2---:R-:W-:Y:S01]  /*1490*/  IMAD.MOV.U32 R5, RZ, RZ, RZ ;  /* 0x000000ffff057224 */ /* 0x004fe200078e00ff */
[----:B---3--:R-:W-:-:S07]  /*14a0*/  LOP3.LUT R4, R16, 0x1, RZ, 0xfc, !PT ;  /* 0x0000000110047812 */ /* 0x008fce00078efcff */
.L_x_26:
[----:B------:R-:W-:Y:S01]  /*14b0*/  ISETP.NE.AND P0, PT, R4, 0x3, PT ;  /* 0x000000030400780c */ /* 0x000fe20003f05270 */
[----:B------:R-:W-:-:S12]  /*14c0*/  YIELD ;  /* 0x0000000000007946 */ /* 0x000fd80003800000 */
[----:B-1----:R-:W-:Y:S05]  /*14d0*/  @!P0 BRA `(.L_x_16) ;  /* 0x0000000000048947 */ /* 0x002fea0003800000 */
[----:B------:R-:W-:Y:S01]  /*14e0*/  BPT.TRAP 0x1 ;  /* 0x000000040000795c */ /* 0x000fe20000300000 */
.L_x_16:
[----:B------:R-:W-:Y:S01]  /*14f0*/  IMAD R9, R7, 0x8, R225 ;  /* 0x0000000807097824 */ /* 0x000fe200078e02e1 */
[----:B------:R-:W-:-:S04]  /*1500*/  SHF.L.U32 R22, R6, 0x1f, RZ ;  /* 0x0000001f06167819 */ /* 0x000fc800000006ff */
[----:B------:R1:W2:Y:S01]  /*1510*/  SYNCS.PHASECHK.TRANS64.TRYWAIT P1, [R9+URZ+0x30c10], R22 ;  /* 0x030c1016090075a7 */ /* 0x0002a2000802017f */
[----:B------:R-:W-:Y:S05]  /*1520*/  @!P0 BRA `(.L_x_17) ;  /* 0x0000000000048947 */ /* 0x000fea0003800000 */
[----:B------:R-:W-:Y:S01]  /*1530*/  BPT.TRAP 0x1 ;  /* 0x000000040000795c */ /* 0x000fe20000300000 */
.L_x_17:
[----:B------:R-:W-:-:S05]  /*1540*/  VIADD R10, R225, 0x10000 ;  /* 0x00010000e10a7836 */ /* 0x000fca0000000000 */
[----:B------:R-:W-:-:S04]  /*1550*/  SHF.R.U32.HI R10, RZ, 0x4, R10 ;  /* 0x00000004ff0a7819 */ /* 0x000fc8000001160a */
[----:B------:R-:W-:Y:S01]  /*1560*/  LOP3.LUT R10, R10, 0x3fff, RZ, 0xc0, !PT ;  /* 0x00003fff0a0a7812 */ /* 0x000fe200078ec0ff */
[----:B--2---:R-:W-:Y:S06]  /*1570*/  @P1 BRA `(.L_x_18) ;  /* 0x0000000000081947 */ /* 0x004fec0003800000 */
[----:B------:R-:W2:Y:S02]  /*1580*/  SYNCS.PHASECHK.TRANS64.TRYWAIT P1, [R9+URZ+0x30c10], R22 ;  /* 0x030c1016090075a7 */ /* 0x000ea4000802017f */
[----:B--2---:R-:W-:Y:S05]  /*1590*/  @!P1 BRA `(.L_x_19) ;  /* 0x0000006000a49947 */ /* 0x004fea0003800000 */
.L_x_18:
[----:B------:R-:W-:Y:S05]  /*15a0*/  WARPSYNC.ALL ;  /* 0x0000000000007948 */ /* 0x000fea0003800000 */
[----:B------:R-:W-:Y:S01]  /*15b0*/  LOP3.LUT R12, R10, 0x10000, RZ, 0xfc, !PT ;  /* 0x000100000a0c7812 */ /* 0x000fe200078efcff */
[----:B------:R-:W-:Y:S01]  /*15c0*/  IMAD R11, R0, 0x2000, R225 ;  /* 0x00002000000b7824 */ /* 0x000fe200078e02e1 */
[----:B------:R-:W3:Y:S04]  /*15d0*/  LDL R15, [R1+0x8] ;  /* 0x00000800010f7983 */ /* 0x000ee80000100800 */
[----:B------:R-:W-:Y:S01]  /*15e0*/  R2UR UR9, R11 ;  /* 0x000000000b0972ca */ /* 0x000fe200000e0000 */
[C---:B------:R-:W-:Y:S01]  /*15f0*/  IMAD R12, R7.reuse, 0x400, R12 ;  /* 0x00000400070c7824 */ /* 0x040fe200078e020c */
[----:B------:R-:W4:Y:S04]  /*1600*/  LDL R14, [R1+0x4] ;  /* 0x00000400010e7983 */ /* 0x000f280000100800 */
[----:B------:R-:W-:Y:S01]  /*1610*/  R2UR UR8, R12 ;  /* 0x000000000c0872ca */ /* 0x000fe200000e0000 */
[----:B------:R-:W5:Y:S01]  /*1620*/  LDL R13, [R1] ;  /* 0x00000000010d7983 */ /* 0x000f620000100800 */
[----:B------:R-:W-:Y:S01]  /*1630*/  WARPGROUP.ARRIVE ;  /* 0x00000000000079c5 */ /* 0x000fe20000000000 */
[----:B------:R-:W-:Y:S01]  /*1640*/  UMOV UR7, 0x40000040 ;  /* 0x4000004000077882 */ /* 0x000fe20000000000 */
[----:B------:R-:W-:Y:S01]  /*1650*/  UMOV UR5, 0x40000040 ;  /* 0x4000004000057882 */ /* 0x000fe20000000000 */
[----:B------:R-:W-:-:S02]  /*1660*/  IMAD R18, R7, 0x80, R237 ;  /* 0x0000008007127824 */ /* 0x000fc400078e02ed */
[----:B------:R-:W-:Y:S01]  /*1670*/  USHF.R.U32.HI UR4, URZ, 0x4, UR9 ;  /* 0x000000043f047899 */ /* 0x000fe20008011609 */
[----:B------:R-:W-:Y:S02]  /*1680*/  VIADD R11, R225, 0x20000 ;  /* 0x00020000e10b7836 */ /* 0x000fe40000000000 */
[----:B------:R-:W-:Y:S01]  /*1690*/  IMAD R18, R3, 0x2, R18 ;  /* 0x0000000203127824 */ /* 0x000fe200078e0212 */
[----:B------:R-:W-:Y:S02]  /*16a0*/  ULOP3.LUT UR4, UR4, 0x3fff, URZ, 0xc0, !UPT ;  /* 0x00003fff04047892 */ /* 0x000fe4000f8ec03f */
[----:B------:R-:W-:Y:S01]  /*16b0*/  UMOV UR6, UR8 ;  /* 0x0000000800067c82 */ /* 0x000fe20008000000 */
[C---:B------:R-:W-:Y:S01]  /*16c0*/  IMAD R216, R18.reuse, 0x4, R225 ;  /* 0x0000000412d87824 */ /* 0x040fe200078e02e1 */
[----:B------:R-:W-:Y:S01]  /*16d0*/  ULOP3.LUT UR10, UR4, 0x10000, URZ, 0xfc, !UPT ;  /* 0x00010000040a7892 */ /* 0x000fe2000f8efc3f */
[----:B------:R-:W-:-:S06]  /*16e0*/  IMAD R220, R18, 0x4, R11 ;  /* 0x0000000412dc7824 */ /* 0x000fcc00078e020b */
[----:B------:R-:W-:Y:S02]  /*16f0*/  UMOV UR4, UR10 ;  /* 0x0000000a00047c82 */ /* 0x000fe40008000000 */
[----:B------:R-:W-:Y:S01]  /*1700*/  HGMMA.64x128x16.F32.BF16 R88, gdesc[UR4], RZ, !UPT, gsb0 ;  /* 0x01e00000045879f0 */ /* 0x000fe2000c0018ff */
[----:B------:R-:W-:Y:S02]  /*1710*/  UIADD3 UR6, UR8, 0x2, URZ ;  /* 0x0000000208067890 */ /* 0x000fe4000fffe03f */
[----:B------:R-:W-:Y:S01]  /*1720*/  UIADD3 UR4, UR10, 0x2, URZ ;  /* 0x000000020a047890 */ /* 0x000fe2000fffe03f */
[----:B------:R-:W-:Y:S01]  /*1730*/  UMOV UR7, 0x40000040 ;  /* 0x4000004000077882 */ /* 0x000fe20000000000 */
[----:B------:R-:W-:Y:S01]  /*1740*/  UMOV UR5, 0x40000040 ;  /* 0x4000004000057882 */ /* 0x000fe20000000000 */
[----:B------:R-:W-:Y:S02]  /*1750*/  WARPGROUP.DEPBAR.LE gsb0, 0x0 ;  /* 0x00008000000079c5 */ /* 0x000fe40000010000 */
[----:B------:R-:W-:-:S06]  /*1760*/  WARPGROUP.ARRIVE ;  /* 0x00000000000079c5 */ /* 0x000fcc0000000000 */
[----:B------:R-:W-:Y:S01]  /*1770*/  HGMMA.64x128x16.F32.BF16 R88, gdesc[UR4], R88, gsb0 ;  /* 0x01e00000045879f0 */ /* 0x000fe20008001858 */
[----:B------:R-:W-:Y:S02]  /*1780*/  UIADD3 UR6, UR8, 0x4, URZ ;  /* 0x0000000408067890 */ /* 0x000fe4000fffe03f */
[----:B------:R-:W-:Y:S01]  /*1790*/  UIADD3 UR4, UR10, 0x4, URZ ;  /* 0x000000040a047890 */ /* 0x000fe2000fffe03f */
[----:B------:R-:W-:Y:S01]  /*17a0*/  UMOV UR7, 0x40000040 ;  /* 0x4000004000077882 */ /* 0x000fe20000000000 */
[----:B------:R-:W-:Y:S01]  /*17b0*/  UMOV UR5, 0x40000040 ;  /* 0x4000004000057882 */ /* 0x000fe20000000000 */
[----:B---3--:R-:W-:-:S04]  /*17c0*/  IMAD R12, R7, 0x80, R15 ;  /* 0x00000080070c7824 */ /* 0x008fc800078e020f */
[----:B------:R-:W-:Y:S02]  /*17d0*/  IMAD R12, R3, 0x2, R12 ;  /* 0x00000002030c7824 */ /* 0x000fe400078e020c */
[C---:B----4-:R-:W-:Y:S02]  /*17e0*/  IMAD R14, R7.reuse, 0x80, R14 ;  /* 0x00000080070e7824 */ /* 0x050fe400078e020e */
[----:B------:R-:W-:Y:S01]  /*17f0*/  IMAD R20, R12, 0x4, R225 ;  /* 0x000000040c147824 */ /* 0x000fe200078e02e1 */
[----:B------:R-:W-:Y:S02]  /*1800*/  WARPGROUP.DEPBAR.LE gsb0, 0x0 ;  /* 0x00008000000079c5 */ /* 0x000fe40000010000 */
[----:B------:R-:W-:Y:S01]  /*1810*/  WARPGROUP.ARRIVE ;  /* 0x00000000000079c5 */ /* 0x000fe20000000000 */
[----:B-----5:R-:W-:Y:S02]  /*1820*/  IMAD R16, R7, 0x80, R13 ;  /* 0x0000008007107824 */ /* 0x020fe400078e020d */
[----:B------:R-:W-:-:S02]  /*1830*/  IMAD R14, R3, 0x2, R14 ;  /* 0x00000002030e7824 */ /* 0x000fc400078e020e */
[----:B------:R-:W-:Y:S01]  /*1840*/  IMAD R16, R3, 0x2, R16 ;  /* 0x0000000203107824 */ /* 0x000fe200078e0210 */
[----:B------:R-:W-:Y:S01]  /*1850*/  HGMMA.64x128x16.F32.BF16 R88, gdesc[UR4], R88, gsb0 ;  /* 0x01e00000045879f0 */ /* 0x000fe20008001858 */
[----:B------:R-:W-:Y:S01]  /*1860*/  UIADD3 UR6, UR8, 0x6, URZ ;  /* 0x0000000608067890 */ /* 0x000fe2000fffe03f */
[--C-:B------:R-:W-:Y:S01]  /*1870*/  IMAD R234, R14, 0x4, R225.reuse ;  /* 0x000000040eea7824 */ /* 0x100fe200078e02e1 */
[----:B------:R-:W-:Y:S01]  /*1880*/  UIADD3 UR4, UR10, 0x6, URZ ;  /* 0x000000060a047890 */ /* 0x000fe2000fffe03f */
[----:B------:R-:W-:Y:S01]  /*1890*/  IMAD R222, R16, 0x4, R225 ;  /* 0x0000000410de7824 */ /* 0x000fe200078e02e1 */
[----:B------:R-:W-:Y:S01]  /*18a0*/  UMOV UR7, 0x40000040 ;  /* 0x4000004000077882 */ /* 0x000fe20000000000 */
[----:B------:R-:W-:Y:S01]  /*18b0*/  UMOV UR5, 0x40000040 ;  /* 0x4000004000057882 */ /* 0x000fe20000000000 */
[--C-:B------:R-:W-:Y:S02]  /*18c0*/  IMAD R217, R12, 0x4, R11.reuse ;  /* 0x000000040cd97824 */ /* 0x100fe400078e020b */
[----:B------:R-:W-:-:S02]  /*18d0*/  IMAD R221, R14, 0x4, R11 ;  /* 0x000000040edd7824 */ /* 0x000fc400078e020b */
[----:B------:R-:W-:Y:S01]  /*18e0*/  IMAD R219, R16, 0x4, R11 ;  /* 0x0000000410db7824 */ /* 0x000fe200078e020b */
[----:B------:R-:W-:Y:S02]  /*18f0*/  WARPGROUP.DEPBAR.LE gsb0, 0x0 ;  /* 0x00008000000079c5 */ /* 0x000fe40000010000 */
[----:B------:R-:W-:-:S06]  /*1900*/  WARPGROUP.ARRIVE ;  /* 0x00000000000079c5 */ /* 0x000fcc0000000000 */
[----:B------:R-:W-:Y:S03]  /*1910*/  HGMMA.64x128x16.F32.BF16 R88, gdesc[UR4], R88, gsb0 ;  /* 0x01e00000045879f0 */ /* 0x000fe60008001858 */
[----:B------:R-:W-:Y:S02]  /*1920*/  WARPGROUP.DEPBAR.LE gsb0, 0x0 ;  /* 0x00008000000079c5 */ /* 0x000fe40000010000 */
[----:B------:R-:W3:Y:S04]  /*1930*/  LDS R20, [R20+0x20000] ;  /* 0x0200000014147984 */ /* 0x000ee80000000800 */
[----:B------:R-:W4:Y:S04]  /*1940*/  LDS R234, [R234+0x20000] ;  /* 0x02000000eaea7984 */ /* 0x000f280000000800 */
[----:B------:R-:W1:Y:S04]  /*1950*/  LDS R222, [R222+0x20000] ;  /* 0x02000000dede7984 */ /* 0x000e680000000800 */
[----:B------:R-:W1:Y:S01]  /*1960*/  LDS R216, [R216+0x20000] ;  /* 0x02000000d8d87984 */ /* 0x000e620000000800 */
[----:B------:R-:W-:Y:S05]  /*1970*/  @!P0 BRA `(.L_x_20) ;  /* 0x0000000000048947 */ /* 0x000fea0003800000 */
[----:B------:R-:W-:Y:S01]  /*1980*/  BPT.TRAP 0x1 ;  /* 0x000000040000795c */ /* 0x000fe20000300000 */
.L_x_20:
[----:B------:R1:W1:Y:S01]  /*1990*/  SYNCS.PHASECHK.TRANS64.TRYWAIT P1, [R9+URZ+0x30c30], R22 ;  /* 0x030c3016090075a7 */ /* 0x000262000802017f */
[----:B------:R-:W-:Y:S05]  /*19a0*/  @!P0 BRA `(.L_x_21) ;  /* 0x0000000000048947 */ /* 0x000fea0003800000 */
[----:B------:R-:W-:Y:S01]  /*19b0*/  BPT.TRAP 0x1 ;  /* 0x000000040000795c */ /* 0x000fe20000300000 */
.L_x_21:
[----:B------:R-:W-:-:S05]  /*19c0*/  VIADD R11, R225, 0x18000 ;  /* 0x00018000e10b7836 */ /* 0x000fca0000000000 */
[----:B------:R-:W-:-:S04]  /*19d0*/  SHF.R.U32.HI R11, RZ, 0x4, R11 ;  /* 0x00000004ff0b7819 */ /* 0x000fc8000001160b */
[----:B------:R-:W-:-:S04]  /*19e0*/  LOP3.LUT R218, R11, 0x3fff, RZ, 0xc0, !PT ;  /* 0x00003fff0bda7812 */ /* 0x000fc800078ec0ff */
[----:B------:R-:W-:Y:S01]  /*19f0*/  LOP3.LUT R12, R218, 0x10000, RZ, 0xfc, !PT ;  /* 0x00010000da0c7812 */ /* 0x000fe200078efcff */
[----:B-1----:R-:W-:Y:S06]  /*1a00*/  @P1 BRA `(.L_x_22) ;  /* 0x0000000000081947 */ /* 0x002fec0003800000 */
[----:B------:R-:W1:Y:S02]  /*1a10*/  SYNCS.PHASECHK.TRANS64.TRYWAIT P1, [R9+URZ+0x30c30], R22 ;  /* 0x030c3016090075a7 */ /* 0x000e64000802017f */
[----:B-1----:R-:W-:Y:S05]  /*1a20*/  @!P1 BRA `(.L_x_23) ;  /* 0x0000005c00949947 */ /* 0x002fea0003800000 */
.L_x_22:
[----:B------:R-:W-:Y:S01]  /*1a30*/  UIADD3 UR9, UR9, 0x4000, URZ ;  /* 0x0000400009097890 */ /* 0x000fe2000fffe03f */
[----:B------:R-:W-:Y:S01]  /*1a40*/  IMAD R12, R7, 0x400, R12 ;  /* 0x00000400070c7824 */ /* 0x000fe200078e020c */
[----:B------:R-:W-:Y:S01]  /*1a50*/  WARPGROUP.ARRIVE ;  /* 0x00000000000079c5 */ /* 0x000fe20000000000 */
[----:B------:R-:W-:Y:S01]  /*1a60*/  UMOV UR7, 0x40000040 ;  /* 0x4000004000077882 */ /* 0x000fe20000000000 */
[----:B------:R-:W-:Y:S01]  /*1a70*/  USHF.R.U32.HI UR9, URZ, 0x4, UR9 ;  /* 0x000000043f097899 */ /* 0x000fe20008011609 */
[----:B------:R-:W-:Y:S01]  /*1a80*/  VIADD R231, R2, 0xc ;  /* 0x0000000c02e77836 */ /* 0x000fe20000000000 */
[----:B------:R-:W-:Y:S01]  /*1a90*/  R2UR UR8, R12 ;  /* 0x000000000c0872ca */ /* 0x000fe200000e0000 */
[----:B------:R-:W-:Y:S01]  /*1aa0*/  UMOV UR5, 0x40000040 ;  /* 0x4000004000057882 */ /* 0x000fe20000000000 */
[----:B------:R-:W-:Y:S01]  /*1ab0*/  ULOP3.LUT UR9, UR9, 0x3fff, URZ, 0xc0, !UPT ;  /* 0x00003fff09097892 */ /* 0x000fe2000f8ec03f */
[----:B------:R-:W-:Y:S01]  /*1ac0*/  VIADD R230, R2, 0x10 ;  /* 0x0000001002e67836 */ /* 0x000fe20000000000 */
[----:B---3--:R-:W1:Y:S01]  /*1ad0*/  SHFL.IDX PT, R15, R20, R231, 0x1f ;  /* 0x00001fe7140f7589 */ /* 0x008e6200000e0000 */
[C---:B------:R-:W-:Y:S01]  /*1ae0*/  ISETP.GT.AND P2, PT, R226.reuse, RZ, PT ;  /* 0x000000ffe200720c */ /* 0x040fe20003f44270 */
[----:B------:R-:W-:Y:S01]  /*1af0*/  ULOP3.LUT UR9, UR9, 0x10000, URZ, 0xfc, !UPT ;  /* 0x0001000009097892 */ /* 0x000fe2000f8efc3f */
[----:B------:R-:W-:Y:S01]  /*1b00*/  ISETP.GT.AND P1, PT, R226, 0x8, PT ;  /* 0x00000008e200780c */ /* 0x000fe20003f24270 */
[----:B------:R-:W3:Y:S01]  /*1b10*/  SHFL.IDX PT, R16, R20, R230, 0x1f ;  /* 0x00001fe614107589 */ /* 0x000ee200000e0000 */
[----:B------:R-:W-:Y:S01]  /*1b20*/  FSEL R18, R93, -INF , P2 ;  /* 0xff8000005d127808 */ /* 0x000fe20001000000 */
[C---:B------:R-:W-:Y:S01]  /*1b30*/  VIADD R232, R2.reuse, 0x8 ;  /* 0x0000000802e87836 */ /* 0x040fe20000000000 */
[----:B------:R-:W-:Y:S01]  /*1b40*/  ULDC UR10, c[0x0][0x744] ;  /* 0x0001d100000a7ab9 */ /* 0x000fe20000000800 */
[----:B------:R-:W5:Y:S01]  /*1b50*/  SHFL.IDX PT, R11, R20, R2, 0x1f ;  /* 0x00001f02140b7589 */ /* 0x000f6200000e0000 */
[----:B------:R-:W-:Y:S01]  /*1b60*/  UMOV UR6, UR8 ;  /* 0x0000000800067c82 */ /* 0x000fe20008000000 */
[----:B------:R-:W-:Y:S01]  /*1b70*/  UMOV UR4, UR9 ;  /* 0x0000000900047c82 */ /* 0x000fe20008000000 */
[----:B--2---:R-:W-:Y:S01]  /*1b80*/  FSEL R22, R95, -INF , P1 ;  /* 0xff8000005f167808 */ /* 0x004fe20000800000 */
[----:B------:R-:W-:Y:S01]  /*1b90*/  HGMMA.64x128x16.F32.BF16 R24, gdesc[UR4], RZ, !UPT, gsb0 ;  /* 0x01e00000041879f0 */ /* 0x000fe2000c0018ff */
[----:B------:R-:W-:Y:S01]  /*1ba0*/  UIADD3 UR6, UR8, 0x2, URZ ;  /* 0x0000000208067890 */ /* 0x000fe2000fffe03f */
[----:B------:R-:W2:Y:S01]  /*1bb0*/  SHFL.IDX PT, R13, R20, R232, 0x1f ;  /* 0x00001fe8140d7589 */ /* 0x000ea200000e0000 */
[----:B------:R-:W-:Y:S01]  /*1bc0*/  UIADD3 UR4, UR9, 0x2, URZ ;  /* 0x0000000209047890 */ /* 0x000fe2000fffe03f */
[----:B------:R-:W-:Y:S01]  /*1bd0*/  VIADD R227, R2, 0x1c ;  /* 0x0000001c02e37836 */ /* 0x000fe20000000000 */
[----:B------:R-:W-:Y:S01]  /*1be0*/  UMOV UR7, 0x40000040 ;  /* 0x4000004000077882 */ /* 0x000fe20000000000 */
[----:B------:R-:W-:Y:S01]  /*1bf0*/  UMOV UR5, 0x40000040 ;  /* 0x4000004000057882 */ /* 0x000fe20000000000 */
[----:B------:R-:W-:Y:S01]  /*1c00*/  FSEL R19, R96, -INF , P2 ;  /* 0xff80000060137808 */ /* 0x000fe20001000000 */
[----:B------:R-:W-:Y:S01]  /*1c10*/  VIADD R228, R2, 0x18 ;  /* 0x0000001802e47836 */ /* 0x000fe20000000000 */
[----:B------:R-:W-:Y:S01]  /*1c20*/  FSEL R21, R98, -INF , P1 ;  /* 0xff80000062157808 */ /* 0x000fe20000800000 */
[----:B------:R-:W-:Y:S01]  /*1c30*/  VIADD R233, R2, 0x4 ;  /* 0x0000000402e97836 */ /* 0x000fe20000000000 */
[----:B------:R-:W-:Y:S01]  /*1c40*/  FSEL R88, R88, -INF , P2 ;  /* 0xff80000058587808 */ /* 0x000fe20001000000 */
[--C-:B-1----:R-:W-:Y:S01]  /*1c50*/  FFMA.FTZ R23, R18, UR10, -R15.reuse ;  /* 0x0000000a12177c23 */ /* 0x102fe2000801080f */
[----:B------:R-:W-:Y:S01]  /*1c60*/  FFMA.FTZ R17, R22, UR10, -R15 ;  /* 0x0000000a16117c23 */ /* 0x000fe2000801080f */
[----:B------:R-:W-:Y:S01]  /*1c70*/  VIADD R229, R2, 0x14 ;  /* 0x0000001402e57836 */ /* 0x000fe20000000000 */
[----:B------:R-:W1:Y:S01]  /*1c80*/  SHFL.IDX PT, R12, R20, R233, 0x1f ;  /* 0x00001fe9140c7589 */ /* 0x000e6200000e0000 */
[----:B------:R4:W-:Y:S01]  /*1c90*/  MUFU.EX2 R15, R23 ;  /* 0x00000017000f7308 */ /* 0x0009e20000000800 */
[--C-:B---3--:R-:W-:Y:S01]  /*1ca0*/  FFMA.FTZ R22, R19, UR10, -R16.reuse ;  /* 0x0000000a13167c23 */ /* 0x108fe20008010810 */
[----:B------:R-:W-:Y:S01]  /*1cb0*/  FFMA.FTZ R19, R21, UR10, -R16 ;  /* 0x0000000a15137c23 */ /* 0x000fe20008010810 */
[----:B------:R-:W-:Y:S01]  /*1cc0*/  FSEL R94, R94, -INF , P1 ;  /* 0xff8000005e5e7808 */ /* 0x000fe20000800000 */
[----:B------:R-:W3:Y:S01]  /*1cd0*/  SHFL.IDX PT, R21, R20, R228, 0x1f ;  /* 0x00001fe414157589 */ /* 0x000ee200000e0000 */
[----:B-----5:R-:W-:Y:S01]  /*1ce0*/  FFMA.FTZ R88, R88, UR10, -R11 ;  /* 0x0000000a58587c23 */ /* 0x020fe2000801080b */
[----:B------:R-:W-:Y:S01]  /*1cf0*/  FSEL R100, R100, -INF , P2 ;  /* 0xff80000064647808 */ /* 0x000fe20001000000 */
[----:B------:R-:W-:Y:S01]  /*1d00*/  IMAD R218, R7, 0x400, R218 ;  /* 0x0000040007da7824 */ /* 0x000fe200078e02da */
[----:B------:R-:W5:Y:S01]  /*1d10*/  SHFL.IDX PT, R18, R20, R229, 0x1f ;  /* 0x00001fe514127589 */ /* 0x000f6200000e0000 */
[----:B------:R1:W-:Y:S01]  /*1d20*/  MUFU.EX2 R223, R88 ;  /* 0x0000005800df7308 */ /* 0x0003e20000000800 */
[----:B--2---:R-:W-:Y:S01]  /*1d30*/  FFMA.FTZ R14, R94, UR10, -R13 ;  /* 0x0000000a5e0e7c23 */ /* 0x004fe2000801080d */
[----:B------:R-:W-:Y:S01]  /*1d40*/  FSEL R94, R103, -INF , P1 ;  /* 0xff800000675e7808 */ /* 0x000fe20000800000 */
[----:B----4-:R-:W2:Y:S01]  /*1d50*/  SHFL.IDX PT, R23, R20, R227, 0x1f ;  /* 0x00001fe314177589 */ /* 0x010ea200000e0000 */
[----:B------:R-:W-:-:S02]  /*1d60*/  FSEL R102, R102, -INF , P1 ;  /* 0xff80000066667808 */ /* 0x000fc40000800000 */
[----:B------:R-:W-:Y:S01]  /*1d70*/  FSEL R89, R89, -INF , P2 ;  /* 0xff80000059597808 */ /* 0x000fe20001000000 */
[----:B------:R-:W-:Y:S01]  /*1d80*/  SHFL.IDX PT, R98, R234, R230, 0x1f ;  /* 0x00001fe6ea627589 */ /* 0x000fe200000e0000 */
[----:B------:R4:W-:Y:S01]  /*1d90*/  MUFU.EX2 R16, R22 ;  /* 0x0000001600107308 */ /* 0x0009e20000000800 */
[----:B-1----:R-:W-:Y:S02]  /*1da0*/  FSEL R88, R101, -INF , P2 ;  /* 0xff80000065587808 */ /* 0x002fe40001000000 */
[----:B------:R-:W-:Y:S01]  /*1db0*/  FSEL R97, R97, -INF , P2 ;  /* 0xff80000061617808 */ /* 0x000fe20001000000 */
[----:B------:R-:W-:Y:S01]  /*1dc0*/  SHFL.IDX PT, R96, R234, R231, 0x1f ;  /* 0x00001fe7ea607589 */ /* 0x000fe200000e0000 */
[----:B------:R-:W-:Y:S01]  /*1dd0*/  FSEL R90, R90, -INF , P1 ;  /* 0xff8000005a5a7808 */ /* 0x000fe20000800000 */
[----:B------:R-:W-:Y:S01]  /*1de0*/  FFMA.FTZ R89, R89, UR10, -R12 ;  /* 0x0000000a59597c23 */ /* 0x000fe2000801080c */
[----:B------:R-:W-:Y:S01]  /*1df0*/  FSEL R99, R99, -INF , P1 ;  /* 0xff80000063637808 */ /* 0x000fe20000800000 */
[----:B------:R-:W-:Y:S01]  /*1e00*/  SHFL.IDX PT, R101, R234, R228, 0x1f ;  /* 0x00001fe4ea657589 */ /* 0x000fe200000e0000 */
[----:B------:R-:W-:Y:S01]  /*1e10*/  FSEL R91, R91, -INF , P1 ;  /* 0xff8000005b5b7808 */ /* 0x000fe20000800000 */
[----:B------:R1:W-:Y:S01]  /*1e20*/  MUFU.EX2 R224, R89 ;  /* 0x0000005900e07308 */ /* 0x0003e20000000800 */
[--C-:B---3--:R-:W-:Y:S01]  /*1e30*/  FFMA.FTZ R100, R100, UR10, -R21.reuse ;  /* 0x0000000a64647c23 */ /* 0x108fe20008010815 */
[----:B----4-:R-:W-:Y:S01]  /*1e40*/  FFMA.FTZ R22, R102, UR10, -R21 ;  /* 0x0000000a66167c23 */ /* 0x010fe20008010815 */
[----:B------:R-:W-:Y:S01]  /*1e50*/  FFMA.FTZ R11, R90, UR10, -R11 ;  /* 0x0000000a5a0b7c23 */ /* 0x000fe2000801080b */
[----:B------:R-:W-:Y:S01]  /*1e60*/  FSEL R93, R108, -INF , P2 ;  /* 0xff8000006c5d7808 */ /* 0x000fe20001000000 */
[--C-:B-----5:R-:W-:Y:S01]  /*1e70*/  FFMA.FTZ R97, R97, UR10, -R18.reuse ;  /* 0x0000000a61617c23 */ /* 0x120fe20008010812 */
[----:B------:R-:W3:Y:S01]  /*1e80*/  SHFL.IDX PT, R90, R234, R2, 0x1f ;  /* 0x00001f02ea5a7589 */ /* 0x000ee200000e0000 */
[----:B------:R-:W-:Y:S01]  /*1e90*/  FFMA.FTZ R99, R99, UR10, -R18 ;  /* 0x0000000a63637c23 */ /* 0x000fe20008010812 */
[----:B------:R4:W-:Y:S01]  /*1ea0*/  MUFU.EX2 R21, R100 ;  /* 0x0000006400157308 */ /* 0x0009e20000000800 */
[--C-:B--2---:R-:W-:Y:S01]  /*1eb0*/  FFMA.FTZ R95, R88, UR10, -R23.reuse ;  /* 0x0000000a585f7c23 */ /* 0x104fe20008010817 */
[----:B------:R-:W-:Y:S01]  /*1ec0*/  FFMA.FTZ R88, R94, UR10, -R23 ;  /* 0x0000000a5e587c23 */ /* 0x000fe20008010817 */
[----:B-1----:R-:W-:Y:S01]  /*1ed0*/  FSEL R89, R104, -INF , P2 ;  /* 0xff80000068597808 */ /* 0x002fe20001000000 */
[----:B------:R-:W1:Y:S01]  /*1ee0*/  SHFL.IDX PT, R94, R234, R232, 0x1f ;  /* 0x00001fe8ea5e7589 */ /* 0x000e6200000e0000 */
[----:B------:R-:W-:Y:S01]  /*1ef0*/  FFMA.FTZ R12, R91, UR10, -R12 ;  /* 0x0000000a5b0c7c23 */ /* 0x000fe2000801080c */
[----:B------:R-:W-:-:S02]  /*1f00*/  FSEL R91, R106, -INF , P1 ;  /* 0xff8000006a5b7808 */ /* 0x000fc40000800000 */
[----:B------:R-:W-:Y:S01]  /*1f10*/  SHFL.IDX PT, R104, R234, R227, 0x1f ;  /* 0x00001fe3ea687589 */ /* 0x000fe200000e0000 */
[----:B------:R2:W-:Y:S01]  /*1f20*/  MUFU.EX2 R18, R97 ;  /* 0x0000006100127308 */ /* 0x0005e20000000800 */
[----:B------:R-:W-:Y:S02]  /*1f30*/  FSEL R103, R114, -INF , P1 ;  /* 0xff80000072677808 */ /* 0x000fe40000800000 */
[----:B----4-:R-:W4:Y:S01]  /*1f40*/  SHFL.IDX PT, R100, R234, R229, 0x1f ;  /* 0x00001fe5ea647589 */ /* 0x010f2200000e0000 */
[----:B------:R-:W-:Y:S02]  /*1f50*/  FSEL R115, R115, -INF , P1 ;  /* 0xff80000073737808 */ /* 0x000fe40000800000 */
[----:B------:R-:W-:Y:S01]  /*1f60*/  FSEL R92, R92, -INF , P2 ;  /* 0xff8000005c5c7808 */ /* 0x000fe20001000000 */
[----:B------:R-:W5:Y:S01]  /*1f70*/  SHFL.IDX PT, R106, R222, R2, 0x1f ;  /* 0x00001f02de6a7589 */ /* 0x000f6200000e0000 */
[----:B------:R1:W-:Y:S01]  /*1f80*/  MUFU.EX2 R20, R99 ;  /* 0x0000006300147308 */ /* 0x0003e20000000800 */
[----:B--2---:R-:W-:-:S02]  /*1f90*/  FSEL R97, R110, -INF , P1 ;  /* 0xff8000006e617808 */ /* 0x004fc40000800000 */
[----:B------:R-:W-:Y:S01]  /*1fa0*/  FFMA.FTZ R92, R92, UR10, -R13 ;  /* 0x0000000a5c5c7c23 */ /* 0x000fe2000801080d */
[----:B------:R-:W-:Y:S01]  /*1fb0*/  SHFL.IDX PT, R114, R222, R230, 0x1f ;  /* 0x00001fe6de727589 */ /* 0x000fe200000e0000 */
[----:B------:R-:W-:Y:S01]  /*1fc0*/  FSEL R119, R119, -INF , P1 ;  /* 0xff80000077777808 */ /* 0x000fe20000800000 */
[--C-:B---3--:R-:W-:Y:S01]  /*1fd0*/  FFMA.FTZ R89, R89, UR10, -R90.reuse ;  /* 0x0000000a59597c23 */ /* 0x108fe2000801085a */
[----:B------:R-:W-:Y:S01]  /*1fe0*/  FSEL R111, R111, -INF , P1 ;  /* 0xff8000006f6f7808 */ /* 0x000fe20000800000 */
[----:B------:R2:W-:Y:S01]  /*1ff0*/  MUFU.EX2 R23, R95 ;  /* 0x0000005f00177308 */ /* 0x0005e20000000800 */
[----:B-1----:R-:W-:Y:S01]  /*2000*/  FSEL R99, R113, -INF , P2 ;  /* 0xff80000071637808 */ /* 0x002fe20001000000 */
[----:B------:R-:W-:Y:S01]  /*2010*/  FFMA.FTZ R90, R91, UR10, -R90 ;  /* 0x0000000a5b5a7c23 */ /* 0x000fe2000801085a */
[--C-:B------:R-:W-:Y:S01]  /*2020*/  FFMA.FTZ R93, R93, UR10, -R94.reuse ;  /* 0x0000000a5d5d7c23 */ /* 0x100fe2000801085e */
[----:B------:R-:W-:Y:S01]  /*2030*/  FFMA.FTZ R94, R97, UR10, -R94 ;  /* 0x0000000a615e7c23 */ /* 0x000fe2000801085e */
[----:B------:R-:W-:Y:S01]  /*2040*/  FSEL R97, R112, -INF , P2 ;  /* 0xff80000070617808 */ /* 0x000fe20001000000 */
[----:B------:R-:W-:Y:S01]  /*2050*/  SHFL.IDX PT, R108, R222, R233, 0x1f ;  /* 0x00001fe9de6c7589 */ /* 0x000fe200000e0000 */
[----:B------:R-:W-:Y:S01]  /*2060*/  FSEL R102, R116, -INF , P2 ;  /* 0xff80000074667808 */ /* 0x000fe20001000000 */
[----:B------:R1:W-:Y:S01]  /*2070*/  MUFU.EX2 R13, R92 ;  /* 0x0000005c000d7308 */ /* 0x0003e20000000800 */
[----:B--2---:R-:W-:Y:S01]  /*2080*/  FSEL R95, R109, -INF , P2 ;  /* 0xff8000006d5f7808 */ /* 0x004fe20001000000 */
[----:B------:R-:W-:Y:S01]  /*2090*/  FFMA.FTZ R97, R97, UR10, -R98 ;  /* 0x0000000a61617c23 */ /* 0x000fe20008010862 */
[----:B----4-:R-:W-:Y:S01]  /*20a0*/  FFMA.FTZ R99, R99, UR10, -R100 ;  /* 0x0000000a63637c23 */ /* 0x010fe20008010864 */
[----:B------:R-:W-:Y:S01]  /*20b0*/  FFMA.FTZ R98, R103, UR10, -R98 ;  /* 0x0000000a67627c23 */ /* 0x000fe20008010862 */
[----:B------:R-:W-:Y:S01]  /*20c0*/  FFMA.FTZ R100, R115, UR10, -R100 ;  /* 0x0000000a73647c23 */ /* 0x000fe20008010864 */
[----:B------:R-:W2:Y:S01]  /*20d0*/  SHFL.IDX PT, R112, R222, R231, 0x1f ;  /* 0x00001fe7de707589 */ /* 0x000ea200000e0000 */
[----:B------:R-:W-:Y:S01]  /*20e0*/  FSEL R103, R117, -INF , P2 ;  /* 0xff80000075677808 */ /* 0x000fe20001000000 */
[----:B------:R-:W-:Y:S01]  /*20f0*/  FFMA.FTZ R95, R95, UR10, -R96 ;  /* 0x0000000a5f5f7c23 */ /* 0x000fe20008010860 */
[----:B------:R-:W-:Y:S01]  /*2100*/  FSEL R118, R118, -INF , P1 ;  /* 0xff80000076767808 */ /* 0x000fe20000800000 */
[----:B------:R-:W3:Y:S01]  /*2110*/  SHFL.IDX PT, R115, R222, R229, 0x1f ;  /* 0x00001fe5de737589 */ /* 0x000ee200000e0000 */
[----:B------:R-:W-:Y:S01]  /*2120*/  FSEL R91, R105, -INF , P2 ;  /* 0xff800000695b7808 */ /* 0x000fe20001000000 */
[--C-:B------:R-:W-:Y:S01]  /*2130*/  FFMA.FTZ R103, R103, UR10, -R104.reuse ;  /* 0x0000000a67677c23 */ /* 0x100fe20008010868 */
[----:B------:R-:W-:Y:S01]  /*2140*/  FFMA.FTZ R104, R119, UR10, -R104 ;  /* 0x0000000a77687c23 */ /* 0x000fe20008010868 */
[----:B-1----:R-:W1:Y:S01]  /*2150*/  SHFL.IDX PT, R92, R234, R233, 0x1f ;  /* 0x00001fe9ea5c7589 */ /* 0x002e6200000e0000 */
[----:B------:R-:W-:Y:S01]  /*2160*/  FFMA.FTZ R96, R111, UR10, -R96 ;  /* 0x0000000a6f607c23 */ /* 0x000fe20008010860 */
[----:B------:R-:W-:Y:S01]  /*2170*/  FSEL R105, R120, -INF , P2 ;  /* 0xff80000078697808 */ /* 0x000fe20001000000 */
[--C-:B------:R-:W-:Y:S01]  /*2180*/  FFMA.FTZ R102, R102, UR10, -R101.reuse ;  /* 0x0000000a66667c23 */ /* 0x100fe20008010865 */
[----:B------:R-:W4:Y:S01]  /*2190*/  SHFL.IDX PT, R119, R222, R228, 0x1f ;  /* 0x00001fe4de777589 */ /* 0x000f2200000e0000 */
[----:B------:R-:W-:Y:S01]  /*21a0*/  FSEL R111, R122, -INF , P1 ;  /* 0xff8000007a6f7808 */ /* 0x000fe20000800000 */
[----:B------:R-:W-:Y:S01]  /*21b0*/  FFMA.FTZ R101, R118, UR10, -R101 ;  /* 0x0000000a76657c23 */ /* 0x000fe20008010865 */
[----:B------:R-:W-:Y:S01]  /*21c0*/  FSEL R110, R124, -INF , P2 ;  /* 0xff8000007c6e7808 */ /* 0x000fe20001000000 */
[--C-:B-----5:R-:W-:Y:S01]  /*21d0*/  FFMA.FTZ R105, R105, UR10, -R106.reuse ;  /* 0x0000000a69697c23 */ /* 0x120fe2000801086a */
[----:B------:R-:W5:Y:S01]  /*21e0*/  SHFL.IDX PT, R124, R216, R232, 0x1f ;  /* 0x00001fe8d87c7589 */ /* 0x000f6200000e0000 */
[----:B------:R-:W-:Y:S01]  /*21f0*/  FSEL R118, R131, -INF , P1 ;  /* 0xff80000083767808 */ /* 0x000fe20000800000 */
[----:B------:R-:W-:Y:S01]  /*2200*/  FFMA.FTZ R106, R111, UR10, -R106 ;  /* 0x0000000a6f6a7c23 */ /* 0x000fe2000801086a */
[----:B------:R-:W-:Y:S01]  /*2210*/  FSEL R111, R125, -INF , P2 ;  /* 0xff8000007d6f7808 */ /* 0x000fe20001000000 */
[----:B------:R-:W5:Y:S01]  /*2220*/  SHFL.IDX PT, R131, R216, R233, 0x1f ;  /* 0x00001fe9d8837589 */ /* 0x000f6200000e0000 */
[----:B------:R-:W-:Y:S01]  /*2230*/  FSEL R127, R127, -INF , P1 ;  /* 0xff8000007f7f7808 */ /* 0x000fe20000800000 */
[----:B------:R-:W-:Y:S01]  /*2240*/  MUFU.EX2 R11, R11 ;  /* 0x0000000b000b7308 */ /* 0x000fe20000000800 */
[----:B------:R-:W-:Y:S01]  /*2250*/  FSEL R113, R128, -INF , P2 ;  /* 0xff80000080717808 */ /* 0x000fe20001000000 */
[--C-:B--2---:R-:W-:Y:S01]  /*2260*/  FFMA.FTZ R111, R111, UR10, -R112.reuse ;  /* 0x0000000a6f6f7c23 */ /* 0x104fe20008010870 */
[----:B------:R-:W-:Y:S01]  /*2270*/  FSEL R116, R129, -INF , P2 ;  /* 0xff80000081747808 */ /* 0x000fe20001000000 */
[----:B------:R-:W-:Y:S01]  /*2280*/  FFMA.FTZ R112, R127, UR10, -R112 ;  /* 0x0000000a7f707c23 */ /* 0x000fe20008010870 */
[----:B------:R-:W-:Y:S01]  /*2290*/  FSEL R117, R130, -INF , P1 ;  /* 0xff80000082757808 */ /* 0x000fe20000800000 */
[--C-:B------:R-:W-:Y:S01]  /*22a0*/  FFMA.FTZ R113, R113, UR10, -R114.reuse ;  /* 0x0000000a71717c23 */ /* 0x100fe20008010872 */
[----:B------:R-:W2:Y:S01]  /*22b0*/  SHFL.IDX PT, R109, R222, R232, 0x1f ;  /* 0x00001fe8de6d7589 */ /* 0x000ea200000e0000 */
[--C-:B---3--:R-:W-:Y:S01]  /*22c0*/  FFMA.FTZ R116, R116, UR10, -R115.reuse ;  /* 0x0000000a74747c23 */ /* 0x108fe20008010873 */
[----:B------:R-:W-:Y:S01]  /*22d0*/  FFMA.FTZ R115, R118, UR10, -R115 ;  /* 0x0000000a76737c23 */ /* 0x000fe20008010873 */
[----:B------:R-:W-:Y:S01]  /*22e0*/  FFMA.FTZ R114, R117, UR10, -R114 ;  /* 0x0000000a75727c23 */ /* 0x000fe20008010872 */
[----:B------:R-:W3:Y:S01]  /*22f0*/  SHFL.IDX PT, R127, R216, R231, 0x1f ;  /* 0x00001fe7d87f7589 */ /* 0x000ee200000e0000 */
[----:B------:R-:W-:Y:S01]  /*2300*/  FSEL R107, R107, -INF , P1 ;  /* 0xff8000006b6b7808 */ /* 0x000fe20000800000 */
[--C-:B-1----:R-:W-:Y:S01]  /*2310*/  FFMA.FTZ R91, R91, UR10, -R92.reuse ;  /* 0x0000000a5b5b7c23 */ /* 0x102fe2000801085c */
[----:B------:R-:W-:Y:S01]  /*2320*/  FSEL R117, R132, -INF , P2 ;  /* 0xff80000084757808 */ /* 0x000fe20001000000 */
[----:B------:R-:W1:Y:S01]  /*2330*/  SHFL.IDX PT, R122, R222, R227, 0x1f ;  /* 0x00001fe3de7a7589 */ /* 0x000e6200000e0000 */
[----:B------:R-:W-:Y:S01]  /*2340*/  FSEL R118, R134, -INF , P1 ;  /* 0xff80000086767808 */ /* 0x000fe20000800000 */
[----:B------:R-:W-:Y:S01]  /*2350*/  FFMA.FTZ R92, R107, UR10, -R92 ;  /* 0x0000000a6b5c7c23 */ /* 0x000fe2000801085c */
[----:B------:R-:W-:Y:S01]  /*2360*/  FSEL R107, R121, -INF , P2 ;  /* 0xff800000796b7808 */ /* 0x000fe20001000000 */
[----:B----4-:R-:W-:Y:S01]  /*2370*/  FFMA.FTZ R117, R117, UR10, -R119 ;  /* 0x0000000a75757c23 */ /* 0x010fe20008010877 */
[----:B------:R-:W4:Y:S01]  /*2380*/  SHFL.IDX PT, R129, R216, R229, 0x1f ;  /* 0x00001fe5d8817589 */ /* 0x000f2200000e0000 */
[----:B------:R-:W-:-:S02]  /*2390*/  WARPGROUP.DEPBAR.LE gsb0, 0x0 ;  /* 0x00008000000079c5 */ /* 0x000fc40000010000 */
[----:B------:R-:W-:Y:S01]  /*23a0*/  WARPGROUP.ARRIVE ;  /* 0x00000000000079c5 */ /* 0x000fe20000000000 */
[----:B------:R-:W-:Y:S01]  /*23b0*/  FFMA.FTZ R118, R118, UR10, -R119 ;  /* 0x0000000a76767c23 */ /* 0x000fe20008010877 */
[----:B------:R-:W-:Y:S01]  /*23c0*/  FSEL R119, R140, -INF , P2 ;  /* 0xff8000008c777808 */ /* 0x000fe20001000000 */
[----:B------:R-:W-:Y:S01]  /*23d0*/  FFMA.FTZ R107, R107, UR10, -R108 ;  /* 0x0000000a6b6b7c23 */ /* 0x000fe2000801086c */
[----:B------:R-:W-:Y:S01]  /*23e0*/  FSEL R123, R123, -INF , P1 ;  /* 0xff8000007b7b7808 */ /* 0x000fe20000800000 */
[----:B------:R-:W-:Y:S01]  /*23f0*/  SHFL.IDX PT, R134, R216, R230, 0x1f ;  /* 0x00001fe6d8867589 */ /* 0x000fe200000e0000 */
[----:B------:R-:W-:Y:S01]  /*2400*/  HGMMA.64x128x16.F32.BF16 R24, gdesc[UR4], R24, gsb0 ;  /* 0x01e00000041879f0 */ /* 0x000fe20008001818 */
[----:B------:R-:W-:Y:S01]  /*2410*/  UIADD3 UR6, UR8, 0x4, URZ ;  /* 0x0000000408067890 */ /* 0x000fe2000fffe03f */
[----:B------:R-:W-:Y:S01]  /*2420*/  FSEL R132, R137, -INF , P2 ;  /* 0xff80000089847808 */ /* 0x000fe20001000000 */
[----:B------:R-:W-:Y:S01]  /*2430*/  UIADD3 UR4, UR9, 0x4, URZ ;  /* 0x0000000409047890 */ /* 0x000fe2000fffe03f */
[----:B------:R-:W-:Y:S01]  /*2440*/  FSEL R120, R139, -INF , P1 ;  /* 0xff8000008b787808 */ /* 0x000fe20000800000 */
[----:B------:R-:W-:Y:S01]  /*2450*/  UMOV UR7, 0x40000040 ;  /* 0x4000004000077882 */ /* 0x000fe20000000000 */
[----:B------:R-:W-:Y:S01]  /*2460*/  UMOV UR5, 0x40000040 ;  /* 0x4000004000057882 */ /* 0x000fe20000000000 */
[----:B-----5:R-:W-:Y:S01]  /*2470*/  FFMA.FTZ R128, R119, UR10, -R124 ;  /* 0x0000000a77807c23 */ /* 0x020fe2000801087c */
[----:B------:R-:W-:Y:S01]  /*2480*/  FFMA.FTZ R108, R123, UR10, -R108 ;  /* 0x0000000a7b6c7c23 */ /* 0x000fe2000801086c */
[----:B------:R-:W5:Y:S01]  /*2490*/  SHFL.IDX PT, R119, R216, R227, 0x1f ;  /* 0x00001fe3d8777589 */ /* 0x000f6200000e0000 */
[--C-:B------:R-:W-:Y:S01]  /*24a0*/  FFMA.FTZ R132, R132, UR10, -R131.reuse ;  /* 0x0000000a84847c23 */ /* 0x100fe20008010883 */
[----:B------:R-:W-:Y:S01]  /*24b0*/  FFMA.FTZ R131, R120, UR10, -R131 ;  /* 0x0000000a78837c23 */ /* 0x000fe20008010883 */
[----:B------:R-:W-:Y:S01]  /*24c0*/  FSEL R130, R141, -INF , P2 ;  /* 0xff8000008d827808 */ /* 0x000fe20001000000 */
[----:B------:R-:W5:Y:S01]  /*24d0*/  SHFL.IDX PT, R123, R216, R2, 0x1f ;  /* 0x00001f02d87b7589 */ /* 0x000f6200000e0000 */
[----:B------:R-:W-:Y:S01]  /*24e0*/  FSEL R120, R143, -INF , P1 ;  /* 0xff8000008f787808 */ /* 0x000fe20000800000 */
[----:B--2---:R-:W-:Y:S01]  /*24f0*/  FFMA.FTZ R110, R110, UR10, -R109 ;  /* 0x0000000a6e6e7c23 */ /* 0x004fe2000801086d */
[----:B------:R-:W-:Y:S01]  /*2500*/  FSEL R126, R126, -INF , P1 ;  /* 0xff8000007e7e7808 */ /* 0x000fe20000800000 */
[--C-:B---3--:R-:W-:Y:S01]  /*2510*/  FFMA.FTZ R130, R130, UR10, -R127.reuse ;  /* 0x0000000a82827c23 */ /* 0x108fe2000801087f */
[----:B------:R-:W-:Y:S01]  /*2520*/  FSEL R133, R133, -INF , P2 ;  /* 0xff80000085857808 */ /* 0x000fe20001000000 */
[----:B------:R-:W-:Y:S01]  /*2530*/  FFMA.FTZ R127, R120, UR10, -R127 ;  /* 0x0000000a787f7c23 */ /* 0x000fe2000801087f */
[----:B------:R-:W-:Y:S01]  /*2540*/  FSEL R120, R145, -INF , P2 ;  /* 0xff80000091787808 */ /* 0x000fe20001000000 */
[----:B------:R-:W-:Y:S01]  /*2550*/  FFMA.FTZ R109, R126, UR10, -R109 ;  /* 0x0000000a7e6d7c23 */ /* 0x000fe2000801086d */
[----:B------:R-:W-:Y:S01]  /*2560*/  FSEL R126, R136, -INF , P2 ;  /* 0xff800000887e7808 */ /* 0x000fe20001000000 */
[--C-:B-1----:R-:W-:Y:S01]  /*2570*/  FFMA.FTZ R222, R133, UR10, -R122.reuse ;  /* 0x0000000a85de7c23 */ /* 0x102fe2000801087a */
[----:B------:R-:W-:Y:S01]  /*2580*/  FSEL R136, R147, -INF , P1 ;  /* 0xff80000093887808 */ /* 0x000fe20000800000 */
[--C-:B----4-:R-:W-:Y:S01]  /*2590*/  FFMA.FTZ R133, R120, UR10, -R129.reuse ;  /* 0x0000000a78857c23 */ /* 0x110fe20008010881 */
[----:B------:R-:W-:Y:S01]  /*25a0*/  FSEL R120, R149, -INF , P2 ;  /* 0xff80000095787808 */ /* 0x000fe20001000000 */
[----:B------:R-:W-:Y:S01]  /*25b0*/  MUFU.EX2 R12, R12 ;  /* 0x0000000c000c7308 */ /* 0x000fe20000000800 */
[----:B------:R-:W-:Y:S01]  /*25c0*/  FSEL R138, R138, -INF , P1 ;  /* 0xff8000008a8a7808 */ /* 0x000fe20000800000 */
[----:B------:R-:W-:Y:S01]  /*25d0*/  FFMA.FTZ R129, R136, UR10, -R129 ;  /* 0x0000000a88817c23 */ /* 0x000fe20008010881 */
[----:B------:R-:W-:Y:S01]  /*25e0*/  FSEL R136, R151, -INF , P1 ;  /* 0xff80000097887808 */ /* 0x000fe20000800000 */
[----:B------:R-:W-:Y:S01]  /*25f0*/  VIADD R234, R225, 0x20c00 ;  /* 0x00020c00e1ea7836 */ /* 0x000fe20000000000 */
[----:B------:R-:W-:Y:S01]  /*2600*/  FSEL R135, R135, -INF , P1 ;  /* 0xff80000087877808 */ /* 0x000fe20000800000 */
[--C-:B-----5:R-:W-:Y:S01]  /*2610*/  FFMA.FTZ R120, R120, UR10, -R119.reuse ;  /* 0x0000000a78787c23 */ /* 0x120fe20008010877 */
[----:B------:R-:W-:Y:S01]  /*2620*/  FSEL R121, R142, -INF , P1 ;  /* 0xff8000008e797808 */ /* 0x000fe20000800000 */
[----:B------:R-:W-:Y:S01]  /*2630*/  FFMA.FTZ R119, R136, UR10, -R119 ;  /* 0x0000000a88777c23 */ /* 0x000fe20008010877 */
[----:B------:R-:W-:Y:S01]  /*2640*/  FSEL R125, R146, -INF , P1 ;  /* 0xff800000927d7808 */ /* 0x000fe20000800000 */
[--C-:B------:R-:W-:Y:S01]  /*2650*/  FFMA.FTZ R126, R126, UR10, -R123.reuse ;  /* 0x0000000a7e7e7c23 */ /* 0x100fe2000801087b */
[----:B------:R-:W-:Y:S01]  /*2660*/  FFMA.FTZ R123, R138, UR10, -R123 ;  /* 0x0000000a8a7b7c23 */ /* 0x000fe2000801087b */
[----:B------:R-:W-:Y:S01]  /*2670*/  FFMA.FTZ R122, R135, UR10, -R122 ;  /* 0x0000000a877a7c23 */ /* 0x000fe2000801087a */
[----:B------:R-:W-:Y:S01]  /*2680*/  FFMA.FTZ R124, R121, UR10, -R124 ;  /* 0x0000000a797c7c23 */ /* 0x000fe2000801087c */
[----:B------:R-:W-:Y:S01]  /*2690*/  FSEL R135, R144, -INF , P2 ;  /* 0xff80000090877808 */ /* 0x000fe20001000000 */
[----:B------:R-:W1:Y:S01]  /*26a0*/  SHFL.IDX PT, R121, R216, R228, 0x1f ;  /* 0x00001fe4d8797589 */ /* 0x000e6200000e0000 */
[----:B------:R-:W-:Y:S01]  /*26b0*/  FSEL R148, R148, -INF , P2 ;  /* 0xff80000094947808 */ /* 0x000fe20001000000 */
[----:B------:R-:W-:Y:S01]  /*26c0*/  MUFU.EX2 R22, R22 ;  /* 0x0000001600167308 */ /* 0x000fe20000000800 */
[----:B------:R-:W-:Y:S01]  /*26d0*/  FSEL R150, R150, -INF , P1 ;  /* 0xff80000096967808 */ /* 0x000fe20000800000 */
[--C-:B------:R-:W-:Y:S01]  /*26e0*/  FFMA.FTZ R135, R135, UR10, -R134.reuse ;  /* 0x0000000a87877c23 */ /* 0x100fe20008010886 */
[----:B------:R-:W-:-:S05]  /*26f0*/  FFMA.FTZ R134, R125, UR10, -R134 ;  /* 0x0000000a7d867c23 */ /* 0x000fca0008010886 */
[----:B------:R-:W-:Y:S08]  /*2700*/  MUFU.EX2 R88, R88 ;  /* 0x0000005800587308 */ /* 0x000ff00000000800 */
[----:B------:R-:W2:Y:S01]  /*2710*/  MUFU.EX2 R14, R14 ;  /* 0x0000000e000e7308 */ /* 0x000ea20000000800 */
[--C-:B-1----:R-:W-:Y:S01]  /*2720*/  FFMA.FTZ R125, R148, UR10, -R121.reuse ;  /* 0x0000000a947d7c23 */ /* 0x102fe20008010879 */
[----:B------:R-:W-:-:S06]  /*2730*/  FFMA.FTZ R121, R150, UR10, -R121 ;  /* 0x0000000a96797c23 */ /* 0x000fcc0008010879 */
[----:B------:R-:W-:Y:S08]  /*2740*/  MUFU.EX2 R17, R17 ;  /* 0x0000001100117308 */ /* 0x000ff00000000800 */
[----:B------:R-:W1:Y:S08]  /*2750*/  MUFU.EX2 R89, R89 ;  /* 0x0000005900597308 */ /* 0x000e700000000800 */
[----:B------:R-:W-:Y:S08]  /*2760*/  MUFU.EX2 R90, R90 ;  /* 0x0000005a005a7308 */ /* 0x000ff00000000800 */
[----:B------:R-:W3:Y:S08]  /*2770*/  MUFU.EX2 R91, R91 ;  /* 0x0000005b005b7308 */ /* 0x000ef00000000800 */
[----:B------:R-:W4:Y:S08]  /*2780*/  MUFU.EX2 R92, R92 ;  /* 0x0000005c005c7308 */ /* 0x000f300000000800 */
[----:B------:R-:W5:Y:S08]  /*2790*/  MUFU.EX2 R110, R110 ;  /* 0x0000006e006e7308 */ /* 0x000f700000000800 */
[----:B------:R-:W5:Y:S08]  /*27a0*/  MUFU.EX2 R109, R109 ;  /* 0x0000006d006d7308 */ /* 0x000f700000000800 */
[----:B------:R-:W-:Y:S08]  /*27b0*/  MUFU.EX2 R111, R111 ;  /* 0x0000006f006f7308 */ /* 0x000ff00000000800 */
[----:B------:R-:W-:Y:S01]  /*27c0*/  MUFU.EX2 R112, R112 ;  /* 0x0000007000707308 */ /* 0x000fe20000000800 */
[----:B------:R-:W-:-:S02]  /*27d0*/  WARPGROUP.DEPBAR.LE gsb0, 0x0 ;  /* 0x00008000000079c5 */ /* 0x000fc40000010000 */
[----:B------:R-:W-:-:S05]  /*27e0*/  WARPGROUP.ARRIVE ;  /* 0x00000000000079c5 */ /* 0x000fca0000000000 */
[----:B------:R-:W-:Y:S01]  /*27f0*/  MUFU.EX2 R113, R113 ;  /* 0x0000007100717308 */ /* 0x000fe20000000800 */
[----:B------:R-:W-:Y:S01]  /*2800*/  HGMMA.64x128x16.F32.BF16 R24, gdesc[UR4], R24, gsb0 ;  /* 0x01e00000041879f0 */ /* 0x000fe20008001818 */
[----:B------:R-:W-:Y:S02]  /*2810*/  UIADD3 UR6, UR8, 0x6, URZ ;  /* 0x0000000608067890 */ /* 0x000fe4000fffe03f */
[----:B------:R-:W-:Y:S01]  /*2820*/  UIADD3 UR4, UR9, 0x6, URZ ;  /* 0x0000000609047890 */ /* 0x000fe2000fffe03f */
[----:B------:R-:W-:Y:S01]  /*2830*/  UMOV UR7, 0x40000040 ;  /* 0x4000004000077882 */ /* 0x000fe20000000000 */
[----:B------:R-:W-:Y:S02]  /*2840*/  UMOV UR5, 0x40000040 ;  /* 0x4000004000057882 */ /* 0x000fe40000000000 */
[----:B------:R-:W-:Y:S08]  /*2850*/  MUFU.EX2 R116, R116 ;  /* 0x0000007400747308 */ /* 0x000ff00000000800 */
[----:B------:R-:W5:Y:S08]  /*2860*/  MUFU.EX2 R19, R19 ;  /* 0x0000001300137308 */ /* 0x000f700000000800 */
[----:B------:R-:W-:Y:S08]  /*2870*/  MUFU.EX2 R105, R105 ;  /* 0x0000006900697308 */ /* 0x000ff00000000800 */
        /* <DEDUP_REMOVED lines=12> */
[----:B------:R-:W-:Y:S01]  /*2940*/  MUFU.EX2 R100, R100 ;  /* 0x0000006400647308 */ /* 0x000fe20000000800 */
[----:B------:R-:W-:-:S02]  /*2950*/  WARPGROUP.DEPBAR.LE gsb0, 0x0 ;  /* 0x00008000000079c5 */ /* 0x000fc40000010000 */
[----:B------:R-:W-:-:S05]  /*2960*/  WARPGROUP.ARRIVE ;  /* 0x00000000000079c5 */ /* 0x000fca0000000000 */
[----:B------:R-:W-:Y:S01]  /*2970*/  MUFU.EX2 R102, R102 ;  /* 0x0000006600667308 */ /* 0x000fe20000000800 */
[----:B------:R-:W-:Y:S01]  /*2980*/  HGMMA.64x128x16.F32.BF16 R24, gdesc[UR4], R24, gsb0 ;  /* 0x01e00000041879f0 */ /* 0x000fe20008001818 */
[----:B------:R-:W-:Y:S01]  /*2990*/  R2UR UR4, R218 ;  /* 0x00000000da0472ca */ /* 0x000fe200000e0000 */
[----:B------:R-:W-:-:S05]  /*29a0*/  UMOV UR7, 0x40000040 ;  /* 0x4000004000077882 */ /* 0x000fca0000000000 */
[----:B------:R-:W-:Y:S01]  /*29b0*/  MUFU.EX2 R101, R101 ;  /* 0x0000006500657308 */ /* 0x000fe20000000800 */
[----:B------:R-:W-:-:S07]  /*29c0*/  R2UR UR5, R225 ;  /* 0x00000000e10572ca */ /* 0x000fce00000e0000 */
[----:B------:R-:W-:Y:S01]  /*29d0*/  MUFU.EX2 R103, R103 ;  /* 0x0000006700677308 */ /* 0x000fe20000000800 */
[----:B------:R-:W-:-:S05]  /*29e0*/  UMOV UR6, UR4 ;  /* 0x0000000400067c82 */ /* 0x000fca0008000000 */
[----:B------:R-:W-:Y:S02]  /*29f0*/  USHF.R.U32.HI UR5, URZ, 0x4, UR5 ;  /* 0x000000043f057899 */ /* 0x000fe40008011605 */
[----:B------:R-:W-:Y:S02]  /*2a00*/  MUFU.EX2 R104, R104 ;  /* 0x0000006800687308 */ /* 0x000fe40000000800 */
[----:B------:R-:W-:-:S03]  /*2a10*/  ULOP3.LUT UR9, UR5, 0x3fff, URZ, 0xc0, !UPT ;  /* 0x00003fff05097892 */ /* 0x000fc6000f8ec03f */
[----:B------:R-:W-:-:S03]  /*2a20*/  UMOV UR5, 0x40000040 ;  /* 0x4000004000057882 */ /* 0x000fc60000000000 */
        /* <DEDUP_REMOVED lines=11> */
[----:B------:R-:W2:Y:S04]  /*2ae0*/  LDS R217, [R217+0x400] ;  /* 0x00040000d9d97984 */ /* 0x000ea80000000800 */
[----:B------:R-:W-:Y:S04]  /*2af0*/  LDS R221, [R221+0x400] ;  /* 0x00040000dddd7984 */ /* 0x000fe80000000800 */
[----:B------:R-:W-:Y:S04]  /*2b00*/  LDS R220, [R220+0x400] ;  /* 0x00040000dcdc7984 */ /* 0x000fe80000000800 */
[----:B------:R-:W-:Y:S04]  /*2b10*/  LDS R219, [R219+0x400] ;  /* 0x00040000dbdb7984 */ /* 0x000fe80000000800 */
[----:B--2---:R-:W2:Y:S04]  /*2b20*/  SHFL.IDX PT, R137, R217, R233, 0x1f ;  /* 0x00001fe9d9897589 */ /* 0x004ea800000e0000 */
[----:B------:R-:W1:Y:S04]  /*2b30*/  SHFL.IDX PT, R141, R217, R232, 0x1f ;  /* 0x00001fe8d98d7589 */ /* 0x000e6800000e0000 */
[----:B------:R-:W3:Y:S04]  /*2b40*/  SHFL.IDX PT, R143, R217, R229, 0x1f ;  /* 0x00001fe5d98f7589 */ /* 0x000ee800000e0000 */
[----:B------:R-:W4:Y:S04]  /*2b50*/  SHFL.IDX PT, R139, R217, R231, 0x1f ;  /* 0x00001fe7d98b7589 */ /* 0x000f2800000e0000 */
[----:B------:R-:W5:Y:S04]  /*2b60*/  SHFL.IDX PT, R140, R217, R230, 0x1f ;  /* 0x00001fe6d98c7589 */ /* 0x000f6800000e0000 */
[----:B------:R-:W5:Y:S01]  /*2b70*/  SHFL.IDX PT, R145, R217, R228, 0x1f ;  /* 0x00001fe4d9917589 */ /* 0x000f6200000e0000 */
[--C-:B--2---:R-:W-:Y:S01]  /*2b80*/  FADD.FTZ R136, R25, -R137.reuse ;  /* 0x8000008919887221 */ /* 0x104fe20000010000 */
[----:B------:R-:W-:-:S02]  /*2b90*/  FADD.FTZ R137, R27, -R137 ;  /* 0x800000891b897221 */ /* 0x000fc40000010000 */
[----:B------:R-:W2:Y:S01]  /*2ba0*/  SHFL.IDX PT, R147, R217, R2, 0x1f ;  /* 0x00001f02d9937589 */ /* 0x000ea200000e0000 */
[--C-:B-1----:R-:W-:Y:S01]  /*2bb0*/  FADD.FTZ R138, R28, -R141.reuse ;  /* 0x8000008d1c8a7221 */ /* 0x102fe20000010000 */
[----:B------:R-:W-:Y:S02]  /*2bc0*/  FADD.FTZ R25, R30, -R141 ;  /* 0x8000008d1e197221 */ /* 0x000fe40000010000 */
[----:B------:R-:W1:Y:S01]  /*2bd0*/  SHFL.IDX PT, R217, R217, R227, 0x1f ;  /* 0x00001fe3d9d97589 */ /* 0x000e6200000e0000 */
[----:B------:R-:W-:Y:S01]  /*2be0*/  MUFU.EX2 R30, R126 ;  /* 0x0000007e001e7308 */ /* 0x000fe20000000800 */
[--C-:B---3--:R-:W-:Y:S01]  /*2bf0*/  FADD.FTZ R141, R33, -R143.reuse ;  /* 0x8000008f218d7221 */ /* 0x108fe20000010000 */
[----:B------:R-:W-:Y:S01]  /*2c00*/  FADD.FTZ R143, R35, -R143 ;  /* 0x8000008f238f7221 */ /* 0x000fe20000010000 */
[----:B------:R-:W3:Y:S01]  /*2c10*/  SHFL.IDX PT, R33, R221, R230, 0x1f ;  /* 0x00001fe6dd217589 */ /* 0x000ee200000e0000 */
[----:B------:R-:W-:Y:S01]  /*2c20*/  FMUL.FTZ R25, R14, R25 ;  /* 0x000000190e197220 */ /* 0x000fe20000410000 */
[--C-:B----4-:R-:W-:Y:S01]  /*2c30*/  FADD.FTZ R142, R29, -R139.reuse ;  /* 0x8000008b1d8e7221 */ /* 0x110fe20000010000 */
[----:B------:R-:W-:Y:S01]  /*2c40*/  FADD.FTZ R27, R31, -R139 ;  /* 0x8000008b1f1b7221 */ /* 0x000fe20000010000 */
[----:B------:R-:W4:Y:S01]  /*2c50*/  SHFL.IDX PT, R146, R221, R2, 0x1f ;  /* 0x00001f02dd927589 */ /* 0x000f2200000e0000 */
[----:B------:R2:W-:Y:S01]  /*2c60*/  MUFU.EX2 R29, R122 ;  /* 0x0000007a001d7308 */ /* 0x0005e20000000800 */
[--C-:B-----5:R-:W-:Y:S01]  /*2c70*/  FADD.FTZ R139, R32, -R140.reuse ;  /* 0x8000008c208b7221 */ /* 0x120fe20000010000 */
[----:B------:R-:W-:Y:S01]  /*2c80*/  FADD.FTZ R140, R34, -R140 ;  /* 0x8000008c228c7221 */ /* 0x000fe20000010000 */
[----:B------:R-:W5:Y:S01]  /*2c90*/  SHFL.IDX PT, R32, R221, R233, 0x1f ;  /* 0x00001fe9dd207589 */ /* 0x000f6200000e0000 */
[----:B------:R-:W-:Y:S01]  /*2ca0*/  FMUL.FTZ R141, R18, R141 ;  /* 0x0000008d128d7220 */ /* 0x000fe20000410000 */
[--C-:B------:R-:W-:Y:S01]  /*2cb0*/  FADD.FTZ R144, R36, -R145.reuse ;  /* 0x8000009124907221 */ /* 0x100fe20000010000 */
[----:B------:R-:W-:Y:S01]  /*2cc0*/  FADD.FTZ R38, R38, -R145 ;  /* 0x8000009126267221 */ /* 0x000fe20000010000 */
[----:B------:R-:W5:Y:S01]  /*2cd0*/  SHFL.IDX PT, R34, R221, R228, 0x1f ;  /* 0x00001fe4dd227589 */ /* 0x000f6200000e0000 */
[----:B------:R-:W-:Y:S02]  /*2ce0*/  MUFU.EX2 R31, R123 ;  /* 0x0000007b001f7308 */ /* 0x000fe40000000800 */
[----:B------:R-:W-:Y:S01]  /*2cf0*/  FMUL.FTZ R38, R22, R38 ;  /* 0x0000002616267220 */ /* 0x000fe20000410000 */
[----:B--2---:R-:W2:Y:S01]  /*2d00*/  SHFL.IDX PT, R122, R221, R232, 0x1f ;  /* 0x00001fe8dd7a7589 */ /* 0x004ea200000e0000 */
[--C-:B------:R-:W-:Y:S01]  /*2d10*/  FADD.FTZ R24, R24, -R147.reuse ;  /* 0x8000009318187221 */ /* 0x100fe20000010000 */
[----:B------:R-:W-:-:S02]  /*2d20*/  FADD.FTZ R26, R26, -R147 ;  /* 0x800000931a1a7221 */ /* 0x000fc40000010000 */
[----:B------:R-:W2:Y:S01]  /*2d30*/  SHFL.IDX PT, R35, R221, R229, 0x1f ;  /* 0x00001fe5dd237589 */ /* 0x000ea200000e0000 */
[--C-:B-1----:R-:W-:Y:S01]  /*2d40*/  FADD.FTZ R37, R37, -R217.reuse ;  /* 0x800000d925257221 */ /* 0x102fe20000010000 */
[----:B------:R-:W-:Y:S01]  /*2d50*/  FADD.FTZ R39, R39, -R217 ;  /* 0x800000d927277221 */ /* 0x000fe20000010000 */
[----:B------:R-:W1:Y:S01]  /*2d60*/  MUFU.EX2 R28, R222 ;  /* 0x000000de001c7308 */ /* 0x000e620000000800 */
        /* <DEDUP_REMOVED lines=15> */
[----:B------:R5:W-:Y:S01]  /*2e60*/  MUFU.EX2 R34, R128 ;  /* 0x0000008000227308 */ /* 0x000be20000000800 */
[--C-:B--2---:R-:W-:Y:S01]  /*2e70*/  FADD.FTZ R44, R44, -R122.reuse ;  /* 0x8000007a2c2c7221 */ /* 0x104fe20000010000 */
[----:B------:R-:W-:Y:S01]  /*2e80*/  FADD.FTZ R46, R46, -R122 ;  /* 0x8000007a2e2e7221 */ /* 0x000fe20000010000 */
[----:B-1----:R-:W-:Y:S01]  /*2e90*/  SHFL.IDX PT, R131, R220, R227, 0x1f ;  /* 0x00001fe3dc837589 */ /* 0x002fe200000e0000 */
[----:B------:R-:W-:Y:S01]  /*2ea0*/  FMUL.FTZ R40, R89, R40 ;  /* 0x0000002859287220 */ /* 0x000fe20000410000 */
[--C-:B------:R-:W-:Y:S01]  /*2eb0*/  FADD.FTZ R49, R49, -R35.reuse ;  /* 0x8000002331317221 */ /* 0x100fe20000010000 */
[----:B------:R-:W-:Y:S01]  /*2ec0*/  FADD.FTZ R51, R51, -R35 ;  /* 0x8000002333337221 */ /* 0x000fe20000010000 */
[----:B------:R-:W1:Y:S01]  /*2ed0*/  SHFL.IDX PT, R122, R219, R229, 0x1f ;  /* 0x00001fe5db7a7589 */ /* 0x000e6200000e0000 */
[----:B------:R2:W2:Y:S01]  /*2ee0*/  MUFU.EX2 R32, R132 ;  /* 0x0000008400207308 */ /* 0x0004a20000000800 */
[----:B------:R-:W-:Y:S01]  /*2ef0*/  FMUL.FTZ R41, R91, R41 ;  /* 0x000000295b297220 */ /* 0x000fe20000410000 */
[----:B------:R-:W-:Y:S01]  /*2f00*/  FMUL.FTZ R42, R90, R42 ;  /* 0x0000002a5a2a7220 */ /* 0x000fe20000410000 */
[----:B------:R-:W2:Y:S01]  /*2f10*/  SHFL.IDX PT, R151, R219, R231, 0x1f ;  /* 0x00001fe7db977589 */ /* 0x000ea200000e0000 */
[--C-:B---3--:R-:W-:Y:S01]  /*2f20*/  FADD.FTZ R60, R60, -R216.reuse ;  /* 0x800000d83c3c7221 */ /* 0x108fe20000010000 */
[----:B------:R-:W-:Y:S01]  /*2f30*/  FADD.FTZ R62, R62, -R216 ;  /* 0x800000d83e3e7221 */ /* 0x000fe20000010000 */
[----:B------:R-:W-:Y:S01]  /*2f40*/  FMUL.FTZ R43, R92, R43 ;  /* 0x0000002b5c2b7220 */ /* 0x000fe20000410000 */
[----:B------:R-:W3:Y:S01]  /*2f50*/  SHFL.IDX PT, R148, R219, R230, 0x1f ;  /* 0x00001fe6db947589 */ /* 0x000ee200000e0000 */
[----:B------:R3:W3:Y:S01]  /*2f60*/  MUFU.EX2 R35, R124 ;  /* 0x0000007c00237308 */ /* 0x0006e20000000800 */
[--C-:B----4-:R-:W-:Y:S01]  /*2f70*/  FADD.FTZ R216, R81, -R145.reuse ;  /* 0x8000009151d87221 */ /* 0x110fe20000010000 */
[----:B------:R-:W-:Y:S01]  /*2f80*/  FADD.FTZ R145, R83, -R145 ;  /* 0x8000009153917221 */ /* 0x000fe20000010000 */
[----:B------:R-:W4:Y:S01]  /*2f90*/  SHFL.IDX PT, R126, R219, R228, 0x1f ;  /* 0x00001fe4db7e7589 */ /* 0x000f2200000e0000 */
[--C-:B-----5:R-:W-:Y:S01]  /*2fa0*/  FADD.FTZ R45, R45, -R36.reuse ;  /* 0x800000242d2d7221 */ /* 0x120fe20000010000 */
[----:B------:R-:W-:Y:S01]  /*2fb0*/  FADD.FTZ R47, R47, -R36 ;  /* 0x800000242f2f7221 */ /* 0x000fe20000010000 */
[----:B------:R-:W-:Y:S01]  /*2fc0*/  F2FP.BF16.F32.PACK_AB R83, R39, R38 ;  /* 0x000000262753723e */ /* 0x000fe200000010ff */
[----:B------:R-:W5:Y:S01]  /*2fd0*/  SHFL.IDX PT, R123, R219, R227, 0x1f ;  /* 0x00001fe3db7b7589 */ /* 0x000f6200000e0000 */
[----:B------:R5:W5:Y:S01]  /*2fe0*/  MUFU.EX2 R36, R130 ;  /* 0x0000008200247308 */ /* 0x000b620000000800 */
[--C-:B------:R-:W-:Y:S01]  /*2ff0*/  FADD.FTZ R57, R57, -R218.reuse ;  /* 0x800000da39397221 */ /* 0x100fe20000010000 */
[----:B------:R-:W-:Y:S01]  /*3000*/  FADD.FTZ R59, R59, -R218 ;  /* 0x800000da3b3b7221 */ /* 0x000fe20000010000 */
[----:B------:R-:W5:Y:S01]  /*3010*/  SHFL.IDX PT, R149, R220, R228, 0x1f ;  /* 0x00001fe4dc957589 */ /* 0x000f6200000e0000 */
[----:B------:R-:W-:Y:S01]  /*3020*/  FMUL.FTZ R60, R110, R60 ;  /* 0x0000003c6e3c7220 */ /* 0x000fe20000410000 */
[----:B------:R-:W-:Y:S01]  /*3030*/  FMUL.FTZ R62, R109, R62 ;  /* 0x0000003e6d3e7220 */ /* 0x000fe20000410000 */
[----:B------:R-:W-:Y:S01]  /*3040*/  FMUL.FTZ R81, R19, R140 ;  /* 0x0000008c13517220 */ /* 0x000fe20000410000 */
[----:B------:R3:W5:Y:S01]  /*3050*/  SHFL.IDX PT, R217, R219, R2, 0x1f ;  /* 0x00001f02dbd97589 */ /* 0x00076200000e0000 */
[--C-:B-1----:R-:W-:Y:S01]  /*3060*/  FADD.FTZ R65, R65, -R122.reuse ;  /* 0x8000007a41417221 */ /* 0x102fe20000010000 */
[----:B------:R-:W-:Y:S01]  /*3070*/  FADD.FTZ R122, R67, -R122 ;  /* 0x8000007a437a7221 */ /* 0x000fe20000010000 */
[----:B------:R-:W1:Y:S01]  /*3080*/  MUFU.EX2 R38, R119 ;  /* 0x0000007700267308 */ /* 0x000e620000000800 */
[----:B------:R-:W1:Y:S01]  /*3090*/  SHFL.IDX PT, R150, R220, R232, 0x1f ;  /* 0x00001fe8dc967589 */ /* 0x000e6200000e0000 */
[--C-:B--2---:R-:W-:Y:S01]  /*30a0*/  FADD.FTZ R61, R61, -R151.reuse ;  /* 0x800000973d3d7221 */ /* 0x104fe20000010000 */
[----:B------:R-:W-:Y:S01]  /*30b0*/  FADD.FTZ R63, R63, -R151 ;  /* 0x800000973f3f7221 */ /* 0x000fe20000010000 */
[----:B------:R-:W-:Y:S01]  /*30c0*/  FMUL.FTZ R37, R23, R37 ;  /* 0x0000002517257220 */ /* 0x000fe20000410000 */
[----:B------:R-:W2:Y:S01]  /*30d0*/  SHFL.IDX PT, R146, R220, R233, 0x1f ;  /* 0x00001fe9dc927589 */ /* 0x000ea200000e0000 */
[----:B---3--:R-:W-:Y:S01]  /*30e0*/  FADD.FTZ R64, R64, -R148 ;  /* 0x8000009440407221 */ /* 0x008fe20000010000 */
[--C-:B------:R-:W-:Y:S01]  /*30f0*/  FADD.FTZ R219, R85, -R131.reuse ;  /* 0x8000008355db7221 */ /* 0x100fe20000010000 */
[----:B------:R-:W-:Y:S01]  /*3100*/  FMUL.FTZ R85, R12, R137 ;  /* 0x000000890c557220 */ /* 0x000fe20000410000 */
[----:B------:R-:W3:Y:S01]  /*3110*/  SHFL.IDX PT, R147, R220, R231, 0x1f ;  /* 0x00001fe7dc937589 */ /* 0x000ee200000e0000 */
[----:B----4-:R-:W-:Y:S01]  /*3120*/  FADD.FTZ R67, R70, -R126 ;  /* 0x8000007e46437221 */ /* 0x010fe20000010000 */
[----:B------:R-:W-:Y:S01]  /*3130*/  FADD.FTZ R131, R87, -R131 ;  /* 0x8000008357837221 */ /* 0x000fe20000010000 */
[----:B------:R-:W-:Y:S01]  /*3140*/  FADD.FTZ R66, R66, -R148 ;  /* 0x8000009442427221 */ /* 0x000fe20000010000 */
[----:B------:R-:W4:Y:S01]  /*3150*/  SHFL.IDX PT, R128, R220, R2, 0x1f ;  /* 0x00001f02dc807589 */ /* 0x000f2200000e0000 */
[----:B------:R-:W-:Y:S01]  /*3160*/  F2FP.BF16.F32.PACK_AB R85, R85, R26 ;  /* 0x0000001a5555723e */ /* 0x000fe200000010ff */
[----:B------:R-:W-:Y:S01]  /*3170*/  FMUL.FTZ R26, R17, R27 ;  /* 0x0000001b111a7220 */ /* 0x000fe20000410000 */
[----:B-----5:R-:W-:Y:S01]  /*3180*/  FADD.FTZ R70, R69, -R123 ;  /* 0x8000007b45467221 */ /* 0x020fe20000010000 */
[----:B------:R-:W5:Y:S01]  /*3190*/  SHFL.IDX PT, R221, R221, R227, 0x1f ;  /* 0x00001fe3dddd7589 */ /* 0x000f6200000e0000 */
[----:B------:R-:W-:Y:S01]  /*31a0*/  FADD.FTZ R218, R84, -R149 ;  /* 0x8000009554da7221 */ /* 0x000fe20000010000 */
[----:B------:R-:W-:Y:S01]  /*31b0*/  FADD.FTZ R123, R71, -R123 ;  /* 0x8000007b477b7221 */ /* 0x000fe20000010000 */
[----:B------:R-:W-:Y:S01]  /*31c0*/  FADD.FTZ R149, R86, -R149 ;  /* 0x8000009556957221 */ /* 0x000fe20000010000 */
[----:B------:R-:W5:Y:S01]  /*31d0*/  SHFL.IDX PT, R132, R220, R230, 0x1f ;  /* 0x00001fe6dc847589 */ /* 0x000f6200000e0000 */
[----:B------:R-:W-:Y:S01]  /*31e0*/  FMUL.FTZ R86, R13, R138 ;  /* 0x0000008a0d567220 */ /* 0x000fe20000410000 */
[----:B------:R-:W-:Y:S01]  /*31f0*/  FMUL.FTZ R71, R15, R142 ;  /* 0x0000008e0f477220 */ /* 0x000fe20000410000 */
[----:B------:R-:W-:Y:S01]  /*3200*/  F2FP.BF16.F32.PACK_AB R87, R26, R25 ;  /* 0x000000191a57723e */ /* 0x000fe200000010ff */
[----:B------:R-:W-:Y:S01]  /*3210*/  FMUL.FTZ R61, R111, R61 ;  /* 0x0000003d6f3d7220 */ /* 0x000fe20000410000 */
[----:B------:R-:W-:Y:S01]  /*3220*/  FMUL.FTZ R63, R112, R63 ;  /* 0x0000003f703f7220 */ /* 0x000fe20000410000 */
[----:B------:R-:W-:Y:S01]  /*3230*/  FMUL.FTZ R64, R113, R64 ;  /* 0x0000004071407220 */ /* 0x000fe20000410000 */
[----:B------:R-:W-:Y:S01]  /*3240*/  FMUL.FTZ R25, R116, R65 ;  /* 0x0000004174197220 */ /* 0x000fe20000410000 */
[--C-:B------:R-:W-:Y:S01]  /*3250*/  FADD.FTZ R56, R56, -R217.reuse ;  /* 0x800000d938387221 */ /* 0x100fe20000010000 */
[----:B------:R-:W-:Y:S01]  /*3260*/  FADD.FTZ R58, R58, -R217 ;  /* 0x800000d93a3a7221 */ /* 0x000fe20000010000 */
[----:B------:R-:W-:Y:S01]  /*3270*/  FADD.FTZ R124, R68, -R126 ;  /* 0x8000007e447c7221 */ /* 0x000fe20000010000 */
[----:B-1----:R-:W-:Y:S01]  /*3280*/  FADD.FTZ R148, R76, -R150 ;  /* 0x800000964c947221 */ /* 0x002fe20000010000 */
[----:B--2---:R-:W-:Y:S01]  /*3290*/  FADD.FTZ R130, R73, -R146 ;  /* 0x8000009249827221 */ /* 0x004fe20000010000 */
[----:B------:R-:W-:Y:S01]  /*32a0*/  FADD.FTZ R150, R78, -R150 ;  /* 0x800000964e967221 */ /* 0x000fe20000010000 */
[--C-:B---3--:R-:W-:Y:S01]  /*32b0*/  FADD.FTZ R217, R79, -R147.reuse ;  /* 0x800000934fd97221 */ /* 0x108fe20000010000 */
[----:B------:R-:W-:Y:S01]  /*32c0*/  FADD.FTZ R151, R77, -R147 ;  /* 0x800000934d977221 */ /* 0x000fe20000010000 */
[----:B----4-:R-:W-:Y:S01]  /*32d0*/  FADD.FTZ R126, R72, -R128 ;  /* 0x80000080487e7221 */ /* 0x010fe20000010000 */
[----:B------:R-:W-:Y:S01]  /*32e0*/  F2FP.BF16.F32.PACK_AB R86, R71, R86 ;  /* 0x000000564756723e */ /* 0x000fe200000010ff */
[----:B------:R-:W-:Y:S01]  /*32f0*/  FMUL.FTZ R27, R28, R70 ;  /* 0x000000461c1b7220 */ /* 0x000fe20000410000 */
[----:B------:R-:W-:Y:S01]  /*3300*/  FMUL.FTZ R84, R223, R24 ;  /* 0x00000018df547220 */ /* 0x000fe20000410000 */
[--C-:B-----5:R-:W-:Y:S01]  /*3310*/  FADD.FTZ R53, R53, -R221.reuse ;  /* 0x800000dd35357221 */ /* 0x120fe20000010000 */
[----:B------:R-:W-:Y:S01]  /*3320*/  FADD.FTZ R55, R55, -R221 ;  /* 0x800000dd37377221 */ /* 0x000fe20000010000 */
[----:B------:R-:W-:Y:S01]  /*3330*/  FMUL.FTZ R69, R224, R136 ;  /* 0x00000088e0457220 */ /* 0x000fe20000410000 */
[----:B------:R-:W-:Y:S01]  /*3340*/  FMUL.FTZ R68, R20, R143 ;  /* 0x0000008f14447220 */ /* 0x000fe20000410000 */
[--C-:B------:R-:W-:Y:S01]  /*3350*/  FADD.FTZ R147, R80, -R132.reuse ;  /* 0x8000008450937221 */ /* 0x100fe20000010000 */
[----:B------:R-:W-:Y:S01]  /*3360*/  FADD.FTZ R132, R82, -R132 ;  /* 0x8000008452847221 */ /* 0x000fe20000010000 */
[----:B------:R-:W-:Y:S01]  /*3370*/  F2FP.BF16.F32.PACK_AB R76, R41, R40 ;  /* 0x00000028294c723e */ /* 0x000fe200000010ff */
[----:B------:R-:W-:Y:S01]  /*3380*/  FMUL.FTZ R80, R16, R139 ;  /* 0x0000008b10507220 */ /* 0x000fe20000410000 */
        /* <DEDUP_REMOVED lines=8> */
[----:B------:R-:W-:Y:S01]  /*3410*/  FMUL.FTZ R59, R108, R59 ;  /* 0x0000003b6c3b7220 */ /* 0x000fe20000410000 */
[----:B------:R-:W-:Y:S01]  /*3420*/  FMUL.FTZ R67, R118, R67 ;  /* 0x0000004376437220 */ /* 0x000fe20000410000 */
[----:B------:R-:W-:Y:S01]  /*3430*/  FMUL.FTZ R26, R29, R123 ;  /* 0x0000007b1d1a7220 */ /* 0x000fe20000410000 */
[----:B------:R-:W-:Y:S01]  /*3440*/  FMUL.FTZ R60, R30, R126 ;  /* 0x0000007e1e3c7220 */ /* 0x000fe20000410000 */
[----:B------:R-:W-:Y:S01]  /*3450*/  FMUL.FTZ R25, R32, R130 ;  /* 0x0000008220197220 */ /* 0x000fe20000410000 */
[----:B------:R-:W-:Y:S01]  /*3460*/  FMUL.FTZ R63, R35, R150 ;  /* 0x00000096233f7220 */ /* 0x000fe20000410000 */
[----:B------:R-:W-:Y:S01]  /*3470*/  FMUL.FTZ R40, R127, R217 ;  /* 0x000000d97f287220 */ /* 0x000fe20000410000 */
[----:B------:R-:W-:-:S02]  /*3480*/  IMAD R42, R7, 0x4000, R236 ;  /* 0x00004000072a7824 */ /* 0x000fc400078e02ec */
[----:B------:R-:W-:Y:S01]  /*3490*/  FADD.FTZ R128, R74, -R128 ;  /* 0x800000804a807221 */ /* 0x000fe20000010000 */
[----:B------:R-:W-:Y:S01]  /*34a0*/  FADD.FTZ R146, R75, -R146 ;  /* 0x800000924b927221 */ /* 0x000fe20000010000 */
        /* <DEDUP_REMOVED lines=13> */
[----:B------:R-:W-:Y:S01]  /*3580*/  F2FP.BF16.F32.PACK_AB R84, R69, R84 ;  /* 0x000000544554723e */ /* 0x000fe200000010ff */
[----:B------:R-:W-:Y:S01]  /*3590*/  FMUL.FTZ R122, R115, R122 ;  /* 0x0000007a737a7220 */ /* 0x000fe20000410000 */
[----:B------:R-:W-:Y:S01]  /*35a0*/  F2FP.BF16.F32.PACK_AB R81, R68, R81 ;  /* 0x000000514451723e */ /* 0x000fe200000010ff */
[----:B------:R-:W-:Y:S01]  /*35b0*/  FMUL.FTZ R66, R117, R124 ;  /* 0x0000007c75427220 */ /* 0x000fe20000410000 */
[----:B------:R-:W-:Y:S01]  /*35c0*/  IMAD R42, R42, 0x2, R225 ;  /* 0x000000022a2a7824 */ /* 0x000fe200078e02e1 */
        /* <DEDUP_REMOVED lines=21> */
[----:B------:R-:W-:Y:S01]  /*3720*/  F2FP.BF16.F32.PACK_AB R72, R49, R48 ;  /* 0x000000303148723e */ /* 0x000fe200000010ff */
[----:B------:R-:W-:Y:S01]  /*3730*/  STSM.16.MT88.4 [R42+0x20c00], R84 ;  /* 0x020c00542a007844 */ /* 0x000fe20000004200 */
[----:B------:R-:W-:-:S02]  /*3740*/  F2FP.BF16.F32.PACK_AB R73, R51, R50 ;  /* 0x000000323349723e */ /* 0x000fc400000010ff */
[----:B------:R-:W-:Y:S01]  /*3750*/  F2FP.BF16.F32.PACK_AB R74, R53, R52 ;  /* 0x00000034354a723e */ /* 0x000fe200000010ff */
[----:B------:R-:W-:Y:S01]  /*3760*/  STSM.16.MT88.4 [R42+0x21400], R80 ;  /* 0x021400502a007844 */ /* 0x000fe20000004200 */
[----:B------:R-:W-:Y:S02]  /*3770*/  F2FP.BF16.F32.PACK_AB R75, R55, R54 ;  /* 0x00000036374b723e */ /* 0x000fe400000010ff */
[----:B------:R-:W-:Y:S01]  /*3780*/  F2FP.BF16.F32.PACK_AB R65, R122, R65 ;  /* 0x000000417a41723e */ /* 0x000fe200000010ff */
[----:B------:R-:W-:Y:S01]  /*3790*/  STSM.16.MT88.4 [R42+0x21c00], R76 ;  /* 0x021c004c2a007844 */ /* 0x000fe20000004200 */
[----:B------:R-:W-:Y:S02]  /*37a0*/  F2FP.BF16.F32.PACK_AB R66, R27, R66 ;  /* 0x000000421b42723e */ /* 0x000fe400000010ff */
        /* <DEDUP_REMOVED lines=11> */
[----:B------:R-:W-:Y:S01]  /*3860*/  F2FP.BF16.F32.PACK_AB R25, R12, R11 ;  /* 0x0000000b0c19723e */ /* 0x000fe200000010ff */
[----:B------:R-:W-:Y:S01]  /*3870*/  IMAD R11, R0, 0x2000, R234 ;  /* 0x00002000000b7824 */ /* 0x000fe200078e02ea */
[----:B------:R-:W-:Y:S01]  /*3880*/  F2FP.BF16.F32.PACK_AB R26, R15, R13 ;  /* 0x0000000d0f1a723e */ /* 0x000fe200000010ff */
[----:B------:R1:W-:Y:S01]  /*3890*/  STSM.16.MT88.4 [R42+0x24400], R56 ;  /* 0x024400382a007844 */ /* 0x0003e20000004200 */
[----:B------:R-:W-:-:S02]  /*38a0*/  F2FP.BF16.F32.PACK_AB R27, R17, R14 ;  /* 0x0000000e111b723e */ /* 0x000fc400000010ff */
[----:B------:R-:W-:Y:S02]  /*38b0*/  F2FP.BF16.F32.PACK_AB R32, R32, R30 ;  /* 0x0000001e2020723e */ /* 0x000fe400000010ff */
[----:B------:R-:W-:Y:S01]  /*38c0*/  WARPGROUP.ARRIVE ;  /* 0x00000000000079c5 */ /* 0x000fe20000000000 */
[----:B------:R-:W-:Y:S02]  /*38d0*/  F2FP.BF16.F32.PACK_AB R33, R33, R31 ;  /* 0x0000001f2121723e */ /* 0x000fe400000010ff */
[----:B------:R-:W-:Y:S02]  /*38e0*/  F2FP.BF16.F32.PACK_AB R34, R36, R34 ;  /* 0x000000222422723e */ /* 0x000fe400000010ff */
[----:B------:R-:W-:Y:S01]  /*38f0*/  F2FP.BF16.F32.PACK_AB R35, R127, R35 ;  /* 0x000000237f23723e */ /* 0x000fe200000010ff */
[----:B------:R-:W-:Y:S01]  /*3900*/  HGMMA.64x64x16.F32.BF16 R152, R24, gdesc[UR4].tnspB, R152, gsb0 ;  /* 0x40e0000418987df0 */ /* 0x000fe20008001898 */
[----:B------:R-:W-:Y:S01]  /*3910*/  UIADD3 UR6, UR4, 0x80, URZ ;  /* 0x0000008004067890 */ /* 0x000fe2000fffe03f */
[----:B------:R-:W-:Y:S01]  /*3920*/  F2FP.BF16.F32.PACK_AB R128, R133, R135 ;  /* 0x000000878580723e */ /* 0x000fe200000010ff */
[----:B------:R-:W-:Y:S01]  /*3930*/  UMOV UR7, 0x40000040 ;  /* 0x4000004000077882 */ /* 0x000fe20000000000 */
[----:B------:R-:W-:-:S02]  /*3940*/  F2FP.BF16.F32.PACK_AB R129, R129, R134 ;  /* 0x000000868181723e */ /* 0x000fc400000010ff */
[----:B------:R-:W-:Y:S02]  /*3950*/  F2FP.BF16.F32.PACK_AB R130, R120, R125 ;  /* 0x0000007d7882723e */ /* 0x000fe400000010ff */
[----:B------:R-:W-:Y:S02]  /*3960*/  F2FP.BF16.F32.PACK_AB R131, R38, R121 ;  /* 0x000000792683723e */ /* 0x000fe400000010ff */
[----:B------:R-:W-:-:S04]  /*3970*/  SHF.R.U32.HI R11, RZ, 0x4, R11 ;  /* 0x00000004ff0b7819 */ /* 0x000fc8000001160b */
[----:B------:R-:W-:-:S04]  /*3980*/  LOP3.LUT R11, R11, 0x3fff, RZ, 0xc0, !PT ;  /* 0x00003fff0b0b7812 */ /* 0x000fc800078ec0ff */
[----:B------:R-:W-:-:S05]  /*3990*/  LOP3.LUT R12, R11, 0x10000, RZ, 0xfc, !PT ;  /* 0x000100000b0c7812 */ /* 0x000fca00078efcff */
[----:B------:R-:W-:-:S05]  /*39a0*/  IMAD R12, R7, 0x800, R12 ;  /* 0x00000800070c7824 */ /* 0x000fca00078e020c */
[----:B------:R-:W-:Y:S01]  /*39b0*/  R2UR UR8, R12 ;  /* 0x000000000c0872ca */ /* 0x000fe200000e0000 */
[----:B------:R-:W-:Y:S02]  /*39c0*/  WARPGROUP.DEPBAR.LE gsb0, 0x0 ;  /* 0x00008000000079c5 */ /* 0x000fe40000010000 */
[----:B------:R-:W-:Y:S02]  /*39d0*/  F2FP.BF16.F32.PACK_AB R24, R18, R16 ;  /* 0x000000101218723e */ /* 0x000fe400000010ff */
[----:B------:R-:W-:Y:S02]  /*39e0*/  F2FP.BF16.F32.PACK_AB R25, R20, R19 ;  /* 0x000000131419723e */ /* 0x000fe400000010ff */
[----:B------:R-:W-:Y:S02]  /*39f0*/  F2FP.BF16.F32.PACK_AB R26, R23, R21 ;  /* 0x00000015171a723e */ /* 0x000fe400000010ff */
[----:B------:R-:W-:-:S04]  /*3a00*/  F2FP.BF16.F32.PACK_AB R27, R88, R22 ;  /* 0x00000016581b723e */ /* 0x000fc800000010ff */
[----:B------:R-:W-:-:S06]  /*3a10*/  WARPGROUP.ARRIVE ;  /* 0x00000000000079c5 */ /* 0x000fcc0000000000 */
[----:B------:R-:W-:Y:S01]  /*3a20*/  HGMMA.64x64x16.F32.BF16 R152, R24, gdesc[UR4].tnspB, R152, gsb0 ;  /* 0x40e0000418987df0 */ /* 0x000fe20008001898 */
[----:B------:R-:W-:Y:S01]  /*3a30*/  UIADD3 UR6, UR4, 0x100, URZ ;  /* 0x0000010004067890 */ /* 0x000fe2000fffe03f */
[----:B------:R-:W-:Y:S01]  /*3a40*/  UMOV UR7, 0x40000040 ;  /* 0x4000004000077882 */ /* 0x000fe20000000000 */
        /* <DEDUP_REMOVED lines=36> */
[----:B------:R-:W-:Y:S01]  /*3c90*/  UIADD3 UR4, UR4, 0x380, URZ ;  /* 0x0000038004047890 */ /* 0x000fe2000fffe03f */
[----:B------:R-:W-:Y:S02]  /*3ca0*/  WARPGROUP.DEPBAR.LE gsb0, 0x0 ;  /* 0x00008000000079c5 */ /* 0x000fe40000010000 */
[----:B------:R-:W-:-:S06]  /*3cb0*/  WARPGROUP.ARRIVE ;  /* 0x00000000000079c5 */ /* 0x000fcc0000000000 */
[----:B------:R-:W-:Y:S01]  /*3cc0*/  HGMMA.64x64x16.F32.BF16 R152, R32, gdesc[UR4].tnspB, R152, gsb0 ;  /* 0x40e0000420987df0 */ /* 0x000fe20008001898 */
[----:B------:R-:W-:Y:S01]  /*3cd0*/  UMOV UR6, UR4 ;  /* 0x0000000400067c82 */ /* 0x000fe20008000000 */
[----:B------:R-:W-:Y:S01]  /*3ce0*/  UMOV UR7, 0x40000040 ;  /* 0x4000004000077882 */ /* 0x000fe20000000000 */
[----:B------:R-:W-:Y:S01]  /*3cf0*/  UMOV UR4, UR8 ;  /* 0x0000000800047c82 */ /* 0x000fe20008000000 */
[----:B------:R-:W-:Y:S02]  /*3d00*/  WARPGROUP.DEPBAR.LE gsb0, 0x0 ;  /* 0x00008000000079c5 */ /* 0x000fe40000010000 */
[----:B------:R-:W-:-:S06]  /*3d10*/  WARPGROUP.ARRIVE ;  /* 0x00000000000079c5 */ /* 0x000fcc0000000000 */
[----:B------:R-:W-:Y:S01]  /*3d20*/  HGMMA.64x64x16.F32.BF16 R152, R128, gdesc[UR4].tnspB, R152, gsb0 ;  /* 0x40e0000480987df0 */ /* 0x000fe20008001898 */
[----:B------:R-:W-:Y:S01]  /*3d30*/  UMOV UR6, UR9 ;  /* 0x0000000900067c82 */ /* 0x000fe20008000000 */
[----:B------:R-:W-:Y:S01]  /*3d40*/  UMOV UR7, 0x40000040 ;  /* 0x4000004000077882 */ /* 0x000fe20000000000 */
[----:B------:R-:W-:Y:S02]  /*3d50*/  WARPGROUP.DEPBAR.LE gsb0, 0x0 ;  /* 0x00008000000079c5 */ /* 0x000fe40000010000 */
[----:B------:R2:W-:Y:S06]  /*3d60*/  MEMBAR.ALL.CTA ;  /* 0x0000000000007992 */ /* 0x0005ec0000008000 */
[----:B--2---:R-:W2:Y:S02]  /*3d70*/  FENCE.VIEW.ASYNC.S ;  /* 0x00000000000073c6 */ /* 0x004ea40000000000 */
[----:B--2---:R-:W-:Y:S06]  /*3d80*/  BAR.SYNC.DEFER_BLOCKING 0x9, 0x100 ;  /* 0x0244000000007b1d */ /* 0x004fec0000010000 */
[----:B-1----:R-:W-:-:S06]  /*3d90*/  WARPGROUP.ARRIVE ;  /* 0x00000000000079c5 */ /* 0x002fcc0000000000 */
[----:B------:R-:W-:Y:S01]  /*3da0*/  HGMMA.64x64x16.F32.BF16 R24, gdesc[UR4].tnspB, RZ, !UPT, gsb0 ;  /* 0x40e00000041879f0 */ /* 0x000fe2000c0018ff */
[----:B------:R-:W-:Y:S02]  /*3db0*/  UIADD3 UR4, UR8, 0x2, URZ ;  /* 0x0000000208047890 */ /* 0x000fe4000fffe03f */
[----:B------:R-:W-:Y:S01]  /*3dc0*/  UIADD3 UR6, UR9, 0x80, URZ ;  /* 0x0000008009067890 */ /* 0x000fe2000fffe03f */
[----:B------:R-:W-:Y:S01]  /*3dd0*/  UMOV UR5, 0x40000040 ;  /* 0x4000004000057882 */ /* 0x000fe20000000000 */
[----:B------:R-:W-:Y:S01]  /*3de0*/  UMOV UR7, 0x40000040 ;  /* 0x4000004000077882 */ /* 0x000fe20000000000 */
[----:B------:R-:W-:Y:S02]  /*3df0*/  WARPGROUP.DEPBAR.LE gsb0, 0x0 ;  /* 0x00008000000079c5 */ /* 0x000fe40000010000 */
[----:B------:R-:W-:-:S06]  /*3e00*/  WARPGROUP.ARRIVE ;  /* 0x00000000000079c5 */ /* 0x000fcc0000000000 */
[----:B------:R-:W-:Y:S01]  /*3e10*/  HGMMA.64x64x16.F32.BF16 R24, gdesc[UR4].tnspB, R24, gsb0 ;  /* 0x40e00000041879f0 */ /* 0x000fe20008001818 */
        /* <DEDUP_REMOVED lines=41> */
[----:B------:R-:W-:Y:S03]  /*40b0*/  HGMMA.64x64x16.F32.BF16 R24, gdesc[UR4].tnspB, R24, gsb0 ;  /* 0x40e00000041879f0 */ /* 0x000fe60008001818 */
[----:B------:R-:W-:Y:S02]  /*40c0*/  WARPGROUP.DEPBAR.LE gsb0, 0x0 ;  /* 0x00008000000079c5 */ /* 0x000fe40000010000 */
[----:B------:R-:W-:Y:S05]  /*40d0*/  @!P0 BRA `(.L_x_24) ;  /* 0x0000000000048947 */ /* 0x000fea0003800000 */
[----:B------:R-:W-:Y:S01]  /*40e0*/  BPT.TRAP 0x1 ;  /* 0x000000040000795c */ /* 0x000fe20000300000 */
.L_x_24:
[----:B------:R-:W-:Y:S01]  /*40f0*/  IMAD R10, R7, 0x400, R10 ;  /* 0x00000400070a7824 */ /* 0x000fe200078e020a */
[----:B------:R-:W-:Y:S01]  /*4100*/  UMOV UR7, 0x40000040 ;  /* 0x4000004000077882 */ /* 0x000fe20000000000 */
[----:B------:R-:W1:Y:S03]  /*4110*/  S2R R11, SR_TID.X ;  /* 0x00000000000b7919 */ /* 0x000e660000002100 */
[----:B------:R-:W-:Y:S01]  /*4120*/  R2UR UR4, R10 ;  /* 0x000000000a0472ca */ /* 0x000fe200000e0000 */
[----:B------:R-:W-:-:S05]  /*4130*/  VIADD R10, R9, 0x30c40 ;  /* 0x00030c40090a7836 */ /* 0x000fca0000000000 */
[----:B------:R-:W-:-:S04]  /*4140*/  PRMT R10, RZ, 0x654, R10 ;  /* 0x00000654ff0a7816 */ /* 0x000fc8000000000a */
[----:B------:R2:W-:Y:S01]  /*4150*/  SYNCS.ARRIVE.TRANS64.RED.A1T0 RZ, [R10+URZ], RZ ;  /* 0x000000ff0aff79a7 */ /* 0x0005e2000810043f */
[----:B------:R-:W-:Y:S02]  /*4160*/  WARPGROUP.ARRIVE ;  /* 0x00000000000079c5 */ /* 0x000fe40000000000 */
[----:B------:R-:W-:-:S04]  /*4170*/  UMOV UR6, UR4 ;  /* 0x0000000400067c82 */ /* 0x000fc80008000000 */
[----:B------:R-:W-:Y:S01]  /*4180*/  HGMMA.64x64x16.F32.BF16 R184, R84, gdesc[UR4].tnspB, R184, gsb0 ;  /* 0x40e0000454b87df0 */ /* 0x000fe200080018b8 */
[----:B------:R-:W-:Y:S01]  /*4190*/  UIADD3 UR6, UR4, 0x80, URZ ;  /* 0x0000008004067890 */ /* 0x000fe2000fffe03f */
[----:B------:R-:W-:Y:S01]  /*41a0*/  UMOV UR7, 0x40000040 ;  /* 0x4000004000077882 */ /* 0x000fe20000000000 */
[----:B-1----:R-:W-:-:S05]  /*41b0*/  SHF.R.U32.HI R12, RZ, 0x7, R11 ;  /* 0x00000007ff0c7819 */ /* 0x002fca000001160b */
[C---:B------:R-:W-:Y:S02]  /*41c0*/  VIADD R11, R12.reuse, 0x9 ;  /* 0x000000090c0b7836 */ /* 0x040fe40000000000 */
[----:B--2---:R-:W-:Y:S01]  /*41d0*/  VIADD R10, R12, 0xc ;  /* 0x0000000c0c0a7836 */ /* 0x004fe20000000000 */
[----:B------:R-:W-:Y:S02]  /*41e0*/  WARPGROUP.DEPBAR.LE gsb0, 0x0 ;  /* 0x00008000000079c5 */ /* 0x000fe40000010000 */
[----:B------:R-:W-:-:S06]  /*41f0*/  WARPGROUP.ARRIVE ;  /* 0x00000000000079c5 */ /* 0x000fcc0000000000 */
[----:B------:R-:W-:Y:S01]  /*4200*/  HGMMA.64x64x16.F32.BF16 R184, R80, gdesc[UR4].tnspB, R184, gsb0 ;  /* 0x40e0000450b87df0 */ /* 0x000fe200080018b8 */
[----:B------:R-:W-:Y:S01]  /*4210*/  UIADD3 UR6, UR4, 0x100, URZ ;  /* 0x0000010004067890 */ /* 0x000fe2000fffe03f */
[----:B------:R-:W-:Y:S01]  /*4220*/  UMOV UR7, 0x40000040 ;  /* 0x4000004000077882 */ /* 0x000fe20000000000 */
        /* <DEDUP_REMOVED lines=26> */
[----:B------:R-:W-:Y:S02]  /*43d0*/  WARPGROUP.DEPBAR.LE gsb0, 0x0 ;  /* 0x00008000000079c5 */ /* 0x000fe40000010000 */
[----:B------:R-:W-:-:S06]  /*43e0*/  WARPGROUP.ARRIVE ;  /* 0x00000000000079c5 */ /* 0x000fcc0000000000 */
[----:B------:R-:W-:Y:S03]  /*43f0*/  HGMMA.64x64x16.F32.BF16 R184, R56, gdesc[UR4].tnspB, R184, gsb0 ;  /* 0x40e0000438b87df0 */ /* 0x000fe600080018b8 */
[----:B------:R-:W-:Y:S02]  /*4400*/  WARPGROUP.DEPBAR.LE gsb0, 0x0 ;  /* 0x00008000000079c5 */ /* 0x000fe40000010000 */
[----:B------:R1:W-:Y:S06]  /*4410*/  BAR.SYNC.DEFER_BLOCKING R11, 0xa0 ;  /* 0x0002800b0000751d */ /* 0x0003ec0000010000 */
[----:B------:R1:W-:Y:S04]  /*4420*/  STS.128 [R8+0x8000], R24 ;  /* 0x0080001808007388 */ /* 0x0003e80000000c00 */
[----:B------:R1:W-:Y:S04]  /*4430*/  STS.128 [R8+0x8800], R28 ;  /* 0x0088001c08007388 */ /* 0x0003e80000000c00 */
[----:B------:R1:W-:Y:S04]  /*4440*/  STS.128 [R8+0x9000], R32 ;  /* 0x0090002008007388 */ /* 0x0003e80000000c00 */
[----:B------:R1:W-:Y:S04]  /*4450*/  STS.128 [R8+0x9800], R36 ;  /* 0x0098002408007388 */ /* 0x0003e80000000c00 */
[----:B------:R1:W-:Y:S04]  /*4460*/  STS.128 [R8+0xa000], R40 ;  /* 0x00a0002808007388 */ /* 0x0003e80000000c00 */
[----:B------:R1:W-:Y:S04]  /*4470*/  STS.128 [R8+0xa800], R44 ;  /* 0x00a8002c08007388 */ /* 0x0003e80000000c00 */
[----:B------:R1:W-:Y:S04]  /*4480*/  STS.128 [R8+0xb000], R48 ;  /* 0x00b0003008007388 */ /* 0x0003e80000000c00 */
[----:B------:R1:W-:Y:S01]  /*4490*/  STS.128 [R8+0xb800], R52 ;  /* 0x00b8003408007388 */ /* 0x0003e20000000c00 */
[----:B------:R-:W-:Y:S01]  /*44a0*/  @!PT LDS RZ, [RZ] ;  /* 0x00000000fffff984 */ /* 0x000fe20000000800 */
[----:B------:R-:W-:Y:S01]  /*44b0*/  @!PT LDS RZ, [RZ] ;  /* 0x00000000fffff984 */ /* 0x000fe20000000800 */
[----:B------:R-:W-:Y:S01]  /*44c0*/  @!PT LDS RZ, [RZ] ;  /* 0x00000000fffff984 */ /* 0x000fe20000000800 */
[----:B------:R-:W-:Y:S01]  /*44d0*/  @!PT LDS RZ, [RZ] ;  /* 0x00000000fffff984 */ /* 0x000fe20000000800 */
[----:B------:R2:W-:Y:S06]  /*44e0*/  MEMBAR.ALL.CTA ;  /* 0x0000000000007992 */ /* 0x0005ec0000008000 */
[----:B--2---:R-:W2:Y:S02]  /*44f0*/  FENCE.VIEW.ASYNC.S ;  /* 0x00000000000073c6 */ /* 0x004ea40000000000 */
[----:B--2---:R1:W-:Y:S06]  /*4500*/  BAR.ARV R10, 0xa0 ;  /* 0x0002800a0000751d */ /* 0x0043ec0000002000 */
[----:B------:R-:W-:Y:S05]  /*4510*/  @!P0 BRA `(.L_x_25) ;  /* 0x0000000000048947 */ /* 0x000fea0003800000 */
[----:B------:R-:W-:Y:S01]  /*4520*/  BPT.TRAP 0x1 ;  /* 0x000000040000795c */ /* 0x000fe20000300000 */
.L_x_25:
[----:B------:R-:W-:Y:S02]  /*4530*/  VIADD R5, R5, 0x1 ;  /* 0x0000000105057836 */ /* 0x000fe40000000000 */
[----:B------:R-:W-:Y:S02]  /*4540*/  VIADD R9, R9, 0x30c20 ;  /* 0x00030c2009097836 */ /* 0x000fe40000000000 */
[----:B------:R-:W-:Y:S01]  /*4550*/  VIADD R7, R7, 0x1 ;  /* 0x0000000107077836 */ /* 0x000fe20000000000 */
[----:B------:R-:W-:Y:S02]  /*4560*/  ISETP.GE.AND P1, PT, R5, R235, PT ;  /* 0x000000eb0500720c */ /* 0x000fe40003f26270 */
[----:B------:R-:W-:Y:S02]  /*4570*/  PRMT R9, RZ, 0x654, R9 ;  /* 0x00000654ff097816 */ /* 0x000fe40000000009 */
[C---:B------:R-:W-:Y:S02]  /*4580*/  ISETP.NE.AND P0, PT, R7.reuse, 0x2, PT ;  /* 0x000000020700780c */ /* 0x040fe40003f05270 */
[----:B------:R2:W-:Y:S02]  /*4590*/  SYNCS.ARRIVE.TRANS64.RED.A1T0 RZ, [R9+URZ], RZ ;  /* 0x000000ff09ff79a7 */ /* 0x0005e4000810043f */
[----:B------:R-:W-:-:S02]  /*45a0*/  SEL R7, R7, RZ, P0 ;  /* 0x000000ff07077207 */ /* 0x000fc40000000000 */
[----:B--2---:R-:W-:-:S04]  /*45b0*/  SEL R9, RZ, 0x1, P0 ;  /* 0x00000001ff097807 */ /* 0x004fc80000000000 */
[----:B------:R-:W-:Y:S01]  /*45c0*/  LOP3.LUT R6, R6, R9, RZ, 0x3c, !PT ;  /* 0x0000000906067212 */ /* 0x000fe200078e3cff */
[----:B------:R-:W-:Y:S06]  /*45d0*/  @!P1 BRA `(.L_x_26) ;  /* 0xffffffcc00b49947 */ /* 0x000fec000383ffff */
.L_x_15:
[----:B------:R-:W-:Y:S01]  /*45e0*/  LOP3.LUT P0, RZ, R225, 0x3ff, RZ, 0xc0, !PT ;  /* 0x000003ffe1ff7812 */ /* 0x000fe2000780c0ff */
[----:B------:R-:W-:Y:S02]  /*45f0*/  ULDC UR4, c[0x0][0x740] ;  /* 0x0001d00000047ab9 */ /* 0x000fe40000000800 */
[----:B------:R-:W-:Y:S01]  /*4600*/  FMUL.FTZ R184, R184, UR4 ;  /* 0x00000004b8b87c20 */ /* 0x000fe20008410000 */
        /* <DEDUP_REMOVED lines=31> */
[----:B------:R-:W-:Y:S06]  /*4800*/  @!P0 BRA `(.L_x_27) ;  /* 0x0000000000408947 */ /* 0x000fec0003800000 */
[----:B------:R-:W-:Y:S01]  /*4810*/  MOV R0, 0x0 ;  /* 0x0000000000007802 */ /* 0x000fe20000000f00 */
[----:B------:R-:W-:Y:S01]  /*4820*/  ULDC.64 UR4, c[0x4][0x80] ;  /* 0x0100200000047ab9 */ /* 0x000fe20000000a00 */
[----:B------:R-:W-:Y:S01]  /*4830*/  ULDC.64 UR6, c[0x4][0x88] ;  /* 0x0100220000067ab9 */ /* 0x000fe20000000a00 */
[----:B------:R-:W-:Y:S01]  /*4840*/  IMAD.U32 R4, RZ, RZ, UR4 ;  /* 0x00000004ff047e24 */ /* 0x000fe2000f8e00ff */
[----:B------:R3:W4:Y:S01]  /*4850*/  LDC.64 R2, c[0x4][R0] ;  /* 0x0100000000027b82 */ /* 0x0007220000000a00 */
[----:B------:R-:W-:Y:S01]  /*4860*/  IMAD.U32 R5, RZ, RZ, UR5 ;  /* 0x00000005ff057e24 */ /* 0x000fe2000f8e00ff */
[----:B------:R-:W-:Y:S01]  /*4870*/  ULDC.64 UR4, c[0x4][0x18] ;  /* 0x0100060000047ab9 */ /* 0x000fe20000000a00 */
[----:B--2---:R-:W-:Y:S02]  /*4880*/  IMAD.U32 R6, RZ, RZ, UR6 ;  /* 0x00000006ff067e24 */ /* 0x004fe4000f8e00ff */
[----:B------:R-:W-:Y:S02]  /*4890*/  IMAD.U32 R7, RZ, RZ, UR7 ;  /* 0x00000007ff077e24 */ /* 0x000fe4000f8e00ff */
[----:B-1----:R-:W-:-:S02]  /*48a0*/  IMAD.U32 R10, RZ, RZ, UR4 ;  /* 0x00000004ff0a7e24 */ /* 0x002fc4000f8e00ff */
[----:B------:R-:W-:Y:S02]  /*48b0*/  IMAD.U32 R11, RZ, RZ, UR5 ;  /* 0x00000005ff0b7e24 */ /* 0x000fe4000f8e00ff */
[----:B------:R-:W-:Y:S02]  /*48c0*/  IMAD.MOV.U32 R8, RZ, RZ, 0x70 ;  /* 0x00000070ff087424 */ /* 0x000fe400078e00ff */
[----:B------:R-:W-:Y:S02]  /*48d0*/  IMAD.MOV.U32 R12, RZ, RZ, 0x1 ;  /* 0x00000001ff0c7424 */ /* 0x000fe400078e00ff */
[----:B---3--:R-:W-:-:S07]  /*48e0*/  IMAD.MOV.U32 R13, RZ, RZ, RZ ;  /* 0x000000ffff0d7224 */ /* 0x008fce00078e00ff */
[----:B------:R-:W-:-:S07]  /*48f0*/  LEPC R20, `(.L_x_27) ;  /* 0x000000001014794e */ /* 0x000fce0000000000 */
[----:B----4-:R-:W-:Y:S05]  /*4900*/  CALL.ABS.NOINC R2 ;  /* 0x0000000002007343 */ /* 0x010fea0003c00000 */
.L_x_27:
[----:B------:R-:W-:-:S05]  /*4910*/  VIADD R23, R225, 0x4000 ;  /* 0x00004000e1177836 */ /* 0x000fca0000000000 */
[----:B------:R-:W-:-:S13]  /*4920*/  LOP3.LUT P0, RZ, R23, 0x3ff, RZ, 0xc0, !PT ;  /* 0x000003ff17ff7812 */ /* 0x000fda000780c0ff */
[----:B------:R-:W-:Y:S05]  /*4930*/  @!P0 BRA `(.L_x_28) ;  /* 0x0000000000408947 */ /* 0x000fea0003800000 */
[----:B------:R-:W-:Y:S01]  /*4940*/  MOV R0, 0x0 ;  /* 0x0000000000007802 */ /* 0x000fe20000000f00 */
[----:B------:R-:W-:Y:S01]  /*4950*/  ULDC.64 UR4, c[0x4][0x80] ;  /* 0x0100200000047ab9 */ /* 0x000fe20000000a00 */
[----:B------:R-:W-:Y:S01]  /*4960*/  ULDC.64 UR6, c[0x4][0x18] ;  /* 0x0100060000067ab9 */ /* 0x000fe20000000a00 */
[----:B------:R-:W-:Y:S01]  /*4970*/  IMAD.U32 R4, RZ, RZ, UR4 ;  /* 0x00000004ff047e24 */ /* 0x000fe2000f8e00ff */
[----:B------:R3:W4:Y:S01]  /*4980*/  LDC.64 R2, c[0x4][R0] ;  /* 0x0100000000027b82 */ /* 0x0007220000000a00 */
[----:B------:R-:W-:Y:S01]  /*4990*/  IMAD.U32 R5, RZ, RZ, UR5 ;  /* 0x00000005ff057e24 */ /* 0x000fe2000f8e00ff */
[----:B------:R-:W-:Y:S01]  /*49a0*/  ULDC.64 UR4, c[0x4][0x88] ;  /* 0x0100220000047ab9 */ /* 0x000fe20000000a00 */
[----:B-1----:R-:W-:Y:S02]  /*49b0*/  IMAD.U32 R10, RZ, RZ, UR6 ;  /* 0x00000006ff0a7e24 */ /* 0x002fe4000f8e00ff */
[----:B--2---:R-:W-:Y:S02]  /*49c0*/  IMAD.U32 R6, RZ, RZ, UR4 ;  /* 0x00000004ff067e24 */ /* 0x004fe4000f8e00ff */
[----:B------:R-:W-:-:S02]  /*49d0*/  IMAD.U32 R7, RZ, RZ, UR5 ;  /* 0x00000005ff077e24 */ /* 0x000fc4000f8e00ff */
[----:B------:R-:W-:Y:S02]  /*49e0*/  IMAD.U32 R11, RZ, RZ, UR7 ;  /* 0x00000007ff0b7e24 */ /* 0x000fe4000f8e00ff */
[----:B------:R-:W-:Y:S02]  /*49f0*/  IMAD.MOV.U32 R8, RZ, RZ, 0x70 ;  /* 0x00000070ff087424 */ /* 0x000fe400078e00ff */
[----:B------:R-:W-:Y:S02]  /*4a00*/  IMAD.MOV.U32 R12, RZ, RZ, 0x1 ;  /* 0x00000001ff0c7424 */ /* 0x000fe400078e00ff */
[----:B---3--:R-:W-:-:S07]  /*4a10*/  IMAD.MOV.U32 R13, RZ, RZ, RZ ;  /* 0x000000ffff0d7224 */ /* 0x008fce00078e00ff */
[----:B------:R-:W-:-:S07]  /*4a20*/  LEPC R20, `(.L_x_28) ;  /* 0x000000001014794e */ /* 0x000fce0000000000 */
[----:B----4-:R-:W-:Y:S05]  /*4a30*/  CALL.ABS.NOINC R2 ;  /* 0x0000000002007343 */ /* 0x010fea0003c00000 */
.L_x_28:
        /* <DEDUP_REMOVED lines=18> */
.L_x_29:
        /* <DEDUP_REMOVED lines=18> */
.L_x_30:
[----:B------:R-:W3:Y:S01]  /*4c80*/  LDL.LU R20, [R1+0xc] ;  /* 0x00000c0001147983 */ /* 0x000ee20000300800 */
[----:B------:R-:W-:Y:S02]  /*4c90*/  F2FP.BF16.F32.PACK_AB R152, R153, R152 ;  /* 0x000000989998723e */ /* 0x000fe400000010ff */
[----:B------:R-:W-:Y:S01]  /*4ca0*/  F2FP.BF16.F32.PACK_AB R153, R155, R154 ;  /* 0x0000009a9b99723e */ /* 0x000fe200000010ff */
[----:B------:R-:W4:Y:S01]  /*4cb0*/  S2R R0, SR_TID.X ;  /* 0x0000000000007919 */ /* 0x000f220000002100 */
[----:B------:R-:W-:Y:S02]  /*4cc0*/  F2FP.BF16.F32.PACK_AB R160, R161, R160 ;  /* 0x000000a0a1a0723e */ /* 0x000fe400000010ff */
[----:B------:R-:W-:Y:S02]  /*4cd0*/  F2FP.BF16.F32.PACK_AB R154, R157, R156 ;  /* 0x0000009c9d9a723e */ /* 0x000fe400000010ff */
[----:B------:R-:W-:Y:S02]  /*4ce0*/  F2FP.BF16.F32.PACK_AB R155, R159, R158 ;  /* 0x0000009e9f9b723e */ /* 0x000fe400000010ff */
[----:B------:R-:W-:-:S02]  /*4cf0*/  F2FP.BF16.F32.PACK_AB R161, R163, R162 ;  /* 0x000000a2a3a1723e */ /* 0x000fc400000010ff */
[----:B------:R-:W-:Y:S02]  /*4d00*/  F2FP.BF16.F32.PACK_AB R168, R169, R168 ;  /* 0x000000a8a9a8723e */ /* 0x000fe400000010ff */
[----:B------:R-:W-:Y:S02]  /*4d10*/  F2FP.BF16.F32.PACK_AB R162, R165, R164 ;  /* 0x000000a4a5a2723e */ /* 0x000fe400000010ff */
        /* <DEDUP_REMOVED lines=9> */
[----:B--2---:R-:W-:Y:S01]  /*4db0*/  F2FP.BF16.F32.PACK_AB R6, R189, R188 ;  /* 0x000000bcbd06723e */ /* 0x004fe200000010ff */
[----:B----4-:R-:W-:Y:S01]  /*4dc0*/  VIADD R9, R0, 0xffffff80 ;  /* 0xffffff8000097836 */ /* 0x010fe20000000000 */
[----:B-1----:R-:W-:-:S02]  /*4dd0*/  F2FP.BF16.F32.PACK_AB R8, R193, R192 ;  /* 0x000000c0c108723e */ /* 0x002fc400000010ff */
[----:B------:R-:W-:Y:S02]  /*4de0*/  F2FP.BF16.F32.PACK_AB R10, R197, R196 ;  /* 0x000000c4c50a723e */ /* 0x000fe400000010ff */
[----:B------:R-:W-:Y:S02]  /*4df0*/  SHF.R.S32.HI R2, RZ, 0x1f, R9 ;  /* 0x0000001fff027819 */ /* 0x000fe40000011409 */
[----:B------:R-:W-:Y:S02]  /*4e00*/  F2FP.BF16.F32.PACK_AB R11, R199, R198 ;  /* 0x000000c6c70b723e */ /* 0x000fe400000010ff */
[CC--:B------:R-:W-:Y:S02]  /*4e10*/  LEA.HI R0, R2.reuse, R9.reuse, RZ, 0x4 ;  /* 0x0000000902007211 */ /* 0x0c0fe400078f20ff */
[----:B------:R-:W-:Y:S02]  /*4e20*/  LEA.HI R2, R2, R9, RZ, 0x5 ;  /* 0x0000000902027211 */ /* 0x000fe400078f28ff */
[----:B------:R-:W-:-:S02]  /*4e30*/  LOP3.LUT R0, R0, 0xfffffff0, RZ, 0xc0, !PT ;  /* 0xfffffff000007812 */ /* 0x000fc400078ec0ff */
[----:B------:R-:W-:Y:S02]  /*4e40*/  SHF.R.S32.HI R24, RZ, 0x5, R2 ;  /* 0x00000005ff187819 */ /* 0x000fe40000011402 */
[----:B------:R-:W-:Y:S01]  /*4e50*/  F2FP.BF16.F32.PACK_AB R12, R201, R200 ;  /* 0x000000c8c90c723e */ /* 0x000fe200000010ff */
[----:B------:R-:W-:Y:S01]  /*4e60*/  IMAD.IADD R0, R9, 0x1, -R0 ;  /* 0x0000000109007824 */ /* 0x000fe200078e0a00 */
[----:B------:R-:W-:Y:S01]  /*4e70*/  F2FP.BF16.F32.PACK_AB R9, R195, R194 ;  /* 0x000000c2c309723e */ /* 0x000fe200000010ff */
[----:B------:R-:W1:Y:S01]  /*4e80*/  SHFL.IDX PT, R21, R24, RZ, 0x1f ;  /* 0x00001fff18157589 */ /* 0x000e6200000e0000 */
[----:B------:R-:W-:Y:S02]  /*4e90*/  F2FP.BF16.F32.PACK_AB R13, R203, R202 ;  /* 0x000000cacb0d723e */ /* 0x000fe400000010ff */
[----:B------:R-:W-:Y:S02]  /*4ea0*/  SHF.R.S32.HI R3, RZ, 0x1f, R0 ;  /* 0x0000001fff037819 */ /* 0x000fe40000011400 */
[----:B------:R-:W-:-:S02]  /*4eb0*/  F2FP.BF16.F32.PACK_AB R14, R205, R204 ;  /* 0x000000cccd0e723e */ /* 0x000fc400000010ff */
[----:B------:R-:W-:Y:S02]  /*4ec0*/  LEA.HI R3, R3, R0, RZ, 0x3 ;  /* 0x0000000003037211 */ /* 0x000fe400078f18ff */
[----:B------:R-:W-:Y:S02]  /*4ed0*/  F2FP.BF16.F32.PACK_AB R15, R207, R206 ;  /* 0x000000cecf0f723e */ /* 0x000fe400000010ff */
[C---:B------:R-:W-:Y:S01]  /*4ee0*/  LOP3.LUT R5, R3.reuse, 0xfffffff8, RZ, 0xc0, !PT ;  /* 0xfffffff803057812 */ /* 0x040fe200078ec0ff */
[----:B------:R-:W-:Y:S01]  /*4ef0*/  IMAD.SHL.U32 R3, R3, 0x40, RZ ;  /* 0x0000004003037824 */ /* 0x000fe200078e00ff */
[----:B------:R-:W-:Y:S02]  /*4f00*/  F2FP.BF16.F32.PACK_AB R17, R18, R17 ;  /* 0x000000111211723e */ /* 0x000fe400000010ff */
[----:B------:R-:W-:Y:S01]  /*4f10*/  F2FP.BF16.F32.PACK_AB R16, R209, R16 ;  /* 0x00000010d110723e */ /* 0x000fe200000010ff */
[----:B------:R-:W-:Y:S01]  /*4f20*/  IMAD.IADD R5, R0, 0x1, -R5 ;  /* 0x0000000100057824 */ /* 0x000fe200078e0a05 */
[----:B------:R-:W-:-:S02]  /*4f30*/  LOP3.LUT R3, R3, 0x7ffffe00, RZ, 0xc0, !PT ;  /* 0x7ffffe0003037812 */ /* 0x000fc400078ec0ff */
[----:B------:R-:W-:Y:S01]  /*4f40*/  F2FP.BF16.F32.PACK_AB R18, R213, R212 ;  /* 0x000000d4d512723e */ /* 0x000fe200000010ff */
[C---:B------:R-:W-:Y:S01]  /*4f50*/  IMAD.SHL.U32 R0, R5.reuse, 0x40, RZ ;  /* 0x0000004005007824 */ /* 0x040fe200078e00ff */
[----:B------:R-:W-:Y:S01]  /*4f60*/  BAR.SYNC.DEFER_BLOCKING 0x1, 0x100 ;  /* 0x0044000000007b1d */ /* 0x000fe20000010000 */
[----:B------:R-:W-:Y:S01]  /*4f70*/  IMAD R3, R24, 0x400, R3 ;  /* 0x0000040018037824 */ /* 0x000fe200078e0203 */
[----:B------:R-:W-:Y:S01]  /*4f80*/  R2P PR, R5, 0x6 ;  /* 0x0000000605007804 */ /* 0x000fe20000000000 */
[----:B------:R-:W-:Y:S01]  /*4f90*/  IMAD.MOV.U32 R5, RZ, RZ, 0x40 ;  /* 0x00000040ff057424 */ /* 0x000fe200078e00ff */
[----:B------:R-:W-:Y:S02]  /*4fa0*/  LOP3.LUT R0, R0, 0x1c0, RZ, 0xc0, !PT ;  /* 0x000001c000007812 */ /* 0x000fe400078ec0ff */
[----:B------:R-:W-:Y:S02]  /*4fb0*/  F2FP.BF16.F32.PACK_AB R19, R22, R19 ;  /* 0x000000131613723e */ /* 0x000fe400000010ff */
[----:B------:R-:W-:-:S02]  /*4fc0*/  SEL R5, R5, 0xffffffc0, !P2 ;  /* 0xffffffc005057807 */ /* 0x000fc40005000000 */
[----:B-1----:R-:W-:Y:S01]  /*4fd0*/  ISETP.NE.AND P0, PT, R21, 0x7, PT ;  /* 0x000000071500780c */ /* 0x002fe20003f05270 */
[----:B---3--:R-:W-:-:S05]  /*4fe0*/  IMAD.SHL.U32 R7, R20, 0x8, RZ ;  /* 0x0000000814077824 */ /* 0x008fca00078e00ff */
[----:B------:R-:W-:Y:S02]  /*4ff0*/  LOP3.LUT R7, R0, 0x8, R7, 0xf8, !PT ;  /* 0x0000000800077812 */ /* 0x000fe400078ef807 */
[----:B------:R-:W-:-:S04]  /*5000*/  SHF.R.U32.HI R0, RZ, 0x3, R0 ;  /* 0x00000003ff007819 */ /* 0x000fc80000011600 */
[----:B------:R-:W-:Y:S02]  /*5010*/  LOP3.LUT R0, R7, R0, RZ, 0x3c, !PT ;  /* 0x0000000007007212 */ /* 0x000fe400078e3cff */
[----:B------:R-:W-:-:S03]  /*5020*/  F2FP.BF16.F32.PACK_AB R7, R191, R190 ;  /* 0x000000bebf07723e */ /* 0x000fc600000010ff */
[----:B------:R-:W-:Y:S02]  /*5030*/  IMAD.IADD R0, R0, 0x1, R3 ;  /* 0x0000000100007824 */ /* 0x000fe400078e0203 */
[----:B------:R-:W-:Y:S02]  /*5040*/  IMAD.MOV.U32 R3, RZ, RZ, 0x20 ;  /* 0x00000020ff037424 */ /* 0x000fe400078e00ff */
[----:B------:R-:W-:-:S03]  /*5050*/  IMAD R0, R0, 0x2, R225 ;  /* 0x0000000200007824 */ /* 0x000fc600078e02e1 */
[----:B------:R-:W-:Y:S02]  /*5060*/  SEL R3, R3, 0xffffffe0, !P1 ;  /* 0xffffffe003037807 */ /* 0x000fe40004800000 */
[--C-:B------:R-:W-:Y:S01]  /*5070*/  IADD3 R20, R5, 0x4000, R0.reuse ;  /* 0x0000400005147810 */ /* 0x100fe20007ffe000 */
[----:B------:R1:W-:Y:S01]  /*5080*/  STSM.16.M88.4 [R0+0x4000], R152 ;  /* 0x0040009800007844 */ /* 0x0003e20000000200 */
[----:B------:R-:W-:Y:S02]  /*5090*/  IADD3 R2, R3, 0x4000, R0 ;  /* 0x0000400003027810 */ /* 0x000fe40007ffe000 */
[----:B------:R-:W-:Y:S01]  /*50a0*/  F2FP.BF16.F32.PACK_AB R5, R187, R186 ;  /* 0x000000babb05723e */ /* 0x000fe200000010ff */
[----:B------:R-:W-:Y:S02]  /*50b0*/  IMAD.IADD R3, R3, 0x1, R20 ;  /* 0x0000000103037824 */ /* 0x000fe400078e0214 */
[----:B------:R1:W-:Y:S04]  /*50c0*/  STSM.16.M88.4 [R2], R160 ;  /* 0x000000a002007844 */ /* 0x0003e80000000200 */
[----:B------:R1:W-:Y:S04]  /*50d0*/  STSM.16.M88.4 [R20], R168 ;  /* 0x000000a814007844 */ /* 0x0003e80000000200 */
[----:B------:R1:W-:Y:S04]  /*50e0*/  STSM.16.M88.4 [R3], R176 ;  /* 0x000000b003007844 */ /* 0x0003e80000000200 */
[----:B------:R1:W-:Y:S04]  /*50f0*/  STSM.16.M88.4 [R0], R4 ;  /* 0x0000000400007844 */ /* 0x0003e80000000200 */
[----:B------:R1:W-:Y:S04]  /*5100*/  STSM.16.M88.4 [R2+-0x4000], R8 ;  /* 0xffc0000802007844 */ /* 0x0003e80000000200 */
[----:B------:R1:W-:Y:S04]  /*5110*/  STSM.16.M88.4 [R20+-0x4000], R12 ;  /* 0xffc0000c14007844 */ /* 0x0003e80000000200 */
[----:B------:R1:W-:Y:S01]  /*5120*/  STSM.16.M88.4 [R3+-0x4000], R16 ;  /* 0xffc0001003007844 */ /* 0x0003e20000000200 */
[----:B------:R-:W-:Y:S01]  /*5130*/  @!PT LDS RZ, [RZ] ;  /* 0x00000000fffff984 */ /* 0x000fe20000000800 */
[----:B------:R-:W-:Y:S01]  /*5140*/  @!PT LDS RZ, [RZ] ;  /* 0x00000000fffff984 */ /* 0x000fe20000000800 */
[----:B------:R-:W-:Y:S01]  /*5150*/  @!PT LDS RZ, [RZ] ;  /* 0x00000000fffff984 */ /* 0x000fe20000000800 */
[----:B------:R-:W-:Y:S01]  /*5160*/  @!PT LDS RZ, [RZ] ;  /* 0x00000000fffff984 */ /* 0x000fe20000000800 */
[----:B------:R2:W-:Y:S06]  /*5170*/  MEMBAR.ALL.CTA ;  /* 0x0000000000007992 */ /* 0x0005ec0000008000 */
[----:B--2---:R-:W2:Y:S02]  /*5180*/  FENCE.VIEW.ASYNC.S ;  /* 0x00000000000073c6 */ /* 0x004ea40000000000 */
[----:B--2---:R-:W-:Y:S06]  /*5190*/  BAR.ARV 0x1, 0x120 ;  /* 0x0044800000007b1d */ /* 0x004fec0000002000 */
[----:B------:R-:W-:Y:S05]  /*51a0*/  @P0 BRA `(.L_x_31) ;  /* 0x0000000000540947 */ /* 0x000fea0003800000 */
[----:B------:R-:W-:Y:S01]  /*51b0*/  BAR.SYNC.DEFER_BLOCKING 0x1, 0x120 ;  /* 0x0044800000007b1d */ /* 0x000fe20000010000 */
[----:B------:R-:W-:-:S05]  /*51c0*/  ELECT P0, URZ, PT ;  /* 0x00000000003f782f */ /* 0x000fca0003800000 */
[----:B------:R-:W-:Y:S08]  /*51d0*/  BSSY B0, `(.L_x_31) ;  /* 0x0000012000007945 */ /* 0x000ff00003800000 */
[----:B------:R-:W-:Y:S05]  /*51e0*/  @!P0 BRA `(.L_x_32) ;  /* 0x0000000000408947 */ /* 0x000fea0003800000 */
[----:B------:R-:W2:Y:S01]  /*51f0*/  S2UR UR10, SR_CTAID.X ;  /* 0x00000000000a79c3 */ /* 0x000ea20000002500 */
[----:B------:R-:W-:Y:S01]  /*5200*/  R2UR UR6, R225 ;  /* 0x00000000e10672ca */ /* 0x000fe200000e0000 */
[----:B------:R-:W-:Y:S01]  /*5210*/  ULDC.64 UR14, c[0x0][0x198] ;  /* 0x00006600000e7ab9 */ /* 0x000fe20000000a00 */
[----:B------:R-:W-:Y:S01]  /*5220*/  UMOV UR9, URZ ;  /* 0x0000003f00097c82 */ /* 0x000fe20008000000 */
[----:B------:R-:W-:Y:S02]  /*5230*/  UIADD3 UR4, UP0, UR14, 0x770, URZ ;  /* 0x000007700e047890 */ /* 0x000fe4000ff1e03f */
[----:B------:R-:W-:Y:S02]  /*5240*/  UIADD3 UR14, UP1, UR14, 0x670, URZ ;  /* 0x000006700e0e7890 */ /* 0x000fe4000ff3e03f */
[----:B------:R-:W-:Y:S01]  /*5250*/  S2UR UR12, SR_CTAID.Z ;  /* 0x00000000000c79c3 */ /* 0x000fe20000002700 */
[----:B------:R-:W-:Y:S02]  /*5260*/  UIADD3.X UR5, URZ, UR15, URZ, UP0, !UPT ;  /* 0x0000000f3f057290 */ /* 0x000fe400087fe43f */
[----:B------:R-:W-:-:S03]  /*5270*/  UIADD3.X UR15, URZ, UR15, URZ, UP1, !UPT ;  /* 0x0000000f3f0f7290 */ /* 0x000fc60008ffe43f */
[----:B------:R-:W-:Y:S02]  /*5280*/  UIADD3 UR8, UR6, 0x4000, URZ ;  /* 0x0000400006087890 */ /* 0x000fe4000fffe03f */
[----:B------:R-:W3:Y:S01]  /*5290*/  S2UR UR11, SR_CTAID.Y ;  /* 0x00000000000b79c3 */ /* 0x000ee20000002600 */
[----:B--2---:R-:W-:-:S09]  /*52a0*/  USHF.L.U32 UR10, UR10, 0x7, URZ ;  /* 0x000000070a0a7899 */ /* 0x004fd2000800063f */
[----:B---3--:R2:W-:Y:S02]  /*52b0*/  UTMASTG.4D [UR8], [UR4] ;  /* 0x00000008040073b5 */ /* 0x0085e40008018000 */
[----:B--2---:R-:W-:Y:S02]  /*52c0*/  UMOV UR8, UR6 ;  /* 0x0000000600087c82 */ /* 0x004fe40008000000 */
[----:B------:R2:W-:Y:S02]  /*52d0*/  UTMASTG.4D [UR8], [UR14] ;  /* 0x000000080e0073b5 */ /* 0x0005e40008018000 */
[----:B--2---:R0:W-:Y:S02]  /*52e0*/  UTMACMDFLUSH ;  /* 0x00000000000079b7 */ /* 0x0041e40000000000 */
.L_x_32:
[----:B------:R-:W-:Y:S05]  /*52f0*/  BSYNC B0 ;  /* 0x0000000000007941 */ /* 0x000fea0003800000 */
.L_x_31:
[----:B------:R-:W-:-:S04]  /*5300*/  DEPBAR.LE SB0, 0x0 ;  /* 0x000080000000791a */ /* 0x000fc80000000000 */
[----:B------:R-:W-:Y:S05]  /*5310*/  BRA `(.L_x_7) ;  /* 0x00000024000c7947 */ /* 0x000fea0003800000 */
.L_x_5:
[----:B------:R-:W-:-:S08]  /*5320*/  NOP ;  /* 0x0000000000007918 */ /* 0x000fd00000000000 */
[----:B------:R-:W1:-:S00]  /*5330*/  USETMAXREG.DEALLOC.CTAPOOL 0x18 ;  /* 0x00000018000079c8 */ /* 0x000e4000080e0500 */
[----:B-1----:R-:W-:Y:S01]  /*5340*/  LOP3.LUT R2, R0, 0x3, RZ, 0xc0, !PT ;  /* 0x0000000300027812 */ /* 0x002fe200078ec0ff */
[----:B------:R-:W-:-:S05]  /*5350*/  IMAD.MOV.U32 R0, RZ, RZ, RZ ;  /* 0x000000ffff007224 */ /* 0x000fca00078e00ff */
[----:B------:R-:W1:Y:S02]  /*5360*/  SHFL.IDX PT, R2, R2, RZ, 0x1f ;  /* 0x00001fff02027589 */ /* 0x000e6400000e0000 */
[----:B-1----:R-:W-:-:S13]  /*5370*/  ISETP.NE.AND P0, PT, R2, RZ, PT ;  /* 0x000000ff0200720c */ /* 0x002fda0003f05270 */
[----:B------:R-:W-:Y:S05]  /*5380*/  @!P0 BRA `(.L_x_33) ;  /* 0x0000000800b08947 */ /* 0x000fea0003800000 */
[----:B------:R-:W-:-:S13]  /*5390*/  ISETP.NE.AND P0, PT, R2, 0x1, PT ;  /* 0x000000010200780c */ /* 0x000fda0003f05270 */
[----:B------:R-:W-:Y:S05]  /*53a0*/  @P0 BRA `(.L_x_7) ;  /* 0x0000002000e80947 */ /* 0x000fea0003800000 */
[----:B------:R-:W1:Y:S02]  /*53b0*/  S2UR UR11, SR_CTAID.Z ;  /* 0x00000000000b79c3 */ /* 0x000e640000002700 */
[----:B-1----:R-:W-:-:S13]  /*53c0*/  ISETP.LE.AND P0, PT, RZ, UR11, PT ;  /* 0x0000000bff007c0c */ /* 0x002fda000bf03270 */
[----:B------:R-:W-:Y:S05]  /*53d0*/  @!P0 BRA `(.L_x_7) ;  /* 0x0000002000dc8947 */ /* 0x000fea0003800000 */
[----:B------:R-:W1:Y:S01]  /*53e0*/  S2UR UR7, SR_CTAID.Y ;  /* 0x00000000000779c3 */ /* 0x000e620000002600 */
[----:B------:R-:W-:Y:S01]  /*53f0*/  ULDC.64 UR8, c[0x0][0x2d8] ;  /* 0x0000b60000087ab9 */ /* 0x000fe20000000a00 */
[----:B------:R-:W-:-:S06]  /*5400*/  ELECT P0, URZ, PT ;  /* 0x00000000003f782f */ /* 0x000fcc0003800000 */
[----:B------:R-:W2:Y:S01]  /*5410*/  LDC R2, c[0x0][0x280] ;  /* 0x0000a000ff027b82 */ /* 0x000ea20000000800 */
[----:B-1----:R-:W-:-:S04]  /*5420*/  USHF.R.S32.HI UR4, URZ, 0x1f, UR7 ;  /* 0x0000001f3f047899 */ /* 0x002fc80008011407 */
[----:B------:R-:W-:Y:S02]  /*5430*/  UIMAD UR6, UR4, UR8, URZ ;  /* 0x00000008040672a4 */ /* 0x000fe4000f8e023f */
[----:B------:R-:W-:Y:S01]  /*5440*/  UIMAD.WIDE.U32 UR4, UR7, UR8, URZ ;  /* 0x00000008070472a5 */ /* 0x000fe2000f8e003f */
[----:B--2---:R-:W-:Y:S01]  /*5450*/  ISETP.GE.AND P1, PT, R2, 0x1, PT ;  /* 0x000000010200780c */ /* 0x004fe20003f26270 */
[----:B------:R-:W-:Y:S02]  /*5460*/  UIMAD UR7, UR7, UR9, UR6 ;  /* 0x00000009070772a4 */ /* 0x000fe4000f8e0206 */
[----:B------:R-:W-:Y:S01]  /*5470*/  USHF.R.S32.HI UR6, URZ, 0x1f, UR11 ;  /* 0x0000001f3f067899 */ /* 0x000fe2000801140b */
[----:B------:R-:W-:Y:S01]  /*5480*/  ULDC.64 UR8, c[0x0][0x2e0] ;  /* 0x0000b80000087ab9 */ /* 0x000fe20000000a00 */
[----:B------:R-:W-:Y:S02]  /*5490*/  UIADD3 UR5, UR5, UR7, URZ ;  /* 0x0000000705057290 */ /* 0x000fe4000fffe03f */
[----:B------:R-:W-:-:S04]  /*54a0*/  UIMAD UR6, UR6, UR8, URZ ;  /* 0x00000008060672a4 */ /* 0x000fc8000f8e023f */
[----:B------:R-:W-:Y:S02]  /*54b0*/  UIMAD UR10, UR11, UR9, UR6 ;  /* 0x000000090b0a72a4 */ /* 0x000fe4000f8e0206 */
[----:B------:R-:W-:Y:S01]  /*54c0*/  UIMAD.WIDE.U32 UR6, UR11, UR8, UR4 ;  /* 0x000000080b0672a5 */ /* 0x000fe2000f8e0004 */
[----:B------:R-:W-:Y:S11]  /*54d0*/  @!P1 BRA `(.L_x_7) ;  /* 0x00000020009c9947 */ /* 0x000ff60003800000 */
[C---:B------:R-:W-:Y:S01]  /*54e0*/  VIADD R0, R2.reuse, 0x7f ;  /* 0x0000007f02007836 */ /* 0x040fe20000000000 */
[----:B------:R-:W-:Y:S01]  /*54f0*/  ISETP.GE.AND P1, PT, R2, 0x81, PT ;  /* 0x000000810200780c */ /* 0x000fe20003f26270 */
[----:B------:R-:W-:Y:S01]  /*5500*/  UIADD3 UR10, UR7, UR10, URZ ;  /* 0x0000000a070a7290 */ /* 0x000fe2000fffe03f */
[----:B------:R-:W-:Y:S02]  /*5510*/  UMOV UR5, URZ ;  /* 0x0000003f00057c82 */ /* 0x000fe40008000000 */
[----:B------:R-:W-:-:S04]  /*5520*/  SHF.R.S32.HI R3, RZ, 0x1f, R0 ;  /* 0x0000001fff037819 */ /* 0x000fc80000011400 */
[----:B------:R-:W-:-:S04]  /*5530*/  LEA.HI R3, R3, R0, RZ, 0x7 ;  /* 0x0000000003037211 */ /* 0x000fc800078f38ff */
[----:B------:R-:W-:-:S04]  /*5540*/  SHF.R.S32.HI R0, RZ, 0x7, R3 ;  /* 0x00000007ff007819 */ /* 0x000fc80000011403 */
[----:B------:R-:W-:-:S04]  /*5550*/  VIMNMX R0, R0, 0x1, !PT ;  /* 0x0000000100007848 */ /* 0x000fc80007fe0100 */
[----:B------:R-:W-:Y:S01]  /*5560*/  LOP3.LUT R3, R0, 0x1, RZ, 0xc0, !PT ;  /* 0x0000000100037812 */ /* 0x000fe200078ec0ff */
[----:B------:R-:W-:Y:S06]  /*5570*/  @!P1 BRA `(.L_x_34) ;  /* 0x0000000400789947 */ /* 0x000fec0003800000 */
[----:B------:R-:W-:Y:S01]  /*5580*/  ULDC.64 UR16, c[0x0][0x2c0] ;  /* 0x0000b00000107ab9 */ /* 0x000fe20000000a00 */
[----:B------:R-:W-:Y:S01]  /*5590*/  IMAD.IADD R0, R0, 0x1, -R3 ;  /* 0x0000000100007824 */ /* 0x000fe200078e0a03 */
[----:B------:R-:W-:Y:S01]  /*55a0*/  ULEA UR16, UP0, UR6, UR16, 0x2 ;  /* 0x0000001006107291 */ /* 0x000fe2000f80103f */
[----:B------:R-:W-:Y:S01]  /*55b0*/  UMOV UR4, URZ ;  /* 0x0000003f00047c82 */ /* 0x000fe20008000000 */
[----:B------:R-:W-:Y:S02]  /*55c0*/  UMOV UR5, URZ ;  /* 0x0000003f00057c82 */ /* 0x000fe40008000000 */
[----:B------:R-:W-:Y:S02]  /*55d0*/  ULEA.HI.X UR17, UR6, UR17, UR10, 0x2, UP0 ;  /* 0x0000001106117291 */ /* 0x000fe400080f140a */
[----:B------:R-:W-:Y:S02]  /*55e0*/  UIADD3 UR12, UP0, UR16, 0x4000, URZ ;  /* 0x00004000100c7890 */ /* 0x000fe4000ff1e03f */
[----:B------:R-:W-:-:S02]  /*55f0*/  UIADD3 UR14, UP1, UR16, 0x8000, URZ ;  /* 0x00008000100e7890 */ /* 0x000fc4000ff3e03f */
[----:B------:R-:W-:Y:S02]  /*5600*/  UIADD3 UR16, UP2, UR16, 0xc000, URZ ;  /* 0x0000c00010107890 */ /* 0x000fe4000ff5e03f */
[----:B------:R-:W-:Y:S02]  /*5610*/  UIADD3.X UR13, URZ, UR17, URZ, UP0, !UPT ;  /* 0x000000113f0d7290 */ /* 0x000fe400087fe43f */
[----:B------:R-:W-:Y:S02]  /*5620*/  UIADD3.X UR15, URZ, UR17, URZ, UP1, !UPT ;  /* 0x000000113f0f7290 */ /* 0x000fe40008ffe43f */
[----:B------:R-:W-:Y:S01]  /*5630*/  UIADD3.X UR17, URZ, UR17, URZ, UP2, !UPT ;  /* 0x000000113f117290 */ /* 0x000fe200097fe43f */
[----:B------:R-:W-:-:S11]  /*5640*/  ULDC.64 UR20, c[0x0][0x2c0] ;  /* 0x0000b00000147ab9 */ /* 0x000fd60000000a00 */
.L_x_47:
[----:B------:R-:W-:Y:S01]  /*5650*/  USHF.L.U32 UR8, UR4, 0xe, URZ ;  /* 0x0000000e04087899 */ /* 0x000fe2000800063f */
[----:B------:R-:W-:Y:S03]  /*5660*/  BAR.SYNC.DEFER_BLOCKING 0xd, 0xa0 ;  /* 0x0342800000007b1d */ /* 0x000fe60000010000 */
[----:B------:R-:W-:Y:S02]  /*5670*/  UIMAD.WIDE UR24, UR8, 0x4, UR12 ;  /* 0x00000004081878a5 */ /* 0x000fe4000f8e020c */
[----:B------:R-:W-:Y:S01]  /*5680*/  UIMAD.WIDE UR22, UR8, 0x4, UR14 ;  /* 0x00000004081678a5 */ /* 0x000fe2000f8e020e */
[----:B------:R-:W-:Y:S01]  /*5690*/  BSSY B0, `(.L_x_35) ;  /* 0x0000011000007945 */ /* 0x000fe20003800000 */
[----:B------:R-:W-:-:S03]  /*56a0*/  UIMAD.WIDE UR8, UR8, 0x4, UR16 ;  /* 0x00000004080878a5 */ /* 0x000fc6000f8e0210 */
[----:B------:R-:W-:Y:S09]  /*56b0*/  @!P0 BRA `(.L_x_36) ;  /* 0x0000000000388947 */ /* 0x000ff20003800000 */
[----:B------:R-:W1:Y:S01]  /*56c0*/  S2UR UR19, SR_CgaCtaId ;  /* 0x00000000001379c3 */ /* 0x000e620000008800 */
[----:B------:R-:W-:Y:S01]  /*56d0*/  USHF.L.U32 UR11, UR5, 0xd, URZ ;  /* 0x0000000d050b7899 */ /* 0x000fe2000800063f */
[----:B------:R-:W-:Y:S01]  /*56e0*/  UMOV UR18, 0x400 ;  /* 0x0000040000127882 */ /* 0x000fe20000000000 */
[----:B------:R-:W-:Y:S02]  /*56f0*/  UMOV UR27, 0x14f00000 ;  /* 0x14f00000001b7882 */ /* 0x000fe40000000000 */
[----:B------:R-:W-:-:S04]  /*5700*/  UIADD3 UR26, UP0, UR11, UR6, URZ ;  /* 0x000000060b1a7290 */ /* 0x000fc8000ff1e03f */
[----:B------:R-:W-:Y:S02]  /*5710*/  ULEA.HI.X.SX32 UR11, UR11, UR10, 0x1, UP0 ;  /* 0x0000000a0b0b7291 */ /* 0x000fe400080f0e3f */
[----:B------:R-:W-:-:S04]  /*5720*/  ULEA UR28, UP0, UR26, UR20, 0x2 ;  /* 0x000000141a1c7291 */ /* 0x000fc8000f80103f */
[----:B------:R-:W-:-:S03]  /*5730*/  ULEA.HI.X UR29, UR26, UR21, UR11, 0x2, UP0 ;  /* 0x000000151a1d7291 */ /* 0x000fc600080f140b */
[----:B------:R-:W-:Y:S01]  /*5740*/  UMOV UR11, 0x400 ;  /* 0x00000400000b7882 */ /* 0x000fe20000000000 */
[----:B------:R-:W-:Y:S01]  /*5750*/  UMOV UR26, 0x0 ;  /* 0x00000000001a7882 */ /* 0x000fe20000000000 */
[----:B-1----:R-:W-:-:S04]  /*5760*/  ULEA UR18, UR19, UR18, 0x18 ;  /* 0x0000001213127291 */ /* 0x002fc8000f8ec03f */
[----:B------:R-:W-:-:S09]  /*5770*/  UIADD3 UR18, UR18, 0x8000, URZ ;  /* 0x0000800012127890 */ /* 0x000fd2000fffe03f */
[----:B------:R1:W-:Y:S02]  /*5780*/  UBLKRED.G.S.ADD.F32.RN [UR28], [UR18], UR11, desc[UR26] ;  /* 0x00001a1c120073bb */ /* 0x0003e400080a140b */
[----:B-1----:R0:W-:Y:S02]  /*5790*/  UTMACMDFLUSH ;  /* 0x00000000000079b7 */ /* 0x0021e40000000000 */
.L_x_36:
[----:B------:R-:W-:Y:S05]  /*57a0*/  BSYNC B0 ;  /* 0x0000000000007941 */ /* 0x000fea0003800000 */
.L_x_35:
[----:B------:R-:W-:Y:S06]  /*57b0*/  BAR.SYNC.DEFER_BLOCKING 0xe, 0xa0 ;  /* 0x0382800000007b1d */ /* 0x000fec0000010000 */
[----:B------:R-:W-:Y:S04]  /*57c0*/  BSSY B0, `(.L_x_37) ;  /* 0x000000c000007945 */ /* 0x000fe80003800000 */
[----:B------:R-:W-:Y:S05]  /*57d0*/  @!P0 BRA `(.L_x_38) ;  /* 0x0000000000288947 */ /* 0x000fea0003800000 */
[----:B------:R-:W1:Y:S01]  /*57e0*/  S2UR UR18, SR_CgaCtaId ;  /* 0x00000000001279c3 */ /* 0x000e620000008800 */
[----:B------:R-:W-:Y:S01]  /*57f0*/  UMOV UR11, 0x400 ;  /* 0x00000400000b7882 */ /* 0x000fe20000000000 */
[----:B------:R-:W-:Y:S01]  /*5800*/  UMOV UR26, 0x0 ;  /* 0x00000000001a7882 */ /* 0x000fe20000000000 */
[----:B------:R-:W-:Y:S01]  /*5810*/  UMOV UR27, 0x14f00000 ;  /* 0x14f00000001b7882 */ /* 0x000fe20000000000 */
[----:B-1----:R-:W-:-:S03]  /*5820*/  ULEA UR11, UR18, UR11, 0x18 ;  /* 0x0000000b120b7291 */ /* 0x002fc6000f8ec03f */
[----:B------:R-:W-:Y:S01]  /*5830*/  UMOV UR18, 0x400 ;  /* 0x0000040000127882 */ /* 0x000fe20000000000 */
[----:B------:R-:W-:-:S09]  /*5840*/  UIADD3 UR11, UR11, 0xc000, URZ ;  /* 0x0000c0000b0b7890 */ /* 0x000fd2000fffe03f */
[----:B------:R1:W-:Y:S01]  /*5850*/  UBLKRED.G.S.ADD.F32.RN [UR24], [UR11], UR18, desc[UR26] ;  /* 0x00001a180b0073bb */ /* 0x0003e200080a1412 */
[----:B------:R0:W-:Y:S01]  /*5860*/  UTMACMDFLUSH ;  /* 0x00000000000079b7 */ /* 0x0001e20000000000 */
[----:B-1----:R-:W-:-:S04]  /*5870*/  DEPBAR.LE SB0, 0x1 ;  /* 0x000080400000791a */ /* 0x002fc80000000000 */
.L_x_38:
[----:B------:R-:W-:Y:S05]  /*5880*/  BSYNC B0 ;  /* 0x0000000000007941 */ /* 0x000fea0003800000 */
.L_x_37:
[----:B------:R-:W-:Y:S06]  /*5890*/  BAR.ARV 0xa, 0xa0 ;  /* 0x0282800000007b1d */ /* 0x000fec0000002000 */
[----:B------:R-:W-:Y:S04]  /*58a0*/  BSSY B0, `(.L_x_39) ;  /* 0x0000003000007945 */ /* 0x000fe80003800000 */
[----:B------:R-:W-:Y:S05]  /*58b0*/  @!P0 BRA `(.L_x_40) ;  /* 0x0000000000048947 */ /* 0x000fea0003800000 */
[----:B------:R-:W-:-:S04]  /*58c0*/  DEPBAR.LE SB0, 0x0 ;  /* 0x000080000000791a */ /* 0x000fc80000000000 */
.L_x_40:
[----:B------:R-:W-:Y:S05]  /*58d0*/  BSYNC B0 ;  /* 0x0000000000007941 */ /* 0x000fea0003800000 */
.L_x_39:
[----:B------:R-:W-:Y:S06]  /*58e0*/  BAR.ARV 0xb, 0xa0 ;  /* 0x02c2800000007b1d */ /* 0x000fec0000002000 */
[----:B------:R-:W-:Y:S02]  /*58f0*/  BSSY B0, `(.L_x_41) ;  /* 0x000000c000007945 */ /* 0x000fe40003800000 */
[----:B------:R-:W-:Y:S06]  /*5900*/  BAR.SYNC.DEFER_BLOCKING 0xd, 0xa0 ;  /* 0x0342800000007b1d */ /* 0x000fec0000010000 */
        /* <DEDUP_REMOVED lines=8> */
[----:B------:R1:W-:Y:S02]  /*5990*/  UBLKRED.G.S.ADD.F32.RN [UR22], [UR11], UR18, desc[UR24] ;  /* 0x000018160b0073bb */ /* 0x0003e400080a1412 */
[----:B-1----:R0:W-:Y:S02]  /*59a0*/  UTMACMDFLUSH ;  /* 0x00000000000079b7 */ /* 0x0021e40000000000 */
.L_x_42:
[----:B------:R-:W-:Y:S05]  /*59b0*/  BSYNC B0 ;  /* 0x0000000000007941 */ /* 0x000fea0003800000 */
.L_x_41:
        /* <DEDUP_REMOVED lines=13> */
.L_x_44:
[----:B------:R-:W-:Y:S05]  /*5a90*/  BSYNC B0 ;  /* 0x0000000000007941 */ /* 0x000fea0003800000 */
.L_x_43:
[----:B------:R-:W-:Y:S01]  /*5aa0*/  VIADD R0, R0, 0xfffffffe ;  /* 0xfffffffe00007836 */ /* 0x000fe20000000000 */
[----:B------:R-:W-:Y:S06]  /*5ab0*/  BAR.ARV 0xa, 0xa0 ;  /* 0x0282800000007b1d */ /* 0x000fec0000002000 */
[----:B------:R-:W-:Y:S01]  /*5ac0*/  BSSY B0, `(.L_x_45) ;  /* 0x0000004000007945 */ /* 0x000fe20003800000 */
[----:B------:R-:W-:-:S03]  /*5ad0*/  ISETP.NE.AND P1, PT, R0, RZ, PT ;  /* 0x000000ff0000720c */ /* 0x000fc60003f25270 */
[----:B------:R-:W-:Y:S10]  /*5ae0*/  @!P0 BRA `(.L_x_46) ;  /* 0x0000000000048947 */ /* 0x000ff40003800000 */
[----:B------:R-:W-:-:S04]  /*5af0*/  DEPBAR.LE SB0, 0x0 ;  /* 0x000080000000791a */ /* 0x000fc80000000000 */
.L_x_46:
[----:B------:R-:W-:Y:S05]  /*5b00*/  BSYNC B0 ;  /* 0x0000000000007941 */ /* 0x000fea0003800000 */
.L_x_45:
[----:B------:R-:W-:Y:S06]  /*5b10*/  BAR.ARV 0xb, 0xa0 ;  /* 0x02c2800000007b1d */ /* 0x000fec0000002000 */
[----:B------:R-:W-:Y:S02]  /*5b20*/  UIADD3 UR5, UR5, 0x2, URZ ;  /* 0x0000000205057890 */ /* 0x000fe4000fffe03f */
[----:B------:R-:W-:Y:S01]  /*5b30*/  UIADD3 UR4, UR4, 0x1, URZ ;  /* 0x0000000104047890 */ /* 0x000fe2000fffe03f */
[----:B------:R-:W-:Y:S11]  /*5b40*/  @P1 BRA `(.L_x_47) ;  /* 0xfffffff800c01947 */ /* 0x000ff6000383ffff */
[----:B------:R-:W-:-:S12]  /*5b50*/  USHF.L.U32 UR5, UR5, 0xd, URZ ;  /* 0x0000000d05057899 */ /* 0x000fd8000800063f */
.L_x_34:
[----:B------:R-:W-:-:S13]  /*5b60*/  ISETP.NE.AND P1, PT, R3, RZ, PT ;  /* 0x000000ff0300720c */ /* 0x000fda0003f25270 */
[----:B------:R-:W-:Y:S05]  /*5b70*/  @!P1 BRA `(.L_x_7) ;  /* 0x0000001800f49947 */ /* 0x000fea0003800000 */
[----:B------:R-:W-:Y:S06]  /*5b80*/  BAR.SYNC.DEFER_BLOCKING 0xd, 0xa0 ;  /* 0x0342800000007b1d */ /* 0x000fec0000010000 */
[----:B------:R-:W-:Y:S04]  /*5b90*/  BSSY B0, `(.L_x_48) ;  /* 0x0000010000007945 */ /* 0x000fe80003800000 */
[----:B------:R-:W-:Y:S05]  /*5ba0*/  @!P0 BRA `(.L_x_49) ;  /* 0x0000000000388947 */ /* 0x000fea0003800000 */
[----:B------:R-:W1:Y:S01]  /*5bb0*/  S2UR UR11, SR_CgaCtaId ;  /* 0x00000000000b79c3 */ /* 0x000e620000008800 */
[----:B------:R-:W-:Y:S01]  /*5bc0*/  UIADD3 UR12, UP0, UR5, UR6, URZ ;  /* 0x00000006050c7290 */ /* 0x000fe2000ff1e03f */
[----:B------:R-:W-:Y:S01]  /*5bd0*/  UMOV UR4, 0x400 ;  /* 0x0000040000047882 */ /* 0x000fe20000000000 */
[----:B------:R-:W-:Y:S02]  /*5be0*/  ULDC.64 UR8, c[0x0][0x2c0] ;  /* 0x0000b00000087ab9 */ /* 0x000fe40000000a00 */
[----:B------:R-:W-:Y:S02]  /*5bf0*/  ULEA.HI.X.SX32 UR13, UR5, UR10, 0x1, UP0 ;  /* 0x0000000a050d7291 */ /* 0x000fe400080f0e3f */
[----:B------:R-:W-:-:S04]  /*5c00*/  ULEA UR8, UP0, UR12, UR8, 0x2 ;  /* 0x000000080c087291 */ /* 0x000fc8000f80103f */
[----:B------:R-:W-:-:S03]  /*5c10*/  ULEA.HI.X UR9, UR12, UR9, UR13, 0x2, UP0 ;  /* 0x000000090c097291 */ /* 0x000fc600080f140d */
[----:B------:R-:W-:Y:S01]  /*5c20*/  UMOV UR12, 0x0 ;  /* 0x00000000000c7882 */ /* 0x000fe20000000000 */
[----:B------:R-:W-:Y:S01]  /*5c30*/  UMOV UR13, 0x14f00000 ;  /* 0x14f00000000d7882 */ /* 0x000fe20000000000 */
[----:B-1----:R-:W-:-:S03]  /*5c40*/  ULEA UR4, UR11, UR4, 0x18 ;  /* 0x000000040b047291 */ /* 0x002fc6000f8ec03f */
[----:B------:R-:W-:Y:S01]  /*5c50*/  UMOV UR11, 0x400 ;  /* 0x00000400000b7882 */ /* 0x000fe20000000000 */
[----:B------:R-:W-:-:S09]  /*5c60*/  UIADD3 UR4, UR4, 0x8000, URZ ;  /* 0x0000800004047890 */ /* 0x000fd2000fffe03f */
[----:B------:R1:W-:Y:S02]  /*5c70*/  UBLKRED.G.S.ADD.F32.RN [UR8], [UR4], UR11, desc[UR12] ;  /* 0x00000c08040073bb */ /* 0x0003e400080a140b */
[----:B-1----:R0:W-:Y:S02]  /*5c80*/  UTMACMDFLUSH ;  /* 0x00000000000079b7 */ /* 0x0021e40000000000 */
.L_x_49:
[----:B------:R-:W-:Y:S05]  /*5c90*/  BSYNC B0 ;  /* 0x0000000000007941 */ /* 0x000fea0003800000 */
.L_x_48:
[----:B------:R-:W-:Y:S06]  /*5ca0*/  BAR.SYNC.DEFER_BLOCKING 0xe, 0xa0 ;  /* 0x0382800000007b1d */ /* 0x000fec0000010000 */
[----:B------:R-:W-:Y:S04]  /*5cb0*/  BSSY B0, `(.L_x_50) ;  /* 0x0000012000007945 */ /* 0x000fe80003800000 */
[----:B------:R-:W-:Y:S05]  /*5cc0*/  @!P0 BRA `(.L_x_51) ;  /* 0x0000000000408947 */ /* 0x000fea0003800000 */
[----:B------:R-:W1:Y:S01]  /*5cd0*/  S2UR UR12, SR_CgaCtaId ;  /* 0x00000000000c79c3 */ /* 0x000e620000008800 */
[----:B------:R-:W-:Y:S01]  /*5ce0*/  UIADD3 UR4, UR5, 0x1000, URZ ;  /* 0x0000100005047890 */ /* 0x000fe2000fffe03f */
[----:B------:R-:W-:Y:S01]  /*5cf0*/  UMOV UR11, 0x400 ;  /* 0x00000400000b7882 */ /* 0x000fe20000000000 */
[----:B------:R-:W-:Y:S02]  /*5d00*/  ULDC.64 UR8, c[0x0][0x2c0] ;  /* 0x0000b00000087ab9 */ /* 0x000fe40000000a00 */
[----:B------:R-:W-:-:S04]  /*5d10*/  UIADD3 UR13, UP0, UR4, UR6, URZ ;  /* 0x00000006040d7290 */ /* 0x000fc8000ff1e03f */
        /* <DEDUP_REMOVED lines=11> */
.L_x_51:
[----:B------:R-:W-:Y:S05]  /*5dd0*/  BSYNC B0 ;  /* 0x0000000000007941 */ /* 0x000fea0003800000 */
.L_x_50:
[----:B------:R-:W-:Y:S06]  /*5de0*/  BAR.ARV 0xa, 0xa0 ;  /* 0x0282800000007b1d */ /* 0x000fec0000002000 */
[----:B------:R-:W-:Y:S04]  /*5df0*/  BSSY B0, `(.L_x_52) ;  /* 0x0000003000007945 */ /* 0x000fe80003800000 */
[----:B------:R-:W-:Y:S05]  /*5e00*/  @!P0 BRA `(.L_x_53) ;  /* 0x0000000000048947 */ /* 0x000fea0003800000 */
[----:B------:R-:W-:-:S04]  /*5e10*/  DEPBAR.LE SB0, 0x0 ;  /* 0x000080000000791a */ /* 0x000fc80000000000 */
.L_x_53:
[----:B------:R-:W-:Y:S05]  /*5e20*/  BSYNC B0 ;  /* 0x0000000000007941 */ /* 0x000fea0003800000 */
.L_x_52:
[----:B------:R-:W-:Y:S06]  /*5e30*/  BAR.ARV 0xb, 0xa0 ;  /* 0x02c2800000007b1d */ /* 0x000fec0000002000 */
[----:B------:R-:W-:Y:S05]  /*5e40*/  BRA `(.L_x_7) ;  /* 0x0000001800407947 */ /* 0x000fea0003800000 */
.L_x_33:
[----:B------:R-:W1:Y:S01]  /*5e50*/  S2UR UR21, SR_CTAID.Z ;  /* 0x00000000001579c3 */ /* 0x000e620000002700 */
[----:B------:R-:W-:Y:S01]  /*5e60*/  IMAD.MOV.U32 R9, RZ, RZ, 0x1 ;  /* 0x00000001ff097424 */ /* 0x000fe200078e00ff */
[----:B-1----:R-:W-:-:S13]  /*5e70*/  ISETP.LE.AND P0, PT, RZ, UR21, PT ;  /* 0x00000015ff007c0c */ /* 0x002fda000bf03270 */
[----:B------:R-:W-:Y:S05]  /*5e80*/  @!P0 BRA `(.L_x_54) ;  /* 0x0000001400a08947 */ /* 0x000fea0003800000 */
[----:B------:R-:W1:Y:S01]  /*5e90*/  S2R R15, SR_CTAID.Y ;  /* 0x00000000000f7919 */ /* 0x000e620000002600 */
[----:B------:R-:W2:Y:S01]  /*5ea0*/  LDC.64 R2, c[0x0][0x718] ;  /* 0x0001c600ff027b82 */ /* 0x000ea20000000a00 */
[----:B------:R-:W-:Y:S01]  /*5eb0*/  ULDC UR4, c[0x0][0x2e8] ;  /* 0x0000ba0000047ab9 */ /* 0x000fe20000000800 */
[----:B------:R-:W-:Y:S01]  /*5ec0*/  BSSY B0, `(.L_x_54) ;  /* 0x0000164000007945 */ /* 0x000fe20003800000 */
[----:B------:R-:W3:Y:S01]  /*5ed0*/  S2R R13, SR_CTAID.Z ;  /* 0x00000000000d7919 */ /* 0x000ee20000002700 */
[----:B------:R-:W-:-:S04]  /*5ee0*/  UISETP.NE.AND UP0, UPT, UR4, 0x1, UPT ;  /* 0x000000010400788c */ /* 0x000fc8000bf05270 */
[----:B------:R-:W4:Y:S07]  /*5ef0*/  S2UR UR20, SR_CTAID.Y ;  /* 0x00000000001479c3 */ /* 0x000f2e0000002600 */
[----:B------:R-:W-:Y:S01]  /*5f00*/  @UP0 ULDC UR6, c[0x0][0x2ec] ;  /* 0x0000bb0000060ab9 */ /* 0x000fe20000000800 */
[----:B------:R-:W5:Y:S01]  /*5f10*/  LDC.64 R10, c[0x0][0x720] ;  /* 0x0001c800ff0a7b82 */ /* 0x000f620000000a00 */
[----:B------:R-:W-:-:S07]  /*5f20*/  @UP0 ULDC UR8, c[0x0][0x2f0] ;  /* 0x0000bc0000080ab9 */ /* 0x000fce0000000800 */
[----:B------:R-:W5:Y:S01]  /*5f30*/  LDC.64 R4, c[0x0][0x700] ;  /* 0x0001c000ff047b82 */ /* 0x000f620000000a00 */
[----:B-1----:R-:W-:Y:S01]  /*5f40*/  SHF.R.S32.HI R15, RZ, 0x1f, R15 ;  /* 0x0000001fff0f7819 */ /* 0x002fe2000001140f */
[----:B----4-:R-:W-:Y:S02]  /*5f50*/  UIMAD.WIDE.U32 UR6, UR20, UR6, URZ ;  /* 0x00000006140672a5 */ /* 0x010fe4000f8e003f */
[----:B------:R-:W-:Y:S01]  /*5f60*/  UMOV UR12, UR20 ;  /* 0x00000014000c7c82 */ /* 0x000fe20008000000 */
[----:B---3--:R-:W-:Y:S01]  /*5f70*/  SHF.R.S32.HI R13, RZ, 0x1f, R13 ;  /* 0x0000001fff0d7819 */ /* 0x008fe2000001140d */
[----:B--2---:R-:W-:Y:S01]  /*5f80*/  IMAD R0, R15, R2, RZ ;  /* 0x000000020f007224 */ /* 0x004fe200078e02ff */
[----:B------:R-:W-:-:S03]  /*5f90*/  @UP0 USHF.R.U32.HI UR12, URZ, UR8, UR7 ;  /* 0x000000083f0c0299 */ /* 0x000fc60008011607 */
[----:B------:R-:W-:Y:S02]  /*5fa0*/  IMAD R7, R3, UR20, R0 ;  /* 0x0000001403077c24 */ /* 0x000fe4000f8e0200 */
[----:B------:R-:W-:-:S04]  /*5fb0*/  IMAD.WIDE.U32 R2, R2, UR20, RZ ;  /* 0x0000001402027c25 */ /* 0x000fc8000f8e00ff */
[----:B------:R-:W-:Y:S02]  /*5fc0*/  IMAD.IADD R3, R3, 0x1, R7 ;  /* 0x0000000103037824 */ /* 0x000fe400078e0207 */
[----:B------:R-:W1:Y:S01]  /*5fd0*/  LDC.64 R6, c[0x0][0x730] ;  /* 0x0001cc00ff067b82 */ /* 0x000e620000000a00 */
[----:B-----5:R-:W-:Y:S02]  /*5fe0*/  IMAD R0, R13, R10, RZ ;  /* 0x0000000a0d007224 */ /* 0x020fe400078e02ff */
[----:B------:R-:W-:-:S04]  /*5ff0*/  IMAD.WIDE.U32 R2, R10, UR21, R2 ;  /* 0x000000150a027c25 */ /* 0x000fc8000f8e0002 */
[----:B------:R-:W-:Y:S01]  /*6000*/  IMAD R11, R11, UR21, R0 ;  /* 0x000000150b0b7c24 */ /* 0x000fe2000f8e0200 */
[----:B------:R-:W-:-:S03]  /*6010*/  LEA R4, P0, R2, R4, 0x2 ;  /* 0x0000000402047211 */ /* 0x000fc600078010ff */
[----:B------:R-:W-:Y:S01]  /*6020*/  IMAD.IADD R0, R3, 0x1, R11 ;  /* 0x0000000103007824 */ /* 0x000fe200078e020b */
[----:B------:R-:W-:-:S04]  /*6030*/  R2UR UR4, R4 ;  /* 0x00000000040472ca */ /* 0x000fc800000e0000 */
[----:B------:R-:W-:Y:S02]  /*6040*/  LEA.HI.X R0, R2, R5, R0, 0x2, P0 ;  /* 0x0000000502007211 */ /* 0x000fe400000f1400 */
[----:B------:R-:W-:Y:S02]  /*6050*/  ELECT P0, URZ, PT ;  /* 0x00000000003f782f */ /* 0x000fe40003800000 */
[----:B------:R-:W-:Y:S01]  /*6060*/  R2UR UR5, R0 ;  /* 0x00000000000572ca */ /* 0x000fe200000e0000 */
[----:B-1----:R-:W-:-:S04]  /*6070*/  IMAD R2, R15, R6, RZ ;  /* 0x000000060f027224 */ /* 0x002fc800078e02ff */
[----:B------:R-:W-:Y:S02]  /*6080*/  IMAD R5, R7, UR20, R2 ;  /* 0x0000001407057c24 */ /* 0x000fe4000f8e0202 */
[----:B------:R-:W1:Y:S01]  /*6090*/  LDC.64 R2, c[0x0][0x738] ;  /* 0x0001ce00ff027b82 */ /* 0x000e620000000a00 */
[----:B------:R-:W-:-:S04]  /*60a0*/  IMAD.WIDE.U32 R6, R6, UR20, RZ ;  /* 0x0000001406067c25 */ /* 0x000fc8000f8e00ff */
[----:B------:R-:W-:Y:S02]  /*60b0*/  IMAD.IADD R7, R7, 0x1, R5 ;  /* 0x0000000107077824 */ /* 0x000fe400078e0205 */
[----:B-1----:R-:W-:Y:S02]  /*60c0*/  IMAD R0, R13, R2, RZ ;  /* 0x000000020d007224 */ /* 0x002fe400078e02ff */
[----:B------:R-:W-:-:S04]  /*60d0*/  IMAD.WIDE.U32 R6, R2, UR21, R6 ;  /* 0x0000001502067c25 */ /* 0x000fc8000f8e0006 */
[----:B------:R-:W-:Y:S02]  /*60e0*/  IMAD R3, R3, UR21, R0 ;  /* 0x0000001503037c24 */ /* 0x000fe4000f8e0200 */
[----:B------:R-:W-:Y:S01]  /*60f0*/  IMAD.MOV.U32 R0, RZ, RZ, RZ ;  /* 0x000000ffff007224 */ /* 0x000fe200078e00ff */
[----:B------:R-:W-:Y:S06]  /*6100*/  @!P0 BRA `(.L_x_55) ;  /* 0x0000001000fc8947 */ /* 0x000fec0003800000 */
[----:B------:R-:W1:Y:S01]  /*6110*/  S2R R0, SR_CgaCtaId ;  /* 0x0000000000007919 */ /* 0x000e620000008800 */
[----:B------:R-:W-:Y:S01]  /*6120*/  MOV R11, 0x400 ;  /* 0x00000400000b7802 */ /* 0x000fe20000000f00 */
[----:B------:R-:W2:Y:S01]  /*6130*/  S2R R8, SR_TID.X ;  /* 0x0000000000087919 */ /* 0x000ea20000002100 */
[----:B------:R-:W3:Y:S02]  /*6140*/  S2R R2, SR_CTAID.X ;  /* 0x0000000000027919 */ /* 0x000ee40000002500 */
[----:B-1----:R-:W-:Y:S01]  /*6150*/  LEA R11, R0, R11, 0x18 ;  /* 0x0000000b000b7211 */ /* 0x002fe200078ec0ff */
[----:B------:R-:W-:Y:S01]  /*6160*/  IMAD.MOV.U32 R0, RZ, RZ, 0x1 ;  /* 0x00000001ff007424 */ /* 0x000fe200078e00ff */
[----:B--2---:R-:W-:-:S04]  /*6170*/  LOP3.LUT R8, R8, 0x7f, RZ, 0xc0, !PT ;  /* 0x0000007f08087812 */ /* 0x004fc800078ec0ff */
[----:B------:R-:W-:Y:S02]  /*6180*/  SHF.L.U32 R0, R0, 0x1f, RZ ;  /* 0x0000001f00007819 */ /* 0x000fe400000006ff */
[----:B------:R-:W-:Y:S02]  /*6190*/  ISETP.NE.AND P0, PT, R8, RZ, PT ;  /* 0x000000ff0800720c */ /* 0x000fe40003f05270 */
[----:B------:R-:W1:Y:S02]  /*61a0*/  SYNCS.PHASECHK.TRANS64.TRYWAIT P1, [R11+URZ+0x30c20], R0 ;  /* 0x030c20000b0075a7 */ /* 0x000e64000802017f */
[----:B-1-3--:R-:W-:Y:S09]  /*61b0*/  @!P1 BRA `(.L_x_56) ;  /* 0x0000001400c49947 */ /* 0x00aff20003800000 */
.L_x_84:
[----:B------:R-:W-:Y:S02]  /*61c0*/  IMAD.IADD R10, R7, 0x1, R3 ;  /* 0x00000001070a7824 */ /* 0x000fe400078e0203 */
[----:B------:R-:W-:Y:S02]  /*61d0*/  IMAD.SHL.U32 R2, R2, 0x80, RZ ;  /* 0x0000008002027824 */ /* 0x000fe400078e00ff */
[----:B------:R-:W-:Y:S01]  /*61e0*/  IMAD.MOV.U32 R9, RZ, RZ, 0x1 ;  /* 0x00000001ff097424 */ /* 0x000fe200078e00ff */
[----:B------:R-:W-:Y:S06]  /*61f0*/  @P0 BRA `(.L_x_57) ;  /* 0x0000000000180947 */ /* 0x000fec0003800000 */
[----:B------:R-:W2:Y:S01]  /*6200*/  S2R R4, SR_TID.X ;  /* 0x0000000000047919 */ /* 0x000ea20000002100 */
[----:B-1----:R-:W-:-:S04]  /*6210*/  IMAD.MOV.U32 R0, RZ, RZ, 0x4200 ;  /* 0x00004200ff007424 */ /* 0x002fc800078e00ff */
[----:B------:R3:W-:Y:S01]  /*6220*/  SYNCS.ARRIVE.TRANS64 RZ, [R11+URZ+0x30c10], R0 ;  /* 0x030c10000bff79a7 */ /* 0x0007e2000800003f */
[----:B--2---:R-:W-:-:S13]  /*6230*/  LOP3.LUT P1, RZ, R4, 0x1f, RZ, 0xc0, !PT ;  /* 0x0000001f04ff7812 */ /* 0x004fda000782c0ff */
[----:B---3--:R-:W-:Y:S05]  /*6240*/  @!P1 BRA `(.L_x_57) ;  /* 0x0000000000049947 */ /* 0x008fea0003800000 */
[----:B------:R-:W-:Y:S01]  /*6250*/  BPT.TRAP 0x1 ;  /* 0x000000040000795c */ /* 0x000fe20000300000 */
.L_x_57:
[----:B------:R-:W2:Y:S01]  /*6260*/  LDC.64 R4, c[0x0][0x198] ;  /* 0x00006600ff047b82 */ /* 0x000ea20000000a00 */
[----:B------:R-:W-:Y:S01]  /*6270*/  R2UR UR11, R2 ;  /* 0x00000000020b72ca */ /* 0x000fe200000e0000 */
[----:B------:R-:W-:Y:S01]  /*6280*/  UMOV UR14, 0x0 ;  /* 0x00000000000e7882 */ /* 0x000fe20000000000 */
[----:B------:R-:W-:Y:S01]  /*6290*/  R2UR UR8, R11 ;  /* 0x000000000b0872ca */ /* 0x000fe200000e0000 */
[----:B------:R-:W-:Y:S01]  /*62a0*/  UMOV UR15, 0x14f00000 ;  /* 0x14f00000000f7882 */ /* 0x000fe20000000000 */
[----:B------:R-:W-:Y:S01]  /*62b0*/  UMOV UR19, URZ ;  /* 0x0000003f00137c82 */ /* 0x000fe20008000000 */
[----:B------:R-:W-:Y:S01]  /*62c0*/  UMOV UR18, URZ ;  /* 0x0000003f00127c82 */ /* 0x000fe20008000000 */
[----:B------:R-:W-:Y:S01]  /*62d0*/  UMOV UR25, 0x20 ;  /* 0x0000002000197882 */ /* 0x000fe20000000000 */
[----:B------:R-:W3:Y:S01]  /*62e0*/  LDC R12, c[0x0][0x280] ;  /* 0x0000a000ff0c7b82 */ /* 0x000ee20000000800 */
[----:B------:R-:W-:Y:S01]  /*62f0*/  UMOV UR22, 0x0 ;  /* 0x0000000000167882 */ /* 0x000fe20000000000 */
[----:B------:R-:W-:Y:S01]  /*6300*/  UMOV UR23, 0x10000000 ;  /* 0x1000000000177882 */ /* 0x000fe20000000000 */
[----:B------:R-:W-:Y:S01]  /*6310*/  UMOV UR13, UR21 ;  /* 0x00000015000d7c82 */ /* 0x000fe20008000000 */
[----:B------:R-:W-:Y:S01]  /*6320*/  UMOV UR10, UR18 ;  /* 0x00000012000a7c82 */ /* 0x000fe20008000000 */
[----:B------:R-:W-:Y:S01]  /*6330*/  UMOV UR28, UR12 ;  /* 0x0000000c001c7c82 */ /* 0x000fe20008000000 */
[----:B------:R-:W-:Y:S01]  /*6340*/  UMOV UR29, UR21 ;  /* 0x00000015001d7c82 */ /* 0x000fe20008000000 */
[----:B------:R-:W-:Y:S01]  /*6350*/  UMOV UR26, UR18 ;  /* 0x00000012001a7c82 */ /* 0x000fe20008000000 */
[----:B------:R-:W-:Y:S01]  /*6360*/  UIADD3 UR16, UR8, 0x10000, URZ ;  /* 0x0001000008107890 */ /* 0x000fe2000fffe03f */
[----:B------:R-:W-:Y:S01]  /*6370*/  IMAD.MOV.U32 R20, RZ, RZ, RZ ;  /* 0x000000ffff147224 */ /* 0x000fe200078e00ff */
[----:B------:R-:W-:-:S02]  /*6380*/  UIADD3 UR17, UR8, 0x30c10, URZ ;  /* 0x00030c1008117890 */ /* 0x000fc4000fffe03f */
[----:B------:R-:W-:Y:S02]  /*6390*/  UIADD3 UR30, UR8, 0x20000, URZ ;  /* 0x00020000081e7890 */ /* 0x000fe4000fffe03f */
[----:B------:R-:W-:Y:S01]  /*63a0*/  UIADD3 UR9, UR8, 0x30c00, URZ ;  /* 0x00030c0008097890 */ /* 0x000fe2000fffe03f */
[----:B--2---:R-:W-:Y:S01]  /*63b0*/  IMAD.MOV.U32 R8, RZ, RZ, R4 ;  /* 0x000000ffff087224 */ /* 0x004fe200078e0004 */
[----:B------:R-:W-:Y:S01]  /*63c0*/  UIADD3 UR24, UR8, 0x4000, URZ ;  /* 0x0000400008187890 */ /* 0x000fe2000fffe03f */
[----:B------:R-:W-:Y:S01]  /*63d0*/  IMAD.MOV.U32 R4, RZ, RZ, 0x8000 ;  /* 0x00008000ff047424 */ /* 0x000fe200078e00ff */
[----:B------:R-:W-:Y:S01]  /*63e0*/  UMOV UR31, UR17 ;  /* 0x00000011001f7c82 */ /* 0x000fe20008000000 */
[----:B------:R-:W-:Y:S01]  /*63f0*/  UMOV UR27, UR11 ;  /* 0x0000000b001b7c82 */ /* 0x000fe20008000000 */
[----:B-1----:R-:W-:-:S04]  /*6400*/  IADD3 R0, P1, R8, 0x2f0, RZ ;  /* 0x000002f008007810 */ /* 0x002fc80007f3e0ff */
[----:B------:R-:W-:Y:S02]  /*6410*/  R2UR UR32, R0 ;  /* 0x00000000002072ca */ /* 0x000fe400000e0000 */
[----:B------:R-:W-:-:S04]  /*6420*/  IADD3 R0, P2, R8, 0x3f0, RZ ;  /* 0x000003f008007810 */ /* 0x000fc80007f5e0ff */
[----:B------:R-:W-:Y:S01]  /*6430*/  R2UR UR34, R0 ;  /* 0x00000000002272ca */ /* 0x000fe200000e0000 */
[----:B------:R-:W-:Y:S02]  /*6440*/  IMAD.MOV.U32 R0, RZ, RZ, R5 ;  /* 0x000000ffff007224 */ /* 0x000fe400078e0005 */
[----:B------:R-:W-:Y:S02]  /*6450*/  IMAD.MOV.U32 R5, RZ, RZ, RZ ;  /* 0x000000ffff057224 */ /* 0x000fe400078e00ff */
[----:B------:R-:W-:-:S05]  /*6460*/  IMAD.X R2, RZ, RZ, R0, P1 ;  /* 0x000000ffff027224 */ /* 0x000fca00008e0600 */
[----:B------:R-:W-:Y:S01]  /*6470*/  R2UR UR33, R2 ;  /* 0x00000000022172ca */ /* 0x000fe200000e0000 */
[----:B------:R-:W-:-:S05]  /*6480*/  IMAD.X R2, RZ, RZ, R0, P2 ;  /* 0x000000ffff027224 */ /* 0x000fca00010e0600 */
[----:B------:R-:W-:Y:S02]  /*6490*/  R2UR UR35, R2 ;  /* 0x00000000022372ca */ /* 0x000fe400000e0000 */
[----:B------:R-:W-:-:S04]  /*64a0*/  IADD3 R2, P1, R8, 0xf0, RZ ;  /* 0x000000f008027810 */ /* 0x000fc80007f3e0ff */
[----:B------:R-:W-:Y:S01]  /*64b0*/  R2UR UR6, R2 ;  /* 0x00000000020672ca */ /* 0x000fe200000e0000 */
[----:B------:R-:W-:Y:S01]  /*64c0*/  IMAD.X R3, RZ, RZ, R0, P1 ;  /* 0x000000ffff037224 */ /* 0x000fe200008e0600 */
[----:B---3--:R-:W-:-:S04]  /*64d0*/  ISETP.GE.AND P1, PT, R12, 0x81, PT ;  /* 0x000000810c00780c */ /* 0x008fc80003f26270 */
[----:B------:R-:W-:-:S13]  /*64e0*/  R2UR UR7, R3 ;  /* 0x00000000030772ca */ /* 0x000fda00000e0000 */
[----:B------:R-:W-:Y:S01]  /*64f0*/  UTMALDG.4D [UR16], [UR6], desc[UR14] ;  /* 0x00000e10060075b4 */ /* 0x000fe20008019000 */
[----:B------:R1:W-:Y:S01]  /*6500*/  UBLKCP.S.G [UR30], [UR4], UR25 ;  /* 0x0000001e040073ba */ /* 0x0003e20008000219 */
[----:B------:R2:W-:Y:S01]  /*6510*/  SYNCS.ARRIVE.TRANS64 RZ, [R11+URZ+0x30c00], R4 ;  /* 0x030c00040bff79a7 */ /* 0x0005e2000800003f */
[----:B------:R2:W-:Y:S01]  /*6520*/  UTMALDG.4D [UR8], [UR32], desc[UR22] ;  /* 0x00001608200075b4 */ /* 0x0005e20008019000 */
[----:B-1----:R-:W-:Y:S02]  /*6530*/  UMOV UR25, UR9 ;  /* 0x0000000900197c82 */ /* 0x002fe40008000000 */
[----:B------:R2:W-:Y:S01]  /*6540*/  UTMALDG.4D [UR24], [UR34], desc[UR22] ;  /* 0x00001618220075b4 */ /* 0x0005e20008019000 */
[----:B------:R-:W-:Y:S05]  /*6550*/  @!P1 BRA `(.L_x_58) ;  /* 0x0000000c002c9947 */ /* 0x000fea0003800000 */
[----:B------:R-:W1:Y:S01]  /*6560*/  S2R R13, SR_TID.X ;  /* 0x00000000000d7919 */ /* 0x000e620000002100 */
[C---:B--2---:R-:W-:Y:S01]  /*6570*/  VIADD R4, R12.reuse, 0x7f ;  /* 0x0000007f0c047836 */ /* 0x044fe20000000000 */
[----:B------:R-:W-:Y:S01]  /*6580*/  ISETP.GE.AND P1, PT, R12, 0x101, PT ;  /* 0x000001010c00780c */ /* 0x000fe20003f26270 */
[----:B------:R-:W-:Y:S02]  /*6590*/  IMAD.MOV.U32 R20, RZ, RZ, RZ ;  /* 0x000000ffff147224 */ /* 0x000fe400078e00ff */
[----:B------:R-:W-:Y:S01]  /*65a0*/  IMAD.MOV.U32 R15, RZ, RZ, RZ ;  /* 0x000000ffff0f7224 */ /* 0x000fe200078e00ff */
[----:B------:R-:W-:-:S04]  /*65b0*/  SHF.R.S32.HI R9, RZ, 0x1f, R4 ;  /* 0x0000001fff097819 */ /* 0x000fc80000011404 */
[----:B------:R-:W-:Y:S01]  /*65c0*/  LEA.HI R4, R9, R4, RZ, 0x7 ;  /* 0x0000000409047211 */ /* 0x000fe200078f38ff */
[----:B------:R-:W-:-:S03]  /*65d0*/  IMAD.MOV.U32 R9, RZ, RZ, 0x1 ;  /* 0x00000001ff097424 */ /* 0x000fc600078e00ff */
[----:B------:R-:W-:-:S04]  /*65e0*/  LEA.HI.SX32 R4, R4, 0xffffffff, 0x19 ;  /* 0xffffffff04047811 */ /* 0x000fc800078fcaff */
[----:B------:R-:W-:-:S04]  /*65f0*/  VIMNMX R4, R4, 0x1, !PT ;  /* 0x0000000104047848 */ /* 0x000fc80007fe0100 */
[----:B------:R-:W-:Y:S02]  /*6600*/  LOP3.LUT R19, R4, 0x1, RZ, 0xc0, !PT ;  /* 0x0000000104137812 */ /* 0x000fe400078ec0ff */
[----:B-1----:R-:W-:Y:S01]  /*6610*/  LOP3.LUT R14, R13, 0x1f, RZ, 0xc0, !PT ;  /* 0x0000001f0d0e7812 */ /* 0x002fe200078ec0ff */
[----:B------:R-:W-:Y:S06]  /*6620*/  @!P1 BRA `(.L_x_59) ;  /* 0x0000000800009947 */ /* 0x000fec0003800000 */
[----:B------:R-:W-:Y:S02]  /*6630*/  IMAD.IADD R18, R4, 0x1, -R19 ;  /* 0x0000000104127824 */ /* 0x000fe400078e0a13 */
[----:B------:R-:W-:Y:S02]  /*6640*/  IMAD.MOV.U32 R9, RZ, RZ, 0x1 ;  /* 0x00000001ff097424 */ /* 0x000fe400078e00ff */
[----:B------:R-:W-:-:S07]  /*6650*/  IMAD.MOV.U32 R15, RZ, RZ, RZ ;  /* 0x000000ffff0f7224 */ /* 0x000fce00078e00ff */
.L_x_68:
[----:B------:R-:W-:-:S04]  /*6660*/  SHF.L.U32 R21, R9, 0x1f, RZ ;  /* 0x0000001f09157819 */ /* 0x000fc800000006ff */
[----:B-1----:R-:W1:Y:S02]  /*6670*/  SYNCS.PHASECHK.TRANS64.TRYWAIT P1, [R11+URZ+0x30c40], R21 ;  /* 0x030c40150b0075a7 */ /* 0x002e64000802017f */
[----:B-12---:R-:W-:Y:S05]  /*6680*/  @!P1 BRA `(.L_x_60) ;  /* 0x0000001000a49947 */ /* 0x006fea0003800000 */
.L_x_85:
[----:B------:R-:W-:Y:S05]  /*6690*/  @P0 BRA `(.L_x_61) ;  /* 0x0000000000140947 */ /* 0x000fea0003800000 */
[----:B------:R-:W-:Y:S01]  /*66a0*/  ISETP.NE.AND P1, PT, R14, RZ, PT ;  /* 0x000000ff0e00720c */ /* 0x000fe20003f25270 */
[----:B------:R-:W-:-:S04]  /*66b0*/  IMAD.MOV.U32 R0, RZ, RZ, 0x4200 ;  /* 0x00004200ff007424 */ /* 0x000fc800078e00ff */
[----:B------:R2:W-:Y:S08]  /*66c0*/  SYNCS.ARRIVE.TRANS64 RZ, [R11+URZ+0x30c30], R0 ;  /* 0x030c30000bff79a7 */ /* 0x0005f0000800003f */
[----:B------:R-:W-:Y:S05]  /*66d0*/  @!P1 BRA `(.L_x_61) ;  /* 0x0000000000049947 */ /* 0x000fea0003800000 */
[----:B------:R-:W-:Y:S01]  /*66e0*/  BPT.TRAP 0x1 ;  /* 0x000000040000795c */ /* 0x000fe20000300000 */
.L_x_61:
[----:B------:R-:W3:Y:S01]  /*66f0*/  LDC.64 R12, c[0x0][0x728] ;  /* 0x0001ca00ff0c7b82 */ /* 0x000ee20000000a00 */
[----:B------:R-:W-:Y:S01]  /*6700*/  IMAD.SHL.U32 R17, R15, 0x80, RZ ;  /* 0x000000800f117824 */ /* 0x000fe200078e00ff */
[----:B------:R-:W-:Y:S01]  /*6710*/  R2UR UR6, R11 ;  /* 0x000000000b0672ca */ /* 0x000fe200000e0000 */
[----:B------:R-:W-:Y:S01]  /*6720*/  UMOV UR14, 0x0 ;  /* 0x00000000000e7882 */ /* 0x000fe20000000000 */
[----:B------:R-:W-:Y:S01]  /*6730*/  UMOV UR15, 0x14f00000 ;  /* 0x14f00000000f7882 */ /* 0x000fe20000000000 */
[----:B------:R-:W-:Y:S01]  /*6740*/  UMOV UR18, URZ ;  /* 0x0000003f00127c82 */ /* 0x000fe20008000000 */
[C---:B--2---:R-:W-:Y:S01]  /*6750*/  IADD3 R0, P1, R17.reuse, R6, RZ ;  /* 0x0000000611007210 */ /* 0x044fe20007f3e0ff */
[----:B------:R-:W-:Y:S01]  /*6760*/  UMOV UR13, 0x20 ;  /* 0x00000020000d7882 */ /* 0x000fe20000000000 */
[----:B------:R-:W2:Y:S01]  /*6770*/  LDC.64 R4, c[0x0][0x198] ;  /* 0x00006600ff047b82 */ /* 0x000ea20000000a00 */
[----:B------:R-:W-:-:S06]  /*6780*/  R2UR UR19, R17 ;  /* 0x00000000111372ca */ /* 0x000fcc00000e0000 */
[----:B------:R-:W-:Y:S02]  /*6790*/  UIADD3 UR16, UR6, 0x18000, URZ ;  /* 0x0001800006107890 */ /* 0x000fe4000fffe03f */
[----:B------:R-:W-:Y:S02]  /*67a0*/  UIADD3 UR17, UR6, 0x30c30, URZ ;  /* 0x00030c3006117890 */ /* 0x000fe4000fffe03f */
[----:B------:R-:W-:Y:S01]  /*67b0*/  UIADD3 UR6, UR6, 0x20400, URZ ;  /* 0x0002040006067890 */ /* 0x000fe2000fffe03f */
[----:B---3--:R-:W-:-:S04]  /*67c0*/  LEA R2, P2, R0, R12, 0x2 ;  /* 0x0000000c00027211 */ /* 0x008fc800078410ff */
[----:B------:R-:W-:Y:S01]  /*67d0*/  UMOV UR7, UR17 ;  /* 0x0000001100077c82 */ /* 0x000fe20008000000 */
[----:B------:R-:W-:Y:S02]  /*67e0*/  R2UR UR8, R2 ;  /* 0x00000000020872ca */ /* 0x000fe400000e0000 */
[----:B------:R-:W-:Y:S01]  /*67f0*/  LEA.HI.X.SX32 R2, R17, R10, 0x1, P1 ;  /* 0x0000000a11027211 */ /* 0x000fe200008f0eff */
[----:B--2---:R-:W-:-:S03]  /*6800*/  IMAD.MOV.U32 R8, RZ, RZ, R4 ;  /* 0x000000ffff087224 */ /* 0x004fc600078e0004 */
[----:B------:R-:W-:Y:S02]  /*6810*/  LEA.HI.X R0, R0, R13, R2, 0x2, P2 ;  /* 0x0000000d00007211 */ /* 0x000fe400010f1402 */
[----:B------:R-:W-:Y:S02]  /*6820*/  IADD3 R4, P1, R8, 0x1f0, RZ ;  /* 0x000001f008047810 */ /* 0x000fe40007f3e0ff */
[----:B------:R-:W-:Y:S01]  /*6830*/  R2UR UR9, R0 ;  /* 0x00000000000972ca */ /* 0x000fe200000e0000 */
[----:B------:R-:W-:Y:S01]  /*6840*/  IMAD.MOV.U32 R0, RZ, RZ, R5 ;  /* 0x000000ffff007224 */ /* 0x000fe200078e0005 */
[----:B------:R-:W-:-:S03]  /*6850*/  R2UR UR10, R4 ;  /* 0x00000000040a72ca */ /* 0x000fc600000e0000 */
[----:B------:R-:W-:-:S05]  /*6860*/  IMAD.X R5, RZ, RZ, R0, P1 ;  /* 0x000000ffff057224 */ /* 0x000fca00008e0600 */
[----:B------:R-:W-:-:S13]  /*6870*/  R2UR UR11, R5 ;  /* 0x00000000050b72ca */ /* 0x000fda00000e0000 */
[----:B------:R2:W-:Y:S01]  /*6880*/  UTMALDG.4D [UR16], [UR10], desc[UR14] ;  /* 0x00000e100a0075b4 */ /* 0x0005e20008019000 */
[----:B------:R2:W-:Y:S01]  /*6890*/  UBLKCP.S.G [UR6], [UR8], UR13 ;  /* 0x00000006080073ba */ /* 0x0005e2000800020d */
[----:B------:R-:W3:Y:S02]  /*68a0*/  SYNCS.PHASECHK.TRANS64.TRYWAIT P1, [R11+URZ+0x30c28], R21 ;  /* 0x030c28150b0075a7 */ /* 0x000ee4000802017f */
[----:B--23--:R-:W-:Y:S05]  /*68b0*/  @!P1 BRA `(.L_x_62) ;  /* 0x00000010002c9947 */ /* 0x00cfea0003800000 */
.L_x_86:
[----:B------:R-:W-:Y:S05]  /*68c0*/  @P0 BRA `(.L_x_63) ;  /* 0x0000000000140947 */ /* 0x000fea0003800000 */
[----:B------:R-:W-:Y:S01]  /*68d0*/  ISETP.NE.AND P1, PT, R14, RZ, PT ;  /* 0x000000ff0e00720c */ /* 0x000fe20003f25270 */
[----:B------:R-:W-:-:S04]  /*68e0*/  IMAD.MOV.U32 R2, RZ, RZ, 0x4200 ;  /* 0x00004200ff027424 */ /* 0x000fc800078e00ff */
[----:B------:R3:W-:Y:S08]  /*68f0*/  SYNCS.ARRIVE.TRANS64 RZ, [R11+URZ+0x30c18], R2 ;  /* 0x030c18020bff79a7 */ /* 0x0007f0000800003f */
[----:B------:R-:W-:Y:S05]  /*6900*/  @!P1 BRA `(.L_x_63) ;  /* 0x0000000000049947 */ /* 0x000fea0003800000 */
[----:B------:R-:W-:Y:S01]  /*6910*/  BPT.TRAP 0x1 ;  /* 0x000000040000795c */ /* 0x000fe20000300000 */
.L_x_63:
[----:B------:R-:W-:Y:S01]  /*6920*/  VIADD R17, R17, 0x80 ;  /* 0x0000008011117836 */ /* 0x000fe20000000000 */
[----:B------:R-:W-:Y:S01]  /*6930*/  R2UR UR17, R11 ;  /* 0x000000000b1172ca */ /* 0x000fe200000e0000 */
[----:B------:R-:W-:Y:S01]  /*6940*/  UMOV UR14, 0x0 ;  /* 0x00000000000e7882 */ /* 0x000fe20000000000 */
[----:B---3--:R-:W-:Y:S01]  /*6950*/  IADD3 R2, P1, R8, 0xf0, RZ ;  /* 0x000000f008027810 */ /* 0x008fe20007f3e0ff */
[----:B------:R-:W-:Y:S01]  /*6960*/  UMOV UR15, 0x14f00000 ;  /* 0x14f00000000f7882 */ /* 0x000fe20000000000 */
[----:B------:R-:W-:Y:S01]  /*6970*/  R2UR UR19, R17 ;  /* 0x00000000111372ca */ /* 0x000fe200000e0000 */
[----:B------:R-:W-:Y:S01]  /*6980*/  UMOV UR18, URZ ;  /* 0x0000003f00127c82 */ /* 0x000fe20008000000 */
[----:B------:R-:W-:Y:S01]  /*6990*/  R2UR UR10, R2 ;  /* 0x00000000020a72ca */ /* 0x000fe200000e0000 */
[----:B------:R-:W-:Y:S01]  /*69a0*/  IMAD.X R3, RZ, RZ, R0, P1 ;  /* 0x000000ffff037224 */ /* 0x000fe200008e0600 */
[----:B------:R-:W-:-:S04]  /*69b0*/  UMOV UR13, 0x20 ;  /* 0x00000020000d7882 */ /* 0x000fc80000000000 */
[----:B------:R-:W-:Y:S01]  /*69c0*/  R2UR UR11, R3 ;  /* 0x00000000030b72ca */ /* 0x000fe200000e0000 */
[----:B------:R-:W-:Y:S02]  /*69d0*/  UIADD3 UR8, UR17, 0x20200, URZ ;  /* 0x0002020011087890 */ /* 0x000fe4000fffe03f */
[----:B------:R-:W-:Y:S02]  /*69e0*/  UIADD3 UR16, UR17, 0x14000, URZ ;  /* 0x0001400011107890 */ /* 0x000fe4000fffe03f */
[----:B------:R-:W-:Y:S02]  /*69f0*/  UIADD3 UR17, UR17, 0x30c18, URZ ;  /* 0x00030c1811117890 */ /* 0x000fe4000fffe03f */
[----:B------:R-:W-:-:S05]  /*6a00*/  UIMAD.WIDE UR6, UR19, 0x4, UR4 ;  /* 0x00000004130678a5 */ /* 0x000fca000f8e0204 */
[----:B------:R-:W-:Y:S02]  /*6a10*/  UMOV UR9, UR17 ;  /* 0x0000001100097c82 */ /* 0x000fe40008000000 */
[----:B------:R3:W-:Y:S02]  /*6a20*/  UTMALDG.4D [UR16], [UR10], desc[UR14] ;  /* 0x00000e100a0075b4 */ /* 0x0007e40008019000 */
[----:B------:R3:W-:Y:S01]  /*6a30*/  UBLKCP.S.G [UR8], [UR6], UR13 ;  /* 0x00000008060073ba */ /* 0x0007e2000800020d */
[----:B------:R-:W4:Y:S02]  /*6a40*/  SYNCS.PHASECHK.TRANS64.TRYWAIT P1, [R11+URZ+0x30c48], R21 ;  /* 0x030c48150b0075a7 */ /* 0x000f24000802017f */
[----:B---34-:R-:W-:Y:S05]  /*6a50*/  @!P1 BRA `(.L_x_64) ;  /* 0x0000000c00d89947 */ /* 0x018fea0003800000 */
.L_x_87:
[----:B-123--:R-:W-:Y:S01]  /*6a60*/  SHF.R.S32.HI R21, RZ, 0x1f, R17 ;  /* 0x0000001fff157819 */ /* 0x00efe20000011411 */
[----:B------:R-:W-:Y:S06]  /*6a70*/  @P0 BRA `(.L_x_65) ;  /* 0x00000000001c0947 */ /* 0x000fec0003800000 */
[----:B------:R-:W-:-:S04]  /*6a80*/  IMAD.MOV.U32 R14, RZ, RZ, 0x4200 ;  /* 0x00004200ff0e7424 */ /* 0x000fc800078e00ff */
[----:B------:R1:W-:Y:S02]  /*6a90*/  SYNCS.ARRIVE.TRANS64 RZ, [R11+URZ+0x30c38], R14 ;  /* 0x030c380e0bff79a7 */ /* 0x0003e4000800003f */
[----:B-1----:R-:W1:Y:S02]  /*6aa0*/  S2R R14, SR_TID.X ;  /* 0x00000000000e7919 */ /* 0x002e640000002100 */
[----:B-1----:R-:W-:-:S04]  /*6ab0*/  LOP3.LUT R14, R14, 0x1f, RZ, 0xc0, !PT ;  /* 0x0000001f0e0e7812 */ /* 0x002fc800078ec0ff */
[----:B------:R-:W-:-:S13]  /*6ac0*/  ISETP.NE.AND P1, PT, R14, RZ, PT ;  /* 0x000000ff0e00720c */ /* 0x000fda0003f25270 */
[----:B------:R-:W-:Y:S05]  /*6ad0*/  @!P1 BRA `(.L_x_65) ;  /* 0x0000000000049947 */ /* 0x000fea0003800000 */
[----:B------:R-:W-:Y:S01]  /*6ae0*/  BPT.TRAP 0x1 ;  /* 0x000000040000795c */ /* 0x000fe20000300000 */
.L_x_65:
[C---:B------:R-:W-:Y:S01]  /*6af0*/  R2UR UR19, R17.reuse ;  /* 0x00000000111372ca */ /* 0x040fe200000e0000 */
[----:B------:R-:W-:Y:S01]  /*6b00*/  UMOV UR8, 0x0 ;  /* 0x0000000000087882 */ /* 0x000fe20000000000 */
[----:B------:R-:W-:Y:S01]  /*6b10*/  IADD3 R17, P1, R17, R6, RZ ;  /* 0x0000000611117210 */ /* 0x000fe20007f3e0ff */
[----:B------:R-:W-:Y:S01]  /*6b20*/  UMOV UR9, 0x14f00000 ;  /* 0x14f0000000097882 */ /* 0x000fe20000000000 */
[----:B------:R-:W-:Y:S01]  /*6b30*/  R2UR UR10, R11 ;  /* 0x000000000b0a72ca */ /* 0x000fe200000e0000 */
[----:B------:R-:W-:Y:S01]  /*6b40*/  UMOV UR18, URZ ;  /* 0x0000003f00127c82 */ /* 0x000fe20008000000 */
[----:B------:R-:W-:Y:S01]  /*6b50*/  R2UR UR6, R4 ;  /* 0x00000000040672ca */ /* 0x000fe200000e0000 */
[----:B------:R-:W-:Y:S01]  /*6b60*/  IMAD.X R21, R21, 0x1, R10, P1 ;  /* 0x0000000115157824 */ /* 0x000fe200008e060a */
[----:B------:R-:W-:Y:S01]  /*6b70*/  LEA R12, P1, R17, R12, 0x2 ;  /* 0x0000000c110c7211 */ /* 0x000fe200078210ff */
[----:B------:R-:W-:Y:S01]  /*6b80*/  UMOV UR13, 0x20 ;  /* 0x00000020000d7882 */ /* 0x000fe20000000000 */
[----:B------:R-:W-:-:S02]  /*6b90*/  R2UR UR7, R5 ;  /* 0x00000000050772ca */ /* 0x000fc400000e0000 */
[----:B------:R-:W-:Y:S02]  /*6ba0*/  LEA.HI.X R21, R17, R13, R21, 0x2, P1 ;  /* 0x0000000d11157211 */ /* 0x000fe400008f1415 */
[----:B------:R-:W-:Y:S02]  /*6bb0*/  R2UR UR14, R12 ;  /* 0x000000000c0e72ca */ /* 0x000fe400000e0000 */
[----:B------:R-:W-:Y:S01]  /*6bc0*/  R2UR UR15, R21 ;  /* 0x00000000150f72ca */ /* 0x000fe200000e0000 */
[----:B------:R-:W-:Y:S01]  /*6bd0*/  UIADD3 UR16, UR10, 0x1c000, URZ ;  /* 0x0001c0000a107890 */ /* 0x000fe2000fffe03f */
[----:B------:R-:W-:Y:S01]  /*6be0*/  LOP3.LUT R9, R9, 0x1, RZ, 0x3c, !PT ;  /* 0x0000000109097812 */ /* 0x000fe200078e3cff */
[----:B------:R-:W-:Y:S02]  /*6bf0*/  UIADD3 UR17, UR10, 0x30c38, URZ ;  /* 0x00030c380a117890 */ /* 0x000fe4000fffe03f */
[----:B------:R-:W-:Y:S01]  /*6c00*/  UIADD3 UR10, UR10, 0x20600, URZ ;  /* 0x000206000a0a7890 */ /* 0x000fe2000fffe03f */
[----:B------:R-:W-:-:S04]  /*6c10*/  SHF.L.U32 R4, R9, 0x1f, RZ ;  /* 0x0000001f09047819 */ /* 0x000fc800000006ff */
[----:B------:R-:W-:Y:S02]  /*6c20*/  UMOV UR11, UR17 ;  /* 0x00000011000b7c82 */ /* 0x000fe40008000000 */
[----:B------:R1:W-:Y:S02]  /*6c30*/  UTMALDG.4D [UR16], [UR6], desc[UR8] ;  /* 0x00000810060075b4 */ /* 0x0003e40008019000 */
[----:B------:R1:W-:Y:S01]  /*6c40*/  UBLKCP.S.G [UR10], [UR14], UR13 ;  /* 0x0000000a0e0073ba */ /* 0x0003e2000800020d */
[----:B------:R-:W2:Y:S02]  /*6c50*/  SYNCS.PHASECHK.TRANS64.TRYWAIT P1, [R11+URZ+0x30c20], R4 ;  /* 0x030c20040b0075a7 */ /* 0x000ea4000802017f */
[----:B-12---:R-:W-:Y:S05]  /*6c60*/  @!P1 BRA `(.L_x_66) ;  /* 0x0000000c00689947 */ /* 0x006fea0003800000 */
.L_x_89:
[----:B------:R-:W-:Y:S05]  /*6c70*/  @P0 BRA `(.L_x_67) ;  /* 0x0000000000140947 */ /* 0x000fea0003800000 */
[----:B------:R-:W-:Y:S01]  /*6c80*/  ISETP.NE.AND P1, PT, R14, RZ, PT ;  /* 0x000000ff0e00720c */ /* 0x000fe20003f25270 */
[----:B-1----:R-:W-:-:S04]  /*6c90*/  IMAD.MOV.U32 R4, RZ, RZ, 0x4200 ;  /* 0x00004200ff047424 */ /* 0x002fc800078e00ff */
[----:B------:R2:W-:Y:S08]  /*6ca0*/  SYNCS.ARRIVE.TRANS64 RZ, [R11+URZ+0x30c10], R4 ;  /* 0x030c10040bff79a7 */ /* 0x0005f0000800003f */
[----:B------:R-:W-:Y:S05]  /*6cb0*/  @!P1 BRA `(.L_x_67) ;  /* 0x0000000000049947 */ /* 0x000fea0003800000 */
[----:B------:R-:W-:Y:S01]  /*6cc0*/  BPT.TRAP 0x1 ;  /* 0x000000040000795c */ /* 0x000fe20000300000 */
.L_x_67:
[----:B------:R-:W-:Y:S01]  /*6cd0*/  R2UR UR6, R15 ;  /* 0x000000000f0672ca */ /* 0x000fe200000e0000 */
[----:B------:R-:W-:Y:S01]  /*6ce0*/  VIADD R18, R18, 0xfffffffe ;  /* 0xfffffffe12127836 */ /* 0x000fe20000000000 */
[----:B------:R-:W-:Y:S01]  /*6cf0*/  R2UR UR17, R11 ;  /* 0x000000000b1172ca */ /* 0x000fe200000e0000 */
[----:B------:R-:W-:Y:S01]  /*6d00*/  UMOV UR22, 0x0 ;  /* 0x0000000000167882 */ /* 0x000fe20000000000 */
[----:B------:R-:W-:Y:S01]  /*6d10*/  R2UR UR14, R2 ;  /* 0x00000000020e72ca */ /* 0x000fe200000e0000 */
[----:B------:R-:W-:Y:S01]  /*6d20*/  UMOV UR23, 0x14f00000 ;  /* 0x14f0000000177882 */ /* 0x000fe20000000000 */
[----:B------:R-:W-:Y:S01]  /*6d30*/  R2UR UR15, R3 ;  /* 0x00000000030f72ca */ /* 0x000fe200000e0000 */
[----:B------:R-:W-:Y:S01]  /*6d40*/  UMOV UR18, URZ ;  /* 0x0000003f00127c82 */ /* 0x000fe20008000000 */
[----:B------:R-:W-:Y:S01]  /*6d50*/  ISETP.NE.AND P1, PT, R18, RZ, PT ;  /* 0x000000ff1200720c */ /* 0x000fe20003f25270 */
[----:B------:R-:W-:-:S04]  /*6d60*/  UMOV UR7, 0x20 ;  /* 0x0000002000077882 */ /* 0x000fc80000000000 */
[----:B------:R-:W-:Y:S02]  /*6d70*/  UIADD3 UR6, UR6, 0x2, URZ ;  /* 0x0000000206067890 */ /* 0x000fe4000fffe03f */
[----:B------:R-:W-:Y:S02]  /*6d80*/  UIADD3 UR10, UR17, 0x20000, URZ ;  /* 0x00020000110a7890 */ /* 0x000fe4000fffe03f */
[----:B------:R-:W-:Y:S02]  /*6d90*/  USHF.L.U32 UR19, UR6, 0x7, URZ ;  /* 0x0000000706137899 */ /* 0x000fe4000800063f */
[----:B------:R-:W-:Y:S01]  /*6da0*/  UIADD3 UR16, UR17, 0x10000, URZ ;  /* 0x0001000011107890 */ /* 0x000fe2000fffe03f */
[----:B------:R-:W-:Y:S01]  /*6db0*/  IMAD.U32 R15, RZ, RZ, UR6 ;  /* 0x00000006ff0f7e24 */ /* 0x000fe2000f8e00ff */
[----:B------:R-:W-:Y:S02]  /*6dc0*/  UIADD3 UR17, UR17, 0x30c10, URZ ;  /* 0x00030c1011117890 */ /* 0x000fe4000fffe03f */
[----:B------:R-:W-:-:S05]  /*6dd0*/  UIMAD.WIDE UR8, UR19, 0x4, UR4 ;  /* 0x00000004130878a5 */ /* 0x000fca000f8e0204 */
[----:B------:R-:W-:Y:S02]  /*6de0*/  UMOV UR11, UR17 ;  /* 0x00000011000b7c82 */ /* 0x000fe40008000000 */
[----:B------:R3:W-:Y:S02]  /*6df0*/  UTMALDG.4D [UR16], [UR14], desc[UR22] ;  /* 0x000016100e0075b4 */ /* 0x0007e40008019000 */
[----:B------:R3:W-:Y:S02]  /*6e00*/  UBLKCP.S.G [UR10], [UR8], UR7 ;  /* 0x0000000a080073ba */ /* 0x0007e40008000207 */
[----:B---3--:R-:W-:Y:S05]  /*6e10*/  @P1 BRA `(.L_x_68) ;  /* 0xfffffff800101947 */ /* 0x008fea000383ffff */
[----:B------:R-:W-:-:S07]  /*6e20*/  IMAD.U32 R5, RZ, RZ, UR19 ;  /* 0x00000013ff057e24 */ /* 0x000fce000f8e00ff */
.L_x_59:
[----:B------:R-:W-:-:S13]  /*6e30*/  ISETP.NE.AND P1, PT, R19, RZ, PT ;  /* 0x000000ff1300720c */ /* 0x000fda0003f25270 */
[----:B------:R-:W-:Y:S05]  /*6e40*/  @!P1 BRA `(.L_x_58) ;  /* 0x0000000000f09947 */ /* 0x000fea0003800000 */
[----:B------:R-:W-:-:S04]  /*6e50*/  SHF.L.U32 R12, R9, 0x1f, RZ ;  /* 0x0000001f090c7819 */ /* 0x000fc800000006ff */
[----:B------:R-:W3:Y:S02]  /*6e60*/  SYNCS.PHASECHK.TRANS64.TRYWAIT P1, [R11+URZ+0x30c40], R12 ;  /* 0x030c400c0b0075a7 */ /* 0x000ee4000802017f */
[----:B---3--:R-:W-:Y:S05]  /*6e70*/  @!P1 BRA `(.L_x_69) ;  /* 0x0000000800fc9947 */ /* 0x008fea0003800000 */
.L_x_90:
[----:B------:R-:W-:Y:S05]  /*6e80*/  @P0 BRA `(.L_x_70) ;  /* 0x0000000000140947 */ /* 0x000fea0003800000 */
[----:B------:R-:W-:Y:S01]  /*6e90*/  ISETP.NE.AND P1, PT, R14, RZ, PT ;  /* 0x000000ff0e00720c */ /* 0x000fe20003f25270 */
[----:B-12---:R-:W-:-:S04]  /*6ea0*/  IMAD.MOV.U32 R4, RZ, RZ, 0x4200 ;  /* 0x00004200ff047424 */ /* 0x006fc800078e00ff */
[----:B------:R4:W-:Y:S08]  /*6eb0*/  SYNCS.ARRIVE.TRANS64 RZ, [R11+URZ+0x30c30], R4 ;  /* 0x030c30040bff79a7 */ /* 0x0009f0000800003f */
[----:B------:R-:W-:Y:S05]  /*6ec0*/  @!P1 BRA `(.L_x_70) ;  /* 0x0000000000049947 */ /* 0x000fea0003800000 */
[----:B------:R-:W-:Y:S01]  /*6ed0*/  BPT.TRAP 0x1 ;  /* 0x000000040000795c */ /* 0x000fe20000300000 */
.L_x_70:
[----:B-12-4-:R-:W1:Y:S01]  /*6ee0*/  LDC.64 R4, c[0x0][0x728] ;  /* 0x0001ca00ff047b82 */ /* 0x016e620000000a00 */
[----:B------:R-:W-:Y:S01]  /*6ef0*/  IMAD.SHL.U32 R15, R15, 0x80, RZ ;  /* 0x000000800f0f7824 */ /* 0x000fe200078e00ff */
[----:B------:R-:W-:Y:S01]  /*6f00*/  R2UR UR10, R11 ;  /* 0x000000000b0a72ca */ /* 0x000fe200000e0000 */
[----:B------:R-:W-:Y:S01]  /*6f10*/  UMOV UR8, 0x0 ;  /* 0x0000000000087882 */ /* 0x000fe20000000000 */
[----:B------:R-:W-:Y:S01]  /*6f20*/  UMOV UR9, 0x14f00000 ;  /* 0x14f0000000097882 */ /* 0x000fe20000000000 */
[----:B------:R-:W-:Y:S01]  /*6f30*/  UMOV UR18, URZ ;  /* 0x0000003f00127c82 */ /* 0x000fe20008000000 */
[C---:B------:R-:W-:Y:S01]  /*6f40*/  IADD3 R13, P1, R15.reuse, R6, RZ ;  /* 0x000000060f0d7210 */ /* 0x040fe20007f3e0ff */
[----:B------:R-:W-:Y:S01]  /*6f50*/  UMOV UR13, 0x20 ;  /* 0x00000020000d7882 */ /* 0x000fe20000000000 */
[----:B------:R-:W-:-:S07]  /*6f60*/  R2UR UR19, R15 ;  /* 0x000000000f1372ca */ /* 0x000fce00000e0000 */
[----:B------:R-:W-:Y:S02]  /*6f70*/  UIADD3 UR16, UR10, 0x18000, URZ ;  /* 0x000180000a107890 */ /* 0x000fe4000fffe03f */
[----:B------:R-:W-:Y:S02]  /*6f80*/  UIADD3 UR17, UR10, 0x30c30, URZ ;  /* 0x00030c300a117890 */ /* 0x000fe4000fffe03f */
[----:B------:R-:W-:Y:S01]  /*6f90*/  UIADD3 UR10, UR10, 0x20400, URZ ;  /* 0x000204000a0a7890 */ /* 0x000fe2000fffe03f */
[----:B-1----:R-:W-:-:S04]  /*6fa0*/  LEA R4, P2, R13, R4, 0x2 ;  /* 0x000000040d047211 */ /* 0x002fc800078410ff */
[----:B------:R-:W-:Y:S01]  /*6fb0*/  UMOV UR11, UR17 ;  /* 0x00000011000b7c82 */ /* 0x000fe20008000000 */
[----:B------:R-:W-:Y:S02]  /*6fc0*/  R2UR UR14, R4 ;  /* 0x00000000040e72ca */ /* 0x000fe400000e0000 */
[----:B------:R-:W-:-:S04]  /*6fd0*/  LEA.HI.X.SX32 R4, R15, R10, 0x1, P1 ;  /* 0x0000000a0f047211 */ /* 0x000fc800008f0eff */
[----:B------:R-:W-:Y:S02]  /*6fe0*/  LEA.HI.X R5, R13, R5, R4, 0x2, P2 ;  /* 0x000000050d057211 */ /* 0x000fe400010f1404 */
[----:B------:R-:W-:Y:S02]  /*6ff0*/  IADD3 R4, P1, R8, 0x1f0, RZ ;  /* 0x000001f008047810 */ /* 0x000fe40007f3e0ff */
[----:B------:R-:W-:Y:S02]  /*7000*/  R2UR UR15, R5 ;  /* 0x00000000050f72ca */ /* 0x000fe400000e0000 */
[----:B------:R-:W-:Y:S01]  /*7010*/  R2UR UR6, R4 ;  /* 0x00000000040672ca */ /* 0x000fe200000e0000 */
[----:B------:R-:W-:-:S05]  /*7020*/  IMAD.X R4, RZ, RZ, R0, P1 ;  /* 0x000000ffff047224 */ /* 0x000fca00008e0600 */
[----:B------:R-:W-:-:S13]  /*7030*/  R2UR UR7, R4 ;  /* 0x00000000040772ca */ /* 0x000fda00000e0000 */
[----:B------:R1:W-:Y:S01]  /*7040*/  UTMALDG.4D [UR16], [UR6], desc[UR8] ;  /* 0x00000810060075b4 */ /* 0x0003e20008019000 */
[----:B------:R1:W-:Y:S01]  /*7050*/  UBLKCP.S.G [UR10], [UR14], UR13 ;  /* 0x0000000a0e0073ba */ /* 0x0003e2000800020d */
[----:B------:R-:W2:Y:S02]  /*7060*/  SYNCS.PHASECHK.TRANS64.TRYWAIT P1, [R11+URZ+0x30c28], R12 ;  /* 0x030c280c0b0075a7 */ /* 0x000ea4000802017f */
[----:B-12---:R-:W-:Y:S05]  /*7070*/  @!P1 BRA `(.L_x_71) ;  /* 0x0000000800909947 */ /* 0x006fea0003800000 */
.L_x_91:
[----:B------:R-:W-:Y:S05]  /*7080*/  @P0 BRA `(.L_x_72) ;  /* 0x0000000000140947 */ /* 0x000fea0003800000 */
[----:B------:R-:W-:Y:S01]  /*7090*/  ISETP.NE.AND P0, PT, R14, RZ, PT ;  /* 0x000000ff0e00720c */ /* 0x000fe20003f05270 */
[----:B------:R-:W-:-:S04]  /*70a0*/  IMAD.MOV.U32 R4, RZ, RZ, 0x4200 ;  /* 0x00004200ff047424 */ /* 0x000fc800078e00ff */
[----:B------:R2:W-:Y:S08]  /*70b0*/  SYNCS.ARRIVE.TRANS64 RZ, [R11+URZ+0x30c18], R4 ;  /* 0x030c18040bff79a7 */ /* 0x0005f0000800003f */
[----:B------:R-:W-:Y:S05]  /*70c0*/  @!P0 BRA `(.L_x_72) ;  /* 0x0000000000048947 */ /* 0x000fea0003800000 */
[----:B------:R-:W-:Y:S01]  /*70d0*/  BPT.TRAP 0x1 ;  /* 0x000000040000795c */ /* 0x000fe20000300000 */
.L_x_72:
[----:B------:R-:W-:Y:S01]  /*70e0*/  R2UR UR19, R15 ;  /* 0x000000000f1372ca */ /* 0x000fe200000e0000 */
[----:B------:R-:W-:Y:S01]  /*70f0*/  UMOV UR14, 0x0 ;  /* 0x00000000000e7882 */ /* 0x000fe20000000000 */
[----:B------:R-:W-:Y:S01]  /*7100*/  R2UR UR17, R11 ;  /* 0x000000000b1172ca */ /* 0x000fe200000e0000 */
[----:B------:R-:W-:Y:S01]  /*7110*/  UMOV UR15, 0x14f00000 ;  /* 0x14f00000000f7882 */ /* 0x000fe20000000000 */
[----:B------:R-:W-:Y:S01]  /*7120*/  R2UR UR10, R2 ;  /* 0x00000000020a72ca */ /* 0x000fe200000e0000 */
[----:B------:R-:W-:Y:S01]  /*7130*/  UMOV UR18, URZ ;  /* 0x0000003f00127c82 */ /* 0x000fe20008000000 */
[----:B------:R-:W-:Y:S01]  /*7140*/  R2UR UR11, R3 ;  /* 0x00000000030b72ca */ /* 0x000fe200000e0000 */
[----:B------:R-:W-:Y:S01]  /*7150*/  UMOV UR13, 0x20 ;  /* 0x00000020000d7882 */ /* 0x000fe20000000000 */
[----:B------:R-:W-:-:S05]  /*7160*/  IMAD.MOV.U32 R20, RZ, RZ, 0x1 ;  /* 0x00000001ff147424 */ /* 0x000fca00078e00ff */
[----:B------:R-:W-:Y:S02]  /*7170*/  UIADD3 UR19, UR19, 0x80, URZ ;  /* 0x0000008013137890 */ /* 0x000fe4000fffe03f */
[----:B------:R-:W-:Y:S02]  /*7180*/  UIADD3 UR8, UR17, 0x20200, URZ ;  /* 0x0002020011087890 */ /* 0x000fe4000fffe03f */
[----:B------:R-:W-:Y:S02]  /*7190*/  UIADD3 UR16, UR17, 0x14000, URZ ;  /* 0x0001400011107890 */ /* 0x000fe4000fffe03f */
[----:B------:R-:W-:Y:S01]  /*71a0*/  UIADD3 UR17, UR17, 0x30c18, URZ ;  /* 0x00030c1811117890 */ /* 0x000fe2000fffe03f */
[----:B------:R-:W-:Y:S01]  /*71b0*/  IMAD.U32 R5, RZ, RZ, UR19 ;  /* 0x00000013ff057e24 */ /* 0x000fe2000f8e00ff */
[----:B------:R-:W-:-:S05]  /*71c0*/  UIMAD.WIDE UR6, UR19, 0x4, UR4 ;  /* 0x00000004130678a5 */ /* 0x000fca000f8e0204 */
[----:B------:R-:W-:Y:S02]  /*71d0*/  UMOV UR9, UR17 ;  /* 0x0000001100097c82 */ /* 0x000fe40008000000 */
[----:B------:R4:W-:Y:S02]  /*71e0*/  UTMALDG.4D [UR16], [UR10], desc[UR14] ;  /* 0x00000e100a0075b4 */ /* 0x0009e40008019000 */
[----:B------:R4:W-:Y:S02]  /*71f0*/  UBLKCP.S.G [UR8], [UR6], UR13 ;  /* 0x00000008060073ba */ /* 0x0009e4000800020d */
[----:B----4-:R-:W-:Y:S01]  /*7200*/  NOP ;  /* 0x0000000000007918 */ /* 0x010fe20000000000 */
.L_x_58:
[----:B------:R-:W4:Y:S01]  /*7210*/  S2R R2, SR_TID.X ;  /* 0x0000000000027919 */ /* 0x000f220000002100 */
[----:B------:R-:W-:Y:S01]  /*7220*/  IMAD R13, R20, 0x8, R11 ;  /* 0x00000008140d7824 */ /* 0x000fe200078e020b */
[----:B----4-:R-:W-:Y:S02]  /*7230*/  LOP3.LUT R3, R2, 0x7f, RZ, 0xc0, !PT ;  /* 0x0000007f02037812 */ /* 0x010fe400078ec0ff */
[----:B------:R-:W-:Y:S02]  /*7240*/  SHF.L.U32 R2, R9, 0x1f, RZ ;  /* 0x0000001f09027819 */ /* 0x000fe400000006ff */
[----:B------:R-:W-:Y:S02]  /*7250*/  ISETP.NE.AND P1, PT, R3, RZ, PT ;  /* 0x000000ff0300720c */ /* 0x000fe40003f25270 */
[----:B------:R-:W4:Y:S02]  /*7260*/  SYNCS.PHASECHK.TRANS64.TRYWAIT P0, [R13+URZ+0x30c40], R2 ;  /* 0x030c40020d0075a7 */ /* 0x000f24000800017f */
[----:B----4-:R-:W-:Y:S09]  /*7270*/  @!P0 BRA `(.L_x_73) ;  /* 0x0000000800248947 */ /* 0x010ff20003800000 */
.L_x_92:
[----:B------:R-:W-:Y:S05]  /*7280*/  @P1 BRA `(.L_x_74) ;  /* 0x0000000000181947 */ /* 0x000fea0003800000 */
[----:B------:R-:W5:Y:S01]  /*7290*/  S2R R3, SR_TID.X ;  /* 0x0000000000037919 */ /* 0x000f620000002100 */
[----:B----4-:R-:W-:-:S04]  /*72a0*/  IMAD.MOV.U32 R2, RZ, RZ, 0x4200 ;  /* 0x00004200ff027424 */ /* 0x010fc800078e00ff */
[----:B------:R4:W-:Y:S01]  /*72b0*/  SYNCS.ARRIVE.TRANS64 RZ, [R13+URZ+0x30c30], R2 ;  /* 0x030c30020dff79a7 */ /* 0x0009e2000800003f */
[----:B-----5:R-:W-:-:S13]  /*72c0*/  LOP3.LUT P0, RZ, R3, 0x1f, RZ, 0xc0, !PT ;  /* 0x0000001f03ff7812 */ /* 0x020fda000780c0ff */
[----:B----4-:R-:W-:Y:S05]  /*72d0*/  @!P0 BRA `(.L_x_74) ;  /* 0x0000000000048947 */ /* 0x010fea0003800000 */
[----:B--2---:R-:W-:Y:S01]  /*72e0*/  BPT.TRAP 0x1 ;  /* 0x000000040000795c */ /* 0x004fe20000300000 */
.L_x_74:
[----:B----4-:R-:W4:Y:S01]  /*72f0*/  LDC.64 R2, c[0x0][0x728] ;  /* 0x0001ca00ff027b82 */ /* 0x010f220000000a00 */
[----:B------:R-:W-:Y:S01]  /*7300*/  IADD3 R6, P0, R5, R6, RZ ;  /* 0x0000000605067210 */ /* 0x000fe20007f1e0ff */
[C-C-:B-12---:R-:W-:Y:S01]  /*7310*/  IMAD R4, R20.reuse, 0x4000, R11.reuse ;  /* 0x0000400014047824 */ /* 0x146fe200078e020b */
[----:B------:R-:W-:Y:S01]  /*7320*/  R2UR UR17, R13 ;  /* 0x000000000d1172ca */ /* 0x000fe200000e0000 */
[----:B---3--:R-:W-:Y:S01]  /*7330*/  IMAD R11, R20, 0x200, R11 ;  /* 0x00000200140b7824 */ /* 0x008fe200078e020b */
[----:B------:R-:W-:Y:S01]  /*7340*/  LEA.HI.X.SX32 R10, R5, R10, 0x1, P0 ;  /* 0x0000000a050a7211 */ /* 0x000fe200000f0eff */
[----:B------:R-:W-:Y:S01]  /*7350*/  UMOV UR8, 0x0 ;  /* 0x0000000000087882 */ /* 0x000fe20000000000 */
[----:B------:R-:W-:Y:S01]  /*7360*/  R2UR UR16, R4 ;  /* 0x00000000041072ca */ /* 0x000fe200000e0000 */
[----:B------:R-:W-:Y:S01]  /*7370*/  UMOV UR9, 0x14f00000 ;  /* 0x14f0000000097882 */ /* 0x000fe20000000000 */
[----:B------:R-:W-:Y:S01]  /*7380*/  R2UR UR10, R11 ;  /* 0x000000000b0a72ca */ /* 0x000fe200000e0000 */
[----:B------:R-:W-:Y:S01]  /*7390*/  UMOV UR18, URZ ;  /* 0x0000003f00127c82 */ /* 0x000fe20008000000 */
[----:B------:R-:W-:Y:S01]  /*73a0*/  R2UR UR19, R5 ;  /* 0x00000000051372ca */ /* 0x000fe200000e0000 */
[----:B------:R-:W-:-:S04]  /*73b0*/  UMOV UR13, 0x20 ;  /* 0x00000020000d7882 */ /* 0x000fc80000000000 */
[----:B------:R-:W-:-:S04]  /*73c0*/  UIADD3 UR17, UR17, 0x30c30, URZ ;  /* 0x00030c3011117890 */ /* 0x000fc8000fffe03f */
[----:B------:R-:W-:Y:S02]  /*73d0*/  UIADD3 UR16, UR16, 0x18000, URZ ;  /* 0x0001800010107890 */ /* 0x000fe4000fffe03f */
[----:B------:R-:W-:Y:S01]  /*73e0*/  UIADD3 UR10, UR10, 0x20400, URZ ;  /* 0x000204000a0a7890 */ /* 0x000fe2000fffe03f */
[----:B----4-:R-:W-:Y:S01]  /*73f0*/  LEA R2, P0, R6, R2, 0x2 ;  /* 0x0000000206027211 */ /* 0x010fe200078010ff */
[----:B------:R-:W-:-:S03]  /*7400*/  UMOV UR11, UR17 ;  /* 0x00000011000b7c82 */ /* 0x000fc60008000000 */
[----:B------:R-:W-:Y:S02]  /*7410*/  LEA.HI.X R3, R6, R3, R10, 0x2, P0 ;  /* 0x0000000306037211 */ /* 0x000fe400000f140a */
[----:B------:R-:W-:Y:S02]  /*7420*/  IADD3 R8, P0, R8, 0x1f0, RZ ;  /* 0x000001f008087810 */ /* 0x000fe40007f1e0ff */
[----:B------:R-:W-:Y:S02]  /*7430*/  R2UR UR14, R2 ;  /* 0x00000000020e72ca */ /* 0x000fe400000e0000 */
[----:B------:R-:W-:Y:S01]  /*7440*/  R2UR UR6, R8 ;  /* 0x00000000080672ca */ /* 0x000fe200000e0000 */
[----:B------:R-:W-:Y:S01]  /*7450*/  IMAD.X R0, RZ, RZ, R0, P0 ;  /* 0x000000ffff007224 */ /* 0x000fe200000e0600 */
[----:B------:R-:W-:-:S04]  /*7460*/  R2UR UR15, R3 ;  /* 0x00000000030f72ca */ /* 0x000fc800000e0000 */
[----:B------:R-:W-:Y:S01]  /*7470*/  R2UR UR7, R0 ;  /* 0x00000000000772ca */ /* 0x000fe200000e0000 */
[----:B------:R-:W-:-:S05]  /*7480*/  VIADD R0, R20, 0x1 ;  /* 0x0000000114007836 */ /* 0x000fca0000000000 */
[----:B------:R-:W-:-:S04]  /*7490*/  ISETP.NE.AND P0, PT, R0, 0x2, PT ;  /* 0x000000020000780c */ /* 0x000fc80003f05270 */
[----:B------:R-:W-:Y:S02]  /*74a0*/  SEL R2, RZ, 0x1, P0 ;  /* 0x00000001ff027807 */ /* 0x000fe40000000000 */
[----:B------:R-:W-:Y:S01]  /*74b0*/  SEL R0, R0, RZ, P0 ;  /* 0x000000ff00007207 */ /* 0x000fe20000000000 */
[----:B------:R1:W-:Y:S01]  /*74c0*/  UTMALDG.4D [UR16], [UR6], desc[UR8] ;  /* 0x00000810060075b4 */ /* 0x0003e20008019000 */
[----:B------:R-:W-:Y:S01]  /*74d0*/  LOP3.LUT R9, R9, R2, RZ, 0x3c, !PT ;  /* 0x0000000209097212 */ /* 0x000fe200078e3cff */
[----:B------:R1:W-:Y:S02]  /*74e0*/  UBLKCP.S.G [UR10], [UR14], UR13 ;  /* 0x0000000a0e0073ba */ /* 0x0003e4000800020d */
[----:B-1----:R-:W-:-:S04]  /*74f0*/  NOP ;  /* 0x0000000000007918 */ /* 0x002fc80000000000 */
.L_x_55:
[----:B------:R-:W-:Y:S05]  /*7500*/  BSYNC B0 ;  /* 0x0000000000007941 */ /* 0x000fea0003800000 */
.L_x_54:
[----:B------:R-:W-:-:S03]  /*7510*/  UMOV UR6, 0xffffffff ;  /* 0xffffffff00067882 */ /* 0x000fc60000000000 */
[----:B------:R-:W-:Y:S05]  /*7520*/  BRA.DIV UR6, `(.L_x_75) ;  /* 0x00000006068c7947 */ /* 0x000fea000b800000 */
[----:B------:R-:W-:-:S13]  /*7530*/  ELECT P0, URZ, PT ;  /* 0x00000000003f782f */ /* 0x000fda0003800000 */
.L_x_95:
[----:B------:R-:W-:Y:S05]  /*7540*/  @!P0 BRA `(.L_x_7) ;  /* 0x0000000000808947 */ /* 0x000fea0003800000 */
[----:B------:R-:W-:-:S04]  /*7550*/  LOP3.LUT R16, R16, 0x2, RZ, 0xfc, !PT ;  /* 0x0000000210107812 */ /* 0x000fc800078efcff */
[----:B------:R-:W-:-:S13]  /*7560*/  ISETP.NE.AND P0, PT, R16, 0x3, PT ;  /* 0x000000031000780c */ /* 0x000fda0003f05270 */
[----:B------:R-:W-:Y:S05]  /*7570*/  @!P0 BRA `(.L_x_76) ;  /* 0x0000000000048947 */ /* 0x000fea0003800000 */
[----:B------:R-:W-:Y:S01]  /*7580*/  BPT.TRAP 0x1 ;  /* 0x000000040000795c */ /* 0x000fe20000300000 */
.L_x_76:
[----:B------:R-:W1:Y:S01]  /*7590*/  S2R R3, SR_CgaCtaId ;  /* 0x0000000000037919 */ /* 0x000e620000008800 */
[----:B------:R-:W-:Y:S02]  /*75a0*/  MOV R2, 0x400 ;  /* 0x0000040000027802 */ /* 0x000fe40000000f00 */
[----:B------:R-:W-:Y:S02]  /*75b0*/  SHF.L.U32 R5, R9, 0x1f, RZ ;  /* 0x0000001f09057819 */ /* 0x000fe400000006ff */
[----:B-1----:R-:W-:Y:S01]  /*75c0*/  LEA R7, R3, R2, 0x18 ;  /* 0x0000000203077211 */ /* 0x002fe200078ec0ff */
[----:B------:R-:W-:-:S04]  /*75d0*/  VIADD R2, R0, 0x1 ;  /* 0x0000000100027836 */ /* 0x000fc80000000000 */
[----:B------:R-:W-:Y:S01]  /*75e0*/  VIADD R3, R7, 0x30c20 ;  /* 0x00030c2007037836 */ /* 0x000fe20000000000 */
[----:B------:R-:W-:-:S03]  /*75f0*/  ISETP.NE.AND P2, PT, R2, 0x2, PT ;  /* 0x000000020200780c */ /* 0x000fc60003f45270 */
[----:B------:R-:W-:Y:S01]  /*7600*/  IMAD R6, R0, 0x8, R3 ;  /* 0x0000000800067824 */ /* 0x000fe200078e0203 */
[----:B------:R-:W-:-:S03]  /*7610*/  SEL R4, RZ, 0x1, P2 ;  /* 0x00000001ff047807 */ /* 0x000fc60001000000 */
[----:B------:R-:W1:Y:S01]  /*7620*/  SYNCS.PHASECHK.TRANS64.TRYWAIT P1, [R6+URZ], R5 ;  /* 0x00000005060075a7 */ /* 0x000e62000802017f */
[----:B------:R-:W-:Y:S02]  /*7630*/  LOP3.LUT R9, R9, R4, RZ, 0x3c, !PT ;  /* 0x0000000409097212 */ /* 0x000fe400078e3cff */
[----:B------:R-:W-:Y:S02]  /*7640*/  SEL R4, R2, RZ, P2 ;  /* 0x000000ff02047207 */ /* 0x000fe40001000000 */
[----:B------:R-:W-:-:S03]  /*7650*/  SHF.L.U32 R2, R9, 0x1f, RZ ;  /* 0x0000001f09027819 */ /* 0x000fc600000006ff */
[----:B------:R-:W-:Y:S01]  /*7660*/  IMAD R3, R4, 0x8, R3 ;  /* 0x0000000804037824 */ /* 0x000fe200078e0203 */
[----:B-1----:R-:W-:Y:S06]  /*7670*/  @!P1 BRA `(.L_x_77) ;  /* 0x00000004005c9947 */ /* 0x002fec0003800000 */
.L_x_96:
[----:B------:R-:W2:Y:S02]  /*7680*/  SYNCS.PHASECHK.TRANS64.TRYWAIT P1, [R3+URZ], R2 ;  /* 0x00000002030075a7 */ /* 0x000ea4000802017f */
[----:B--2---:R-:W-:Y:S05]  /*7690*/  @!P1 BRA `(.L_x_78) ;  /* 0x0000000400689947 */ /* 0x004fea0003800000 */
.L_x_97:
[----:B------:R-:W-:Y:S05]  /*76a0*/  @!P0 BRA `(.L_x_79) ;  /* 0x0000000000048947 */ /* 0x000fea0003800000 */
[----:B------:R-:W-:Y:S01]  /*76b0*/  BPT.TRAP 0x1 ;  /* 0x000000040000795c */ /* 0x000fe20000300000 */
.L_x_79:
[----:B--2---:R-:W-:-:S04]  /*76c0*/  VIADD R3, R7, 0x30c40 ;  /* 0x00030c4007037836 */ /* 0x004fc80000000000 */
[----:B------:R-:W-:-:S04]  /*76d0*/  IMAD R0, R0, 0x8, R3 ;  /* 0x0000000800007824 */ /* 0x000fc800078e0203 */
[----:B------:R-:W2:Y:S02]  /*76e0*/  SYNCS.PHASECHK.TRANS64.TRYWAIT P0, [R0+URZ], R5 ;  /* 0x00000005000075a7 */ /* 0x000ea4000800017f */
[----:B--2---:R-:W-:Y:S05]  /*76f0*/  @!P0 BRA `(.L_x_80) ;  /* 0x0000000400648947 */ /* 0x004fea0003800000 */
.L_x_98:
[----:B------:R-:W-:-:S07]  /*7700*/  IMAD R3, R4, 0x8, R3 ;  /* 0x0000000804037824 */ /* 0x000fce00078e0203 */
.L_x_81:
[----:B---3--:R3:W4:Y:S02]  /*7710*/  SYNCS.PHASECHK.TRANS64.TRYWAIT P0, [R3+URZ], R2 ;  /* 0x00000002030075a7 */ /* 0x008724000800017f */
[----:B----4-:R-:W-:Y:S05]  /*7720*/  @!P0 NANOSLEEP.SYNCS 0x989680 ;  /* 0x009896800000895d */ /* 0x010fea0003900000 */
[----:B------:R-:W4:Y:S02]  /*7730*/  @!P0 SYNCS.PHASECHK.TRANS64 P0, [R3+URZ], R2 ;  /* 0x00000002030085a7 */ /* 0x000f24000800007f */
[----:B----4-:R-:W-:Y:S05]  /*7740*/  @!P0 BRA `(.L_x_81) ;  /* 0xfffffffc00f08947 */ /* 0x010fea000383ffff */
.L_x_7:
[----:B------:R-:W-:Y:S05]  /*7750*/  BSYNC B6 ;  /* 0x0000000000067941 */ /* 0x000fea0003800000 */
.L_x_4:
[----:B------:R-:W-:Y:S05]  /*7760*/  EXIT ;  /* 0x000000000000794d */ /* 0x000fea0003800000 */
.L_x_12:
[----:B------:R-:W-:Y:S02]  /*7770*/  IMAD.MOV.U32 R12, RZ, RZ, RZ ;  /* 0x000000ffff0c7224 */ /* 0x000fe400078e00ff */
[----:B------:R-:W-:Y:S02]  /*7780*/  IMAD.MOV.U32 R11, RZ, RZ, 0x1f ;  /* 0x0000001fff0b7424 */ /* 0x000fe400078e00ff */
[----:B------:R-:W-:-:S07]  /*7790*/  IMAD.MOV.U32 R15, RZ, RZ, -0x1 ;  /* 0xffffffffff0f7424 */ /* 0x000fce00078e00ff */
[----:B------:R-:W-:Y:S05]  /*77a0*/  WARPSYNC.COLLECTIVE R15, `(.L_x_82) ;  /* 0x000000000f087348 */ /* 0x000fea0003c00000 */
[----:B------:R1:W2:Y:S02]  /*77b0*/  SHFL.IDX P6, R14, R13, R12, R11 ;  /* 0x0000000c0d0e7389 */ /* 0x0002a400000c000b */
[----:B-12---:R-:W-:Y:S01]  /*77c0*/  ENDCOLLECTIVE ;  /* 0x000000000000791b */ /* 0x006fe20003800000 */
.L_x_82:
[----:B------:R-:W-:Y:S05]  /*77d0*/  BRA `(.L_x_83) ;  /* 0xffffff9000f07947 */ /* 0x000fea000383ffff */
.L_x_14:
[----:B--2---:R2:W3:Y:S02]  /*77e0*/  SYNCS.PHASECHK.TRANS64.TRYWAIT P0, [R225+URZ+0x30c00], R6 ;  /* 0x030c0006e10075a7 */ /* 0x0044e4000800017f */
[----:B---3--:R-:W-:Y:S05]  /*77f0*/  @!P0 NANOSLEEP.SYNCS 0x989680 ;  /* 0x009896800000895d */ /* 0x008fea0003900000 */
[----:B------:R-:W3:Y:S02]  /*7800*/  @!P0 SYNCS.PHASECHK.TRANS64 P0, [R225+URZ+0x30c00], R6 ;  /* 0x030c0006e10085a7 */ /* 0x000ee4000800007f */
[----:B---3--:R-:W-:Y:S05]  /*7810*/  @!P0 BRA `(.L_x_14) ;  /* 0xfffffffc00f08947 */ /* 0x008fea000383ffff */
[----:B------:R-:W-:Y:S05]  /*7820*/  BRA `(.L_x_13) ;  /* 0xffffff9400147947 */ /* 0x000fea000383ffff */
.L_x_19:
[----:B--2---:R2:W3:Y:S02]  /*7830*/  SYNCS.PHASECHK.TRANS64.TRYWAIT P1, [R9+URZ+0x30c10], R22 ;  /* 0x030c1016090075a7 */ /* 0x0044e4000802017f */
[----:B---3--:R-:W-:Y:S05]  /*7840*/  @!P1 NANOSLEEP.SYNCS 0x989680 ;  /* 0x009896800000995d */ /* 0x008fea0003900000 */
[----:B------:R-:W3:Y:S02]  /*7850*/  @!P1 SYNCS.PHASECHK.TRANS64 P1, [R9+URZ+0x30c10], R22 ;  /* 0x030c1016090095a7 */ /* 0x000ee4000802007f */
[----:B---3--:R-:W-:Y:S05]  /*7860*/  @!P1 BRA `(.L_x_19) ;  /* 0xfffffffc00f09947 */ /* 0x008fea000383ffff */
[----:B------:R-:W-:Y:S05]  /*7870*/  BRA `(.L_x_18) ;  /* 0xffffff9c00487947 */ /* 0x000fea000383ffff */
.L_x_23:
[----:B------:R1:W1:Y:S02]  /*7880*/  SYNCS.PHASECHK.TRANS64.TRYWAIT P1, [R9+URZ+0x30c30], R22 ;  /* 0x030c3016090075a7 */ /* 0x000264000802017f */
[----:B-1----:R-:W-:Y:S05]  /*7890*/  @!P1 NANOSLEEP.SYNCS 0x989680 ;  /* 0x009896800000995d */ /* 0x002fea0003900000 */
[----:B------:R-:W1:Y:S02]  /*78a0*/  @!P1 SYNCS.PHASECHK.TRANS64 P1, [R9+URZ+0x30c30], R22 ;  /* 0x030c3016090095a7 */ /* 0x000e64000802007f */
[----:B-1----:R-:W-:Y:S05]  /*78b0*/  @!P1 BRA `(.L_x_23) ;  /* 0xfffffffc00f09947 */ /* 0x002fea000383ffff */
[----:B------:R-:W-:Y:S05]  /*78c0*/  BRA `(.L_x_22) ;  /* 0xffffffa000587947 */ /* 0x000fea000383ffff */
.L_x_56:
[----:B-1----:R1:W2:Y:S02]  /*78d0*/  SYNCS.PHASECHK.TRANS64.TRYWAIT P1, [R11+URZ+0x30c20], R0 ;  /* 0x030c20000b0075a7 */ /* 0x0022a4000802017f */
[----:B--2---:R-:W-:Y:S05]  /*78e0*/  @!P1 NANOSLEEP.SYNCS 0x989680 ;  /* 0x009896800000995d */ /* 0x004fea0003900000 */
[----:B------:R-:W2:Y:S02]  /*78f0*/  @!P1 SYNCS.PHASECHK.TRANS64 P1, [R11+URZ+0x30c20], R0 ;  /* 0x030c20000b0095a7 */ /* 0x000ea4000802007f */
[----:B--2---:R-:W-:Y:S05]  /*7900*/  @!P1 BRA `(.L_x_56) ;  /* 0xfffffffc00f09947 */ /* 0x004fea000383ffff */
[----:B------:R-:W-:Y:S05]  /*7910*/  BRA `(.L_x_84) ;  /* 0xffffffe800287947 */ /* 0x000fea000383ffff */
.L_x_60:
[----:B-1----:R1:W2:Y:S02]  /*7920*/  SYNCS.PHASECHK.TRANS64.TRYWAIT P1, [R11+URZ+0x30c40], R21 ;  /* 0x030c40150b0075a7 */ /* 0x0022a4000802017f */
[----:B--2---:R-:W-:Y:S05]  /*7930*/  @!P1 NANOSLEEP.SYNCS 0x989680 ;  /* 0x009896800000995d */ /* 0x004fea0003900000 */
[----:B------:R-:W2:Y:S02]  /*7940*/  @!P1 SYNCS.PHASECHK.TRANS64 P1, [R11+URZ+0x30c40], R21 ;  /* 0x030c40150b0095a7 */ /* 0x000ea4000802007f */
[----:B--2---:R-:W-:Y:S05]  /*7950*/  @!P1 BRA `(.L_x_60) ;  /* 0xfffffffc00f09947 */ /* 0x004fea000383ffff */
[----:B------:R-:W-:Y:S05]  /*7960*/  BRA `(.L_x_85) ;  /* 0xffffffec00487947 */ /* 0x000fea000383ffff */
.L_x_62:
[----:B--2---:R2:W3:Y:S02]  /*7970*/  SYNCS.PHASECHK.TRANS64.TRYWAIT P1, [R11+URZ+0x30c28], R21 ;  /* 0x030c28150b0075a7 */ /* 0x0044e4000802017f */
[----:B---3--:R-:W-:Y:S05]  /*7980*/  @!P1 NANOSLEEP.SYNCS 0x989680 ;  /* 0x009896800000995d */ /* 0x008fea0003900000 */
[----:B------:R-:W3:Y:S02]  /*7990*/  @!P1 SYNCS.PHASECHK.TRANS64 P1, [R11+URZ+0x30c28], R21 ;  /* 0x030c28150b0095a7 */ /* 0x000ee4000802007f */
[----:B---3--:R-:W-:Y:S05]  /*79a0*/  @!P1 BRA `(.L_x_62) ;  /* 0xfffffffc00f09947 */ /* 0x008fea000383ffff */
[----:B------:R-:W-:Y:S05]  /*79b0*/  BRA `(.L_x_86) ;  /* 0xffffffec00c07947 */ /* 0x000fea000383ffff */
.L_x_64:
[----:B---3--:R3:W4:Y:S02]  /*79c0*/  SYNCS.PHASECHK.TRANS64.TRYWAIT P1, [R11+URZ+0x30c48], R21 ;  /* 0x030c48150b0075a7 */ /* 0x008724000802017f */
[----:B----4-:R-:W-:Y:S05]  /*79d0*/  @!P1 NANOSLEEP.SYNCS 0x989680 ;  /* 0x009896800000995d */ /* 0x010fea0003900000 */
[----:B------:R-:W4:Y:S02]  /*79e0*/  @!P1 SYNCS.PHASECHK.TRANS64 P1, [R11+URZ+0x30c48], R21 ;  /* 0x030c48150b0095a7 */ /* 0x000f24000802007f */
[----:B----4-:R-:W-:Y:S05]  /*79f0*/  @!P1 BRA `(.L_x_64) ;  /* 0xfffffffc00f09947 */ /* 0x010fea000383ffff */
[----:B------:R-:W-:Y:S05]  /*7a00*/  BRA `(.L_x_87) ;  /* 0xfffffff000147947 */ /* 0x000fea000383ffff */
.L_x_66:
[----:B------:R-:W-:-:S07]  /*7a10*/  SHF.L.U32 R4, R9, 0x1f, RZ ;  /* 0x0000001f09047819 */ /* 0x000fce00000006ff */
.L_x_88:
[----:B-1----:R1:W2:Y:S02]  /*7a20*/  SYNCS.PHASECHK.TRANS64.TRYWAIT P1, [R11+URZ+0x30c20], R4 ;  /* 0x030c20040b0075a7 */ /* 0x0022a4000802017f */
[----:B--2---:R-:W-:Y:S05]  /*7a30*/  @!P1 NANOSLEEP.SYNCS 0x989680 ;  /* 0x009896800000995d */ /* 0x004fea0003900000 */
[----:B------:R-:W2:Y:S02]  /*7a40*/  @!P1 SYNCS.PHASECHK.TRANS64 P1, [R11+URZ+0x30c20], R4 ;  /* 0x030c20040b0095a7 */ /* 0x000ea4000802007f */
[----:B--2---:R-:W-:Y:S05]  /*7a50*/  @!P1 BRA `(.L_x_88) ;  /* 0xfffffffc00f09947 */ /* 0x004fea000383ffff */
[----:B------:R-:W-:Y:S05]  /*7a60*/  BRA `(.L_x_89) ;  /* 0xfffffff000807947 */ /* 0x000fea000383ffff */
.L_x_69:
[----:B---3--:R3:W4:Y:S02]  /*7a70*/  SYNCS.PHASECHK.TRANS64.TRYWAIT P1, [R11+URZ+0x30c40], R12 ;  /* 0x030c400c0b0075a7 */ /* 0x008724000802017f */
[----:B----4-:R-:W-:Y:S05]  /*7a80*/  @!P1 NANOSLEEP.SYNCS 0x989680 ;  /* 0x009896800000995d */ /* 0x010fea0003900000 */
[----:B------:R-:W4:Y:S02]  /*7a90*/  @!P1 SYNCS.PHASECHK.TRANS64 P1, [R11+URZ+0x30c40], R12 ;  /* 0x030c400c0b0095a7 */ /* 0x000f24000802007f */
[----:B----4-:R-:W-:Y:S05]  /*7aa0*/  @!P1 BRA `(.L_x_69) ;  /* 0xfffffffc00f09947 */ /* 0x010fea000383ffff */
[----:B------:R-:W-:Y:S05]  /*7ab0*/  BRA `(.L_x_90) ;  /* 0xfffffff000f07947 */ /* 0x000fea000383ffff */
.L_x_71:
[----:B-1----:R1:W2:Y:S02]  /*7ac0*/  SYNCS.PHASECHK.TRANS64.TRYWAIT P1, [R11+URZ+0x30c28], R12 ;  /* 0x030c280c0b0075a7 */ /* 0x0022a4000802017f */
[----:B--2---:R-:W-:Y:S05]  /*7ad0*/  @!P1 NANOSLEEP.SYNCS 0x989680 ;  /* 0x009896800000995d */ /* 0x004fea0003900000 */
[----:B------:R-:W2:Y:S02]  /*7ae0*/  @!P1 SYNCS.PHASECHK.TRANS64 P1, [R11+URZ+0x30c28], R12 ;  /* 0x030c280c0b0095a7 */ /* 0x000ea4000802007f */
[----:B--2---:R-:W-:Y:S05]  /*7af0*/  @!P1 BRA `(.L_x_71) ;  /* 0xfffffffc00f09947 */ /* 0x004fea000383ffff */
[----:B------:R-:W-:Y:S05]  /*7b00*/  BRA `(.L_x_91) ;  /* 0xfffffff4005c7947 */ /* 0x000fea000383ffff */
.L_x_73:
[----:B----4-:R4:W1:Y:S02]  /*7b10*/  SYNCS.PHASECHK.TRANS64.TRYWAIT P0, [R13+URZ+0x30c40], R2 ;  /* 0x030c40020d0075a7 */ /* 0x010864000800017f */
[----:B-1----:R-:W-:Y:S05]  /*7b20*/  @!P0 NANOSLEEP.SYNCS 0x989680 ;  /* 0x009896800000895d */ /* 0x002fea0003900000 */
[----:B------:R-:W1:Y:S02]  /*7b30*/  @!P0 SYNCS.PHASECHK.TRANS64 P0, [R13+URZ+0x30c40], R2 ;  /* 0x030c40020d0085a7 */ /* 0x000e64000800007f */
[----:B-1----:R-:W-:Y:S05]  /*7b40*/  @!P0 BRA `(.L_x_73) ;  /* 0xfffffffc00f08947 */ /* 0x002fea000383ffff */
[----:B------:R-:W-:Y:S05]  /*7b50*/  BRA `(.L_x_92) ;  /* 0xfffffff400c87947 */ /* 0x000fea000383ffff */
.L_x_75:
[----:B------:R-:W-:Y:S01]  /*7b60*/  BSSY B0, `(.L_x_93) ;  /* 0x0000006000007945 */ /* 0x000fe20003800000 */
[----:B------:R-:W-:-:S07]  /*7b70*/  IMAD.MOV.U32 R15, RZ, RZ, -0x1 ;  /* 0xffffffffff0f7424 */ /* 0x000fce00078e00ff */
[----:B------:R-:W-:Y:S05]  /*7b80*/  WARPSYNC.COLLECTIVE R15, `(.L_x_94) ;  /* 0x000000000f0c7348 */ /* 0x000fea0003c00000 */
[----:B------:R-:W-:Y:S02]  /*7b90*/  ELECT P6, UR62, PT ;  /* 0x00000000003e782f */ /* 0x000fe400038c0000 */
[----:B------:R-:W-:Y:S01]  /*7ba0*/  MOV R14, UR62 ;  /* 0x0000003e000e7c02 */ /* 0x000fe20008000f00 */
[----:B------:R-:W-:Y:S10]  /*7bb0*/  ENDCOLLECTIVE ;  /* 0x000000000000791b */ /* 0x000ff40003800000 */
.L_x_94:
[----:B------:R-:W-:Y:S05]  /*7bc0*/  BSYNC B0 ;  /* 0x0000000000007941 */ /* 0x000fea0003800000 */
.L_x_93:
[----:B------:R-:W-:Y:S01]  /*7bd0*/  PLOP3.LUT P0, PT, P6, PT, PT, 0x80, 0x0 ;  /* 0x000000000000781c */ /* 0x000fe2000370f070 */
[----:B------:R-:W-:-:S12]  /*7be0*/  BRA `(.L_x_95) ;  /* 0xfffffff800547947 */ /* 0x000fd8000383ffff */
.L_x_77:
[----:B-1----:R1:W2:Y:S02]  /*7bf0*/  SYNCS.PHASECHK.TRANS64.TRYWAIT P1, [R6+URZ], R5 ;  /* 0x00000005060075a7 */ /* 0x0022a4000802017f */
[----:B--2---:R-:W-:Y:S05]  /*7c00*/  @!P1 NANOSLEEP.SYNCS 0x989680 ;  /* 0x009896800000995d */ /* 0x004fea0003900000 */
[----:B------:R-:W2:Y:S02]  /*7c10*/  @!P1 SYNCS.PHASECHK.TRANS64 P1, [R6+URZ], R5 ;  /* 0x00000005060095a7 */ /* 0x000ea4000802007f */
[----:B--2---:R-:W-:Y:S05]  /*7c20*/  @!P1 BRA `(.L_x_77) ;  /* 0xfffffffc00f09947 */ /* 0x004fea000383ffff */
[----:B------:R-:W-:Y:S05]  /*7c30*/  BRA `(.L_x_96) ;  /* 0xfffffff800907947 */ /* 0x000fea000383ffff */
.L_x_78:
[----:B--2---:R2:W3:Y:S02]  /*7c40*/  SYNCS.PHASECHK.TRANS64.TRYWAIT P1, [R3+URZ], R2 ;  /* 0x00000002030075a7 */ /* 0x0044e4000802017f */
[----:B---3--:R-:W-:Y:S05]  /*7c50*/  @!P1 NANOSLEEP.SYNCS 0x989680 ;  /* 0x009896800000995d */ /* 0x008fea0003900000 */
[----:B------:R-:W3:Y:S02]  /*7c60*/  @!P1 SYNCS.PHASECHK.TRANS64 P1, [R3+URZ], R2 ;  /* 0x00000002030095a7 */ /* 0x000ee4000802007f */
[----:B---3--:R-:W-:Y:S05]  /*7c70*/  @!P1 BRA `(.L_x_78) ;  /* 0xfffffffc00f09947 */ /* 0x008fea000383ffff */
[----:B------:R-:W-:Y:S05]  /*7c80*/  BRA `(.L_x_97) ;  /* 0xfffffff800847947 */ /* 0x000fea000383ffff */
.L_x_80:
[----:B--2---:R2:W3:Y:S02]  /*7c90*/  SYNCS.PHASECHK.TRANS64.TRYWAIT P0, [R0+URZ], R5 ;  /* 0x00000005000075a7 */ /* 0x0044e4000800017f */
[----:B---3--:R-:W-:Y:S05]  /*7ca0*/  @!P0 NANOSLEEP.SYNCS 0x989680 ;  /* 0x009896800000895d */ /* 0x008fea0003900000 */
[----:B------:R-:W3:Y:S02]  /*7cb0*/  @!P0 SYNCS.PHASECHK.TRANS64 P0, [R0+URZ], R5 ;  /* 0x00000005000085a7 */ /* 0x000ee4000800007f */
[----:B---3--:R-:W-:Y:S05]  /*7cc0*/  @!P0 BRA `(.L_x_80) ;  /* 0xfffffffc00f08947 */ /* 0x008fea000383ffff */
[----:B------:R-:W-:Y:S05]  /*7cd0*/  BRA `(.L_x_98) ;  /* 0xfffffff800887947 */ /* 0x000fea000383ffff */
.L_x_99:
[----:B------:R-:W-:-:S00]  /*7ce0*/  BRA `(.L_x_99) ;  /* 0xfffffffc00fc7947 */ /* 0x000fc0000383ffff */
[----:B------:R-:W-:-:S00]  /*7cf0*/  NOP ;  /* 0x0000000000007918 */ /* 0x000fc00000000000 */
        /* <DEDUP_REMOVED lines=8> */
.L_x_3693:


//--------------------- .text._ZN7cutlass13device_kernelIN5flash11enable_sm90INS1_16FlashAttnBwdSm90INS1_25CollectiveMainloopBwdSm90ILi2ELi2ELi2EN4cute5tupleIJNS5_1CILi1EEES8_S8_EEENS6_IJNS7_ILi128EEESA_NS7_ILi64EEEEEENS_10bfloat16_tEfNS_4arch4Sm90ELb0ELb0ELb0ELb0ELb1ELb1ELb0ELb0ELi2ELi1ELi2ELi2ELb0EEENS1_21CollectiveEpilogueBwdISC_SD_SF_Li256ELb0ELb0ELi1EEENS1_19SingleTileSchedulerILb0ELb0ELb0ELi128EEEEEEEEEvNT_6ParamsE --------------------------
	.section	.text._ZN7cutlass13device_kernelIN5flash11enable_sm90INS1_16FlashAttnBwdSm90INS1_25CollectiveMainloopBwdSm90ILi2ELi2ELi2EN4cute5tupleIJNS5_1CILi1EEES8_S8_EEENS6_IJNS7_ILi128EEESA_NS7_ILi64EEEEEENS_10bfloat16_tEfNS_4arch4Sm90ELb0ELb0ELb0ELb0ELb1ELb1ELb0ELb0ELi2ELi1ELi2ELi2ELb0EEENS1_21CollectiveEpilogueBwdISC_SD_SF_Li256ELb0ELb0ELi1EEENS1_19SingleTileSchedulerILb0ELb0ELb0ELi128EEEEEEEEEvNT_6ParamsE,"ax",@progbits
	.align	128
.text._ZN7cutlass13device_kernelIN5flash11enable_sm90INS1_16FlashAttnBwdSm90INS1_25CollectiveMainloopBwdSm90ILi2ELi2ELi2EN4cute5tupleIJNS5_1CILi1EEES8_S8_EEENS6_IJNS7_ILi128EEESA_NS7_ILi64EEEEEENS_10bfloat16_tEfNS_4arch4Sm90ELb0ELb0ELb0ELb0ELb1ELb1ELb0ELb0ELi2ELi1ELi2ELi2ELb0EEENS1_21CollectiveEpilogueBwdISC_SD_SF_Li256ELb0ELb0ELi1EEENS1_19SingleTileSchedulerILb0ELb0ELb0ELi128EEEEEEEEEvNT_6ParamsE:
        .type           _ZN7cutlass13device_kernelIN5flash11enable_sm90INS1_16FlashAttnBwdSm90INS1_25CollectiveMainloopBwdSm90ILi2ELi2ELi2EN4cute5tupleIJNS5_1CILi1EEES8_S8_EEENS6_IJNS7_ILi128EEESA_NS7_ILi64EEEEEENS_10bfloat16_tEfNS_4arch4Sm90ELb0ELb0ELb0ELb0ELb1ELb1ELb0ELb0ELi2ELi1ELi2ELi2ELb0EEENS1_21CollectiveEpilogueBwdISC_SD_SF_Li256ELb0ELb0ELi1EEENS1_19SingleTileSchedulerILb0ELb0ELb0ELi128EEEEEEEEEvNT_6ParamsE,@function
        .size           _ZN7cutlass13device_kernelIN5flash11enable_sm90INS1_16FlashAttnBwdSm90INS1_25CollectiveMainloopBwdSm90ILi2ELi2ELi2EN4cute5tupleIJNS5_1CILi1EEES8_S8_EEENS6_IJNS7_ILi128EEESA_NS7_ILi64EEEEEENS_10bfloat16_tEfNS_4arch4Sm90ELb0ELb0ELb0ELb0ELb1ELb1ELb0ELb0ELi2ELi1ELi2ELi2ELb0EEENS1_21CollectiveEpilogueBwdISC_SD_SF_Li256ELb0ELb0ELi1EEENS1_19SingleTileSchedulerILb0ELb0ELb0ELi128EEEEEEEEEvNT_6ParamsE,(.L_x_3694 - _ZN7cutlass13device_kernelIN5flash11enable_sm90INS1_16FlashAttnBwdSm90INS1_25CollectiveMainloopBwdSm90ILi2ELi2ELi2EN4cute5tupleIJNS5_1CILi1EEES8_S8_EEENS6_IJNS7_ILi128EEESA_NS7_ILi64EEEEEENS_10bfloat16_tEfNS_4arch4Sm90ELb0ELb0ELb0ELb0ELb1ELb1ELb0ELb0ELi2ELi1ELi2ELi2ELb0EEENS1_21CollectiveEpilogueBwdISC_SD_SF_Li256ELb0ELb0ELi1EEENS1_19SingleTileSchedulerILb0ELb0ELb0ELi128EEEEEEEEEvNT_6ParamsE)
        .other          _ZN7cutlass13device_kernelIN5flash11enable_sm90INS1_16FlashAttnBwdSm90INS1_25CollectiveMainloopBwdSm90ILi2ELi2ELi2EN4cute5tupleIJNS5_1CILi1EEES8_S8_EEENS6_IJNS7_ILi128EEESA_NS7_ILi64EEEEEENS_10bfloat16_tEfNS_4arch4Sm90ELb0ELb0ELb0ELb0ELb1ELb1ELb0ELb0ELi2ELi1ELi2ELi2ELb0EEENS1_21CollectiveEpilogueBwdISC_SD_SF_Li256ELb0ELb0ELi1EEENS1_19SingleTileSchedulerILb0ELb0ELb0ELi128EEEEEEEEEvNT_6ParamsE,@"STO_CUDA_ENTRY STV_DEFAULT"
_ZN7cutlass13device_kernelIN5flash11enable_sm90INS1_16FlashAttnBwdSm90INS1_25CollectiveMainloopBwdSm90ILi2ELi2ELi2EN4cute5tupleIJNS5_1CILi1EEES8_S8_EEENS6_IJNS7_ILi128EEESA_NS7_ILi64EEEEEENS_10bfloat16_tEfNS_4arch4Sm90ELb0ELb0ELb0ELb0ELb1ELb1ELb0ELb0ELi2ELi1ELi2ELi2ELb0EEENS1_21CollectiveEpilogueBwdISC_SD_SF_Li256ELb0ELb0ELi1EEENS1_19SingleTileSchedulerILb0ELb0ELb0ELi128EEEEEEEEEvNT_6ParamsE:
        /* <DEDUP_REMOVED lines=29> */
.L_x_101:
[----:B------:R-:W-:Y:S05]  /*01d0*/  BSYNC B0 ;  /* 0x0000000000007941 */ /* 0x000fea0003800000 */
.L_x_100:
        /* <DEDUP_REMOVED lines=34> */
.L_x_102:
        /* <DEDUP_REMOVED lines=22> */
.L_x_103:
[----:B---3--:R-:W-:Y:S01]  /*0560*/  ISETP.NE.AND P0, PT, R2, RZ, PT ;  /* 0x000000ff0200720c */ /* 0x008fe20003f05270 */
[----:B------:R-:W-:Y:S01]  /*0570*/  IMAD.MOV.U32 R16, RZ, RZ, 0x1 ;  /* 0x00000001ff107424 */ /* 0x000fe200078e00ff */
[----:B------:R-:W-:Y:S01]  /*0580*/  NOP ;  /* 0x0000000000007918 */ /* 0x000fe20000000000 */
[----:B------:R-:W-:Y:S03]  /*0590*/  BSSY B6, `(.L_x_104) ;  /* 0x000079e000067945 */ /* 0x000fe60003800000 */
[----:B------:R-:W-:Y:S01]  /*05a0*/  SEL R16, R16, 0x2, !P0 ;  /* 0x0000000210107807 */ /* 0x000fe20004000000 */
[----:B-12-4-:R-:W-:Y:S06]  /*05b0*/  BAR.SYNC.DEFER_BLOCKING 0x0 ;  /* 0x0000000000007b1d */ /* 0x016fec0000010000 */
[----:B------:R-:W-:Y:S05]  /*05c0*/  @!P0 BRA `(.L_x_105) ;  /* 0x0000004c00548947 */ /* 0x000fea0003800000 */
.L_x_106:
        /* <DEDUP_REMOVED lines=35> */
.L_x_109:
        /* <DEDUP_REMOVED lines=15> */
.L_x_108:
        /* <DEDUP_REMOVED lines=22> */
.L_x_111:
        /* <DEDUP_REMOVED lines=15> */
.L_x_110:
[----:B------:R-:W-:Y:S01]  /*0b40*/  SHF.R.S32.HI R2, RZ, 0x1f, R17 ;  /* 0x0000001fff027819 */ /* 0x000fe20000011411 */
[----:B------:R-:W-:-:S03]  /*0b50*/  UMOV UR4, 0xffffffff ;  /* 0xffffffff00047882 */ /* 0x000fc60000000000 */
[----:B------:R-:W-:-:S04]  /*0b60*/  LEA.HI R3, R2, R17, RZ, 0x7 ;  /* 0x0000001102037211 */ /* 0x000fc800078f38ff */
[----:B------:R-:W-:Y:S01]  /*0b70*/  SHF.R.S32.HI R13, RZ, 0x7, R3 ;  /* 0x00000007ff0d7819 */ /* 0x000fe20000011403 */
[----:B------:R-:W-:Y:S06]  /*0b80*/  BRA.DIV UR4, `(.L_x_112) ;  /* 0x0000007604007947 */ /* 0x000fec000b800000 */
[----:B------:R1:W2:Y:S02]  /*0b90*/  SHFL.IDX PT, R14, R13, RZ, 0x1f ;  /* 0x00001fff0d0e7589 */ /* 0x0002a400000e0000 */
.L_x_199:
        /* <DEDUP_REMOVED lines=14> */
.L_x_113:
        /* <DEDUP_REMOVED lines=131> */
.L_x_126:
[----:B------:R-:W-:Y:S01]  /*14b0*/  ISETP.NE.AND P0, PT, R4, 0x3, PT ;  /* 0x000000030400780c */ /* 0x000fe20003f05270 */
[----:B------:R-:W-:-:S12]  /*14c0*/  YIELD ;  /* 0x0000000000007946 */ /* 0x000fd80003800000 */
[----:B-1----:R-:W-:Y:S05]  /*14d0*/  @!P0 BRA `(.L_x_116) ;  /* 0x0000000000048947 */ /* 0x002fea0003800000 */
[----:B------:R-:W-:Y:S01]  /*14e0*/  BPT.TRAP 0x1 ;  /* 0x000000040000795c */ /* 0x000fe20000300000 */
.L_x_116:
[----:B------:R-:W-:Y:S01]  /*14f0*/  IMAD R9, R7, 0x8, R225 ;  /* 0x0000000807097824 */ /* 0x000fe200078e02e1 */
[----:B------:R-:W-:-:S04]  /*1500*/  SHF.L.U32 R22, R6, 0x1f, RZ ;  /* 0x0000001f06167819 */ /* 0x000fc800000006ff */
[----:B------:R1:W2:Y:S01]  /*1510*/  SYNCS.PHASECHK.TRANS64.TRYWAIT P1, [R9+URZ+0x30c10], R22 ;  /* 0x030c1016090075a7 */ /* 0x0002a2000802017f */
[----:B------:R-:W-:Y:S05]  /*1520*/  @!P0 BRA `(.L_x_117) ;  /* 0x0000000000048947 */ /* 0x000fea0003800000 */
[----:B------:R-:W-:Y:S01]  /*1530*/  BPT.TRAP 0x1 ;  /* 0x000000040000795c */ /* 0x000fe20000300000 */
.L_x_117:
[----:B------:R-:W-:-:S05]  /*1540*/  VIADD R10, R225, 0x10000 ;  /* 0x00010000e10a7836 */ /* 0x000fca0000000000 */
[----:B------:R-:W-:-:S04]  /*1550*/  SHF.R.U32.HI R10, RZ, 0x4, R10 ;  /* 0x00000004ff0a7819 */ /* 0x000fc8000001160a */
[----:B------:R-:W-:Y:S01]  /*1560*/  LOP3.LUT R10, R10, 0x3fff, RZ, 0xc0, !PT ;  /* 0x00003fff0a0a7812 */ /* 0x000fe200078ec0ff */
[----:B--2---:R-:W-:Y:S06]  /*1570*/  @P1 BRA `(.L_x_118) ;  /* 0x0000000000081947 */ /* 0x004fec0003800000 */
[----:B------:R-:W2:Y:S02]  /*1580*/  SYNCS.PHASECHK.TRANS64.TRYWAIT P1, [R9+URZ+0x30c10], R22 ;  /* 0x030c1016090075a7 */ /* 0x000ea4000802017f */
[----:B--2---:R-:W-:Y:S05]  /*1590*/  @!P1 BRA `(.L_x_119) ;  /* 0x0000006800ac9947 */ /* 0x004fea0003800000 */
.L_x_118:
        /* <DEDUP_REMOVED lines=63> */
.L_x_120:
[----:B------:R1:W1:Y:S01]  /*1990*/  SYNCS.PHASECHK.TRANS64.TRYWAIT P1, [R9+URZ+0x30c30], R22 ;  /* 0x030c3016090075a7 */ /* 0x000262000802017f */
[----:B------:R-:W-:Y:S05]  /*19a0*/  @!P0 BRA `(.L_x_121) ;  /* 0x0000000000048947 */ /* 0x000fea0003800000 */
[----:B------:R-:W-:Y:S01]  /*19b0*/  BPT.TRAP 0x1 ;  /* 0x000000040000795c */ /* 0x000fe20000300000 */
.L_x_121:
[----:B------:R-:W-:-:S05]  /*19c0*/  VIADD R11, R225, 0x18000 ;  /* 0x00018000e10b7836 */ /* 0x000fca0000000000 */
[----:B------:R-:W-:-:S04]  /*19d0*/  SHF.R.U32.HI R11, RZ, 0x4, R11 ;  /* 0x00000004ff0b7819 */ /* 0x000fc8000001160b */
[----:B------:R-:W-:-:S04]  /*19e0*/  LOP3.LUT R218, R11, 0x3fff, RZ, 0xc0, !PT ;  /* 0x00003fff0bda7812 */ /* 0x000fc800078ec0ff */
[----:B------:R-:W-:Y:S01]  /*19f0*/  LOP3.LUT R12, R218, 0x10000, RZ, 0xfc, !PT ;  /* 0x00010000da0c7812 */ /* 0x000fe200078efcff */
[----:B-1----:R-:W-:Y:S06]  /*1a00*/  @P1 BRA `(.L_x_122) ;  /* 0x0000000000081947 */ /* 0x002fec0003800000 */
[----:B------:R-:W1:Y:S02]  /*1a10*/  SYNCS.PHASECHK.TRANS64.TRYWAIT P1, [R9+URZ+0x30c30], R22 ;  /* 0x030c3016090075a7 */ /* 0x000e64000802017f */
[----:B-1----:R-:W-:Y:S05]  /*1a20*/  @!P1 BRA `(.L_x_123) ;  /* 0x00000064009c9947 */ /* 0x002fea0003800000 */
.L_x_122:
        /* <DEDUP_REMOVED lines=620> */
.L_x_124:
        /* <DEDUP_REMOVED lines=68> */
.L_x_125:
        /* <DEDUP_REMOVED lines=11> */
.L_x_115:
        /* <DEDUP_REMOVED lines=51> */
.L_x_127:
        /* <DEDUP_REMOVED lines=19> */
.L_x_128:
        /* <DEDUP_REMOVED lines=18> */
.L_x_129:
        /* <DEDUP_REMOVED lines=18> */
.L_x_130:
        /* <DEDUP_REMOVED lines=103> */
.L_x_132:
[----:B------:R-:W-:Y:S05]  /*52f0*/  BSYNC B0 ;  /* 0x0000000000007941 */ /* 0x000fea0003800000 */
.L_x_131:
[----:B------:R-:W-:-:S04]  /*5300*/  DEPBAR.LE SB0, 0x0 ;  /* 0x000080000000791a */ /* 0x000fc80000000000 */
[----:B------:R-:W-:Y:S05]  /*5310*/  BRA `(.L_x_107) ;  /* 0x0000002c00147947 */ /* 0x000fea0003800000 */
.L_x_105:
        /* <DEDUP_REMOVED lines=14> */
[----:B------:R-:W-:Y:S01]  /*5400*/  ULDC UR13, c[0x0][0x288] ;  /* 0x0000a200000d7ab9 */ /* 0x000fe20000000800 */
[----:B------:R-:W-:Y:S01]  /*5410*/  ULDC.64 UR14, c[0x0][0x2e0] ;  /* 0x0000b800000e7ab9 */ /* 0x000fe20000000a00 */
[----:B------:R-:W-:-:S04]  /*5420*/  ELECT P0, URZ, PT ;  /* 0x00000000003f782f */ /* 0x000fc80003800000 */
[----:B------:R-:W2:Y:S01]  /*5430*/  LDC R4, c[0x0][0x280] ;  /* 0x0000a000ff047b82 */ /* 0x000ea20000000800 */
[----:B-1----:R-:W-:Y:S02]  /*5440*/  USHF.R.S32.HI UR8, URZ, 0x1f, UR16 ;  /* 0x0000001f3f087899 */ /* 0x002fe40008011410 */
[----:B------:R-:W-:Y:S02]  /*5450*/  UIMAD.WIDE.U32 UR4, UR16, UR10, URZ ;  /* 0x0000000a100472a5 */ /* 0x000fe4000f8e003f */
[----:B------:R-:W-:Y:S01]  /*5460*/  UIMAD UR6, UR8, UR10, URZ ;  /* 0x0000000a080672a4 */ /* 0x000fe2000f8e023f */
[----:B--2---:R-:W-:-:S03]  /*5470*/  ISETP.GE.AND P1, PT, R4, 0x1, PT ;  /* 0x000000010400780c */ /* 0x004fc60003f26270 */
[----:B------:R-:W-:Y:S02]  /*5480*/  UIMAD UR7, UR16, UR11, UR6 ;  /* 0x0000000b100772a4 */ /* 0x000fe4000f8e0206 */
[----:B------:R-:W-:Y:S02]  /*5490*/  USHF.R.S32.HI UR6, URZ, 0x1f, UR9 ;  /* 0x0000001f3f067899 */ /* 0x000fe40008011409 */
[----:B------:R-:W-:Y:S02]  /*54a0*/  UIMAD UR11, UR9, UR13, URZ ;  /* 0x0000000d090b72a4 */ /* 0x000fe4000f8e023f */
[----:B------:R-:W-:Y:S02]  /*54b0*/  UIMAD UR6, UR6, UR14, URZ ;  /* 0x0000000e060672a4 */ /* 0x000fe4000f8e023f */
[----:B------:R-:W-:Y:S02]  /*54c0*/  UIADD3 UR5, UR5, UR7, URZ ;  /* 0x0000000705057290 */ /* 0x000fe4000fffe03f */
[----:B------:R-:W-:-:S02]  /*54d0*/  UIADD3 UR10, UP0, UR11, UR16, URZ ;  /* 0x000000100b0a7290 */ /* 0x000fc4000ff1e03f */
[----:B------:R-:W-:Y:S02]  /*54e0*/  UIMAD UR12, UR9, UR15, UR6 ;  /* 0x0000000f090c72a4 */ /* 0x000fe4000f8e0206 */
[----:B------:R-:W-:Y:S02]  /*54f0*/  UIMAD.WIDE.U32 UR6, UR9, UR14, UR4 ;  /* 0x0000000e090672a5 */ /* 0x000fe4000f8e0004 */
[----:B------:R-:W-:Y:S01]  /*5500*/  ULEA.HI.X.SX32 UR11, UR11, UR8, 0x1, UP0 ;  /* 0x000000080b0b7291 */ /* 0x000fe200080f0e3f */
[----:B------:R-:W-:Y:S11]  /*5510*/  @!P1 BRA `(.L_x_107) ;  /* 0x0000002800949947 */ /* 0x000ff60003800000 */
[----:B------:R-:W1:Y:S01]  /*5520*/  S2R R5, SR_TID.X ;  /* 0x0000000000057919 */ /* 0x000e620000002100 */
[C---:B------:R-:W-:Y:S01]  /*5530*/  VIADD R0, R4.reuse, 0x7f ;  /* 0x0000007f04007836 */ /* 0x040fe20000000000 */
[----:B------:R-:W-:Y:S01]  /*5540*/  ISETP.GE.AND P1, PT, R4, 0x81, PT ;  /* 0x000000810400780c */ /* 0x000fe20003f26270 */
[----:B------:R-:W-:Y:S01]  /*5550*/  ULDC UR4, c[0x0][0x760] ;  /* 0x0001d80000047ab9 */ /* 0x000fe20000000800 */
[----:B------:R-:W2:Y:S01]  /*5560*/  S2UR UR28, SR_CTAID.X ;  /* 0x00000000001c79c3 */ /* 0x000ea20000002500 */
[----:B------:R-:W-:Y:S01]  /*5570*/  UIMAD UR13, UR13, UR4, URZ ;  /* 0x000000040d0d72a4 */ /* 0x000fe2000f8e023f */
[----:B------:R-:W-:Y:S01]  /*5580*/  SHF.R.S32.HI R3, RZ, 0x1f, R0 ;  /* 0x0000001fff037819 */ /* 0x000fe20000011400 */
[----:B------:R-:W-:Y:S01]  /*5590*/  UIADD3 UR12, UR7, UR12, URZ ;  /* 0x0000000c070c7290 */ /* 0x000fe2000fffe03f */
[----:B------:R-:W-:Y:S02]  /*55a0*/  UMOV UR4, URZ ;  /* 0x0000003f00047c82 */ /* 0x000fe40008000000 */
[----:B------:R-:W-:Y:S01]  /*55b0*/  LEA.HI R3, R3, R0, RZ, 0x7 ;  /* 0x0000000003037211 */ /* 0x000fe200078f38ff */
[----:B------:R-:W-:-:S03]  /*55c0*/  ULDC.64 UR26, c[0x0][0x208] ;  /* 0x00008200001a7ab9 */ /* 0x000fc60000000a00 */
[----:B------:R-:W-:-:S04]  /*55d0*/  SHF.R.S32.HI R2, RZ, 0x7, R3 ;  /* 0x00000007ff027819 */ /* 0x000fc80000011403 */
[----:B------:R-:W-:Y:S02]  /*55e0*/  VIMNMX R2, R2, 0x1, !PT ;  /* 0x0000000102027848 */ /* 0x000fe40007fe0100 */
[----:B-1----:R-:W-:Y:S02]  /*55f0*/  LOP3.LUT R0, R5, 0x1f, RZ, 0xc0, !PT ;  /* 0x0000001f05007812 */ /* 0x002fe400078ec0ff */
[----:B------:R-:W-:Y:S01]  /*5600*/  LOP3.LUT R5, R2, 0x1, RZ, 0xc0, !PT ;  /* 0x0000000102057812 */ /* 0x000fe200078ec0ff */
[----:B--2---:R-:W-:Y:S06]  /*5610*/  @!P1 BRA `(.L_x_134) ;  /* 0x0000000800ac9947 */ /* 0x004fec0003800000 */
        /* <DEDUP_REMOVED lines=11> */
[----:B------:R-:W-:-:S12]  /*56d0*/  UIADD3.X UR21, URZ, UR21, URZ, UP2, !UPT ;  /* 0x000000153f157290 */ /* 0x000fd800097fe43f */
.L_x_159:
[----:B------:R-:W-:Y:S01]  /*56e0*/  UIMAD UR22, UR13, UR4, URZ ;  /* 0x000000040d1672a4 */ /* 0x000fe2000f8e023f */
[----:B------:R-:W-:Y:S01]  /*56f0*/  ISETP.NE.AND P1, PT, R0, RZ, PT ;  /* 0x000000ff0000720c */ /* 0x000fe20003f25270 */
[----:B------:R-:W-:Y:S01]  /*5700*/  ULDC.64 UR8, c[0x0][0x768] ;  /* 0x0001da0000087ab9 */ /* 0x000fe20000000a00 */
[----:B------:R-:W-:Y:S01]  /*5710*/  USHF.L.U32 UR14, UR5, 0xe, URZ ;  /* 0x0000000e050e7899 */ /* 0x000fe2000800063f */
[----:B------:R-:W-:Y:S01]  /*5720*/  VIADD R4, R4, 0xfffffffe ;  /* 0xfffffffe04047836 */ /* 0x000fe20000000000 */
[----:B------:R-:W-:Y:S01]  /*5730*/  UIADD3 UR15, UP0, UR22, UR10, URZ ;  /* 0x0000000a160f7290 */ /* 0x000fe2000ff1e03f */
[----:B------:R-:W-:Y:S01]  /*5740*/  BSSY B0, `(.L_x_135) ;  /* 0x0000010000007945 */ /* 0x000fe20003800000 */
[----:B------:R-:W-:Y:S02]  /*5750*/  UIMAD.WIDE UR32, UR14, 0x4, UR16 ;  /* 0x000000040e2078a5 */ /* 0x000fe4000f8e0210 */
[----:B------:R-:W-:Y:S01]  /*5760*/  ULEA.HI.X.SX32 UR23, UR22, UR11, 0x1, UP0 ;  /* 0x0000000b16177291 */ /* 0x000fe200080f0e3f */
[----:B------:R-:W-:Y:S01]  /*5770*/  ISETP.NE.AND P2, PT, R4, RZ, PT ;  /* 0x000000ff0400720c */ /* 0x000fe20003f45270 */
[----:B------:R-:W-:-:S02]  /*5780*/  ULEA UR24, UP0, UR15, UR8, 0x2 ;  /* 0x000000080f187291 */ /* 0x000fc4000f80103f */
[----:B------:R-:W-:Y:S02]  /*5790*/  UIMAD.WIDE UR30, UR14, 0x4, UR18 ;  /* 0x000000040e1e78a5 */ /* 0x000fe4000f8e0212 */
[----:B------:R-:W-:Y:S02]  /*57a0*/  ULEA.HI.X UR23, UR15, UR9, UR23, 0x2, UP0 ;  /* 0x000000090f177291 */ /* 0x000fe400080f1417 */
[----:B-1----:R-:W-:Y:S01]  /*57b0*/  IMAD.U32 R2, RZ, RZ, UR24 ;  /* 0x00000018ff027e24 */ /* 0x002fe2000f8e00ff */
[----:B------:R-:W-:-:S03]  /*57c0*/  UIMAD.WIDE UR14, UR14, 0x4, UR20 ;  /* 0x000000040e0e78a5 */ /* 0x000fc6000f8e0214 */
[----:B------:R-:W-:Y:S01]  /*57d0*/  IMAD.U32 R3, RZ, RZ, UR23 ;  /* 0x00000017ff037e24 */ /* 0x000fe2000f8e00ff */
[----:B------:R-:W-:Y:S08]  /*57e0*/  @P1 BRA `(.L_x_136) ;  /* 0x0000000000141947 */ /* 0x000ff00003800000 */
.L_x_137:
[----:B------:R-:W2:Y:S04]  /*57f0*/  LDG.E.STRONG.GPU R6, desc[UR26][R2.64] ;  /* 0x0000001a02067981 */ /* 0x000ea8000c1ef900 */
[----:B--2---:R-:W-:Y:S01]  /*5800*/  CCTL.IVALL ;  /* 0x00000000ff00798f */ /* 0x004fe20002000000 */
[----:B------:R-:W-:Y:S05]  /*5810*/  YIELD ;  /* 0x0000000000007946 */ /* 0x000fea0003800000 */
[----:B------:R-:W-:-:S13]  /*5820*/  ISETP.NE.AND P3, PT, R6, UR28, PT ;  /* 0x0000001c06007c0c */ /* 0x000fda000bf65270 */
[----:B------:R-:W-:Y:S05]  /*5830*/  @P3 BRA `(.L_x_137) ;  /* 0xfffffffc00ec3947 */ /* 0x000fea000383ffff */
.L_x_136:
[----:B------:R-:W-:Y:S05]  /*5840*/  BSYNC B0 ;  /* 0x0000000000007941 */ /* 0x000fea0003800000 */
.L_x_135:
[----:B------:R-:W-:-:S03]  /*5850*/  UMOV UR23, 0xffffffff ;  /* 0xffffffff00177882 */ /* 0x000fc60000000000 */
[----:B------:R-:W-:Y:S05]  /*5860*/  BRA.DIV UR23, `(.L_x_138) ;  /* 0x0000002a17207947 */ /* 0x000fea000b800000 */
[----:B------:R-:W-:Y:S01]  /*5870*/  NOP ;  /* 0x0000000000007918 */ /* 0x000fe20000000000 */
.L_x_202:
[----:B------:R-:W-:Y:S05]  /*5880*/  WARPSYNC.ALL ;  /* 0x0000000000007948 */ /* 0x000fea0003800000 */
[----:B------:R-:W-:Y:S06]  /*5890*/  BAR.SYNC.DEFER_BLOCKING 0xd, 0xa0 ;  /* 0x0342800000007b1d */ /* 0x000fec0000010000 */
[----:B------:R-:W-:Y:S04]  /*58a0*/  BSSY B0, `(.L_x_139) ;  /* 0x0000011000007945 */ /* 0x000fe80003800000 */
[----:B------:R-:W-:Y:S05]  /*58b0*/  @!P0 BRA `(.L_x_140) ;  /* 0x00000000003c8947 */ /* 0x000fea0003800000 */
[----:B------:R-:W1:Y:S01]  /*58c0*/  S2UR UR34, SR_CgaCtaId ;  /* 0x00000000002279c3 */ /* 0x000e620000008800 */
[----:B------:R-:W-:Y:S01]  /*58d0*/  USHF.L.U32 UR23, UR4, 0xd, URZ ;  /* 0x0000000d04177899 */ /* 0x000fe2000800063f */
        /* <DEDUP_REMOVED lines=13> */
.L_x_140:
[----:B------:R-:W-:Y:S05]  /*59b0*/  BSYNC B0 ;  /* 0x0000000000007941 */ /* 0x000fea0003800000 */
.L_x_139:
        /* <DEDUP_REMOVED lines=13> */
.L_x_142:
[----:B------:R-:W-:Y:S05]  /*5a90*/  BSYNC B0 ;  /* 0x0000000000007941 */ /* 0x000fea0003800000 */
.L_x_141:
[----:B------:R-:W-:Y:S06]  /*5aa0*/  BAR.ARV 0xa, 0xa0 ;  /* 0x0282800000007b1d */ /* 0x000fec0000002000 */
[----:B------:R-:W-:Y:S04]  /*5ab0*/  BSSY B0, `(.L_x_143) ;  /* 0x0000003000007945 */ /* 0x000fe80003800000 */
[----:B------:R-:W-:Y:S05]  /*5ac0*/  @!P0 BRA `(.L_x_144) ;  /* 0x0000000000048947 */ /* 0x000fea0003800000 */
[----:B------:R-:W-:-:S04]  /*5ad0*/  DEPBAR.LE SB0, 0x0 ;  /* 0x000080000000791a */ /* 0x000fc80000000000 */
.L_x_144:
[----:B------:R-:W-:Y:S05]  /*5ae0*/  BSYNC B0 ;  /* 0x0000000000007941 */ /* 0x000fea0003800000 */
.L_x_143:
[----:B------:R-:W-:Y:S06]  /*5af0*/  BAR.ARV 0xb, 0xa0 ;  /* 0x02c2800000007b1d */ /* 0x000fec0000002000 */
[----:B------:R-:W-:Y:S01]  /*5b00*/  NOP ;  /* 0x0000000000007918 */ /* 0x000fe20000000000 */
[----:B------:R-:W-:Y:S04]  /*5b10*/  BSSY B0, `(.L_x_145) ;  /* 0x0000011000007945 */ /* 0x000fe80003800000 */
[----:B------:R-:W-:Y:S05]  /*5b20*/  @P1 BRA `(.L_x_146) ;  /* 0x00000000003c1947 */ /* 0x000fea0003800000 */
[----:B------:R-:W-:Y:S01]  /*5b30*/  @!PT LDS RZ, [RZ] ;  /* 0x00000000fffff984 */ /* 0x000fe20000000800 */
[----:B------:R-:W-:Y:S01]  /*5b40*/  @!PT LDS RZ, [RZ] ;  /* 0x00000000fffff984 */ /* 0x000fe20000000800 */
[----:B------:R-:W-:Y:S01]  /*5b50*/  @!PT LDS RZ, [RZ] ;  /* 0x00000000fffff984 */ /* 0x000fe20000000800 */
[----:B------:R-:W-:Y:S01]  /*5b60*/  @!PT LDS RZ, [RZ] ;  /* 0x00000000fffff984 */ /* 0x000fe20000000800 */
[----:B------:R1:W-:Y:S06]  /*5b70*/  MEMBAR.ALL.CTA ;  /* 0x0000000000007992 */ /* 0x0003ec0000008000 */
[----:B-1----:R-:W-:Y:S06]  /*5b80*/  MEMBAR.ALL.GPU ;  /* 0x0000000000007992 */ /* 0x002fec000000a000 */
[----:B------:R-:W-:-:S00]  /*5b90*/  ERRBAR ;  /* 0x00000000000079ab */ /* 0x000fc00000000000 */
[----:B------:R-:W-:Y:S06]  /*5ba0*/  CGAERRBAR ;  /* 0x00000000000075ab */ /* 0x000fec0000000000 */
[----:B012345:R-:W-:Y:S01]  /*5bb0*/  CCTL.IVALL ;  /* 0x00000000ff00798f */ /* 0x03ffe20002000000 */
[----:B------:R-:W1:Y:S01]  /*5bc0*/  S2R R6, SR_LANEID ;  /* 0x0000000000067919 */ /* 0x000e620000000000 */
[----:B------:R-:W-:Y:S02]  /*5bd0*/  VOTEU.ANY UR23, UPT, PT ;  /* 0x0000000000177886 */ /* 0x000fe400038e0100 */
[----:B------:R-:W-:-:S02]  /*5be0*/  UFLO.U32 UR24, UR23 ;  /* 0x00000017001872bd */ /* 0x000fc400080e0000 */
[----:B------:R-:W2:Y:S04]  /*5bf0*/  POPC R7, UR23 ;  /* 0x0000001700077d09 */ /* 0x000ea80008000000 */
[----:B-1----:R-:W-:-:S13]  /*5c00*/  ISETP.EQ.U32.AND P3, PT, R6, UR24, PT ;  /* 0x0000001806007c0c */ /* 0x002fda000bf62070 */
[----:B--2---:R1:W-:Y:S02]  /*5c10*/  @P3 REDG.E.ADD.S32.STRONG.GPU desc[UR26][R2.64], R7 ;  /* 0x000000070200398e */ /* 0x0043e4000c10e39a */
.L_x_146:
[----:B------:R-:W-:Y:S05]  /*5c20*/  BSYNC B0 ;  /* 0x0000000000007941 */ /* 0x000fea0003800000 */
.L_x_145:
[----:B------:R-:W-:Y:S01]  /*5c30*/  UIADD3 UR22, UR13, UR22, URZ ;  /* 0x000000160d167290 */ /* 0x000fe2000fffe03f */
[----:B------:R-:W-:Y:S03]  /*5c40*/  BSSY B0, `(.L_x_147) ;  /* 0x000000d000007945 */ /* 0x000fe60003800000 */
[----:B------:R-:W-:-:S04]  /*5c50*/  UIADD3 UR23, UP0, UR22, UR10, URZ ;  /* 0x0000000a16177290 */ /* 0x000fc8000ff1e03f */
[----:B------:R-:W-:Y:S02]  /*5c60*/  ULEA.HI.X.SX32 UR22, UR22, UR11, 0x1, UP0 ;  /* 0x0000000b16167291 */ /* 0x000fe400080f0e3f */
[----:B------:R-:W-:-:S04]  /*5c70*/  ULEA UR8, UP0, UR23, UR8, 0x2 ;  /* 0x0000000817087291 */ /* 0x000fc8000f80103f */
[----:B------:R-:W-:Y:S02]  /*5c80*/  ULEA.HI.X UR22, UR23, UR9, UR22, 0x2, UP0 ;  /* 0x0000000917167291 */ /* 0x000fe400080f1416 */
[----:B-1----:R-:W-:-:S04]  /*5c90*/  IMAD.U32 R2, RZ, RZ, UR8 ;  /* 0x00000008ff027e24 */ /* 0x002fc8000f8e00ff */
[----:B------:R-:W-:Y:S01]  /*5ca0*/  IMAD.U32 R3, RZ, RZ, UR22 ;  /* 0x00000016ff037e24 */ /* 0x000fe2000f8e00ff */
[----:B------:R-:W-:Y:S06]  /*5cb0*/  @P1 BRA `(.L_x_148) ;  /* 0x0000000000141947 */ /* 0x000fec0003800000 */
.L_x_149:
[----:B------:R-:W2:Y:S04]  /*5cc0*/  LDG.E.STRONG.GPU R6, desc[UR26][R2.64] ;  /* 0x0000001a02067981 */ /* 0x000ea8000c1ef900 */
[----:B--2---:R-:W-:Y:S01]  /*5cd0*/  CCTL.IVALL ;  /* 0x00000000ff00798f */ /* 0x004fe20002000000 */
[----:B------:R-:W-:Y:S05]  /*5ce0*/  YIELD ;  /* 0x0000000000007946 */ /* 0x000fea0003800000 */
[----:B------:R-:W-:-:S13]  /*5cf0*/  ISETP.NE.AND P3, PT, R6, UR28, PT ;  /* 0x0000001c06007c0c */ /* 0x000fda000bf65270 */
[----:B------:R-:W-:Y:S05]  /*5d00*/  @P3 BRA `(.L_x_149) ;  /* 0xfffffffc00ec3947 */ /* 0x000fea000383ffff */
.L_x_148:
[----:B------:R-:W-:Y:S05]  /*5d10*/  BSYNC B0 ;  /* 0x0000000000007941 */ /* 0x000fea0003800000 */
.L_x_147:
[----:B------:R-:W-:-:S03]  /*5d20*/  UMOV UR8, 0xffffffff ;  /* 0xffffffff00087882 */ /* 0x000fc60000000000 */
[----:B------:R-:W-:Y:S05]  /*5d30*/  BRA.DIV UR8, `(.L_x_150) ;  /* 0x0000002608087947 */ /* 0x000fea000b800000 */
[----:B------:R-:W-:Y:S01]  /*5d40*/  NOP ;  /* 0x0000000000007918 */ /* 0x000fe20000000000 */
.L_x_205:
[----:B------:R-:W-:Y:S05]  /*5d50*/  WARPSYNC.ALL ;  /* 0x0000000000007948 */ /* 0x000fea0003800000 */
        /* <DEDUP_REMOVED lines=12> */
.L_x_152:
[----:B------:R-:W-:Y:S05]  /*5e20*/  BSYNC B0 ;  /* 0x0000000000007941 */ /* 0x000fea0003800000 */
.L_x_151:
        /* <DEDUP_REMOVED lines=13> */
.L_x_154:
[----:B------:R-:W-:Y:S05]  /*5f00*/  BSYNC B0 ;  /* 0x0000000000007941 */ /* 0x000fea0003800000 */
.L_x_153:
[----:B------:R-:W-:Y:S06]  /*5f10*/  BAR.ARV 0xa, 0xa0 ;  /* 0x0282800000007b1d */ /* 0x000fec0000002000 */
[----:B------:R-:W-:Y:S04]  /*5f20*/  BSSY B0, `(.L_x_155) ;  /* 0x0000003000007945 */ /* 0x000fe80003800000 */
[----:B------:R-:W-:Y:S05]  /*5f30*/  @!P0 BRA `(.L_x_156) ;  /* 0x0000000000048947 */ /* 0x000fea0003800000 */
[----:B------:R-:W-:-:S04]  /*5f40*/  DEPBAR.LE SB0, 0x0 ;  /* 0x000080000000791a */ /* 0x000fc80000000000 */
.L_x_156:
[----:B------:R-:W-:Y:S05]  /*5f50*/  BSYNC B0 ;  /* 0x0000000000007941 */ /* 0x000fea0003800000 */
.L_x_155:
[----:B------:R-:W-:Y:S06]  /*5f60*/  BAR.ARV 0xb, 0xa0 ;  /* 0x02c2800000007b1d */ /* 0x000fec0000002000 */
[----:B------:R-:W-:Y:S01]  /*5f70*/  NOP ;  /* 0x0000000000007918 */ /* 0x000fe20000000000 */
[----:B------:R-:W-:Y:S04]  /*5f80*/  BSSY B0, `(.L_x_157) ;  /* 0x0000011000007945 */ /* 0x000fe80003800000 */
[----:B------:R-:W-:Y:S05]  /*5f90*/  @P1 BRA `(.L_x_158) ;  /* 0x00000000003c1947 */ /* 0x000fea0003800000 */
[----:B------:R-:W1:Y:S01]  /*5fa0*/  S2R R6, SR_LANEID ;  /* 0x0000000000067919 */ /* 0x000e620000000000 */
[----:B------:R-:W-:Y:S01]  /*5fb0*/  @!PT LDS RZ, [RZ] ;  /* 0x00000000fffff984 */ /* 0x000fe20000000800 */
[----:B------:R-:W-:Y:S01]  /*5fc0*/  @!PT LDS RZ, [RZ] ;  /* 0x00000000fffff984 */ /* 0x000fe20000000800 */
[----:B------:R-:W-:Y:S01]  /*5fd0*/  @!PT LDS RZ, [RZ] ;  /* 0x00000000fffff984 */ /* 0x000fe20000000800 */
[----:B------:R-:W-:Y:S01]  /*5fe0*/  @!PT LDS RZ, [RZ] ;  /* 0x00000000fffff984 */ /* 0x000fe20000000800 */
[----:B------:R2:W-:Y:S06]  /*5ff0*/  MEMBAR.ALL.CTA ;  /* 0x0000000000007992 */ /* 0x0005ec0000008000 */
[----:B--2---:R-:W-:Y:S06]  /*6000*/  MEMBAR.ALL.GPU ;  /* 0x0000000000007992 */ /* 0x004fec000000a000 */
[----:B------:R-:W-:-:S00]  /*6010*/  ERRBAR ;  /* 0x00000000000079ab */ /* 0x000fc00000000000 */
[----:B------:R-:W-:Y:S06]  /*6020*/  CGAERRBAR ;  /* 0x00000000000075ab */ /* 0x000fec0000000000 */
[----:B012345:R-:W-:Y:S01]  /*6030*/  CCTL.IVALL ;  /* 0x00000000ff00798f */ /* 0x03ffe20002000000 */
[----:B------:R-:W-:Y:S02]  /*6040*/  VOTEU.ANY UR8, UPT, PT ;  /* 0x0000000000087886 */ /* 0x000fe400038e0100 */
[----:B------:R-:W-:Y:S02]  /*6050*/  UFLO.U32 UR9, UR8 ;  /* 0x00000008000972bd */ /* 0x000fe400080e0000 */
[----:B------:R-:W2:Y:S04]  /*6060*/  POPC R7, UR8 ;  /* 0x0000000800077d09 */ /* 0x000ea80008000000 */
[----:B-1----:R-:W-:-:S13]  /*6070*/  ISETP.EQ.U32.AND P1, PT, R6, UR9, PT ;  /* 0x0000000906007c0c */ /* 0x002fda000bf22070 */
[----:B--2---:R1:W-:Y:S02]  /*6080*/  @P1 REDG.E.ADD.S32.STRONG.GPU desc[UR26][R2.64], R7 ;  /* 0x000000070200198e */ /* 0x0043e4000c10e39a */
.L_x_158:
[----:B------:R-:W-:Y:S05]  /*6090*/  BSYNC B0 ;  /* 0x0000000000007941 */ /* 0x000fea0003800000 */
.L_x_157:
[----:B------:R-:W-:Y:S02]  /*60a0*/  UIADD3 UR4, UR4, 0x2, URZ ;  /* 0x0000000204047890 */ /* 0x000fe4000fffe03f */
[----:B------:R-:W-:Y:S01]  /*60b0*/  UIADD3 UR5, UR5, 0x1, URZ ;  /* 0x0000000105057890 */ /* 0x000fe2000fffe03f */
[----:B------:R-:W-:Y:S11]  /*60c0*/  @P2 BRA `(.L_x_159) ;  /* 0xfffffff400842947 */ /* 0x000ff6000383ffff */
.L_x_134:
[----:B------:R-:W-:-:S13]  /*60d0*/  ISETP.NE.AND P1, PT, R5, RZ, PT ;  /* 0x000000ff0500720c */ /* 0x000fda0003f25270 */
[----:B------:R-:W-:Y:S05]  /*60e0*/  @!P1 BRA `(.L_x_107) ;  /* 0x0000001c00a09947 */ /* 0x000fea0003800000 */
[----:B------:R-:W-:Y:S01]  /*60f0*/  UIMAD UR5, UR13, UR4, URZ ;  /* 0x000000040d0572a4 */ /* 0x000fe2000f8e023f */
[----:B------:R-:W-:Y:S01]  /*6100*/  ISETP.NE.AND P1, PT, R0, RZ, PT ;  /* 0x000000ff0000720c */ /* 0x000fe20003f25270 */
[----:B------:R-:W-:Y:S01]  /*6110*/  ULDC.64 UR14, c[0x0][0x768] ;  /* 0x0001da00000e7ab9 */ /* 0x000fe20000000a00 */
[----:B------:R-:W-:Y:S01]  /*6120*/  BSSY B0, `(.L_x_160) ;  /* 0x000000d000007945 */ /* 0x000fe20003800000 */
[----:B------:R-:W-:-:S04]  /*6130*/  UIADD3 UR8, UP0, UR5, UR10, URZ ;  /* 0x0000000a05087290 */ /* 0x000fc8000ff1e03f */
[----:B------:R-:W-:Y:S02]  /*6140*/  ULEA.HI.X.SX32 UR5, UR5, UR11, 0x1, UP0 ;  /* 0x0000000b05057291 */ /* 0x000fe400080f0e3f */
[----:B------:R-:W-:-:S04]  /*6150*/  ULEA UR9, UP0, UR8, UR14, 0x2 ;  /* 0x0000000e08097291 */ /* 0x000fc8000f80103f */
[----:B------:R-:W-:Y:S02]  /*6160*/  ULEA.HI.X UR5, UR8, UR15, UR5, 0x2, UP0 ;  /* 0x0000000f08057291 */ /* 0x000fe400080f1405 */
[----:B-1----:R-:W-:-:S04]  /*6170*/  IMAD.U32 R2, RZ, RZ, UR9 ;  /* 0x00000009ff027e24 */ /* 0x002fc8000f8e00ff */
[----:B------:R-:W-:Y:S01]  /*6180*/  IMAD.U32 R3, RZ, RZ, UR5 ;  /* 0x00000005ff037e24 */ /* 0x000fe2000f8e00ff */
[----:B------:R-:W-:Y:S06]  /*6190*/  @P1 BRA `(.L_x_161) ;  /* 0x0000000000141947 */ /* 0x000fec0003800000 */
.L_x_162:
[----:B------:R-:W2:Y:S04]  /*61a0*/  LDG.E.STRONG.GPU R0, desc[UR26][R2.64] ;  /* 0x0000001a02007981 */ /* 0x000ea8000c1ef900 */
[----:B--2---:R-:W-:Y:S01]  /*61b0*/  CCTL.IVALL ;  /* 0x00000000ff00798f */ /* 0x004fe20002000000 */
[----:B------:R-:W-:Y:S05]  /*61c0*/  YIELD ;  /* 0x0000000000007946 */ /* 0x000fea0003800000 */
[----:B------:R-:W-:-:S13]  /*61d0*/  ISETP.NE.AND P2, PT, R0, UR28, PT ;  /* 0x0000001c00007c0c */ /* 0x000fda000bf45270 */
[----:B------:R-:W-:Y:S05]  /*61e0*/  @P2 BRA `(.L_x_162) ;  /* 0xfffffffc00ec2947 */ /* 0x000fea000383ffff */
.L_x_161:
[----:B------:R-:W-:Y:S05]  /*61f0*/  BSYNC B0 ;  /* 0x0000000000007941 */ /* 0x000fea0003800000 */
.L_x_160:
[----:B------:R-:W-:-:S03]  /*6200*/  UMOV UR5, 0xffffffff ;  /* 0xffffffff00057882 */ /* 0x000fc60000000000 */
[----:B------:R-:W-:Y:S05]  /*6210*/  BRA.DIV UR5, `(.L_x_163) ;  /* 0x0000001e05ec7947 */ /* 0x000fea000b800000 */
[----:B------:R-:W-:Y:S01]  /*6220*/  NOP ;  /* 0x0000000000007918 */ /* 0x000fe20000000000 */
.L_x_208:
[----:B------:R-:W-:Y:S01]  /*6230*/  IMAD.U32 R6, RZ, RZ, UR4 ;  /* 0x00000004ff067e24 */ /* 0x000fe2000f8e00ff */
[----:B------:R-:W-:Y:S05]  /*6240*/  WARPSYNC.ALL ;  /* 0x0000000000007948 */ /* 0x000fea0003800000 */
[----:B------:R-:W-:Y:S01]  /*6250*/  BAR.SYNC.DEFER_BLOCKING 0xd, 0xa0 ;  /* 0x0342800000007b1d */ /* 0x000fe20000010000 */
[----:B------:R-:W-:-:S05]  /*6260*/  IMAD.SHL.U32 R6, R6, 0x2000, RZ ;  /* 0x0000200006067824 */ /* 0x000fca00078e00ff */
[----:B------:R-:W-:Y:S04]  /*6270*/  BSSY B0, `(.L_x_164) ;  /* 0x0000012000007945 */ /* 0x000fe80003800000 */
[----:B------:R-:W-:Y:S05]  /*6280*/  @!P0 BRA `(.L_x_165) ;  /* 0x0000000000408947 */ /* 0x000fea0003800000 */
[----:B------:R-:W1:Y:S01]  /*6290*/  LDC.64 R8, c[0x0][0x2c0] ;  /* 0x0000b000ff087b82 */ /* 0x000e620000000a00 */
[C---:B------:R-:W-:Y:S01]  /*62a0*/  IADD3 R4, P2, R6.reuse, UR6, RZ ;  /* 0x0000000606047c10 */ /* 0x040fe2000ff5e0ff */
[----:B------:R-:W-:Y:S01]  /*62b0*/  UMOV UR5, 0x400 ;  /* 0x0000040000057882 */ /* 0x000fe20000000000 */
[----:B------:R-:W-:Y:S01]  /*62c0*/  UMOV UR16, 0x0 ;  /* 0x0000000000107882 */ /* 0x000fe20000000000 */
[----:B------:R-:W-:Y:S01]  /*62d0*/  UMOV UR17, 0x14f00000 ;  /* 0x14f0000000117882 */ /* 0x000fe20000000000 */
[----:B------:R-:W-:-:S03]  /*62e0*/  LEA.HI.X.SX32 R5, R6, UR12, 0x1, P2 ;  /* 0x0000000c06057c11 */ /* 0x000fc600090f0eff */
[----:B------:R-:W2:Y:S01]  /*62f0*/  S2UR UR8, SR_CgaCtaId ;  /* 0x00000000000879c3 */ /* 0x000ea20000008800 */
[----:B-1----:R-:W-:-:S04]  /*6300*/  LEA R0, P3, R4, R8, 0x2 ;  /* 0x0000000804007211 */ /* 0x002fc800078610ff */
[----:B------:R-:W-:Y:S02]  /*6310*/  LEA.HI.X R4, R4, R9, R5, 0x2, P3 ;  /* 0x0000000904047211 */ /* 0x000fe400018f1405 */
[----:B------:R-:W-:Y:S02]  /*6320*/  R2UR UR14, R0 ;  /* 0x00000000000e72ca */ /* 0x000fe400000e0000 */
[----:B------:R-:W-:Y:S01]  /*6330*/  R2UR UR15, R4 ;  /* 0x00000000040f72ca */ /* 0x000fe200000e0000 */
[----:B--2---:R-:W-:-:S03]  /*6340*/  ULEA UR5, UR8, UR5, 0x18 ;  /* 0x0000000508057291 */ /* 0x004fc6000f8ec03f */
[----:B------:R-:W-:Y:S01]  /*6350*/  UMOV UR8, 0x400 ;  /* 0x0000040000087882 */ /* 0x000fe20000000000 */
[----:B------:R-:W-:-:S09]  /*6360*/  UIADD3 UR5, UR5, 0x8000, URZ ;  /* 0x0000800005057890 */ /* 0x000fd2000fffe03f */
[----:B------:R1:W-:Y:S02]  /*6370*/  UBLKRED.G.S.ADD.F32.RN [UR14], [UR5], UR8, desc[UR16] ;  /* 0x0000100e050073bb */ /* 0x0003e400080a1408 */
[----:B-1----:R0:W-:Y:S02]  /*6380*/  UTMACMDFLUSH ;  /* 0x00000000000079b7 */ /* 0x0021e40000000000 */
.L_x_165:
[----:B------:R-:W-:Y:S05]  /*6390*/  BSYNC B0 ;  /* 0x0000000000007941 */ /* 0x000fea0003800000 */
.L_x_164:
[----:B------:R-:W-:Y:S06]  /*63a0*/  BAR.SYNC.DEFER_BLOCKING 0xe, 0xa0 ;  /* 0x0382800000007b1d */ /* 0x000fec0000010000 */
[----:B------:R-:W-:Y:S04]  /*63b0*/  BSSY B0, `(.L_x_166) ;  /* 0x0000013000007945 */ /* 0x000fe80003800000 */
[----:B------:R-:W-:Y:S05]  /*63c0*/  @!P0 BRA `(.L_x_167) ;  /* 0x0000000000448947 */ /* 0x000fea0003800000 */
[----:B------:R-:W1:Y:S01]  /*63d0*/  S2UR UR15, SR_CgaCtaId ;  /* 0x00000000000f79c3 */ /* 0x000e620000008800 */
[----:B------:R-:W-:Y:S01]  /*63e0*/  R2UR UR5, R6 ;  /* 0x00000000060572ca */ /* 0x000fe200000e0000 */
[----:B------:R-:W-:Y:S01]  /*63f0*/  UMOV UR14, 0x400 ;  /* 0x00000400000e7882 */ /* 0x000fe20000000000 */
[----:B------:R-:W-:Y:S01]  /*6400*/  ULDC.64 UR8, c[0x0][0x2c0] ;  /* 0x0000b00000087ab9 */ /* 0x000fe20000000a00 */
[----:B------:R-:W-:-:S10]  /*6410*/  UMOV UR17, 0x14f00000 ;  /* 0x14f0000000117882 */ /* 0x000fd40000000000 */
[----:B------:R-:W-:-:S04]  /*6420*/  UIADD3 UR5, UR5, 0x1000, URZ ;  /* 0x0000100005057890 */ /* 0x000fc8000fffe03f */
[----:B------:R-:W-:-:S04]  /*6430*/  UIADD3 UR16, UP0, UR5, UR6, URZ ;  /* 0x0000000605107290 */ /* 0x000fc8000ff1e03f */
[----:B------:R-:W-:Y:S02]  /*6440*/  ULEA.HI.X.SX32 UR5, UR5, UR12, 0x1, UP0 ;  /* 0x0000000c05057291 */ /* 0x000fe400080f0e3f */
[----:B-1----:R-:W-:Y:S02]  /*6450*/  ULEA UR14, UR15, UR14, 0x18 ;  /* 0x0000000e0f0e7291 */ /* 0x002fe4000f8ec03f */
[----:B------:R-:W-:Y:S02]  /*6460*/  ULEA UR8, UP0, UR16, UR8, 0x2 ;  /* 0x0000000810087291 */ /* 0x000fe4000f80103f */
[----:B------:R-:W-:Y:S02]  /*6470*/  UIADD3 UR14, UR14, 0xc000, URZ ;  /* 0x0000c0000e0e7890 */ /* 0x000fe4000fffe03f */
[----:B------:R-:W-:-:S03]  /*6480*/  ULEA.HI.X UR9, UR16, UR9, UR5, 0x2, UP0 ;  /* 0x0000000910097291 */ /* 0x000fc600080f1405 */
[----:B------:R-:W-:Y:S01]  /*6490*/  UMOV UR5, 0x400 ;  /* 0x0000040000057882 */ /* 0x000fe20000000000 */
[----:B------:R-:W-:-:S05]  /*64a0*/  UMOV UR16, 0x0 ;  /* 0x0000000000107882 */ /* 0x000fca0000000000 */
[----:B------:R1:W-:Y:S01]  /*64b0*/  UBLKRED.G.S.ADD.F32.RN [UR8], [UR14], UR5, desc[UR16] ;  /* 0x000010080e0073bb */ /* 0x0003e200080a1405 */
[----:B------:R0:W-:Y:S01]  /*64c0*/  UTMACMDFLUSH ;  /* 0x00000000000079b7 */ /* 0x0001e20000000000 */
[----:B-1----:R-:W-:-:S04]  /*64d0*/  DEPBAR.LE SB0, 0x1 ;  /* 0x000080400000791a */ /* 0x002fc80000000000 */
.L_x_167:
[----:B------:R-:W-:Y:S05]  /*64e0*/  BSYNC B0 ;  /* 0x0000000000007941 */ /* 0x000fea0003800000 */
.L_x_166:
[----:B------:R-:W-:Y:S06]  /*64f0*/  BAR.ARV 0xa, 0xa0 ;  /* 0x0282800000007b1d */ /* 0x000fec0000002000 */
[----:B------:R-:W-:Y:S04]  /*6500*/  BSSY B0, `(.L_x_168) ;  /* 0x0000003000007945 */ /* 0x000fe80003800000 */
[----:B------:R-:W-:Y:S05]  /*6510*/  @!P0 BRA `(.L_x_169) ;  /* 0x0000000000048947 */ /* 0x000fea0003800000 */
[----:B------:R-:W-:-:S04]  /*6520*/  DEPBAR.LE SB0, 0x0 ;  /* 0x000080000000791a */ /* 0x000fc80000000000 */
.L_x_169:
[----:B------:R-:W-:Y:S05]  /*6530*/  BSYNC B0 ;  /* 0x0000000000007941 */ /* 0x000fea0003800000 */
.L_x_168:
[----:B------:R-:W-:Y:S06]  /*6540*/  BAR.ARV 0xb, 0xa0 ;  /* 0x02c2800000007b1d */ /* 0x000fec0000002000 */
[----:B------:R-:W-:Y:S01]  /*6550*/  NOP ;  /* 0x0000000000007918 */ /* 0x000fe20000000000 */
        /* <DEDUP_REMOVED lines=15> */
[----:B--2---:R4:W-:Y:S01]  /*6650*/  @P0 REDG.E.ADD.S32.STRONG.GPU desc[UR26][R2.64], R5 ;  /* 0x000000050200098e */ /* 0x0049e2000c10e39a */
[----:B------:R-:W-:Y:S05]  /*6660*/  BRA `(.L_x_107) ;  /* 0x0000001800407947 */ /* 0x000fea0003800000 */
.L_x_133:
        /* <DEDUP_REMOVED lines=55> */
.L_x_209:
        /* <DEDUP_REMOVED lines=10> */
.L_x_173:
        /* <DEDUP_REMOVED lines=64> */
.L_x_184:
[----:B------:R-:W-:-:S04]  /*6e80*/  SHF.L.U32 R21, R9, 0x1f, RZ ;  /* 0x0000001f09157819 */ /* 0x000fc800000006ff */
[----:B-1----:R-:W1:Y:S02]  /*6e90*/  SYNCS.PHASECHK.TRANS64.TRYWAIT P1, [R11+URZ+0x30c40], R21 ;  /* 0x030c40150b0075a7 */ /* 0x002e64000802017f */
[----:B-12---:R-:W-:Y:S05]  /*6ea0*/  @!P1 BRA `(.L_x_176) ;  /* 0x0000001000f89947 */ /* 0x006fea0003800000 */
.L_x_210:
[----:B------:R-:W-:Y:S05]  /*6eb0*/  @P0 BRA `(.L_x_177) ;  /* 0x0000000000140947 */ /* 0x000fea0003800000 */
[----:B------:R-:W-:Y:S01]  /*6ec0*/  ISETP.NE.AND P1, PT, R14, RZ, PT ;  /* 0x000000ff0e00720c */ /* 0x000fe20003f25270 */
[----:B------:R-:W-:-:S04]  /*6ed0*/  IMAD.MOV.U32 R0, RZ, RZ, 0x4200 ;  /* 0x00004200ff007424 */ /* 0x000fc800078e00ff */
[----:B------:R2:W-:Y:S08]  /*6ee0*/  SYNCS.ARRIVE.TRANS64 RZ, [R11+URZ+0x30c30], R0 ;  /* 0x030c30000bff79a7 */ /* 0x0005f0000800003f */
[----:B------:R-:W-:Y:S05]  /*6ef0*/  @!P1 BRA `(.L_x_177) ;  /* 0x0000000000049947 */ /* 0x000fea0003800000 */
[----:B------:R-:W-:Y:S01]  /*6f00*/  BPT.TRAP 0x1 ;  /* 0x000000040000795c */ /* 0x000fe20000300000 */
.L_x_177:
        /* <DEDUP_REMOVED lines=29> */
.L_x_211:
[----:B------:R-:W-:Y:S05]  /*70e0*/  @P0 BRA `(.L_x_179) ;  /* 0x0000000000140947 */ /* 0x000fea0003800000 */
[----:B------:R-:W-:Y:S01]  /*70f0*/  ISETP.NE.AND P1, PT, R14, RZ, PT ;  /* 0x000000ff0e00720c */ /* 0x000fe20003f25270 */
[----:B------:R-:W-:-:S04]  /*7100*/  IMAD.MOV.U32 R2, RZ, RZ, 0x4200 ;  /* 0x00004200ff027424 */ /* 0x000fc800078e00ff */
[----:B------:R3:W-:Y:S08]  /*7110*/  SYNCS.ARRIVE.TRANS64 RZ, [R11+URZ+0x30c18], R2 ;  /* 0x030c18020bff79a7 */ /* 0x0007f0000800003f */
[----:B------:R-:W-:Y:S05]  /*7120*/  @!P1 BRA `(.L_x_179) ;  /* 0x0000000000049947 */ /* 0x000fea0003800000 */
[----:B------:R-:W-:Y:S01]  /*7130*/  BPT.TRAP 0x1 ;  /* 0x000000040000795c */ /* 0x000fe20000300000 */
.L_x_179:
        /* <DEDUP_REMOVED lines=20> */
.L_x_212:
        /* <DEDUP_REMOVED lines=9> */
.L_x_181:
        /* <DEDUP_REMOVED lines=24> */
.L_x_214:
[----:B------:R-:W-:Y:S05]  /*7490*/  @P0 BRA `(.L_x_183) ;  /* 0x0000000000140947 */ /* 0x000fea0003800000 */
[----:B------:R-:W-:Y:S01]  /*74a0*/  ISETP.NE.AND P1, PT, R14, RZ, PT ;  /* 0x000000ff0e00720c */ /* 0x000fe20003f25270 */
[----:B-1----:R-:W-:-:S04]  /*74b0*/  IMAD.MOV.U32 R4, RZ, RZ, 0x4200 ;  /* 0x00004200ff047424 */ /* 0x002fc800078e00ff */
[----:B------:R2:W-:Y:S08]  /*74c0*/  SYNCS.ARRIVE.TRANS64 RZ, [R11+URZ+0x30c10], R4 ;  /* 0x030c10040bff79a7 */ /* 0x0005f0000800003f */
[----:B------:R-:W-:Y:S05]  /*74d0*/  @!P1 BRA `(.L_x_183) ;  /* 0x0000000000049947 */ /* 0x000fea0003800000 */
[----:B------:R-:W-:Y:S01]  /*74e0*/  BPT.TRAP 0x1 ;  /* 0x000000040000795c */ /* 0x000fe20000300000 */
.L_x_183:
        /* <DEDUP_REMOVED lines=22> */
.L_x_175:
[----:B------:R-:W-:-:S13]  /*7650*/  ISETP.NE.AND P1, PT, R19, RZ, PT ;  /* 0x000000ff1300720c */ /* 0x000fda0003f25270 */
[----:B------:R-:W-:Y:S05]  /*7660*/  @!P1 BRA `(.L_x_174) ;  /* 0x0000000000f09947 */ /* 0x000fea0003800000 */
[----:B------:R-:W-:-:S04]  /*7670*/  SHF.L.U32 R12, R9, 0x1f, RZ ;  /* 0x0000001f090c7819 */ /* 0x000fc800000006ff */
[----:B------:R-:W3:Y:S02]  /*7680*/  SYNCS.PHASECHK.TRANS64.TRYWAIT P1, [R11+URZ+0x30c40], R12 ;  /* 0x030c400c0b0075a7 */ /* 0x000ee4000802017f */
[----:B---3--:R-:W-:Y:S05]  /*7690*/  @!P1 BRA `(.L_x_185) ;  /* 0x0000000c00509947 */ /* 0x008fea0003800000 */
.L_x_215:
[----:B------:R-:W-:Y:S05]  /*76a0*/  @P0 BRA `(.L_x_186) ;  /* 0x0000000000140947 */ /* 0x000fea0003800000 */
[----:B------:R-:W-:Y:S01]  /*76b0*/  ISETP.NE.AND P1, PT, R14, RZ, PT ;  /* 0x000000ff0e00720c */ /* 0x000fe20003f25270 */
[----:B-12---:R-:W-:-:S04]  /*76c0*/  IMAD.MOV.U32 R4, RZ, RZ, 0x4200 ;  /* 0x00004200ff047424 */ /* 0x006fc800078e00ff */
[----:B------:R4:W-:Y:S08]  /*76d0*/  SYNCS.ARRIVE.TRANS64 RZ, [R11+URZ+0x30c30], R4 ;  /* 0x030c30040bff79a7 */ /* 0x0009f0000800003f */
[----:B------:R-:W-:Y:S05]  /*76e0*/  @!P1 BRA `(.L_x_186) ;  /* 0x0000000000049947 */ /* 0x000fea0003800000 */
[----:B------:R-:W-:Y:S01]  /*76f0*/  BPT.TRAP 0x1 ;  /* 0x000000040000795c */ /* 0x000fe20000300000 */
.L_x_186:
        /* <DEDUP_REMOVED lines=26> */
.L_x_216:
[----:B------:R-:W-:Y:S05]  /*78a0*/  @P0 BRA `(.L_x_188) ;  /* 0x0000000000140947 */ /* 0x000fea0003800000 */
[----:B------:R-:W-:Y:S01]  /*78b0*/  ISETP.NE.AND P0, PT, R14, RZ, PT ;  /* 0x000000ff0e00720c */ /* 0x000fe20003f05270 */
[----:B------:R-:W-:-:S04]  /*78c0*/  IMAD.MOV.U32 R4, RZ, RZ, 0x4200 ;  /* 0x00004200ff047424 */ /* 0x000fc800078e00ff */
[----:B------:R2:W-:Y:S08]  /*78d0*/  SYNCS.ARRIVE.TRANS64 RZ, [R11+URZ+0x30c18], R4 ;  /* 0x030c18040bff79a7 */ /* 0x0005f0000800003f */
[----:B------:R-:W-:Y:S05]  /*78e0*/  @!P0 BRA `(.L_x_188) ;  /* 0x0000000000048947 */ /* 0x000fea0003800000 */
[----:B------:R-:W-:Y:S01]  /*78f0*/  BPT.TRAP 0x1 ;  /* 0x000000040000795c */ /* 0x000fe20000300000 */
.L_x_188:
        /* <DEDUP_REMOVED lines=19> */
.L_x_174:
[----:B------:R-:W4:Y:S01]  /*7a30*/  S2R R2, SR_TID.X ;  /* 0x0000000000027919 */ /* 0x000f220000002100 */
[----:B------:R-:W-:Y:S01]  /*7a40*/  IMAD R13, R20, 0x8, R11 ;  /* 0x00000008140d7824 */ /* 0x000fe200078e020b */
[----:B----4-:R-:W-:Y:S02]  /*7a50*/  LOP3.LUT R3, R2, 0x7f, RZ, 0xc0, !PT ;  /* 0x0000007f02037812 */ /* 0x010fe400078ec0ff */
[----:B------:R-:W-:Y:S02]  /*7a60*/  SHF.L.U32 R2, R9, 0x1f, RZ ;  /* 0x0000001f09027819 */ /* 0x000fe400000006ff */
[----:B------:R-:W-:Y:S02]  /*7a70*/  ISETP.NE.AND P1, PT, R3, RZ, PT ;  /* 0x000000ff0300720c */ /* 0x000fe40003f25270 */
[----:B------:R-:W4:Y:S02]  /*7a80*/  SYNCS.PHASECHK.TRANS64.TRYWAIT P0, [R13+URZ+0x30c40], R2 ;  /* 0x030c40020d0075a7 */ /* 0x000f24000800017f */
[----:B----4-:R-:W-:Y:S09]  /*7a90*/  @!P0 BRA `(.L_x_189) ;  /* 0x0000000800788947 */ /* 0x010ff20003800000 */
.L_x_217:
[----:B------:R-:W-:Y:S05]  /*7aa0*/  @P1 BRA `(.L_x_190) ;  /* 0x0000000000181947 */ /* 0x000fea0003800000 */
[----:B------:R-:W5:Y:S01]  /*7ab0*/  S2R R3, SR_TID.X ;  /* 0x0000000000037919 */ /* 0x000f620000002100 */
[----:B----4-:R-:W-:-:S04]  /*7ac0*/  IMAD.MOV.U32 R2, RZ, RZ, 0x4200 ;  /* 0x00004200ff027424 */ /* 0x010fc800078e00ff */
[----:B------:R4:W-:Y:S01]  /*7ad0*/  SYNCS.ARRIVE.TRANS64 RZ, [R13+URZ+0x30c30], R2 ;  /* 0x030c30020dff79a7 */ /* 0x0009e2000800003f */
[----:B-----5:R-:W-:-:S13]  /*7ae0*/  LOP3.LUT P0, RZ, R3, 0x1f, RZ, 0xc0, !PT ;  /* 0x0000001f03ff7812 */ /* 0x020fda000780c0ff */
[----:B----4-:R-:W-:Y:S05]  /*7af0*/  @!P0 BRA `(.L_x_190) ;  /* 0x0000000000048947 */ /* 0x010fea0003800000 */
[----:B--2---:R-:W-:Y:S01]  /*7b00*/  BPT.TRAP 0x1 ;  /* 0x000000040000795c */ /* 0x004fe20000300000 */
.L_x_190:
        /* <DEDUP_REMOVED lines=33> */
.L_x_171:
[----:B------:R-:W-:Y:S05]  /*7d20*/  BSYNC B0 ;  /* 0x0000000000007941 */ /* 0x000fea0003800000 */
.L_x_170:
[----:B------:R-:W-:-:S03]  /*7d30*/  UMOV UR6, 0xffffffff ;  /* 0xffffffff00067882 */ /* 0x000fc60000000000 */
[----:B------:R-:W-:Y:S05]  /*7d40*/  BRA.DIV UR6, `(.L_x_191) ;  /* 0x0000000606e07947 */ /* 0x000fea000b800000 */
[----:B------:R-:W-:-:S13]  /*7d50*/  ELECT P0, URZ, PT ;  /* 0x00000000003f782f */ /* 0x000fda0003800000 */
.L_x_220:
[----:B------:R-:W-:Y:S05]  /*7d60*/  @!P0 BRA `(.L_x_107) ;  /* 0x0000000000808947 */ /* 0x000fea0003800000 */
[----:B------:R-:W-:-:S04]  /*7d70*/  LOP3.LUT R16, R16, 0x2, RZ, 0xfc, !PT ;  /* 0x0000000210107812 */ /* 0x000fc800078efcff */
[----:B------:R-:W-:-:S13]  /*7d80*/  ISETP.NE.AND P0, PT, R16, 0x3, PT ;  /* 0x000000031000780c */ /* 0x000fda0003f05270 */
[----:B------:R-:W-:Y:S05]  /*7d90*/  @!P0 BRA `(.L_x_192) ;  /* 0x0000000000048947 */ /* 0x000fea0003800000 */
[----:B------:R-:W-:Y:S01]  /*7da0*/  BPT.TRAP 0x1 ;  /* 0x000000040000795c */ /* 0x000fe20000300000 */
.L_x_192:
        /* <DEDUP_REMOVED lines=15> */
.L_x_221:
[----:B------:R-:W2:Y:S02]  /*7ea0*/  SYNCS.PHASECHK.TRANS64.TRYWAIT P1, [R3+URZ], R2 ;  /* 0x00000002030075a7 */ /* 0x000ea4000802017f */
[----:B--2---:R-:W-:Y:S05]  /*7eb0*/  @!P1 BRA `(.L_x_194) ;  /* 0x0000000400bc9947 */ /* 0x004fea0003800000 */
.L_x_222:
[----:B------:R-:W-:Y:S05]  /*7ec0*/  @!P0 BRA `(.L_x_195) ;  /* 0x0000000000048947 */ /* 0x000fea0003800000 */
[----:B------:R-:W-:Y:S01]  /*7ed0*/  BPT.TRAP 0x1 ;  /* 0x000000040000795c */ /* 0x000fe20000300000 */
.L_x_195:
[----:B--2---:R-:W-:-:S04]  /*7ee0*/  VIADD R3, R7, 0x30c40 ;  /* 0x00030c4007037836 */ /* 0x004fc80000000000 */
[----:B------:R-:W-:-:S04]  /*7ef0*/  IMAD R0, R0, 0x8, R3 ;  /* 0x0000000800007824 */ /* 0x000fc800078e0203 */
[----:B------:R-:W2:Y:S02]  /*7f00*/  SYNCS.PHASECHK.TRANS64.TRYWAIT P0, [R0+URZ], R5 ;  /* 0x00000005000075a7 */ /* 0x000ea4000800017f */
[----:B--2---:R-:W-:Y:S05]  /*7f10*/  @!P0 BRA `(.L_x_196) ;  /* 0x0000000400b88947 */ /* 0x004fea0003800000 */
.L_x_223:
[----:B------:R-:W-:-:S07]  /*7f20*/  IMAD R3, R4, 0x8, R3 ;  /* 0x0000000804037824 */ /* 0x000fce00078e0203 */
.L_x_197:
[----:B---3--:R3:W4:Y:S02]  /*7f30*/  SYNCS.PHASECHK.TRANS64.TRYWAIT P0, [R3+URZ], R2 ;  /* 0x00000002030075a7 */ /* 0x008724000800017f */
[----:B----4-:R-:W-:Y:S05]  /*7f40*/  @!P0 NANOSLEEP.SYNCS 0x989680 ;  /* 0x009896800000895d */ /* 0x010fea0003900000 */
[----:B------:R-:W4:Y:S02]  /*7f50*/  @!P0 SYNCS.PHASECHK.TRANS64 P0, [R3+URZ], R2 ;  /* 0x00000002030085a7 */ /* 0x000f24000800007f */
[----:B----4-:R-:W-:Y:S05]  /*7f60*/  @!P0 BRA `(.L_x_197) ;  /* 0xfffffffc00f08947 */ /* 0x010fea000383ffff */
.L_x_107:
[----:B------:R-:W-:Y:S05]  /*7f70*/  BSYNC B6 ;  /* 0x0000000000067941 */ /* 0x000fea0003800000 */
.L_x_104:
[----:B------:R-:W-:Y:S05]  /*7f80*/  EXIT ;  /* 0x000000000000794d */ /* 0x000fea0003800000 */
.L_x_112:
[----:B------:R-:W-:Y:S02]  /*7f90*/  IMAD.MOV.U32 R12, RZ, RZ, RZ ;  /* 0x000000ffff0c7224 */ /* 0x000fe400078e00ff */
[----:B------:R-:W-:Y:S02]  /*7fa0*/  IMAD.MOV.U32 R11, RZ, RZ, 0x1f ;  /* 0x0000001fff0b7424 */ /* 0x000fe400078e00ff */
[----:B------:R-:W-:-:S07]  /*7fb0*/  IMAD.MOV.U32 R15, RZ, RZ, -0x1 ;  /* 0xffffffffff0f7424 */ /* 0x000fce00078e00ff */
[----:B------:R-:W-:Y:S05]  /*7fc0*/  WARPSYNC.COLLECTIVE R15, `(.L_x_198) ;  /* 0x000000000f087348 */ /* 0x000fea0003c00000 */
[----:B------:R1:W2:Y:S02]  /*7fd0*/  SHFL.IDX P6, R14, R13, R12, R11 ;  /* 0x0000000c0d0e7389 */ /* 0x0002a400000c000b */
[----:B-12---:R-:W-:Y:S01]  /*7fe0*/  ENDCOLLECTIVE ;  /* 0x000000000000791b */ /* 0x006fe20003800000 */
.L_x_198:
[----:B------:R-:W-:Y:S05]  /*7ff0*/  BRA `(.L_x_199) ;  /* 0xffffff8800e87947 */ /* 0x000fea000383ffff */
.L_x_114:
[----:B--2---:R2:W3:Y:S02]  /*8000*/  SYNCS.PHASECHK.TRANS64.TRYWAIT P0, [R225+URZ+0x30c00], R6 ;  /* 0x030c0006e10075a7 */ /* 0x0044e4000800017f */
[----:B---3--:R-:W-:Y:S05]  /*8010*/  @!P0 NANOSLEEP.SYNCS 0x989680 ;  /* 0x009896800000895d */ /* 0x008fea0003900000 */
[----:B------:R-:W3:Y:S02]  /*8020*/  @!P0 SYNCS.PHASECHK.TRANS64 P0, [R225+URZ+0x30c00], R6 ;  /* 0x030c0006e10085a7 */ /* 0x000ee4000800007f */
[----:B---3--:R-:W-:Y:S05]  /*8030*/  @!P0 BRA `(.L_x_114) ;  /* 0xfffffffc00f08947 */ /* 0x008fea000383ffff */
[----:B------:R-:W-:Y:S05]  /*8040*/  BRA `(.L_x_113) ;  /* 0xffffff8c000c7947 */ /* 0x000fea000383ffff */
.L_x_119:
[----:B--2---:R2:W3:Y:S02]  /*8050*/  SYNCS.PHASECHK.TRANS64.TRYWAIT P1, [R9+URZ+0x30c10], R22 ;  /* 0x030c1016090075a7 */ /* 0x0044e4000802017f */
[----:B---3--:R-:W-:Y:S05]  /*8060*/  @!P1 NANOSLEEP.SYNCS 0x989680 ;  /* 0x009896800000995d */ /* 0x008fea0003900000 */
[----:B------:R-:W3:Y:S02]  /*8070*/  @!P1 SYNCS.PHASECHK.TRANS64 P1, [R9+URZ+0x30c10], R22 ;  /* 0x030c1016090095a7 */ /* 0x000ee4000802007f */
[----:B---3--:R-:W-:Y:S05]  /*8080*/  @!P1 BRA `(.L_x_119) ;  /* 0xfffffffc00f09947 */ /* 0x008fea000383ffff */
[----:B------:R-:W-:Y:S05]  /*8090*/  BRA `(.L_x_118) ;  /* 0xffffff9400407947 */ /* 0x000fea000383ffff */
.L_x_123:
[----:B------:R1:W1:Y:S02]  /*80a0*/  SYNCS.PHASECHK.TRANS64.TRYWAIT P1, [R9+URZ+0x30c30], R22 ;  /* 0x030c3016090075a7 */ /* 0x000264000802017f */
[----:B-1----:R-:W-:Y:S05]  /*80b0*/  @!P1 NANOSLEEP.SYNCS 0x989680 ;  /* 0x009896800000995d */ /* 0x002fea0003900000 */
[----:B------:R-:W1:Y:S02]  /*80c0*/  @!P1 SYNCS.PHASECHK.TRANS64 P1, [R9+URZ+0x30c30], R22 ;  /* 0x030c3016090095a7 */ /* 0x000e64000802007f */
[----:B-1----:R-:W-:Y:S05]  /*80d0*/  @!P1 BRA `(.L_x_123) ;  /* 0xfffffffc00f09947 */ /* 0x002fea000383ffff */
[----:B------:R-:W-:Y:S05]  /*80e0*/  BRA `(.L_x_122) ;  /* 0xffffff9800507947 */ /* 0x000fea000383ffff */
.L_x_138:
[----:B------:R-:W-:Y:S01]  /*80f0*/  BSSY B0, `(.L_x_200) ;  /* 0x0000005000007945 */ /* 0x000fe20003800000 */
[----:B------:R-:W-:-:S07]  /*8100*/  IMAD.MOV.U32 R15, RZ, RZ, -0x1 ;  /* 0xffffffffff0f7424 */ /* 0x000fce00078e00ff */
[----:B------:R-:W-:Y:S05]  /*8110*/  WARPSYNC.COLLECTIVE R15, `(.L_x_201) ;  /* 0x000000000f087348 */ /* 0x000fea0003c00000 */
[----:B------:R-:W-:Y:S01]  /*8120*/  NOP ;  /* 0x0000000000007918 */ /* 0x000fe20000000000 */
[----:B------:R-:W-:Y:S01]  /*8130*/  ENDCOLLECTIVE ;  /* 0x000000000000791b */ /* 0x000fe20003800000 */
.L_x_201:
[----:B------:R-:W-:Y:S05]  /*8140*/  BSYNC B0 ;  /* 0x0000000000007941 */ /* 0x000fea0003800000 */
.L_x_200:
[----:B------:R-:W-:Y:S05]  /*8150*/  BRA `(.L_x_202) ;  /* 0xffffffd400c87947 */ /* 0x000fea000383ffff */
.L_x_150:
[----:B------:R-:W-:Y:S01]  /*8160*/  BSSY B0, `(.L_x_203) ;  /* 0x0000005000007945 */ /* 0x000fe20003800000 */
[----:B------:R-:W-:-:S07]  /*8170*/  IMAD.MOV.U32 R15, RZ, RZ, -0x1 ;  /* 0xffffffffff0f7424 */ /* 0x000fce00078e00ff */
[----:B------:R-:W-:Y:S05]  /*8180*/  WARPSYNC.COLLECTIVE R15, `(.L_x_204) ;  /* 0x000000000f087348 */ /* 0x000fea0003c00000 */
[----:B------:R-:W-:Y:S01]  /*8190*/  NOP ;  /* 0x0000000000007918 */ /* 0x000fe20000000000 */
[----:B------:R-:W-:Y:S01]  /*81a0*/  ENDCOLLECTIVE ;  /* 0x000000000000791b */ /* 0x000fe20003800000 */
.L_x_204:
[----:B------:R-:W-:Y:S05]  /*81b0*/  BSYNC B0 ;  /* 0x0000000000007941 */ /* 0x000fea0003800000 */
.L_x_203:
[----:B------:R-:W-:Y:S05]  /*81c0*/  BRA `(.L_x_205) ;  /* 0xffffffd800e07947 */ /* 0x000fea000383ffff */
.L_x_163:
[----:B------:R-:W-:Y:S01]  /*81d0*/  BSSY B0, `(.L_x_206) ;  /* 0x0000005000007945 */ /* 0x000fe20003800000 */
[----:B------:R-:W-:-:S07]  /*81e0*/  IMAD.MOV.U32 R15, RZ, RZ, -0x1 ;  /* 0xffffffffff0f7424 */ /* 0x000fce00078e00ff */
[----:B------:R-:W-:Y:S05]  /*81f0*/  WARPSYNC.COLLECTIVE R15, `(.L_x_207) ;  /* 0x000000000f087348 */ /* 0x000fea0003c00000 */
[----:B------:R-:W-:Y:S01]  /*8200*/  NOP ;  /* 0x0000000000007918 */ /* 0x000fe20000000000 */
[----:B------:R-:W-:Y:S01]  /*8210*/  ENDCOLLECTIVE ;  /* 0x000000000000791b */ /* 0x000fe20003800000 */
.L_x_207:
[----:B------:R-:W-:Y:S05]  /*8220*/  BSYNC B0 ;  /* 0x0000000000007941 */ /* 0x000fea0003800000 */
.L_x_206:
[----:B------:R-:W-:Y:S05]  /*8230*/  BRA `(.L_x_208) ;  /* 0xffffffdc00fc7947 */ /* 0x000fea000383ffff */
.L_x_172:
[----:B-1----:R1:W2:Y:S02]  /*8240*/  SYNCS.PHASECHK.TRANS64.TRYWAIT P1, [R11+URZ+0x30c20], R0 ;  /* 0x030c20000b0075a7 */ /* 0x0022a4000802017f */
[----:B--2---:R-:W-:Y:S05]  /*8250*/  @!P1 NANOSLEEP.SYNCS 0x989680 ;  /* 0x009896800000995d */ /* 0x004fea0003900000 */
[----:B------:R-:W2:Y:S02]  /*8260*/  @!P1 SYNCS.PHASECHK.TRANS64 P1, [R11+URZ+0x30c20], R0 ;  /* 0x030c20000b0095a7 */ /* 0x000ea4000802007f */
[----:B--2---:R-:W-:Y:S05]  /*8270*/  @!P1 BRA `(.L_x_172) ;  /* 0xfffffffc00f09947 */ /* 0x004fea000383ffff */
[----:B------:R-:W-:Y:S05]  /*8280*/  BRA `(.L_x_209) ;  /* 0xffffffe400d47947 */ /* 0x000fea000383ffff */
.L_x_176:
[----:B-1----:R1:W2:Y:S02]  /*8290*/  SYNCS.PHASECHK.TRANS64.TRYWAIT P1, [R11+URZ+0x30c40], R21 ;  /* 0x030c40150b0075a7 */ /* 0x0022a4000802017f */
[----:B--2---:R-:W-:Y:S05]  /*82a0*/  @!P1 NANOSLEEP.SYNCS 0x989680 ;  /* 0x009896800000995d */ /* 0x004fea0003900000 */
[----:B------:R-:W2:Y:S02]  /*82b0*/  @!P1 SYNCS.PHASECHK.TRANS64 P1, [R11+URZ+0x30c40], R21 ;  /* 0x030c40150b0095a7 */ /* 0x000ea4000802007f */
[----:B--2---:R-:W-:Y:S05]  /*82c0*/  @!P1 BRA `(.L_x_176) ;  /* 0xfffffffc00f09947 */ /* 0x004fea000383ffff */
[----:B------:R-:W-:Y:S05]  /*82d0*/  BRA `(.L_x_210) ;  /* 0xffffffe800f47947 */ /* 0x000fea000383ffff */
.L_x_178:
[----:B--2---:R2:W3:Y:S02]  /*82e0*/  SYNCS.PHASECHK.TRANS64.TRYWAIT P1, [R11+URZ+0x30c28], R21 ;  /* 0x030c28150b0075a7 */ /* 0x0044e4000802017f */
[----:B---3--:R-:W-:Y:S05]  /*82f0*/  @!P1 NANOSLEEP.SYNCS 0x989680 ;  /* 0x009896800000995d */ /* 0x008fea0003900000 */
[----:B------:R-:W3:Y:S02]  /*8300*/  @!P1 SYNCS.PHASECHK.TRANS64 P1, [R11+URZ+0x30c28], R21 ;  /* 0x030c28150b0095a7 */ /* 0x000ee4000802007f */
[----:B---3--:R-:W-:Y:S05]  /*8310*/  @!P1 BRA `(.L_x_178) ;  /* 0xfffffffc00f09947 */ /* 0x008fea000383ffff */
[----:B------:R-:W-:Y:S05]  /*8320*/  BRA `(.L_x_211) ;  /* 0xffffffec006c7947 */ /* 0x000fea000383ffff */
.L_x_180:
[----:B---3--:R3:W4:Y:S02]  /*8330*/  SYNCS.PHASECHK.TRANS64.TRYWAIT P1, [R11+URZ+0x30c48], R21 ;  /* 0x030c48150b0075a7 */ /* 0x008724000802017f */
[----:B----4-:R-:W-:Y:S05]  /*8340*/  @!P1 NANOSLEEP.SYNCS 0x989680 ;  /* 0x009896800000995d */ /* 0x010fea0003900000 */
[----:B------:R-:W4:Y:S02]  /*8350*/  @!P1 SYNCS.PHASECHK.TRANS64 P1, [R11+URZ+0x30c48], R21 ;  /* 0x030c48150b0095a7 */ /* 0x000f24000802007f */
[----:B----4-:R-:W-:Y:S05]  /*8360*/  @!P1 BRA `(.L_x_180) ;  /* 0xfffffffc00f09947 */ /* 0x010fea000383ffff */
[----:B------:R-:W-:Y:S05]  /*8370*/  BRA `(.L_x_212) ;  /* 0xffffffec00c07947 */ /* 0x000fea000383ffff */
.L_x_182:
[----:B------:R-:W-:-:S07]  /*8380*/  SHF.L.U32 R4, R9, 0x1f, RZ ;  /* 0x0000001f09047819 */ /* 0x000fce00000006ff */
.L_x_213:
[----:B-1----:R1:W2:Y:S02]  /*8390*/  SYNCS.PHASECHK.TRANS64.TRYWAIT P1, [R11+URZ+0x30c20], R4 ;  /* 0x030c20040b0075a7 */ /* 0x0022a4000802017f */
[----:B--2---:R-:W-:Y:S05]  /*83a0*/  @!P1 NANOSLEEP.SYNCS 0x989680 ;  /* 0x009896800000995d */ /* 0x004fea0003900000 */
[----:B------:R-:W2:Y:S02]  /*83b0*/  @!P1 SYNCS.PHASECHK.TRANS64 P1, [R11+URZ+0x30c20], R4 ;  /* 0x030c20040b0095a7 */ /* 0x000ea4000802007f */
[----:B--2---:R-:W-:Y:S05]  /*83c0*/  @!P1 BRA `(.L_x_213) ;  /* 0xfffffffc00f09947 */ /* 0x004fea000383ffff */
[----:B------:R-:W-:Y:S05]  /*83d0*/  BRA `(.L_x_214) ;  /* 0xfffffff0002c7947 */ /* 0x000fea000383ffff */
.L_x_185:
[----:B---3--:R3:W4:Y:S02]  /*83e0*/  SYNCS.PHASECHK.TRANS64.TRYWAIT P1, [R11+URZ+0x30c40], R12 ;  /* 0x030c400c0b0075a7 */ /* 0x008724000802017f */
[----:B----4-:R-:W-:Y:S05]  /*83f0*/  @!P1 NANOSLEEP.SYNCS 0x989680 ;  /* 0x009896800000995d */ /* 0x010fea0003900000 */
[----:B------:R-:W4:Y:S02]  /*8400*/  @!P1 SYNCS.PHASECHK.TRANS64 P1, [R11+URZ+0x30c40], R12 ;  /* 0x030c400c0b0095a7 */ /* 0x000f24000802007f */
[----:B----4-:R-:W-:Y:S05]  /*8410*/  @!P1 BRA `(.L_x_185) ;  /* 0xfffffffc00f09947 */ /* 0x010fea000383ffff */
[----:B------:R-:W-:Y:S05]  /*8420*/  BRA `(.L_x_215) ;  /* 0xfffffff0009c7947 */ /* 0x000fea000383ffff */
.L_x_187:
[----:B-1----:R1:W2:Y:S02]  /*8430*/  SYNCS.PHASECHK.TRANS64.TRYWAIT P1, [R11+URZ+0x30c28], R12 ;  /* 0x030c280c0b0075a7 */ /* 0x0022a4000802017f */
[----:B--2---:R-:W-:Y:S05]  /*8440*/  @!P1 NANOSLEEP.SYNCS 0x989680 ;  /* 0x009896800000995d */ /* 0x004fea0003900000 */
[----:B------:R-:W2:Y:S02]  /*8450*/  @!P1 SYNCS.PHASECHK.TRANS64 P1, [R11+URZ+0x30c28], R12 ;  /* 0x030c280c0b0095a7 */ /* 0x000ea4000802007f */
[----:B--2---:R-:W-:Y:S05]  /*8460*/  @!P1 BRA `(.L_x_187) ;  /* 0xfffffffc00f09947 */ /* 0x004fea000383ffff */
[----:B------:R-:W-:Y:S05]  /*8470*/  BRA `(.L_x_216) ;  /* 0xfffffff400087947 */ /* 0x000fea000383ffff */
.L_x_189:
[----:B----4-:R4:W1:Y:S02]  /*8480*/  SYNCS.PHASECHK.TRANS64.TRYWAIT P0, [R13+URZ+0x30c40], R2 ;  /* 0x030c40020d0075a7 */ /* 0x010864000800017f */
[----:B-1----:R-:W-:Y:S05]  /*8490*/  @!P0 NANOSLEEP.SYNCS 0x989680 ;  /* 0x009896800000895d */ /* 0x002fea0003900000 */
[----:B------:R-:W1:Y:S02]  /*84a0*/  @!P0 SYNCS.PHASECHK.TRANS64 P0, [R13+URZ+0x30c40], R2 ;  /* 0x030c40020d0085a7 */ /* 0x000e64000800007f */
[----:B-1----:R-:W-:Y:S05]  /*84b0*/  @!P0 BRA `(.L_x_189) ;  /* 0xfffffffc00f08947 */ /* 0x002fea000383ffff */
[----:B------:R-:W-:Y:S05]  /*84c0*/  BRA `(.L_x_217) ;  /* 0xfffffff400747947 */ /* 0x000fea000383ffff */
.L_x_191:
[----:B------:R-:W-:Y:S01]  /*84d0*/  BSSY B0, `(.L_x_218) ;  /* 0x0000006000007945 */ /* 0x000fe20003800000 */
[----:B------:R-:W-:-:S07]  /*84e0*/  IMAD.MOV.U32 R15, RZ, RZ, -0x1 ;  /* 0xffffffffff0f7424 */ /* 0x000fce00078e00ff */
[----:B------:R-:W-:Y:S05]  /*84f0*/  WARPSYNC.COLLECTIVE R15, `(.L_x_219) ;  /* 0x000000000f0c7348 */ /* 0x000fea0003c00000 */
[----:B------:R-:W-:Y:S02]  /*8500*/  ELECT P6, UR62, PT ;  /* 0x00000000003e782f */ /* 0x000fe400038c0000 */
[----:B------:R-:W-:Y:S01]  /*8510*/  MOV R14, UR62 ;  /* 0x0000003e000e7c02 */ /* 0x000fe20008000f00 */
[----:B------:R-:W-:Y:S10]  /*8520*/  ENDCOLLECTIVE ;  /* 0x000000000000791b */ /* 0x000ff40003800000 */
.L_x_219:
[----:B------:R-:W-:Y:S05]  /*8530*/  BSYNC B0 ;  /* 0x0000000000007941 */ /* 0x000fea0003800000 */
.L_x_218:
[----:B------:R-:W-:Y:S01]  /*8540*/  PLOP3.LUT P0, PT, P6, PT, PT, 0x80, 0x0 ;  /* 0x000000000000781c */ /* 0x000fe2000370f070 */
[----:B------:R-:W-:-:S12]  /*8550*/  BRA `(.L_x_220) ;  /* 0xfffffff800007947 */ /* 0x000fd8000383ffff */
.L_x_193:
[----:B-1----:R1:W2:Y:S02]  /*8560*/  SYNCS.PHASECHK.TRANS64.TRYWAIT P1, [R6+URZ], R5 ;  /* 0x00000005060075a7 */ /* 0x0022a4000802017f */
[----:B--2---:R-:W-:Y:S05]  /*8570*/  @!P1 NANOSLEEP.SYNCS 0x989680 ;  /* 0x009896800000995d */ /* 0x004fea0003900000 */
[----:B------:R-:W2:Y:S02]  /*8580*/  @!P1 SYNCS.PHASECHK.TRANS64 P1, [R6+URZ], R5 ;  /* 0x00000005060095a7 */ /* 0x000ea4000802007f */
[----:B--2---:R-:W-:Y:S05]  /*8590*/  @!P1 BRA `(.L_x_193) ;  /* 0xfffffffc00f09947 */ /* 0x004fea000383ffff */
[----:B------:R-:W-:Y:S05]  /*85a0*/  BRA `(.L_x_221) ;  /* 0xfffffff8003c7947 */ /* 0x000fea000383ffff */
.L_x_194:
[----:B--2---:R2:W3:Y:S02]  /*85b0*/  SYNCS.PHASECHK.TRANS64.TRYWAIT P1, [R3+URZ], R2 ;  /* 0x00000002030075a7 */ /* 0x0044e4000802017f */
[----:B---3--:R-:W-:Y:S05]  /*85c0*/  @!P1 NANOSLEEP.SYNCS 0x989680 ;  /* 0x009896800000995d */ /* 0x008fea0003900000 */
[----:B------:R-:W3:Y:S02]  /*85d0*/  @!P1 SYNCS.PHASECHK.TRANS64 P1, [R3+URZ], R2 ;  /* 0x00000002030095a7 */ /* 0x000ee4000802007f */
[----:B---3--:R-:W-:Y:S05]  /*85e0*/  @!P1 BRA `(.L_x_194) ;  /* 0xfffffffc00f09947 */ /* 0x008fea000383ffff */
[----:B------:R-:W-:Y:S05]  /*85f0*/  BRA `(.L_x_222) ;  /* 0xfffffff800307947 */ /* 0x000fea000383ffff */
.L_x_196:
[----:B--2---:R2:W3:Y:S02]  /*8600*/  SYNCS.PHASECHK.TRANS64.TRYWAIT P0, [R0+URZ], R5 ;  /* 0x00000005000075a7 */ /* 0x0044e4000800017f */
[----:B---3--:R-:W-:Y:S05]  /*8610*/  @!P0 NANOSLEEP.SYNCS 0x989680 ;  /* 0x009896800000895d */ /* 0x008fea0003900000 */
[----:B------:R-:W3:Y:S02]  /*8620*/  @!P0 SYNCS.PHASECHK.TRANS64 P0, [R0+URZ], R5 ;  /* 0x00000005000085a7 */ /* 0x000ee4000800007f */
[----:B---3--:R-:W-:Y:S05]  /*8630*/  @!P0 BRA `(.L_x_196) ;  /* 0xfffffffc00f08947 */ /* 0x008fea000383ffff */
[----:B------:R-:W-:Y:S05]  /*8640*/  BRA `(.L_x_223) ;  /* 0xfffffff800347947 */ /* 0x000fea000383ffff */
.L_x_224:
        /* <DEDUP_REMOVED lines=11> */
.L_x_3694:


//--------------------- .text._ZN7cutlass13device_kernelIN5flash11enable_sm90INS1_16FlashAttnBwdSm90INS1_25CollectiveMainloopBwdSm90ILi2ELi2ELi2EN4cute5tupleIJNS5_1CILi1EEES8_S8_EEENS6_IJNS7_ILi128EEESA_NS7_ILi64EEEEEENS_10bfloat16_tEfNS_4arch4Sm90ELb0ELb0ELb0ELb0ELb0ELb1ELb0ELb0ELi2ELi1ELi2ELi2ELb0EEENS1_24CollectiveEpilogueBwdGQAISC_fSF_Li256ELb0ELb0EEENS1_19SingleTileSchedulerILb0ELb0ELb0ELi128EEEEEEEEEvNT_6ParamsE --------------------------
	.section	.text._ZN7cutlass13device_kernelIN5flash11enable_sm90INS1_16FlashAttnBwdSm90INS1_25CollectiveMainloopBwdSm90ILi2ELi2ELi2EN4cute5tupleIJNS5_1CILi1EEES8_S8_EEENS6_IJNS7_ILi128EEESA_NS7_ILi64EEEEEENS_10bfloat16_tEfNS_4arch4Sm90ELb0ELb0ELb0ELb0ELb0ELb1ELb0ELb0ELi2ELi1ELi2ELi2ELb0EEENS1_24CollectiveEpilogueBwdGQAISC_fSF_Li256ELb0ELb0EEENS1_19SingleTileSchedulerILb0ELb0ELb0ELi128EEEEEEEEEvNT_6ParamsE,"ax",@progbits
	.align	128
.text._ZN7cutlass13device_kernelIN5flash11enable_sm90INS1_16FlashAttnBwdSm90INS1_25CollectiveMainloopBwdSm90ILi2ELi2ELi2EN4cute5tupleIJNS5_1CILi1EEES8_S8_EEENS6_IJNS7_ILi128EEESA_NS7_ILi64EEEEEENS_10bfloat16_tEfNS_4arch4Sm90ELb0ELb0ELb0ELb0ELb0ELb1ELb0ELb0ELi2ELi1ELi2ELi2ELb0EEENS1_24CollectiveEpilogueBwdGQAISC_fSF_Li256ELb0ELb0EEENS1_19SingleTileSchedulerILb0ELb0ELb0ELi128EEEEEEEEEvNT_6ParamsE:
        .type           _ZN7cutlass13device_kernelIN5flash11enable_sm90INS1_16FlashAttnBwdSm90INS1_25CollectiveMainloopBwdSm90ILi2ELi2ELi2EN4cute5tupleIJNS5_1CILi1EEES8_S8_EEENS6_IJNS7_ILi128EEESA_NS7_ILi64EEEEEENS_10bfloat16_tEfNS_4arch4Sm90ELb0ELb0ELb0ELb0ELb0ELb1ELb0ELb0ELi2ELi1ELi2ELi2ELb0EEENS1_24CollectiveEpilogueBwdGQAISC_fSF_Li256ELb0ELb0EEENS1_19SingleTileSchedulerILb0ELb0ELb0ELi128EEEEEEEEEvNT_6ParamsE,@function
        .size           _ZN7cutlass13device_kernelIN5flash11enable_sm90INS1_16FlashAttnBwdSm90INS1_25CollectiveMainloopBwdSm90ILi2ELi2ELi2EN4cute5tupleIJNS5_1CILi1EEES8_S8_EEENS6_IJNS7_ILi128EEESA_NS7_ILi64EEEEEENS_10bfloat16_tEfNS_4arch4Sm90ELb0ELb0ELb0ELb0ELb0ELb1ELb0ELb0ELi2ELi1ELi2ELi2ELb0EEENS1_24CollectiveEpilogueBwdGQAISC_fSF_Li256ELb0ELb0EEENS1_19SingleTileSchedulerILb0ELb0ELb0ELi128EEEEEEEEEvNT_6ParamsE,(.L_x_3695 - _ZN7cutlass13device_kernelIN5flash11enable_sm90INS1_16FlashAttnBwdSm90INS1_25CollectiveMainloopBwdSm90ILi2ELi2ELi2EN4cute5tupleIJNS5_1CILi1EEES8_S8_EEENS6_IJNS7_ILi128EEESA_NS7_ILi64EEEEEENS_10bfloat16_tEfNS_4arch4Sm90ELb0ELb0ELb0ELb0ELb0ELb1ELb0ELb0ELi2ELi1ELi2ELi2ELb0EEENS1_24CollectiveEpilogueBwdGQAISC_fSF_Li256ELb0ELb0EEENS1_19SingleTileSchedulerILb0ELb0ELb0ELi128EEEEEEEEEvNT_6ParamsE)
        .other          _ZN7cutlass13device_kernelIN5flash11enable_sm90INS1_16FlashAttnBwdSm90INS1_25CollectiveMainloopBwdSm90ILi2ELi2ELi2EN4cute5tupleIJNS5_1CILi1EEES8_S8_EEENS6_IJNS7_ILi128EEESA_NS7_ILi64EEEEEENS_10bfloat16_tEfNS_4arch4Sm90ELb0ELb0ELb0ELb0ELb0ELb1ELb0ELb0ELi2ELi1ELi2ELi2ELb0EEENS1_24CollectiveEpilogueBwdGQAISC_fSF_Li256ELb0ELb0EEENS1_19SingleTileSchedulerILb0ELb0ELb0ELi128EEEEEEEEEvNT_6ParamsE,@"STO_CUDA_ENTRY STV_DEFAULT"
_ZN7cutlass13device_kernelIN5flash11enable_sm90INS1_16FlashAttnBwdSm90INS1_25CollectiveMainloopBwdSm90ILi2ELi2ELi2EN4cute5tupleIJNS5_1CILi1EEES8_S8_EEENS6_IJNS7_ILi128EEESA_NS7_ILi64EEEEEENS_10bfloat16_tEfNS_4arch4Sm90ELb0ELb0ELb0ELb0ELb0ELb1ELb0ELb0ELi2ELi1ELi2ELi2ELb0EEENS1_24CollectiveEpilogueBwdGQAISC_fSF_Li256ELb0ELb0EEENS1_19SingleTileSchedulerILb0ELb0ELb0ELi128EEEEEEEEEvNT_6ParamsE:
        /* <DEDUP_REMOVED lines=14> */
[----:B------:R-:W-:-:S02]  /*00e0*/  UIADD3.X UR7, URZ, UR5, URZ, UP0, !UPT ;  /* 0x000000053f077290 */ /* 0x000fc400087fe43f */
[----:B------:R-:W-:Y:S02]  /*00f0*/  UIADD3.X UR9, URZ, UR5, URZ, UP1, !UPT ;  /* 0x000000053f097290 */ /* 0x000fe40008ffe43f */
[----:B------:R-:W-:Y:S02]  /*0100*/  UIADD3.X UR11, URZ, UR5, URZ, UP2, !UPT ;  /* 0x000000053f0b7290 */ /* 0x000fe400097fe43f */
[----:B------:R-:W-:-:S03]  /*0110*/  UIADD3.X UR5, URZ, UR5, URZ, UP3, !UPT ;  /* 0x000000053f057290 */ /* 0x000fc60009ffe43f */
[----:B------:R1:W-:Y:S02]  /*0120*/  UTMACCTL.PF [UR6] ;  /* 0x00000000060079b9 */ /* 0x0003e40008040000 */
[----:B------:R1:W-:Y:S02]  /*0130*/  UTMACCTL.PF [UR8] ;  /* 0x00000000080079b9 */ /* 0x0003e40008040000 */
[----:B------:R1:W-:Y:S02]  /*0140*/  UTMACCTL.PF [UR10] ;  /* 0x000000000a0079b9 */ /* 0x0003e40008040000 */
[----:B------:R1:W-:Y:S02]  /*0150*/  UTMACCTL.PF [UR4] ;  /* 0x00000000040079b9 */ /* 0x0003e40008040000 */
[----:B-1----:R-:W-:Y:S01]  /*0160*/  NOP ;  /* 0x0000000000007918 */ /* 0x002fe20000000000 */
.L_x_226:
[----:B------:R-:W-:Y:S05]  /*0170*/  BSYNC B0 ;  /* 0x0000000000007941 */ /* 0x000fea0003800000 */
.L_x_225:
        /* <DEDUP_REMOVED lines=34> */
.L_x_227:
        /* <DEDUP_REMOVED lines=22> */
.L_x_228:
[----:B---3--:R-:W-:Y:S01]  /*0500*/  ISETP.NE.AND P0, PT, R2, RZ, PT ;  /* 0x000000ff0200720c */ /* 0x008fe20003f05270 */
[----:B------:R-:W-:Y:S01]  /*0510*/  IMAD.MOV.U32 R16, RZ, RZ, 0x1 ;  /* 0x00000001ff107424 */ /* 0x000fe200078e00ff */
[----:B------:R-:W-:Y:S01]  /*0520*/  NOP ;  /* 0x0000000000007918 */ /* 0x000fe20000000000 */
[----:B------:R-:W-:Y:S03]  /*0530*/  BSSY B6, `(.L_x_229) ;  /* 0x00006f6000067945 */ /* 0x000fe60003800000 */
[----:B------:R-:W-:Y:S01]  /*0540*/  SEL R16, R16, 0x2, !P0 ;  /* 0x0000000210107807 */ /* 0x000fe20004000000 */
[----:B-12-4-:R-:W-:Y:S06]  /*0550*/  BAR.SYNC.DEFER_BLOCKING 0x0 ;  /* 0x0000000000007b1d */ /* 0x016fec0000010000 */
[----:B------:R-:W-:Y:S05]  /*0560*/  @!P0 BRA `(.L_x_230) ;  /* 0x0000004800bc8947 */ /* 0x000fea0003800000 */
.L_x_231:
        /* <DEDUP_REMOVED lines=13> */
[----:B----4-:R-:W-:Y:S05]  /*0640*/  @!P0 BRA `(.L_x_232) ;  /* 0x0000006c00908947 */ /* 0x010fea0003800000 */
        /* <DEDUP_REMOVED lines=21> */
.L_x_234:
        /* <DEDUP_REMOVED lines=15> */
.L_x_233:
        /* <DEDUP_REMOVED lines=22> */
.L_x_236:
[----:B------:R1:W2:Y:S01]  /*09f0*/  LDC.64 R14, c[0x4][R17] ;  /* 0x01000000110e7b82 */ /* 0x0002a20000000a00 */
        /* <DEDUP_REMOVED lines=14> */
.L_x_235:
[----:B------:R-:W-:Y:S01]  /*0ae0*/  SHF.R.S32.HI R3, RZ, 0x1f, R18 ;  /* 0x0000001fff037819 */ /* 0x000fe20000011412 */
[----:B------:R-:W-:-:S03]  /*0af0*/  UMOV UR4, 0xffffffff ;  /* 0xffffffff00047882 */ /* 0x000fc60000000000 */
[----:B------:R-:W-:-:S04]  /*0b00*/  LEA.HI R0, R3, R18, RZ, 0x7 ;  /* 0x0000001203007211 */ /* 0x000fc800078f38ff */
[----:B------:R-:W-:Y:S01]  /*0b10*/  SHF.R.S32.HI R13, RZ, 0x7, R0 ;  /* 0x00000007ff0d7819 */ /* 0x000fe20000011400 */
[----:B------:R-:W-:Y:S06]  /*0b20*/  BRA.DIV UR4, `(.L_x_237) ;  /* 0x0000006a04607947 */ /* 0x000fec000b800000 */
[----:B------:R1:W2:Y:S02]  /*0b30*/  SHFL.IDX PT, R14, R13, RZ, 0x1f ;  /* 0x00001fff0d0e7589 */ /* 0x0002a400000e0000 */
.L_x_306:
[----:B------:R-:W-:Y:S02]  /*0b40*/  SHF.L.U32 R7, RZ, 0x1f, RZ ;  /* 0x0000001fff077819 */ /* 0x000fe400000006ff */
[----:B--2---:R-:W-:Y:S02]  /*0b50*/  LEA.HI R4, R14, R14, RZ, 0x1 ;  /* 0x0000000e0e047211 */ /* 0x004fe400078f08ff */
[----:B------:R-:W2:Y:S01]  /*0b60*/  SYNCS.PHASECHK.TRANS64.TRYWAIT P0, [R2+URZ+0x30c00], R7 ;  /* 0x030c0007020075a7 */ /* 0x000ea2000800017f */
[----:B------:R-:W-:Y:S02]  /*0b70*/  LOP3.LUT R5, R0, 0xffffff80, RZ, 0xc0, !PT ;  /* 0xffffff8000057812 */ /* 0x000fe400078ec0ff */
[----:B------:R-:W-:-:S05]  /*0b80*/  LOP3.LUT R225, R4, 0xffffe, RZ, 0xc0, !PT ;  /* 0x000ffffe04e17812 */ /* 0x000fca00078ec0ff */
[----:B------:R-:W-:Y:S01]  /*0b90*/  IMAD.IADD R225, R14, 0x1, -R225 ;  /* 0x000000010ee17824 */ /* 0x000fe200078e0ae1 */
[----:B--2---:R-:W-:Y:S06]  /*0ba0*/  @P0 BRA `(.L_x_238) ;  /* 0x0000000000080947 */ /* 0x004fec0003800000 */
[----:B------:R-:W2:Y:S02]  /*0bb0*/  SYNCS.PHASECHK.TRANS64.TRYWAIT P0, [R2+URZ+0x30c00], R7 ;  /* 0x030c0007020075a7 */ /* 0x000ea4000800017f */
[----:B--2---:R-:W-:Y:S05]  /*0bc0*/  @!P0 BRA `(.L_x_239) ;  /* 0x0000006800548947 */ /* 0x004fea0003800000 */
.L_x_238:
[----:B------:R-:W3:Y:S01]  /*0bd0*/  LDC R11, c[0x0][0x280] ;  /* 0x0000a000ff0b7b82 */ /* 0x000ee20000000800 */
[----:B------:R-:W-:Y:S01]  /*0be0*/  IMAD.IADD R4, R18, 0x1, -R5 ;  /* 0x0000000112047824 */ /* 0x000fe200078e0a05 */
[----:B------:R-:W-:Y:S02]  /*0bf0*/  CS2R R152, SRZ ;  /* 0x0000000000987805 */ /* 0x000fe4000001ff00 */
[----:B------:R-:W-:Y:S02]  /*0c00*/  CS2R R184, SRZ ;  /* 0x0000000000b87805 */ /* 0x000fe4000001ff00 */
[----:B------:R-:W-:Y:S01]  /*0c10*/  CS2R R186, SRZ ;  /* 0x0000000000ba7805 */ /* 0x000fe2000001ff00 */
[----:B------:R-:W-:Y:S01]  /*0c20*/  IMAD R5, R13, 0x400, R4 ;  /* 0x000004000d057824 */ /* 0x000fe200078e0204 */
[----:B------:R-:W-:Y:S02]  /*0c30*/  CS2R R188, SRZ ;  /* 0x0000000000bc7805 */ /* 0x000fe4000001ff00 */
[----:B------:R-:W-:-:S02]  /*0c40*/  CS2R R190, SRZ ;  /* 0x0000000000be7805 */ /* 0x000fc4000001ff00 */
[----:B------:R-:W-:Y:S01]  /*0c50*/  CS2R R192, SRZ ;  /* 0x0000000000c07805 */ /* 0x000fe2000001ff00 */
[----:B------:R-:W-:Y:S01]  /*0c60*/  IMAD.SHL.U32 R5, R5, 0x4, RZ ;  /* 0x0000000405057824 */ /* 0x000fe200078e00ff */
        /* <DEDUP_REMOVED lines=14> */
[----:B---3--:R-:W-:Y:S02]  /*0d50*/  ISETP.GE.AND P0, PT, R11, 0x1, PT ;  /* 0x000000010b00780c */ /* 0x008fe40003f06270 */
        /* <DEDUP_REMOVED lines=11> */
[----:B------:R-:W-:Y:S01]  /*0e10*/  CS2R R182, SRZ ;  /* 0x0000000000b67805 */ /* 0x000fe2000001ff00 */
[----:B------:R-:W-:Y:S01]  /*0e20*/  IMAD R0, R5, 0x4, R2 ;  /* 0x0000000405007824 */ /* 0x000fe200078e0202 */
[----:B------:R-:W-:Y:S06]  /*0e30*/  @!P0 BRA `(.L_x_240) ;  /* 0x0000003800408947 */ /* 0x000fec0003800000 */
[-C--:B------:R-:W-:Y:S01]  /*0e40*/  LEA.HI R8, R3, R18.reuse, RZ, 0x4 ;  /* 0x0000001203087211 */ /* 0x080fe200078f20ff */
[----:B------:R-:W-:Y:S01]  /*0e50*/  VIADD R11, R11, 0x7f ;  /* 0x0000007f0b0b7836 */ /* 0x000fe20000000000 */
[CC--:B--2---:R-:W-:Y:S01]  /*0e60*/  LEA.HI R7, R3.reuse, R18.reuse, RZ, 0x2 ;  /* 0x0000001203077211 */ /* 0x0c4fe200078f10ff */
[----:B------:R-:W-:Y:S01]  /*0e70*/  IMAD.SHL.U32 R5, R18, 0x40, RZ ;  /* 0x0000004012057824 */ /* 0x000fe200078e00ff */
[CC--:B------:R-:W-:Y:S01]  /*0e80*/  LEA.HI R6, R3.reuse, R18.reuse, RZ, 0x5 ;  /* 0x0000001203067211 */ /* 0x0c0fe200078f28ff */
[----:B------:R-:W2:Y:S01]  /*0e90*/  S2R R19, SR_CTAID.X ;  /* 0x0000000000137919 */ /* 0x000ea20000002500 */
[----:B------:R-:W-:Y:S01]  /*0ea0*/  LEA.HI R10, R3, R18, RZ, 0x3 ;  /* 0x00000012030a7211 */ /* 0x000fe200078f18ff */
[----:B------:R-:W2:Y:S01]  /*0eb0*/  LDC R20, c[0x0][0x290] ;  /* 0x0000a400ff147b82 */ /* 0x000ea20000000800 */
[----:B------:R-:W-:Y:S02]  /*0ec0*/  LOP3.LUT R3, R7, 0xfffffffc, RZ, 0xc0, !PT ;  /* 0xfffffffc07037812 */ /* 0x000fe400078ec0ff */
[----:B------:R-:W-:-:S02]  /*0ed0*/  CS2R R214, SRZ ;  /* 0x0000000000d67805 */ /* 0x000fc4000001ff00 */
[----:B------:R-:W-:Y:S02]  /*0ee0*/  SHF.R.S32.HI R9, RZ, 0x4, R8 ;  /* 0x00000004ff097819 */ /* 0x000fe40000011408 */
[----:B------:R-:W-:Y:S02]  /*0ef0*/  CS2R R212, SRZ ;  /* 0x0000000000d47805 */ /* 0x000fe4000001ff00 */
[----:B------:R-:W-:Y:S01]  /*0f00*/  LOP3.LUT R7, R6, 0xffffffe0, RZ, 0xc0, !PT ;  /* 0xffffffe006077812 */ /* 0x000fe200078ec0ff */
[----:B------:R-:W-:Y:S01]  /*0f10*/  IMAD.IADD R3, R18, 0x1, -R3 ;  /* 0x0000000112037824 */ /* 0x000fe200078e0a03 */
[----:B------:R-:W-:Y:S02]  /*0f20*/  SHF.R.S32.HI R6, RZ, 0x5, R6 ;  /* 0x00000005ff067819 */ /* 0x000fe40000011406 */
[----:B------:R-:W-:Y:S02]  /*0f30*/  CS2R R210, SRZ ;  /* 0x0000000000d27805 */ /* 0x000fe4000001ff00 */
[----:B------:R-:W-:Y:S01]  /*0f40*/  LEA.HI R8, R8, R9, RZ, 0x1 ;  /* 0x0000000908087211 */ /* 0x000fe200078f08ff */
[----:B------:R-:W-:Y:S01]  /*0f50*/  IMAD.IADD R7, R18, 0x1, -R7 ;  /* 0x0000000112077824 */ /* 0x000fe200078e0a07 */
[----:B------:R-:W-:Y:S01]  /*0f60*/  SHF.R.S32.HI R14, RZ, 0x1f, R11 ;  /* 0x0000001fff0e7819 */ /* 0x000fe2000001140b */
[----:B------:R-:W-:Y:S01]  /*0f70*/  IMAD.SHL.U32 R12, R6, 0x10, RZ ;  /* 0x00000010060c7824 */ /* 0x000fe200078e00ff */
[----:B------:R-:W-:-:S02]  /*0f80*/  LOP3.LUT R6, R8, 0x7ffffe, RZ, 0xc0, !PT ;  /* 0x007ffffe08067812 */ /* 0x000fc400078ec0ff */
[----:B------:R-:W-:Y:S02]  /*0f90*/  CS2R R208, SRZ ;  /* 0x0000000000d07805 */ /* 0x000fe4000001ff00 */
[----:B------:R-:W-:Y:S02]  /*0fa0*/  LOP3.LUT R5, R5, 0x1c0, RZ, 0xc0, !PT ;  /* 0x000001c005057812 */ /* 0x000fe400078ec0ff */
[----:B------:R-:W-:Y:S02]  /*0fb0*/  CS2R R206, SRZ ;  /* 0x0000000000ce7805 */ /* 0x000fe4000001ff00 */
[----:B------:R-:W-:Y:S01]  /*0fc0*/  LEA.HI R235, R14, R11, RZ, 0x7 ;  /* 0x0000000b0eeb7211 */ /* 0x000fe200078f38ff */
[----:B------:R-:W-:Y:S01]  /*0fd0*/  IMAD.IADD R14, R9, 0x1, -R6 ;  /* 0x00000001090e7824 */ /* 0x000fe200078e0a06 */
[----:B------:R-:W-:Y:S02]  /*0fe0*/  LEA.HI R8, R13, R13, RZ, 0x1 ;  /* 0x0000000d0d087211 */ /* 0x000fe400078f08ff */
[----:B------:R-:W-:-:S02]  /*0ff0*/  CS2R R204, SRZ ;  /* 0x0000000000cc7805 */ /* 0x000fc4000001ff00 */
[----:B------:R-:W-:Y:S02]  /*1000*/  SHF.R.S32.HI R6, RZ, 0x1f, R7 ;  /* 0x0000001fff067819 */ /* 0x000fe40000011407 */
[----:B------:R-:W-:Y:S02]  /*1010*/  CS2R R202, SRZ ;  /* 0x0000000000ca7805 */ /* 0x000fe4000001ff00 */
[----:B------:R-:W-:Y:S02]  /*1020*/  LOP3.LUT R11, R5, 0x30, R12, 0xf8, !PT ;  /* 0x00000030050b7812 */ /* 0x000fe400078ef80c */
[----:B------:R-:W-:Y:S02]  /*1030*/  CS2R R200, SRZ ;  /* 0x0000000000c87805 */ /* 0x000fe4000001ff00 */
[----:B------:R-:W-:Y:S02]  /*1040*/  LOP3.LUT R12, R8, 0xfffffffe, RZ, 0xc0, !PT ;  /* 0xfffffffe080c7812 */ /* 0x000fe400078ec0ff */
[----:B------:R-:W-:-:S02]  /*1050*/  CS2R R198, SRZ ;  /* 0x0000000000c67805 */ /* 0x000fc4000001ff00 */
[CC--:B------:R-:W-:Y:S02]  /*1060*/  LEA.HI R8, R6.reuse, R7.reuse, RZ, 0x3 ;  /* 0x0000000706087211 */ /* 0x0c0fe400078f18ff */
[----:B------:R-:W-:Y:S02]  /*1070*/  CS2R R196, SRZ ;  /* 0x0000000000c47805 */ /* 0x000fe4000001ff00 */
[----:B------:R-:W-:Y:S01]  /*1080*/  LOP3.LUT R11, R11, 0x8, R10, 0xf8, !PT ;  /* 0x000000080b0b7812 */ /* 0x000fe200078ef80a */
[C---:B------:R-:W-:Y:S01]  /*1090*/  IMAD.IADD R226, R13.reuse, 0x1, -R12 ;  /* 0x000000010de27824 */ /* 0x040fe200078e0a0c */
[----:B------:R-:W-:Y:S01]  /*10a0*/  LEA.HI R10, R6, R7, RZ, 0x2 ;  /* 0x00000007060a7211 */ /* 0x000fe200078f10ff */
[----:B-1----:R-:W-:Y:S01]  /*10b0*/  IMAD R13, R13, 0x10, R14 ;  /* 0x000000100d0d7824 */ /* 0x002fe200078e020e */
[----:B------:R-:W-:Y:S01]  /*10c0*/  SHF.R.S32.HI R6, RZ, 0x3, R8 ;  /* 0x00000003ff067819 */ /* 0x000fe20000011408 */
[----:B--2---:R-:W-:Y:S01]  /*10d0*/  IMAD R19, R19, -0x80, R20 ;  /* 0xffffff8013137824 */ /* 0x004fe200078e0214 */
[----:B------:R-:W-:-:S02]  /*10e0*/  SHF.R.S32.HI R9, RZ, 0x1f, R8 ;  /* 0x0000001fff097819 */ /* 0x000fc40000011408 */
[----:B------:R-:W-:Y:S02]  /*10f0*/  CS2R R194, SRZ ;  /* 0x0000000000c27805 */ /* 0x000fe4000001ff00 */
[----:B------:R-:W-:Y:S02]  /*1100*/  SHF.R.S32.HI R7, RZ, 0x1f, R4 ;  /* 0x0000001fff077819 */ /* 0x000fe40000011404 */
[----:B------:R-:W-:Y:S02]  /*1110*/  CS2R R192, SRZ ;  /* 0x0000000000c07805 */ /* 0x000fe4000001ff00 */
[----:B------:R-:W-:Y:S02]  /*1120*/  SHF.R.U32.HI R12, RZ, 0x3, R5 ;  /* 0x00000003ff0c7819 */ /* 0x000fe40000011605 */
[----:B------:R-:W-:Y:S02]  /*1130*/  CS2R R190, SRZ ;  /* 0x0000000000be7805 */ /* 0x000fe4000001ff00 */
[----:B------:R-:W-:-:S02]  /*1140*/  LEA.HI R8, R9, R6, RZ, 0x4 ;  /* 0x0000000609087211 */ /* 0x000fc400078f20ff */
[----:B------:R-:W-:Y:S02]  /*1150*/  CS2R R188, SRZ ;  /* 0x0000000000bc7805 */ /* 0x000fe4000001ff00 */
[CC--:B------:R-:W-:Y:S02]  /*1160*/  LEA.HI R5, R7.reuse, R4.reuse, RZ, 0x2 ;  /* 0x0000000407057211 */ /* 0x0c0fe400078f10ff */
[----:B------:R-:W-:Y:S02]  /*1170*/  CS2R R186, SRZ ;  /* 0x0000000000ba7805 */ /* 0x000fe4000001ff00 */
[----:B------:R-:W-:Y:S02]  /*1180*/  LEA.HI R17, R7, R4, RZ, 0x5 ;  /* 0x0000000407117211 */ /* 0x000fe400078f28ff */
[----:B------:R-:W-:Y:S02]  /*1190*/  CS2R R184, SRZ ;  /* 0x0000000000b87805 */ /* 0x000fe4000001ff00 */
[----:B------:R-:W-:-:S02]  /*11a0*/  LOP3.LUT R12, R11, R12, RZ, 0x3c, !PT ;  /* 0x0000000c0b0c7212 */ /* 0x000fc400078e3cff */
[----:B------:R-:W-:Y:S02]  /*11b0*/  CS2R R182, SRZ ;  /* 0x0000000000b67805 */ /* 0x000fe4000001ff00 */
[----:B------:R-:W-:Y:S02]  /*11c0*/  LOP3.LUT R7, R8, 0x1ffffff0, RZ, 0xc0, !PT ;  /* 0x1ffffff008077812 */ /* 0x000fe400078ec0ff */
[----:B------:R-:W-:Y:S02]  /*11d0*/  CS2R R180, SRZ ;  /* 0x0000000000b47805 */ /* 0x000fe4000001ff00 */
[----:B------:R-:W-:Y:S01]  /*11e0*/  SHF.R.S32.HI R11, RZ, 0x2, R10 ;  /* 0x00000002ff0b7819 */ /* 0x000fe2000001140a */
[----:B------:R-:W-:Y:S01]  /*11f0*/  IMAD.U32 R236, R13, 0x200, R12 ;  /* 0x000002000dec7824 */ /* 0x000fe200078e000c */
[----:B------:R-:W-:Y:S01]  /*1200*/  LOP3.LUT R9, R5, 0x7ffffffc, RZ, 0xc0, !PT ;  /* 0x7ffffffc05097812 */ /* 0x000fe200078ec0ff */
[----:B------:R-:W-:Y:S01]  /*1210*/  IMAD.IADD R7, R6, 0x1, -R7 ;  /* 0x0000000106077824 */ /* 0x000fe200078e0a07 */
[----:B------:R-:W-:Y:S01]  /*1220*/  LEA.HI R10, R10, R11, RZ, 0x1 ;  /* 0x0000000b0a0a7211 */ /* 0x000fe200078f08ff */
[C---:B------:R-:W-:Y:S01]  /*1230*/  VIADD R6, R11.reuse, 0x8 ;  /* 0x000000080b067836 */ /* 0x040fe20000000000 */
[----:B------:R-:W-:Y:S01]  /*1240*/  SHF.R.S32.HI R18, RZ, 0x5, R17 ;  /* 0x00000005ff127819 */ /* 0x000fe20000011411 */
[C---:B------:R-:W-:Y:S01]  /*1250*/  VIADD R12, R11.reuse, 0x10 ;  /* 0x000000100b0c7836 */ /* 0x040fe20000000000 */
[----:B------:R-:W-:Y:S01]  /*1260*/  LOP3.LUT R10, R10, 0xfffffffe, RZ, 0xc0, !PT ;  /* 0xfffffffe0a0a7812 */ /* 0x000fe200078ec0ff */
[C---:B------:R-:W-:Y:S01]  /*1270*/  VIADD R14, R11.reuse, 0x18 ;  /* 0x000000180b0e7836 */ /* 0x040fe20000000000 */
[----:B------:R-:W-:Y:S01]  /*1280*/  LEA.HI R8, R6, R6, RZ, 0x1 ;  /* 0x0000000606087211 */ /* 0x000fe200078f08ff */
[----:B------:R-:W-:Y:S01]  /*1290*/  IMAD.IADD R4, R4, 0x1, -R9 ;  /* 0x0000000104047824 */ /* 0x000fe200078e0a09 */
[----:B------:R-:W-:Y:S01]  /*12a0*/  LEA.HI R13, R12, R12, RZ, 0x1 ;  /* 0x0000000c0c0d7211 */ /* 0x000fe200078f08ff */
[----:B------:R-:W-:Y:S01]  /*12b0*/  IMAD.IADD R10, R11, 0x1, -R10 ;  /* 0x000000010b0a7824 */ /* 0x000fe200078e0a0a */
[----:B------:R-:W-:Y:S01]  /*12c0*/  LOP3.LUT R9, R8, 0xfffffffe, RZ, 0xc0, !PT ;  /* 0xfffffffe08097812 */ /* 0x000fe200078ec0ff */
[----:B------:R-:W-:Y:S01]  /*12d0*/  IMAD R19, R18, -0x10, R19 ;  /* 0xfffffff012137824 */ /* 0x000fe200078e0213 */
[----:B------:R-:W-:-:S02]  /*12e0*/  LOP3.LUT R11, R13, 0xfffffffe, RZ, 0xc0, !PT ;  /* 0xfffffffe0d0b7812 */ /* 0x000fc400078ec0ff */
[----:B------:R-:W-:Y:S02]  /*12f0*/  CS2R R178, SRZ ;  /* 0x0000000000b27805 */ /* 0x000fe4000001ff00 */
[----:B------:R-:W-:Y:S01]  /*1300*/  LEA.HI R15, R14, R14, RZ, 0x1 ;  /* 0x0000000e0e0f7211 */ /* 0x000fe200078f08ff */
[----:B------:R-:W-:Y:S01]  /*1310*/  IMAD.IADD R9, R6, 0x1, -R9 ;  /* 0x0000000106097824 */ /* 0x000fe200078e0a09 */
[--C-:B------:R-:W-:Y:S01]  /*1320*/  SHF.R.S32.HI R6, RZ, 0x1, R8.reuse ;  /* 0x00000001ff067819 */ /* 0x100fe20000011408 */
[----:B------:R-:W-:Y:S01]  /*1330*/  IMAD.IADD R12, R12, 0x1, -R11 ;  /* 0x000000010c0c7824 */ /* 0x000fe200078e0a0b */
[----:B------:R-:W-:Y:S02]  /*1340*/  SHF.R.S32.HI R11, RZ, 0x1f, R8 ;  /* 0x0000001fff0b7819 */ /* 0x000fe40000011408 */
[----:B------:R-:W-:Y:S02]  /*1350*/  CS2R R176, SRZ ;  /* 0x0000000000b07805 */ /* 0x000fe4000001ff00 */
[----:B------:R-:W-:-:S02]  /*1360*/  LOP3.LUT R17, R15, 0xfffffffe, RZ, 0xc0, !PT ;  /* 0xfffffffe0f117812 */ /* 0x000fc400078ec0ff */
[----:B------:R-:W-:Y:S02]  /*1370*/  CS2R R174, SRZ ;  /* 0x0000000000ae7805 */ /* 0x000fe4000001ff00 */
[--C-:B------:R-:W-:Y:S02]  /*1380*/  SHF.R.S32.HI R8, RZ, 0x1, R13.reuse ;  /* 0x00000001ff087819 */ /* 0x100fe4000001140d */
[----:B------:R-:W-:Y:S02]  /*1390*/  CS2R R172, SRZ ;  /* 0x0000000000ac7805 */ /* 0x000fe4000001ff00 */
[----:B------:R-:W-:Y:S01]  /*13a0*/  SHF.R.S32.HI R13, RZ, 0x1f, R13 ;  /* 0x0000001fff0d7819 */ /* 0x000fe2000001140d */
[----:B------:R-:W-:Y:S01]  /*13b0*/  IMAD.IADD R17, R14, 0x1, -R17 ;  /* 0x000000010e117824 */ /* 0x000fe200078e0a11 */
[----:B------:R-:W-:Y:S02]  /*13c0*/  LEA.HI R11, R11, R6, RZ, 0x4 ;  /* 0x000000060b0b7211 */ /* 0x000fe400078f20ff */
[----:B------:R-:W-:-:S02]  /*13d0*/  CS2R R170, SRZ ;  /* 0x0000000000aa7805 */ /* 0x000fc4000001ff00 */
[----:B------:R-:W-:Y:S02]  /*13e0*/  SHF.R.S32.HI R18, RZ, 0x2, R5 ;  /* 0x00000002ff127819 */ /* 0x000fe40000011405 */
[----:B------:R-:W-:Y:S02]  /*13f0*/  CS2R R168, SRZ ;  /* 0x0000000000a87805 */ /* 0x000fe4000001ff00 */
[----:B------:R-:W-:Y:S02]  /*1400*/  LEA.HI R13, R13, R8, RZ, 0x4 ;  /* 0x000000080d0d7211 */ /* 0x000fe400078f20ff */
[----:B------:R-:W-:Y:S02]  /*1410*/  CS2R R166, SRZ ;  /* 0x0000000000a67805 */ /* 0x000fe4000001ff00 */
[----:B------:R-:W-:Y:S02]  /*1420*/  SHF.R.S32.HI R14, RZ, 0x1, R15 ;  /* 0x00000001ff0e7819 */ /* 0x000fe4000001140f */
[----:B------:R-:W-:-:S02]  /*1430*/  CS2R R164, SRZ ;  /* 0x0000000000a47805 */ /* 0x000fc4000001ff00 */
[----:B------:R-:W-:Y:S02]  /*1440*/  SHF.R.S32.HI R5, RZ, 0x1f, R5 ;  /* 0x0000001fff057819 */ /* 0x000fe40000011405 */
[----:B------:R-:W-:Y:S02]  /*1450*/  CS2R R162, SRZ ;  /* 0x0000000000a27805 */ /* 0x000fe4000001ff00 */
[----:B------:R-:W-:Y:S02]  /*1460*/  SHF.R.S32.HI R15, RZ, 0x1f, R15 ;  /* 0x0000001fff0f7819 */ /* 0x000fe4000001140f */
[----:B------:R-:W-:Y:S02]  /*1470*/  CS2R R160, SRZ ;  /* 0x0000000000a07805 */ /* 0x000fe4000001ff00 */
[----:B------:R-:W-:Y:S02]  /*1480*/  LOP3.LUT R11, R11, 0x1ffffff0, RZ, 0xc0, !PT ;  /* 0x1ffffff00b0b7812 */ /* 0x000fe400078ec0ff */
[----:B------:R-:W-:-:S02]  /*1490*/  CS2R R158, SRZ ;  /* 0x00000000009e7805 */ /* 0x000fc4000001ff00 */
[----:B------:R-:W-:Y:S02]  /*14a0*/  LOP3.LUT R13, R13, 0x1ffffff0, RZ, 0xc0, !PT ;  /* 0x1ffffff00d0d7812 */ /* 0x000fe400078ec0ff */
[----:B------:R-:W-:Y:S02]  /*14b0*/  CS2R R156, SRZ ;  /* 0x00000000009c7805 */ /* 0x000fe4000001ff00 */
[----:B------:R-:W-:Y:S01]  /*14c0*/  LEA.HI R5, R5, R18, RZ, 0x3 ;  /* 0x0000001205057211 */ /* 0x000fe200078f18ff */
[----:B------:R-:W-:Y:S01]  /*14d0*/  IMAD.IADD R6, R6, 0x1, -R11 ;  /* 0x0000000106067824 */ /* 0x000fe200078e0a0b */
[----:B------:R-:W-:Y:S01]  /*14e0*/  LEA.HI R15, R15, R14, RZ, 0x4 ;  /* 0x0000000e0f0f7211 */ /* 0x000fe200078f20ff */
[----:B------:R-:W-:Y:S01]  /*14f0*/  IMAD.IADD R13, R8, 0x1, -R13 ;  /* 0x00000001080d7824 */ /* 0x000fe200078e0a0d */
[----:B------:R-:W-:Y:S01]  /*1500*/  LOP3.LUT R5, R5, 0xfffffff8, RZ, 0xc0, !PT ;  /* 0xfffffff805057812 */ /* 0x000fe200078ec0ff */
[----:B------:R-:W-:Y:S01]  /*1510*/  IMAD R8, R7, 0x8, R10 ;  /* 0x0000000807087824 */ /* 0x000fe200078e020a */
[----:B------:R-:W-:Y:S01]  /*1520*/  LOP3.LUT R15, R15, 0x1ffffff0, RZ, 0xc0, !PT ;  /* 0x1ffffff00f0f7812 */ /* 0x000fe200078ec0ff */
[----:B------:R-:W-:Y:S01]  /*1530*/  IMAD R7, R6, 0x8, R9 ;  /* 0x0000000806077824 */ /* 0x000fe200078e0209 */
[----:B------:R-:W-:Y:S01]  /*1540*/  IADD3 R5, R19, R5, -R18 ;  /* 0x0000000513057210 */ /* 0x000fe20007ffe812 */
[----:B------:R-:W-:Y:S01]  /*1550*/  IMAD R6, R13, 0x8, R12 ;  /* 0x000000080d067824 */ /* 0x000fe200078e020c */
[----:B------:R1:W-:Y:S01]  /*1560*/  STL [R1+0x8], R8 ;  /* 0x0000080801007387 */ /* 0x0003e20000100800 */
[----:B------:R-:W-:Y:S01]  /*1570*/  IMAD.IADD R14, R14, 0x1, -R15 ;  /* 0x000000010e0e7824 */ /* 0x000fe200078e0a0f */
[----:B------:R-:W-:Y:S01]  /*1580*/  CS2R R154, SRZ ;  /* 0x00000000009a7805 */ /* 0x000fe2000001ff00 */
[----:B------:R-:W-:Y:S01]  /*1590*/  IMAD R226, R226, -0x40, R5 ;  /* 0xffffffc0e2e27824 */ /* 0x000fe200078e0205 */
[----:B------:R-:W-:Y:S01]  /*15a0*/  STL [R1+0x4], R7 ;  /* 0x0000040701007387 */ /* 0x000fe20000100800 */
[----:B------:R-:W-:Y:S01]  /*15b0*/  IMAD R237, R14, 0x8, R17 ;  /* 0x000000080eed7824 */ /* 0x000fe200078e0211 */
[----:B------:R-:W-:-:S02]  /*15c0*/  LOP3.LUT R5, R16, 0x1, RZ, 0xfc, !PT ;  /* 0x0000000110057812 */ /* 0x000fc400078efcff */
[----:B------:R-:W-:Y:S01]  /*15d0*/  CS2R R152, SRZ ;  /* 0x0000000000987805 */ /* 0x000fe2000001ff00 */
[----:B------:R2:W-:Y:S01]  /*15e0*/  STL [R1], R6 ;  /* 0x0000000601007387 */ /* 0x0005e20000100800 */
[----:B------:R-:W-:Y:S01]  /*15f0*/  SHF.R.S32.HI R235, RZ, 0x7, R235 ;  /* 0x00000007ffeb7819 */ /* 0x000fe200000114eb */
[----:B-1----:R-:W-:Y:S01]  /*1600*/  IMAD.MOV.U32 R8, RZ, RZ, RZ ;  /* 0x000000ffff087224 */ /* 0x002fe200078e00ff */
[----:B--2---:R-:W-:-:S07]  /*1610*/  CS2R R6, SRZ ;  /* 0x0000000000067805 */ /* 0x004fce000001ff00 */
.L_x_251:
[----:B------:R-:W-:-:S13]  /*1620*/  ISETP.NE.AND P0, PT, R5, 0x3, PT ;  /* 0x000000030500780c */ /* 0x000fda0003f05270 */
[----:B---3--:R-:W-:Y:S05]  /*1630*/  @!P0 BRA `(.L_x_241) ;  /* 0x0000000000048947 */ /* 0x008fea0003800000 */
[----:B------:R-:W-:Y:S01]  /*1640*/  BPT.TRAP 0x1 ;  /* 0x000000040000795c */ /* 0x000fe20000300000 */
.L_x_241:
[----:B------:R-:W-:Y:S01]  /*1650*/  IMAD R9, R8, 0x8, R2 ;  /* 0x0000000808097824 */ /* 0x000fe200078e0202 */
[----:B------:R-:W-:-:S04]  /*1660*/  SHF.L.U32 R12, R7, 0x1f, RZ ;  /* 0x0000001f070c7819 */ /* 0x000fc800000006ff */
[----:B------:R1:W2:Y:S01]  /*1670*/  SYNCS.PHASECHK.TRANS64.TRYWAIT P1, [R9+URZ+0x30c10], R12 ;  /* 0x030c100c090075a7 */ /* 0x0002a2000802017f */
[----:B------:R-:W-:Y:S05]  /*1680*/  @!P0 BRA `(.L_x_242) ;  /* 0x0000000000048947 */ /* 0x000fea0003800000 */
[----:B------:R-:W-:Y:S01]  /*1690*/  BPT.TRAP 0x1 ;  /* 0x000000040000795c */ /* 0x000fe20000300000 */
.L_x_242:
[----:B------:R-:W-:-:S05]  /*16a0*/  VIADD R10, R2, 0x10000 ;  /* 0x00010000020a7836 */ /* 0x000fca0000000000 */
[----:B------:R-:W-:-:S04]  /*16b0*/  SHF.R.U32.HI R10, RZ, 0x4, R10 ;  /* 0x00000004ff0a7819 */ /* 0x000fc8000001160a */
[----:B------:R-:W-:Y:S01]  /*16c0*/  LOP3.LUT R10, R10, 0x3fff, RZ, 0xc0, !PT ;  /* 0x00003fff0a0a7812 */ /* 0x000fe200078ec0ff */
[----:B--2---:R-:W-:Y:S06]  /*16d0*/  @P1 BRA `(.L_x_243) ;  /* 0x0000000000081947 */ /* 0x004fec0003800000 */
[----:B------:R-:W2:Y:S02]  /*16e0*/  SYNCS.PHASECHK.TRANS64.TRYWAIT P1, [R9+URZ+0x30c10], R12 ;  /* 0x030c100c090075a7 */ /* 0x000ea4000802017f */
[----:B--2---:R-:W-:Y:S05]  /*16f0*/  @!P1 BRA `(.L_x_244) ;  /* 0x0000005c009c9947 */ /* 0x004fea0003800000 */
.L_x_243:
[----:B------:R-:W-:Y:S05]  /*1700*/  WARPSYNC.ALL ;  /* 0x0000000000007948 */ /* 0x000fea0003800000 */
[----:B------:R-:W-:Y:S01]  /*1710*/  LOP3.LUT R11, R10, 0x10000, RZ, 0xfc, !PT ;  /* 0x000100000a0b7812 */ /* 0x000fe200078efcff */
[----:B------:R-:W-:Y:S01]  /*1720*/  IMAD R13, R225, 0x2000, R2 ;  /* 0x00002000e10d7824 */ /* 0x000fe200078e0202 */
[----:B------:R-:W3:Y:S04]  /*1730*/  LDL R15, [R1+0x4] ;  /* 0x00000400010f7983 */ /* 0x000ee80000100800 */
[----:B------:R-:W-:Y:S01]  /*1740*/  R2UR UR9, R13 ;  /* 0x000000000d0972ca */ /* 0x000fe200000e0000 */
[----:B------:R-:W-:Y:S01]  /*1750*/  IMAD R11, R8, 0x400, R11 ;  /* 0x00000400080b7824 */ /* 0x000fe200078e020b */
[----:B------:R-:W4:Y:S04]  /*1760*/  LDL R16, [R1+0x8] ;  /* 0x0000080001107983 */ /* 0x000f280000100800 */
[----:B------:R-:W-:Y:S01]  /*1770*/  R2UR UR8, R11 ;  /* 0x000000000b0872ca */ /* 0x000fe200000e0000 */
[----:B------:R-:W5:Y:S06]  /*1780*/  LDL R14, [R1] ;  /* 0x00000000010e7983 */ /* 0x000f6c0000100800 */
[----:B------:R-:W-:-:S04]  /*1790*/  USHF.R.U32.HI UR4, URZ, 0x4, UR9 ;  /* 0x000000043f047899 */ /* 0x000fc80008011609 */
[----:B------:R-:W-:Y:S01]  /*17a0*/  ULOP3.LUT UR4, UR4, 0x3fff, URZ, 0xc0, !UPT ;  /* 0x00003fff04047892 */ /* 0x000fe2000f8ec03f */
[----:B------:R-:W-:-:S03]  /*17b0*/  WARPGROUP.ARRIVE ;  /* 0x00000000000079c5 */ /* 0x000fc60000000000 */
[----:B------:R-:W-:Y:S01]  /*17c0*/  ULOP3.LUT UR10, UR4, 0x10000, URZ, 0xfc, !UPT ;  /* 0x00010000040a7892 */ /* 0x000fe2000f8efc3f */
[----:B------:R-:W-:Y:S01]  /*17d0*/  UMOV UR6, UR8 ;  /* 0x0000000800067c82 */ /* 0x000fe20008000000 */
[----:B------:R-:W-:Y:S01]  /*17e0*/  UMOV UR7, 0x40000040 ;  /* 0x4000004000077882 */ /* 0x000fe20000000000 */
[----:B------:R-:W-:-:S04]  /*17f0*/  UMOV UR5, 0x40000040 ;  /* 0x4000004000057882 */ /* 0x000fc80000000000 */
        /* <DEDUP_REMOVED lines=20> */
[C---:B---3--:R-:W-:Y:S02]  /*1940*/  IMAD R13, R8.reuse, 0x80, R15 ;  /* 0x00000080080d7824 */ /* 0x048fe400078e020f */
[C---:B----4-:R-:W-:Y:S02]  /*1950*/  IMAD R11, R8.reuse, 0x80, R16 ;  /* 0x00000080080b7824 */ /* 0x050fe400078e0210 */
[----:B-----5:R-:W-:-:S02]  /*1960*/  IMAD R15, R8, 0x80, R14 ;  /* 0x00000080080f7824 */ /* 0x020fc400078e020e */
[----:B------:R-:W-:Y:S02]  /*1970*/  IMAD R17, R8, 0x80, R237 ;  /* 0x0000008008117824 */ /* 0x000fe400078e02ed */
[C---:B------:R-:W-:Y:S02]  /*1980*/  IMAD R11, R4.reuse, 0x2, R11 ;  /* 0x00000002040b7824 */ /* 0x040fe400078e020b */
[C---:B------:R-:W-:Y:S02]  /*1990*/  IMAD R13, R4.reuse, 0x2, R13 ;  /* 0x00000002040d7824 */ /* 0x040fe400078e020d */
[C---:B------:R-:W-:Y:S02]  /*19a0*/  IMAD R15, R4.reuse, 0x2, R15 ;  /* 0x00000002040f7824 */ /* 0x040fe400078e020f */
[----:B------:R-:W-:Y:S02]  /*19b0*/  IMAD R17, R4, 0x2, R17 ;  /* 0x0000000204117824 */ /* 0x000fe400078e0211 */
[----:B------:R-:W-:Y:S01]  /*19c0*/  IMAD R20, R11, 0x4, R2 ;  /* 0x000000040b147824 */ /* 0x000fe200078e0202 */
[----:B------:R-:W-:-:S02]  /*19d0*/  WARPGROUP.DEPBAR.LE gsb0, 0x0 ;  /* 0x00008000000079c5 */ /* 0x000fc40000010000 */
[----:B------:R-:W-:-:S06]  /*19e0*/  WARPGROUP.ARRIVE ;  /* 0x00000000000079c5 */ /* 0x000fcc0000000000 */
[----:B------:R-:W-:Y:S01]  /*19f0*/  HGMMA.64x128x16.F32.BF16 R88, gdesc[UR4], R88, gsb0 ;  /* 0x01e00000045879f0 */ /* 0x000fe20008001858 */
[--C-:B------:R-:W-:Y:S02]  /*1a00*/  IMAD R234, R13, 0x4, R2.reuse ;  /* 0x000000040dea7824 */ /* 0x100fe400078e0202 */
[--C-:B------:R-:W-:Y:S02]  /*1a10*/  IMAD R222, R15, 0x4, R2.reuse ;  /* 0x000000040fde7824 */ /* 0x100fe400078e0202 */
[----:B------:R-:W-:Y:S02]  /*1a20*/  IMAD R216, R17, 0x4, R2 ;  /* 0x0000000411d87824 */ /* 0x000fe400078e0202 */
[----:B------:R-:W-:-:S04]  /*1a30*/  VIADD R220, R2, 0x20000 ;  /* 0x0002000002dc7836 */ /* 0x000fc80000000000 */
[--C-:B------:R-:W-:Y:S02]  /*1a40*/  IMAD R217, R11, 0x4, R220.reuse ;  /* 0x000000040bd97824 */ /* 0x100fe400078e02dc */
[--C-:B------:R-:W-:Y:S02]  /*1a50*/  IMAD R221, R13, 0x4, R220.reuse ;  /* 0x000000040ddd7824 */ /* 0x100fe400078e02dc */
[--C-:B------:R-:W-:Y:S02]  /*1a60*/  IMAD R219, R15, 0x4, R220.reuse ;  /* 0x000000040fdb7824 */ /* 0x100fe400078e02dc */
[----:B------:R-:W-:Y:S01]  /*1a70*/  IMAD R220, R17, 0x4, R220 ;  /* 0x0000000411dc7824 */ /* 0x000fe200078e02dc */
[----:B------:R-:W-:Y:S02]  /*1a80*/  WARPGROUP.DEPBAR.LE gsb0, 0x0 ;  /* 0x00008000000079c5 */ /* 0x000fe40000010000 */
[----:B------:R-:W3:Y:S04]  /*1a90*/  LDS R20, [R20+0x20000] ;  /* 0x0200000014147984 */ /* 0x000ee80000000800 */
[----:B------:R-:W4:Y:S04]  /*1aa0*/  LDS R234, [R234+0x20000] ;  /* 0x02000000eaea7984 */ /* 0x000f280000000800 */
[----:B------:R-:W1:Y:S04]  /*1ab0*/  LDS R222, [R222+0x20000] ;  /* 0x02000000dede7984 */ /* 0x000e680000000800 */
[----:B------:R-:W1:Y:S01]  /*1ac0*/  LDS R216, [R216+0x20000] ;  /* 0x02000000d8d87984 */ /* 0x000e620000000800 */
[----:B------:R-:W-:Y:S05]  /*1ad0*/  @!P0 BRA `(.L_x_245) ;  /* 0x0000000000048947 */ /* 0x000fea0003800000 */
[----:B------:R-:W-:Y:S01]  /*1ae0*/  BPT.TRAP 0x1 ;  /* 0x000000040000795c */ /* 0x000fe20000300000 */
.L_x_245:
[----:B------:R1:W1:Y:S01]  /*1af0*/  SYNCS.PHASECHK.TRANS64.TRYWAIT P1, [R9+URZ+0x30c30], R12 ;  /* 0x030c300c090075a7 */ /* 0x000262000802017f */
[----:B------:R-:W-:Y:S05]  /*1b00*/  @!P0 BRA `(.L_x_246) ;  /* 0x0000000000048947 */ /* 0x000fea0003800000 */
[----:B------:R-:W-:Y:S01]  /*1b10*/  BPT.TRAP 0x1 ;  /* 0x000000040000795c */ /* 0x000fe20000300000 */
.L_x_246:
[----:B------:R-:W-:-:S05]  /*1b20*/  VIADD R11, R2, 0x18000 ;  /* 0x00018000020b7836 */ /* 0x000fca0000000000 */
[----:B------:R-:W-:-:S04]  /*1b30*/  SHF.R.U32.HI R11, RZ, 0x4, R11 ;  /* 0x00000004ff0b7819 */ /* 0x000fc8000001160b */
[----:B------:R-:W-:-:S04]  /*1b40*/  LOP3.LUT R218, R11, 0x3fff, RZ, 0xc0, !PT ;  /* 0x00003fff0bda7812 */ /* 0x000fc800078ec0ff */
[----:B------:R-:W-:Y:S01]  /*1b50*/  LOP3.LUT R11, R218, 0x10000, RZ, 0xfc, !PT ;  /* 0x00010000da0b7812 */ /* 0x000fe200078efcff */
[----:B-1----:R-:W-:Y:S06]  /*1b60*/  @P1 BRA `(.L_x_247) ;  /* 0x0000000000081947 */ /* 0x002fec0003800000 */
[----:B------:R-:W1:Y:S02]  /*1b70*/  SYNCS.PHASECHK.TRANS64.TRYWAIT P1, [R9+URZ+0x30c30], R12 ;  /* 0x030c300c090075a7 */ /* 0x000e64000802017f */
[----:B-1----:R-:W-:Y:S05]  /*1b80*/  @!P1 BRA `(.L_x_248) ;  /* 0x00000058008c9947 */ /* 0x002fea0003800000 */
.L_x_247:
        /* <DEDUP_REMOVED lines=16> */
[----:B------:R-:W-:Y:S01]  /*1c90*/  VIADD R232, R3, 0x8 ;  /* 0x0000000803e87836 */ /* 0x000fe20000000000 */
[----:B------:R-:W-:Y:S01]  /*1ca0*/  ULDC UR10, c[0x0][0x744] ;  /* 0x0001d100000a7ab9 */ /* 0x000fe20000000800 */
[----:B------:R-:W5:Y:S01]  /*1cb0*/  SHFL.IDX PT, R11, R20, R3, 0x1f ;  /* 0x00001f03140b7589 */ /* 0x000f6200000e0000 */
[----:B------:R-:W-:Y:S01]  /*1cc0*/  UMOV UR6, UR8 ;  /* 0x0000000800067c82 */ /* 0x000fe20008000000 */
[----:B------:R-:W-:Y:S01]  /*1cd0*/  UMOV UR4, UR9 ;  /* 0x0000000900047c82 */ /* 0x000fe20008000000 */
[----:B------:R-:W-:Y:S01]  /*1ce0*/  FSEL R22, R95, -INF , P1 ;  /* 0xff8000005f167808 */ /* 0x000fe20000800000 */
[----:B------:R-:W-:Y:S01]  /*1cf0*/  HGMMA.64x128x16.F32.BF16 R24, gdesc[UR4], RZ, !UPT, gsb0 ;  /* 0x01e00000041879f0 */ /* 0x000fe2000c0018ff */
[----:B------:R-:W-:Y:S01]  /*1d00*/  UIADD3 UR6, UR8, 0x2, URZ ;  /* 0x0000000208067890 */ /* 0x000fe2000fffe03f */
[----:B------:R-:W4:Y:S01]  /*1d10*/  SHFL.IDX PT, R13, R20, R232, 0x1f ;  /* 0x00001fe8140d7589 */ /* 0x000f2200000e0000 */
[----:B------:R-:W-:Y:S01]  /*1d20*/  UIADD3 UR4, UR9, 0x2, URZ ;  /* 0x0000000209047890 */ /* 0x000fe2000fffe03f */
[C---:B------:R-:W-:Y:S01]  /*1d30*/  VIADD R227, R3.reuse, 0x1c ;  /* 0x0000001c03e37836 */ /* 0x040fe20000000000 */
[----:B------:R-:W-:Y:S01]  /*1d40*/  UMOV UR7, 0x40000040 ;  /* 0x4000004000077882 */ /* 0x000fe20000000000 */
[----:B------:R-:W-:Y:S01]  /*1d50*/  UMOV UR5, 0x40000040 ;  /* 0x4000004000057882 */ /* 0x000fe20000000000 */
[----:B------:R-:W-:Y:S01]  /*1d60*/  FSEL R19, R96, -INF , P2 ;  /* 0xff80000060137808 */ /* 0x000fe20001000000 */
[C---:B------:R-:W-:Y:S01]  /*1d70*/  VIADD R228, R3.reuse, 0x18 ;  /* 0x0000001803e47836 */ /* 0x040fe20000000000 */
[----:B------:R-:W-:Y:S01]  /*1d80*/  FSEL R21, R98, -INF , P1 ;  /* 0xff80000062157808 */ /* 0x000fe20000800000 */
[C---:B------:R-:W-:Y:S01]  /*1d90*/  VIADD R233, R3.reuse, 0x4 ;  /* 0x0000000403e97836 */ /* 0x040fe20000000000 */
[----:B------:R-:W-:Y:S01]  /*1da0*/  FSEL R88, R88, -INF , P2 ;  /* 0xff80000058587808 */ /* 0x000fe20001000000 */
[--C-:B-1----:R-:W-:Y:S01]  /*1db0*/  FFMA.FTZ R23, R18, UR10, -R15.reuse ;  /* 0x0000000a12177c23 */ /* 0x102fe2000801080f */
[----:B------:R-:W-:Y:S01]  /*1dc0*/  FFMA.FTZ R17, R22, UR10, -R15 ;  /* 0x0000000a16117c23 */ /* 0x000fe2000801080f */
[----:B------:R-:W-:Y:S01]  /*1dd0*/  VIADD R229, R3, 0x14 ;  /* 0x0000001403e57836 */ /* 0x000fe20000000000 */
[----:B--2---:R-:W1:Y:S01]  /*1de0*/  SHFL.IDX PT, R12, R20, R233, 0x1f ;  /* 0x00001fe9140c7589 */ /* 0x004e6200000e0000 */
        /* <DEDUP_REMOVED lines=10> */
[----:B----4-:R-:W-:Y:S01]  /*1e90*/  FFMA.FTZ R14, R94, UR10, -R13 ;  /* 0x0000000a5e0e7c23 */ /* 0x010fe2000801080d */
[----:B------:R-:W-:Y:S01]  /*1ea0*/  FSEL R94, R103, -INF , P1 ;  /* 0xff800000675e7808 */ /* 0x000fe20000800000 */
[----:B--2---:R-:W2:Y:S01]  /*1eb0*/  SHFL.IDX PT, R23, R20, R227, 0x1f ;  /* 0x00001fe314177589 */ /* 0x004ea200000e0000 */
[----:B------:R-:W-:-:S02]  /*1ec0*/  FSEL R102, R102, -INF , P1 ;  /* 0xff80000066667808 */ /* 0x000fc40000800000 */
[----:B------:R-:W-:Y:S01]  /*1ed0*/  FSEL R90, R90, -INF , P1 ;  /* 0xff8000005a5a7808 */ /* 0x000fe20000800000 */
[----:B------:R-:W-:Y:S01]  /*1ee0*/  SHFL.IDX PT, R98, R234, R230, 0x1f ;  /* 0x00001fe6ea627589 */ /* 0x000fe200000e0000 */
[----:B------:R-:W-:Y:S01]  /*1ef0*/  FSEL R89, R89, -INF , P2 ;  /* 0xff80000059597808 */ /* 0x000fe20001000000 */
[----:B------:R4:W-:Y:S01]  /*1f00*/  MUFU.EX2 R16, R22 ;  /* 0x0000001600107308 */ /* 0x0009e20000000800 */
[----:B-1----:R-:W-:Y:S01]  /*1f10*/  FSEL R88, R101, -INF , P2 ;  /* 0xff80000065587808 */ /* 0x002fe20001000000 */
[----:B------:R-:W-:Y:S01]  /*1f20*/  FFMA.FTZ R11, R90, UR10, -R11 ;  /* 0x0000000a5a0b7c23 */ /* 0x000fe2000801080b */
[----:B------:R-:W-:Y:S01]  /*1f30*/  FSEL R92, R92, -INF , P2 ;  /* 0xff8000005c5c7808 */ /* 0x000fe20001000000 */
[----:B------:R-:W1:Y:S01]  /*1f40*/  SHFL.IDX PT, R90, R234, R3, 0x1f ;  /* 0x00001f03ea5a7589 */ /* 0x000e6200000e0000 */
[----:B------:R-:W-:Y:S01]  /*1f50*/  FFMA.FTZ R89, R89, UR10, -R12 ;  /* 0x0000000a59597c23 */ /* 0x000fe2000801080c */
[----:B------:R-:W-:Y:S02]  /*1f60*/  FSEL R97, R97, -INF , P2 ;  /* 0xff80000061617808 */ /* 0x000fe40001000000 */
[----:B------:R-:W-:Y:S01]  /*1f70*/  FFMA.FTZ R92, R92, UR10, -R13 ;  /* 0x0000000a5c5c7c23 */ /* 0x000fe2000801080d */
[----:B------:R2:W-:Y:S01]  /*1f80*/  MUFU.EX2 R224, R89 ;  /* 0x0000005900e07308 */ /* 0x0005e20000000800 */
[--C-:B---3--:R-:W-:Y:S01]  /*1f90*/  FFMA.FTZ R100, R100, UR10, -R21.reuse ;  /* 0x0000000a64647c23 */ /* 0x108fe20008010815 */
[----:B----4-:R-:W-:Y:S01]  /*1fa0*/  FFMA.FTZ R22, R102, UR10, -R21 ;  /* 0x0000000a66167c23 */ /* 0x010fe20008010815 */
[----:B------:R-:W-:Y:S01]  /*1fb0*/  FSEL R99, R99, -INF , P1 ;  /* 0xff80000063637808 */ /* 0x000fe20000800000 */
[----:B------:R-:W-:Y:S01]  /*1fc0*/  SHFL.IDX PT, R96, R234, R231, 0x1f ;  /* 0x00001fe7ea607589 */ /* 0x000fe200000e0000 */
[----:B-----5:R-:W-:Y:S01]  /*1fd0*/  FFMA.FTZ R97, R97, UR10, -R18 ;  /* 0x0000000a61617c23 */ /* 0x020fe20008010812 */
[----:B------:R-:W-:-:S02]  /*1fe0*/  FSEL R91, R91, -INF , P1 ;  /* 0xff8000005b5b7808 */ /* 0x000fc40000800000 */
[----:B------:R3:W-:Y:S01]  /*1ff0*/  MUFU.EX2 R21, R100 ;  /* 0x0000006400157308 */ /* 0x0007e20000000800 */
[--C-:B--2---:R-:W-:Y:S01]  /*2000*/  FFMA.FTZ R95, R88, UR10, -R23.reuse ;  /* 0x0000000a585f7c23 */ /* 0x104fe20008010817 */
[----:B------:R-:W-:Y:S01]  /*2010*/  FFMA.FTZ R88, R94, UR10, -R23 ;  /* 0x0000000a5e587c23 */ /* 0x000fe20008010817 */
[----:B------:R-:W-:Y:S01]  /*2020*/  FSEL R89, R104, -INF , P2 ;  /* 0xff80000068597808 */ /* 0x000fe20001000000 */
[----:B------:R-:W2:Y:S01]  /*2030*/  SHFL.IDX PT, R94, R234, R232, 0x1f ;  /* 0x00001fe8ea5e7589 */ /* 0x000ea200000e0000 */
[----:B------:R-:W-:Y:S01]  /*2040*/  FFMA.FTZ R99, R99, UR10, -R18 ;  /* 0x0000000a63637c23 */ /* 0x000fe20008010812 */
[----:B------:R-:W-:Y:S01]  /*2050*/  FSEL R93, R108, -INF , P2 ;  /* 0xff8000006c5d7808 */ /* 0x000fe20001000000 */
[----:B------:R-:W-:Y:S01]  /*2060*/  FFMA.FTZ R12, R91, UR10, -R12 ;  /* 0x0000000a5b0c7c23 */ /* 0x000fe2000801080c */
[----:B------:R4:W-:Y:S01]  /*2070*/  MUFU.EX2 R13, R92 ;  /* 0x0000005c000d7308 */ /* 0x0009e20000000800 */
[----:B---3--:R-:W3:Y:S01]  /*2080*/  SHFL.IDX PT, R100, R234, R229, 0x1f ;  /* 0x00001fe5ea647589 */ /* 0x008ee200000e0000 */
[----:B------:R-:W-:Y:S01]  /*2090*/  FSEL R91, R106, -INF , P1 ;  /* 0xff8000006a5b7808 */ /* 0x000fe20000800000 */
[--C-:B-1----:R-:W-:Y:S01]  /*20a0*/  FFMA.FTZ R89, R89, UR10, -R90.reuse ;  /* 0x0000000a59597c23 */ /* 0x102fe2000801085a */
[----:B------:R-:W-:Y:S01]  /*20b0*/  FSEL R103, R114, -INF , P1 ;  /* 0xff80000072677808 */ /* 0x000fe20000800000 */
[----:B------:R-:W-:Y:S01]  /*20c0*/  SHFL.IDX PT, R104, R234, R227, 0x1f ;  /* 0x00001fe3ea687589 */ /* 0x000fe200000e0000 */
[----:B------:R-:W-:Y:S01]  /*20d0*/  FSEL R115, R115, -INF , P1 ;  /* 0xff80000073737808 */ /* 0x000fe20000800000 */
[----:B------:R-:W-:Y:S01]  /*20e0*/  FFMA.FTZ R90, R91, UR10, -R90 ;  /* 0x0000000a5b5a7c23 */ /* 0x000fe2000801085a */
[----:B------:R1:W-:Y:S01]  /*20f0*/  MUFU.EX2 R18, R97 ;  /* 0x0000006100127308 */ /* 0x0003e20000000800 */
[----:B----4-:R-:W4:Y:S01]  /*2100*/  SHFL.IDX PT, R92, R234, R233, 0x1f ;  /* 0x00001fe9ea5c7589 */ /* 0x010f2200000e0000 */
[----:B------:R-:W-:-:S02]  /*2110*/  FSEL R91, R105, -INF , P2 ;  /* 0xff800000695b7808 */ /* 0x000fc40001000000 */
[----:B------:R-:W-:Y:S01]  /*2120*/  FSEL R107, R107, -INF , P1 ;  /* 0xff8000006b6b7808 */ /* 0x000fe20000800000 */
[----:B------:R-:W5:Y:S01]  /*2130*/  SHFL.IDX PT, R101, R234, R228, 0x1f ;  /* 0x00001fe4ea657589 */ /* 0x000f6200000e0000 */
[----:B------:R-:W-:Y:S02]  /*2140*/  FSEL R119, R119, -INF , P1 ;  /* 0xff80000077777808 */ /* 0x000fe40000800000 */
[----:B------:R3:W-:Y:S01]  /*2150*/  MUFU.EX2 R20, R99 ;  /* 0x0000006300147308 */ /* 0x0007e20000000800 */
[----:B-1----:R-:W-:Y:S01]  /*2160*/  FSEL R97, R110, -INF , P1 ;  /* 0xff8000006e617808 */ /* 0x002fe20000800000 */
[----:B------:R-:W1:Y:S01]  /*2170*/  SHFL.IDX PT, R108, R222, R233, 0x1f ;  /* 0x00001fe9de6c7589 */ /* 0x000e6200000e0000 */
[----:B------:R-:W-:Y:S01]  /*2180*/  FSEL R111, R111, -INF , P1 ;  /* 0xff8000006f6f7808 */ /* 0x000fe20000800000 */
[--C-:B--2---:R-:W-:Y:S01]  /*2190*/  FFMA.FTZ R93, R93, UR10, -R94.reuse ;  /* 0x0000000a5d5d7c23 */ /* 0x104fe2000801085e */
[----:B------:R-:W-:Y:S01]  /*21a0*/  FSEL R102, R116, -INF , P2 ;  /* 0xff80000074667808 */ /* 0x000fe20001000000 */
[----:B------:R-:W-:Y:S01]  /*21b0*/  FFMA.FTZ R94, R97, UR10, -R94 ;  /* 0x0000000a615e7c23 */ /* 0x000fe2000801085e */
[----:B------:R-:W2:Y:S01]  /*21c0*/  SHFL.IDX PT, R106, R222, R3, 0x1f ;  /* 0x00001f03de6a7589 */ /* 0x000ea200000e0000 */
[----:B------:R-:W-:Y:S01]  /*21d0*/  FSEL R97, R112, -INF , P2 ;  /* 0xff80000070617808 */ /* 0x000fe20001000000 */
[----:B------:R4:W-:Y:S01]  /*21e0*/  MUFU.EX2 R23, R95 ;  /* 0x0000005f00177308 */ /* 0x0009e20000000800 */
[----:B---3--:R-:W-:Y:S01]  /*21f0*/  FSEL R99, R113, -INF , P2 ;  /* 0xff80000071637808 */ /* 0x008fe20001000000 */
[----:B------:R-:W3:Y:S01]  /*2200*/  SHFL.IDX PT, R112, R222, R231, 0x1f ;  /* 0x00001fe7de707589 */ /* 0x000ee200000e0000 */
[----:B------:R-:W-:Y:S01]  /*2210*/  FSEL R118, R118, -INF , P1 ;  /* 0xff80000076767808 */ /* 0x000fe20000800000 */
[--C-:B------:R-:W-:Y:S01]  /*2220*/  FFMA.FTZ R97, R97, UR10, -R98.reuse ;  /* 0x0000000a61617c23 */ /* 0x100fe20008010862 */
[----:B------:R-:W-:Y:S01]  /*2230*/  FFMA.FTZ R98, R103, UR10, -R98 ;  /* 0x0000000a67627c23 */ /* 0x000fe20008010862 */
[--C-:B------:R-:W-:Y:S01]  /*2240*/  FFMA.FTZ R99, R99, UR10, -R100.reuse ;  /* 0x0000000a63637c23 */ /* 0x100fe20008010864 */
[----:B------:R-:W-:Y:S01]  /*2250*/  FFMA.FTZ R100, R115, UR10, -R100 ;  /* 0x0000000a73647c23 */ /* 0x000fe20008010864 */
[----:B------:R-:W-:Y:S01]  /*2260*/  FSEL R103, R117, -INF , P2 ;  /* 0xff80000075677808 */ /* 0x000fe20001000000 */
[----:B------:R-:W3:Y:S01]  /*2270*/  SHFL.IDX PT, R114, R222, R230, 0x1f ;  /* 0x00001fe6de727589 */ /* 0x000ee200000e0000 */
[--C-:B----4-:R-:W-:Y:S01]  /*2280*/  FFMA.FTZ R91, R91, UR10, -R92.reuse ;  /* 0x0000000a5b5b7c23 */ /* 0x110fe2000801085c */
[----:B------:R-:W-:Y:S01]  /*2290*/  FSEL R95, R109, -INF , P2 ;  /* 0xff8000006d5f7808 */ /* 0x000fe20001000000 */
[----:B------:R-:W-:Y:S01]  /*22a0*/  FFMA.FTZ R92, R107, UR10, -R92 ;  /* 0x0000000a6b5c7c23 */ /* 0x000fe2000801085c */
[----:B------:R-:W4:Y:S01]  /*22b0*/  SHFL.IDX PT, R115, R222, R229, 0x1f ;  /* 0x00001fe5de737589 */ /* 0x000f2200000e0000 */
[--C-:B------:R-:W-:Y:S01]  /*22c0*/  FFMA.FTZ R103, R103, UR10, -R104.reuse ;  /* 0x0000000a67677c23 */ /* 0x100fe20008010868 */
[----:B------:R-:W-:Y:S01]  /*22d0*/  FFMA.FTZ R104, R119, UR10, -R104 ;  /* 0x0000000a77687c23 */ /* 0x000fe20008010868 */
[----:B------:R-:W-:Y:S01]  /*22e0*/  FSEL R107, R121, -INF , P2 ;  /* 0xff800000796b7808 */ /* 0x000fe20001000000 */
[----:B------:R-:W4:Y:S01]  /*22f0*/  SHFL.IDX PT, R109, R222, R232, 0x1f ;  /* 0x00001fe8de6d7589 */ /* 0x000f2200000e0000 */
[----:B------:R-:W-:Y:S01]  /*2300*/  FSEL R123, R123, -INF , P1 ;  /* 0xff8000007b7b7808 */ /* 0x000fe20000800000 */
[--C-:B------:R-:W-:Y:S01]  /*2310*/  FFMA.FTZ R95, R95, UR10, -R96.reuse ;  /* 0x0000000a5f5f7c23 */ /* 0x100fe20008010860 */
[----:B------:R-:W-:Y:S01]  /*2320*/  FFMA.FTZ R96, R111, UR10, -R96 ;  /* 0x0000000a6f607c23 */ /* 0x000fe20008010860 */
[----:B------:R-:W4:Y:S01]  /*2330*/  SHFL.IDX PT, R119, R222, R228, 0x1f ;  /* 0x00001fe4de777589 */ /* 0x000f2200000e0000 */
[----:B------:R-:W-:Y:S01]  /*2340*/  FSEL R105, R120, -INF , P2 ;  /* 0xff80000078697808 */ /* 0x000fe20001000000 */
[--C-:B-----5:R-:W-:Y:S01]  /*2350*/  FFMA.FTZ R102, R102, UR10, -R101.reuse ;  /* 0x0000000a66667c23 */ /* 0x120fe20008010865 */
[----:B------:R-:W-:Y:S01]  /*2360*/  FSEL R111, R122, -INF , P1 ;  /* 0xff8000007a6f7808 */ /* 0x000fe20000800000 */
[--C-:B-1----:R-:W-:Y:S01]  /*2370*/  FFMA.FTZ R107, R107, UR10, -R108.reuse ;  /* 0x0000000a6b6b7c23 */ /* 0x102fe2000801086c */
[----:B------:R-:W-:Y:S01]  /*2380*/  FSEL R110, R124, -INF , P2 ;  /* 0xff8000007c6e7808 */ /* 0x000fe20001000000 */
[----:B------:R-:W-:Y:S01]  /*2390*/  FFMA.FTZ R101, R118, UR10, -R101 ;  /* 0x0000000a76657c23 */ /* 0x000fe20008010865 */
[----:B------:R-:W-:Y:S01]  /*23a0*/  FFMA.FTZ R108, R123, UR10, -R108 ;  /* 0x0000000a7b6c7c23 */ /* 0x000fe2000801086c */
[----:B------:R-:W1:Y:S01]  /*23b0*/  SHFL.IDX PT, R124, R216, R232, 0x1f ;  /* 0x00001fe8d87c7589 */ /* 0x000e6200000e0000 */
[----:B------:R-:W-:Y:S01]  /*23c0*/  FSEL R118, R131, -INF , P1 ;  /* 0xff80000083767808 */ /* 0x000fe20000800000 */
[--C-:B--2---:R-:W-:Y:S01]  /*23d0*/  FFMA.FTZ R105, R105, UR10, -R106.reuse ;  /* 0x0000000a69697c23 */ /* 0x104fe2000801086a */
[----:B------:R-:W-:Y:S01]  /*23e0*/  FFMA.FTZ R106, R111, UR10, -R106 ;  /* 0x0000000a6f6a7c23 */ /* 0x000fe2000801086a */
[----:B------:R-:W2:Y:S01]  /*23f0*/  SHFL.IDX PT, R123, R216, R3, 0x1f ;  /* 0x00001f03d87b7589 */ /* 0x000ea200000e0000 */
[----:B------:R-:W-:Y:S01]  /*2400*/  FSEL R111, R125, -INF , P2 ;  /* 0xff8000007d6f7808 */ /* 0x000fe20001000000 */
[----:B------:R-:W5:Y:S01]  /*2410*/  MUFU.EX2 R11, R11 ;  /* 0x0000000b000b7308 */ /* 0x000f620000000800 */
[----:B------:R-:W-:Y:S01]  /*2420*/  FSEL R127, R127, -INF , P1 ;  /* 0xff8000007f7f7808 */ /* 0x000fe20000800000 */
[----:B------:R-:W5:Y:S01]  /*2430*/  SHFL.IDX PT, R131, R216, R233, 0x1f ;  /* 0x00001fe9d8837589 */ /* 0x000f6200000e0000 */
[----:B------:R-:W-:Y:S01]  /*2440*/  FSEL R113, R128, -INF , P2 ;  /* 0xff80000080717808 */ /* 0x000fe20001000000 */
[--C-:B---3--:R-:W-:Y:S01]  /*2450*/  FFMA.FTZ R111, R111, UR10, -R112.reuse ;  /* 0x0000000a6f6f7c23 */ /* 0x108fe20008010870 */
[----:B------:R-:W-:Y:S01]  /*2460*/  FSEL R116, R129, -INF , P2 ;  /* 0xff80000081747808 */ /* 0x000fe20001000000 */
[----:B------:R-:W-:Y:S01]  /*2470*/  FFMA.FTZ R112, R127, UR10, -R112 ;  /* 0x0000000a7f707c23 */ /* 0x000fe20008010870 */
[----:B------:R-:W-:Y:S01]  /*2480*/  FSEL R117, R130, -INF , P1 ;  /* 0xff80000082757808 */ /* 0x000fe20000800000 */
[--C-:B------:R-:W-:Y:S01]  /*2490*/  FFMA.FTZ R113, R113, UR10, -R114.reuse ;  /* 0x0000000a71717c23 */ /* 0x100fe20008010872 */
[----:B------:R-:W3:Y:S01]  /*24a0*/  SHFL.IDX PT, R127, R216, R231, 0x1f ;  /* 0x00001fe7d87f7589 */ /* 0x000ee200000e0000 */
[--C-:B----4-:R-:W-:Y:S01]  /*24b0*/  FFMA.FTZ R116, R116, UR10, -R115.reuse ;  /* 0x0000000a74747c23 */ /* 0x110fe20008010873 */
[----:B------:R-:W-:Y:S01]  /*24c0*/  FFMA.FTZ R115, R118, UR10, -R115 ;  /* 0x0000000a76737c23 */ /* 0x000fe20008010873 */
[----:B------:R-:W-:Y:S01]  /*24d0*/  FFMA.FTZ R114, R117, UR10, -R114 ;  /* 0x0000000a75727c23 */ /* 0x000fe20008010872 */
[----:B------:R-:W-:Y:S01]  /*24e0*/  FSEL R117, R132, -INF , P2 ;  /* 0xff80000084757808 */ /* 0x000fe20001000000 */
[----:B------:R-:W-:Y:S01]  /*24f0*/  FFMA.FTZ R110, R110, UR10, -R109 ;  /* 0x0000000a6e6e7c23 */ /* 0x000fe2000801086d */
[----:B------:R-:W-:-:S02]  /*2500*/  WARPGROUP.DEPBAR.LE gsb0, 0x0 ;  /* 0x00008000000079c5 */ /* 0x000fc40000010000 */
[----:B------:R-:W-:Y:S01]  /*2510*/  WARPGROUP.ARRIVE ;  /* 0x00000000000079c5 */ /* 0x000fe20000000000 */
[----:B------:R-:W-:Y:S01]  /*2520*/  FSEL R118, R134, -INF , P1 ;  /* 0xff80000086767808 */ /* 0x000fe20000800000 */
[----:B------:R-:W4:Y:S01]  /*2530*/  SHFL.IDX PT, R122, R222, R227, 0x1f ;  /* 0x00001fe3de7a7589 */ /* 0x000f2200000e0000 */
[----:B------:R-:W-:Y:S01]  /*2540*/  FSEL R126, R126, -INF , P1 ;  /* 0xff8000007e7e7808 */ /* 0x000fe20000800000 */
[--C-:B------:R-:W-:Y:S01]  /*2550*/  FFMA.FTZ R117, R117, UR10, -R119.reuse ;  /* 0x0000000a75757c23 */ /* 0x100fe20008010877 */
[----:B------:R-:W-:Y:S01]  /*2560*/  FSEL R138, R138, -INF , P1 ;  /* 0xff8000008a8a7808 */ /* 0x000fe20000800000 */
[----:B------:R-:W-:Y:S01]  /*2570*/  HGMMA.64x128x16.F32.BF16 R24, gdesc[UR4], R24, gsb0 ;  /* 0x01e00000041879f0 */ /* 0x000fe20008001818 */
[----:B------:R-:W-:Y:S01]  /*2580*/  UIADD3 UR6, UR8, 0x4, URZ ;  /* 0x0000000408067890 */ /* 0x000fe2000fffe03f */
[----:B------:R-:W-:Y:S01]  /*2590*/  FFMA.FTZ R118, R118, UR10, -R119 ;  /* 0x0000000a76767c23 */ /* 0x000fe20008010877 */
[----:B------:R-:W-:Y:S01]  /*25a0*/  UIADD3 UR4, UR9, 0x4, URZ ;  /* 0x0000000409047890 */ /* 0x000fe2000fffe03f */
[----:B------:R-:W-:Y:S01]  /*25b0*/  FFMA.FTZ R109, R126, UR10, -R109 ;  /* 0x0000000a7e6d7c23 */ /* 0x000fe2000801086d */
[----:B------:R-:W-:Y:S01]  /*25c0*/  UMOV UR7, 0x40000040 ;  /* 0x4000004000077882 */ /* 0x000fe20000000000 */
[----:B------:R-:W-:Y:S01]  /*25d0*/  UMOV UR5, 0x40000040 ;  /* 0x4000004000057882 */ /* 0x000fe20000000000 */
[----:B------:R-:W-:Y:S01]  /*25e0*/  FSEL R119, R140, -INF , P2 ;  /* 0xff8000008c777808 */ /* 0x000fe20001000000 */
[----:B------:R-:W4:Y:S01]  /*25f0*/  SHFL.IDX PT, R129, R216, R229, 0x1f ;  /* 0x00001fe5d8817589 */ /* 0x000f2200000e0000 */
[----:B------:R-:W-:Y:S01]  /*2600*/  FSEL R126, R136, -INF , P2 ;  /* 0xff800000887e7808 */ /* 0x000fe20001000000 */
[----:B------:R-:W-:Y:S01]  /*2610*/  MUFU.EX2 R12, R12 ;  /* 0x0000000c000c7308 */ /* 0x000fe20000000800 */
[----:B------:R-:W-:Y:S01]  /*2620*/  FSEL R132, R137, -INF , P2 ;  /* 0xff80000089847808 */ /* 0x000fe20001000000 */
[----:B-1----:R-:W-:Y:S01]  /*2630*/  FFMA.FTZ R128, R119, UR10, -R124 ;  /* 0x0000000a77807c23 */ /* 0x002fe2000801087c */
[----:B------:R-:W-:Y:S01]  /*2640*/  FSEL R120, R139, -INF , P1 ;  /* 0xff8000008b787808 */ /* 0x000fe20000800000 */
[--C-:B--2---:R-:W-:Y:S01]  /*2650*/  FFMA.FTZ R126, R126, UR10, -R123.reuse ;  /* 0x0000000a7e7e7c23 */ /* 0x104fe2000801087b */
[----:B------:R-:W1:Y:S01]  /*2660*/  SHFL.IDX PT, R119, R216, R227, 0x1f ;  /* 0x00001fe3d8777589 */ /* 0x000e6200000e0000 */
[----:B------:R-:W-:Y:S01]  /*2670*/  FFMA.FTZ R123, R138, UR10, -R123 ;  /* 0x0000000a8a7b7c23 */ /* 0x000fe2000801087b */
[--C-:B-----5:R-:W-:Y:S01]  /*2680*/  FFMA.FTZ R132, R132, UR10, -R131.reuse ;  /* 0x0000000a84847c23 */ /* 0x120fe20008010883 */
[----:B------:R-:W-:Y:S01]  /*2690*/  FFMA.FTZ R131, R120, UR10, -R131 ;  /* 0x0000000a78837c23 */ /* 0x000fe20008010883 */
[----:B------:R-:W-:Y:S01]  /*26a0*/  FSEL R130, R141, -INF , P2 ;  /* 0xff8000008d827808 */ /* 0x000fe20001000000 */
[----:B------:R-:W2:Y:S01]  /*26b0*/  SHFL.IDX PT, R134, R216, R230, 0x1f ;  /* 0x00001fe6d8867589 */ /* 0x000ea200000e0000 */
[----:B------:R-:W-:Y:S01]  /*26c0*/  FSEL R120, R143, -INF , P1 ;  /* 0xff8000008f787808 */ /* 0x000fe20000800000 */
[----:B------:R-:W-:Y:S01]  /*26d0*/  MUFU.EX2 R22, R22 ;  /* 0x0000001600167308 */ /* 0x000fe20000000800 */
[----:B------:R-:W-:Y:S01]  /*26e0*/  FSEL R133, R133, -INF , P2 ;  /* 0xff80000085857808 */ /* 0x000fe20001000000 */
[--C-:B---3--:R-:W-:Y:S01]  /*26f0*/  FFMA.FTZ R130, R130, UR10, -R127.reuse ;  /* 0x0000000a82827c23 */ /* 0x108fe2000801087f */
[----:B------:R-:W-:Y:S01]  /*2700*/  FSEL R136, R147, -INF , P1 ;  /* 0xff80000093887808 */ /* 0x000fe20000800000 */
[----:B------:R-:W-:Y:S01]  /*2710*/  FFMA.FTZ R127, R120, UR10, -R127 ;  /* 0x0000000a787f7c23 */ /* 0x000fe2000801087f */
[----:B------:R-:W-:Y:S01]  /*2720*/  FSEL R120, R145, -INF , P2 ;  /* 0xff80000091787808 */ /* 0x000fe20001000000 */
[--C-:B----4-:R-:W-:Y:S01]  /*2730*/  FFMA.FTZ R222, R133, UR10, -R122.reuse ;  /* 0x0000000a85de7c23 */ /* 0x110fe2000801087a */
[----:B------:R-:W-:Y:S01]  /*2740*/  FSEL R135, R135, -INF , P1 ;  /* 0xff80000087877808 */ /* 0x000fe20000800000 */
[----:B------:R-:W-:Y:S01]  /*2750*/  MUFU.EX2 R88, R88 ;  /* 0x0000005800587308 */ /* 0x000fe20000000800 */
[----:B------:R-:W-:Y:S01]  /*2760*/  FSEL R121, R142, -INF , P1 ;  /* 0xff8000008e797808 */ /* 0x000fe20000800000 */
[--C-:B------:R-:W-:Y:S01]  /*2770*/  FFMA.FTZ R133, R120, UR10, -R129.reuse ;  /* 0x0000000a78857c23 */ /* 0x100fe20008010881 */
[----:B------:R-:W-:Y:S01]  /*2780*/  FFMA.FTZ R129, R136, UR10, -R129 ;  /* 0x0000000a88817c23 */ /* 0x000fe20008010881 */
[----:B------:R-:W-:Y:S01]  /*2790*/  FSEL R120, R149, -INF , P2 ;  /* 0xff80000095787808 */ /* 0x000fe20001000000 */
[----:B------:R-:W-:Y:S01]  /*27a0*/  FFMA.FTZ R122, R135, UR10, -R122 ;  /* 0x0000000a877a7c23 */ /* 0x000fe2000801087a */
[----:B------:R-:W-:Y:S01]  /*27b0*/  FSEL R136, R151, -INF , P1 ;  /* 0xff80000097887808 */ /* 0x000fe20000800000 */
[----:B------:R-:W-:Y:S01]  /*27c0*/  FFMA.FTZ R124, R121, UR10, -R124 ;  /* 0x0000000a797c7c23 */ /* 0x000fe2000801087c */
[----:B------:R-:W-:Y:S01]  /*27d0*/  FSEL R125, R146, -INF , P1 ;  /* 0xff800000927d7808 */ /* 0x000fe20000800000 */
[--C-:B-1----:R-:W-:Y:S01]  /*27e0*/  FFMA.FTZ R120, R120, UR10, -R119.reuse ;  /* 0x0000000a78787c23 */ /* 0x102fe20008010877 */
[----:B------:R-:W1:Y:S01]  /*27f0*/  SHFL.IDX PT, R121, R216, R228, 0x1f ;  /* 0x00001fe4d8797589 */ /* 0x000e6200000e0000 */
[----:B------:R-:W-:Y:S01]  /*2800*/  FFMA.FTZ R119, R136, UR10, -R119 ;  /* 0x0000000a88777c23 */ /* 0x000fe20008010877 */
[----:B------:R-:W-:Y:S01]  /*2810*/  FSEL R135, R144, -INF , P2 ;  /* 0xff80000090877808 */ /* 0x000fe20001000000 */
[----:B------:R-:W3:Y:S01]  /*2820*/  MUFU.EX2 R14, R14 ;  /* 0x0000000e000e7308 */ /* 0x000ee20000000800 */
[----:B------:R-:W-:Y:S01]  /*2830*/  FSEL R148, R148, -INF , P2 ;  /* 0xff80000094947808 */ /* 0x000fe20001000000 */
[----:B------:R-:W-:Y:S01]  /*2840*/  VIADD R234, R2, 0x20c00 ;  /* 0x00020c0002ea7836 */ /* 0x000fe20000000000 */
[----:B------:R-:W-:Y:S01]  /*2850*/  FSEL R150, R150, -INF , P1 ;  /* 0xff80000096967808 */ /* 0x000fe20000800000 */
[--C-:B--2---:R-:W-:Y:S01]  /*2860*/  FFMA.FTZ R135, R135, UR10, -R134.reuse ;  /* 0x0000000a87877c23 */ /* 0x104fe20008010886 */
[----:B------:R-:W-:-:S03]  /*2870*/  FFMA.FTZ R134, R125, UR10, -R134 ;  /* 0x0000000a7d867c23 */ /* 0x000fc60008010886 */
[----:B------:R-:W-:Y:S08]  /*2880*/  MUFU.EX2 R17, R17 ;  /* 0x0000001100117308 */ /* 0x000ff00000000800 */
[----:B------:R-:W-:Y:S01]  /*2890*/  MUFU.EX2 R116, R116 ;  /* 0x0000007400747308 */ /* 0x000fe20000000800 */
[--C-:B-1----:R-:W-:Y:S01]  /*28a0*/  FFMA.FTZ R125, R148, UR10, -R121.reuse ;  /* 0x0000000a947d7c23 */ /* 0x102fe20008010879 */
[----:B------:R-:W-:-:S06]  /*28b0*/  FFMA.FTZ R121, R150, UR10, -R121 ;  /* 0x0000000a96797c23 */ /* 0x000fcc0008010879 */
[----:B------:R-:W-:Y:S08]  /*28c0*/  MUFU.EX2 R114, R114 ;  /* 0x0000007200727308 */ /* 0x000ff00000000800 */
[----:B------:R-:W1:Y:S08]  /*28d0*/  MUFU.EX2 R89, R89 ;  /* 0x0000005900597308 */ /* 0x000e700000000800 */
[----:B------:R-:W2:Y:S08]  /*28e0*/  MUFU.EX2 R91, R91 ;  /* 0x0000005b005b7308 */ /* 0x000eb00000000800 */
[----:B------:R-:W4:Y:S08]  /*28f0*/  MUFU.EX2 R110, R110 ;  /* 0x0000006e006e7308 */ /* 0x000f300000000800 */
[----:B------:R-:W5:Y:S08]  /*2900*/  MUFU.EX2 R109, R109 ;  /* 0x0000006d006d7308 */ /* 0x000f700000000800 */
[----:B------:R-:W-:Y:S08]  /*2910*/  MUFU.EX2 R111, R111 ;  /* 0x0000006f006f7308 */ /* 0x000ff00000000800 */
[----:B------:R-:W-:Y:S08]  /*2920*/  MUFU.EX2 R112, R112 ;  /* 0x0000007000707308 */ /* 0x000ff00000000800 */
[----:B------:R-:W5:Y:S08]  /*2930*/  MUFU.EX2 R113, R113 ;  /* 0x0000007100717308 */ /* 0x000f700000000800 */
[----:B------:R-:W-:Y:S01]  /*2940*/  MUFU.EX2 R117, R117 ;  /* 0x0000007500757308 */ /* 0x000fe20000000800 */
[----:B------:R-:W-:-:S02]  /*2950*/  WARPGROUP.DEPBAR.LE gsb0, 0x0 ;  /* 0x00008000000079c5 */ /* 0x000fc40000010000 */
[----:B------:R-:W-:-:S05]  /*2960*/  WARPGROUP.ARRIVE ;  /* 0x00000000000079c5 */ /* 0x000fca0000000000 */
[----:B------:R-:W5:Y:S01]  /*2970*/  MUFU.EX2 R19, R19 ;  /* 0x0000001300137308 */ /* 0x000f620000000800 */
[----:B------:R-:W-:Y:S01]  /*2980*/  HGMMA.64x128x16.F32.BF16 R24, gdesc[UR4], R24, gsb0 ;  /* 0x01e00000041879f0 */ /* 0x000fe20008001818 */
[----:B------:R-:W-:Y:S02]  /*2990*/  UIADD3 UR6, UR8, 0x6, URZ ;  /* 0x0000000608067890 */ /* 0x000fe4000fffe03f */
[----:B------:R-:W-:Y:S01]  /*29a0*/  UIADD3 UR4, UR9, 0x6, URZ ;  /* 0x0000000609047890 */ /* 0x000fe2000fffe03f */
[----:B------:R-:W-:Y:S01]  /*29b0*/  UMOV UR7, 0x40000040 ;  /* 0x4000004000077882 */ /* 0x000fe20000000000 */
[----:B------:R-:W-:Y:S02]  /*29c0*/  UMOV UR5, 0x40000040 ;  /* 0x4000004000057882 */ /* 0x000fe40000000000 */
[----:B------:R-:W-:Y:S08]  /*29d0*/  MUFU.EX2 R105, R105 ;  /* 0x0000006900697308 */ /* 0x000ff00000000800 */
[----:B------:R-:W-:Y:S08]  /*29e0*/  MUFU.EX2 R106, R106 ;  /* 0x0000006a006a7308 */ /* 0x000ff00000000800 */
[----:B------:R-:W-:Y:S08]  /*29f0*/  MUFU.EX2 R107, R107 ;  /* 0x0000006b006b7308 */ /* 0x000ff00000000800 */
[----:B------:R-:W-:Y:S08]  /*2a00*/  MUFU.EX2 R108, R108 ;  /* 0x0000006c006c7308 */ /* 0x000ff00000000800 */
[----:B------:R-:W-:Y:S08]  /*2a10*/  MUFU.EX2 R118, R118 ;  /* 0x0000007600767308 */ /* 0x000ff00000000800 */
        /* <DEDUP_REMOVED lines=34> */
[----:B------:R-:W3:Y:S04]  /*2c40*/  LDS R217, [R217+0x400] ;  /* 0x00040000d9d97984 */ /* 0x000ee80000000800 */
[----:B------:R-:W-:Y:S04]  /*2c50*/  LDS R221, [R221+0x400] ;  /* 0x00040000dddd7984 */ /* 0x000fe80000000800 */
[----:B------:R-:W-:Y:S04]  /*2c60*/  LDS R220, [R220+0x400] ;  /* 0x00040000dcdc7984 */ /* 0x000fe80000000800 */
[----:B------:R-:W-:Y:S04]  /*2c70*/  LDS R219, [R219+0x400] ;  /* 0x00040000dbdb7984 */ /* 0x000fe80000000800 */
[----:B---3--:R-:W3:Y:S04]  /*2c80*/  SHFL.IDX PT, R137, R217, R3, 0x1f ;  /* 0x00001f03d9897589 */ /* 0x008ee800000e0000 */
[----:B------:R-:W1:Y:S04]  /*2c90*/  SHFL.IDX PT, R138, R217, R233, 0x1f ;  /* 0x00001fe9d98a7589 */ /* 0x000e6800000e0000 */
[----:B------:R-:W2:Y:S04]  /*2ca0*/  SHFL.IDX PT, R141, R217, R232, 0x1f ;  /* 0x00001fe8d98d7589 */ /* 0x000ea800000e0000 */
[----:B------:R-:W4:Y:S04]  /*2cb0*/  SHFL.IDX PT, R143, R217, R229, 0x1f ;  /* 0x00001fe5d98f7589 */ /* 0x000f2800000e0000 */
[----:B------:R-:W5:Y:S04]  /*2cc0*/  SHFL.IDX PT, R139, R217, R231, 0x1f ;  /* 0x00001fe7d98b7589 */ /* 0x000f6800000e0000 */
[----:B------:R-:W5:Y:S01]  /*2cd0*/  SHFL.IDX PT, R140, R217, R230, 0x1f ;  /* 0x00001fe6d98c7589 */ /* 0x000f6200000e0000 */
[--C-:B---3--:R-:W-:Y:S01]  /*2ce0*/  FADD.FTZ R24, R24, -R137.reuse ;  /* 0x8000008918187221 */ /* 0x108fe20000010000 */
[----:B------:R-:W-:-:S02]  /*2cf0*/  FADD.FTZ R26, R26, -R137 ;  /* 0x800000891a1a7221 */ /* 0x000fc40000010000 */
[----:B------:R-:W3:Y:S01]  /*2d00*/  SHFL.IDX PT, R145, R217, R228, 0x1f ;  /* 0x00001fe4d9917589 */ /* 0x000ee200000e0000 */
[--C-:B-1----:R-:W-:Y:S01]  /*2d10*/  FADD.FTZ R136, R25, -R138.reuse ;  /* 0x8000008a19887221 */ /* 0x102fe20000010000 */
[----:B------:R-:W-:Y:S02]  /*2d20*/  FADD.FTZ R137, R27, -R138 ;  /* 0x8000008a1b897221 */ /* 0x000fe40000010000 */
[----:B------:R-:W1:Y:S01]  /*2d30*/  SHFL.IDX PT, R217, R217, R227, 0x1f ;  /* 0x00001fe3d9d97589 */ /* 0x000e6200000e0000 */
[----:B------:R-:W-:Y:S01]  /*2d40*/  FMUL.FTZ R26, R11, R26 ;  /* 0x0000001a0b1a7220 */ /* 0x000fe20000410000 */
[--C-:B--2---:R-:W-:Y:S01]  /*2d50*/  FADD.FTZ R138, R28, -R141.reuse ;  /* 0x8000008d1c8a7221 */ /* 0x104fe20000010000 */
[----:B------:R-:W-:Y:S01]  /*2d60*/  FADD.FTZ R25, R30, -R141 ;  /* 0x8000008d1e197221 */ /* 0x000fe20000010000 */
[----:B------:R-:W2:Y:S01]  /*2d70*/  SHFL.IDX PT, R146, R221, R3, 0x1f ;  /* 0x00001f03dd927589 */ /* 0x000ea200000e0000 */
[----:B------:R-:W-:Y:S01]  /*2d80*/  MUFU.EX2 R30, R126 ;  /* 0x0000007e001e7308 */ /* 0x000fe20000000800 */
[--C-:B----4-:R-:W-:Y:S01]  /*2d90*/  FADD.FTZ R141, R33, -R143.reuse ;  /* 0x8000008f218d7221 */ /* 0x110fe20000010000 */
[----:B------:R-:W-:Y:S01]  /*2da0*/  FADD.FTZ R143, R35, -R143 ;  /* 0x8000008f238f7221 */ /* 0x000fe20000010000 */
[----:B------:R-:W4:Y:S01]  /*2db0*/  SHFL.IDX PT, R33, R221, R230, 0x1f ;  /* 0x00001fe6dd217589 */ /* 0x000f2200000e0000 */
[----:B------:R-:W-:Y:S01]  /*2dc0*/  FMUL.FTZ R25, R14, R25 ;  /* 0x000000190e197220 */ /* 0x000fe20000410000 */
[--C-:B-----5:R-:W-:Y:S01]  /*2dd0*/  FADD.FTZ R142, R29, -R139.reuse ;  /* 0x8000008b1d8e7221 */ /* 0x120fe20000010000 */
[----:B------:R-:W-:Y:S01]  /*2de0*/  FADD.FTZ R27, R31, -R139 ;  /* 0x8000008b1f1b7221 */ /* 0x000fe20000010000 */
[----:B------:R-:W5:Y:S01]  /*2df0*/  SHFL.IDX PT, R35, R221, R229, 0x1f ;  /* 0x00001fe5dd237589 */ /* 0x000f6200000e0000 */
[----:B------:R1:W-:Y:S01]  /*2e00*/  MUFU.EX2 R29, R122 ;  /* 0x0000007a001d7308 */ /* 0x0003e20000000800 */
[--C-:B------:R-:W-:Y:S01]  /*2e10*/  FADD.FTZ R139, R32, -R140.reuse ;  /* 0x8000008c208b7221 */ /* 0x100fe20000010000 */
[----:B------:R-:W-:Y:S01]  /*2e20*/  FADD.FTZ R140, R34, -R140 ;  /* 0x8000008c228c7221 */ /* 0x000fe20000010000 */
[----:B------:R-:W5:Y:S01]  /*2e30*/  SHFL.IDX PT, R32, R221, R233, 0x1f ;  /* 0x00001fe9dd207589 */ /* 0x000f6200000e0000 */
[----:B------:R-:W-:-:S03]  /*2e40*/  FMUL.FTZ R141, R18, R141 ;  /* 0x0000008d128d7220 */ /* 0x000fc60000410000 */
[----:B------:R-:W5:Y:S01]  /*2e50*/  SHFL.IDX PT, R34, R221, R228, 0x1f ;  /* 0x00001fe4dd227589 */ /* 0x000f6200000e0000 */
[--C-:B---3--:R-:W-:Y:S01]  /*2e60*/  FADD.FTZ R144, R36, -R145.reuse ;  /* 0x8000009124907221 */ /* 0x108fe20000010000 */
[----:B------:R-:W-:Y:S01]  /*2e70*/  FADD.FTZ R38, R38, -R145 ;  /* 0x8000009126267221 */ /* 0x000fe20000010000 */
[----:B------:R-:W-:Y:S01]  /*2e80*/  MUFU.EX2 R31, R123 ;  /* 0x0000007b001f7308 */ /* 0x000fe20000000800 */
[----:B-1----:R-:W1:Y:S01]  /*2e90*/  SHFL.IDX PT, R122, R221, R232, 0x1f ;  /* 0x00001fe8dd7a7589 */ /* 0x002e6200000e0000 */
[--C-:B------:R-:W-:Y:S01]  /*2ea0*/  FADD.FTZ R37, R37, -R217.reuse ;  /* 0x800000d925257221 */ /* 0x100fe20000010000 */
[----:B------:R-:W-:Y:S01]  /*2eb0*/  FADD.FTZ R39, R39, -R217 ;  /* 0x800000d927277221 */ /* 0x000fe20000010000 */
[----:B------:R-:W-:Y:S01]  /*2ec0*/  FMUL.FTZ R38, R22, R38 ;  /* 0x0000002616267220 */ /* 0x000fe20000410000 */
[----:B------:R-:W3:Y:S01]  /*2ed0*/  SHFL.IDX PT, R216, R219, R232, 0x1f ;  /* 0x00001fe8dbd87589 */ /* 0x000ee200000e0000 */
[--C-:B--2---:R-:W-:Y:S01]  /*2ee0*/  FADD.FTZ R40, R40, -R146.reuse ;  /* 0x8000009228287221 */ /* 0x104fe20000010000 */
[----:B------:R-:W-:Y:S01]  /*2ef0*/  FADD.FTZ R42, R42, -R146 ;  /* 0x800000922a2a7221 */ /* 0x000fe20000010000 */
[----:B------:R-:W2:Y:S01]  /*2f00*/  MUFU.EX2 R28, R222 ;  /* 0x000000de001c7308 */ /* 0x000ea20000000800 */
        /* <DEDUP_REMOVED lines=11> */
[----:B------:R-:W-:Y:S01]  /*2fc0*/  FMUL.FTZ R40, R89, R40 ;  /* 0x0000002859287220 */ /* 0x000fe20000410000 */
[--C-:B------:R-:W-:Y:S01]  /*2fd0*/  FADD.FTZ R52, R52, -R34.reuse ;  /* 0x8000002234347221 */ /* 0x100fe20000010000 */
[----:B------:R-:W-:Y:S01]  /*2fe0*/  FADD.FTZ R54, R54, -R34 ;  /* 0x8000002236367221 */ /* 0x000fe20000010000 */
[----:B------:R-:W5:Y:S01]  /*2ff0*/  SHFL.IDX PT, R126, R219, R228, 0x1f ;  /* 0x00001fe4db7e7589 */ /* 0x000f6200000e0000 */
[----:B------:R-:W5:Y:S01]  /*3000*/  MUFU.EX2 R32, R132 ;  /* 0x0000008400207308 */ /* 0x000f620000000800 */
[--C-:B-1----:R-:W-:Y:S01]  /*3010*/  FADD.FTZ R44, R44, -R122.reuse ;  /* 0x8000007a2c2c7221 */ /* 0x102fe20000010000 */
[----:B------:R-:W-:Y:S01]  /*3020*/  FADD.FTZ R46, R46, -R122 ;  /* 0x8000007a2e2e7221 */ /* 0x000fe20000010000 */
[----:B--2---:R-:W-:Y:S01]  /*3030*/  SHFL.IDX PT, R131, R220, R227, 0x1f ;  /* 0x00001fe3dc837589 */ /* 0x004fe200000e0000 */
[----:B------:R-:W-:Y:S01]  /*3040*/  FMUL.FTZ R41, R91, R41 ;  /* 0x000000295b297220 */ /* 0x000fe20000410000 */
[--C-:B---3--:R-:W-:Y:S01]  /*3050*/  FADD.FTZ R60, R60, -R216.reuse ;  /* 0x800000d83c3c7221 */ /* 0x108fe20000010000 */
[----:B------:R-:W-:Y:S01]  /*3060*/  FADD.FTZ R62, R62, -R216 ;  /* 0x800000d83e3e7221 */ /* 0x000fe20000010000 */
[----:B------:R-:W1:Y:S01]  /*3070*/  SHFL.IDX PT, R122, R219, R229, 0x1f ;  /* 0x00001fe5db7a7589 */ /* 0x000e6200000e0000 */
[----:B------:R-:W-:Y:S01]  /*3080*/  MUFU.EX2 R34, R128 ;  /* 0x0000008000227308 */ /* 0x000fe20000000800 */
[----:B------:R-:W-:Y:S01]  /*3090*/  FMUL.FTZ R60, R110, R60 ;  /* 0x0000003c6e3c7220 */ /* 0x000fe20000410000 */
[----:B------:R-:W-:Y:S01]  /*30a0*/  FMUL.FTZ R62, R109, R62 ;  /* 0x0000003e6d3e7220 */ /* 0x000fe20000410000 */
[----:B------:R-:W2:Y:S01]  /*30b0*/  SHFL.IDX PT, R218, R219, R233, 0x1f ;  /* 0x00001fe9dbda7589 */ /* 0x000ea200000e0000 */
[--C-:B----4-:R-:W-:Y:S01]  /*30c0*/  FADD.FTZ R216, R81, -R145.reuse ;  /* 0x8000009151d87221 */ /* 0x110fe20000010000 */
[----:B------:R-:W-:Y:S01]  /*30d0*/  FADD.FTZ R145, R83, -R145 ;  /* 0x8000009153917221 */ /* 0x000fe20000010000 */
[----:B------:R-:W-:Y:S01]  /*30e0*/  F2FP.BF16.F32.PACK_AB R83, R39, R38 ;  /* 0x000000262753723e */ /* 0x000fe200000010ff */
[----:B------:R-:W3:Y:S01]  /*30f0*/  SHFL.IDX PT, R151, R219, R231, 0x1f ;  /* 0x00001fe7db977589 */ /* 0x000ee200000e0000 */
[----:B------:R4:W3:Y:S01]  /*3100*/  MUFU.EX2 R35, R124 ;  /* 0x0000007c00237308 */ /* 0x0008e20000000800 */
[--C-:B-----5:R-:W-:Y:S01]  /*3110*/  FADD.FTZ R45, R45, -R36.reuse ;  /* 0x800000242d2d7221 */ /* 0x120fe20000010000 */
[----:B------:R-:W-:Y:S01]  /*3120*/  FADD.FTZ R47, R47, -R36 ;  /* 0x800000242f2f7221 */ /* 0x000fe20000010000 */
[----:B------:R-:W5:Y:S01]  /*3130*/  SHFL.IDX PT, R123, R219, R227, 0x1f ;  /* 0x00001fe3db7b7589 */ /* 0x000f6200000e0000 */
[--C-:B------:R-:W-:Y:S01]  /*3140*/  FADD.FTZ R66, R66, -R148.reuse ;  /* 0x8000009442427221 */ /* 0x100fe20000010000 */
[----:B------:R-:W-:Y:S01]  /*3150*/  FADD.FTZ R64, R64, -R148 ;  /* 0x8000009440407221 */ /* 0x000fe20000010000 */
[----:B------:R-:W-:Y:S01]  /*3160*/  FMUL.FTZ R37, R23, R37 ;  /* 0x0000002517257220 */ /* 0x000fe20000410000 */
[----:B------:R-:W5:Y:S01]  /*3170*/  SHFL.IDX PT, R149, R220, R228, 0x1f ;  /* 0x00001fe4dc957589 */ /* 0x000f6200000e0000 */
[----:B------:R5:W5:Y:S01]  /*3180*/  MUFU.EX2 R36, R130 ;  /* 0x0000008200247308 */ /* 0x000b620000000800 */
[----:B----4-:R-:W-:Y:S01]  /*3190*/  FADD.FTZ R124, R68, -R126 ;  /* 0x8000007e447c7221 */ /* 0x010fe20000010000 */
[----:B------:R-:W-:Y:S01]  /*31a0*/  FMUL.FTZ R64, R113, R64 ;  /* 0x0000004071407220 */ /* 0x000fe20000410000 */
[----:B------:R4:W5:Y:S01]  /*31b0*/  SHFL.IDX PT, R217, R219, R3, 0x1f ;  /* 0x00001f03dbd97589 */ /* 0x00096200000e0000 */
[----:B------:R-:W-:Y:S01]  /*31c0*/  FMUL.FTZ R81, R19, R140 ;  /* 0x0000008c13517220 */ /* 0x000fe20000410000 */
[----:B------:R-:W-:Y:S01]  /*31d0*/  FMUL.FTZ R68, R20, R143 ;  /* 0x0000008f14447220 */ /* 0x000fe20000410000 */
[----:B------:R-:W-:Y:S01]  /*31e0*/  FMUL.FTZ R42, R90, R42 ;  /* 0x0000002a5a2a7220 */ /* 0x000fe20000410000 */
[----:B------:R-:W5:Y:S01]  /*31f0*/  SHFL.IDX PT, R150, R220, R232, 0x1f ;  /* 0x00001fe8dc967589 */ /* 0x000f6200000e0000 */
[--C-:B-1----:R-:W-:Y:S01]  /*3200*/  FADD.FTZ R65, R65, -R122.reuse ;  /* 0x8000007a41417221 */ /* 0x102fe20000010000 */
[----:B------:R-:W-:Y:S01]  /*3210*/  FADD.FTZ R122, R67, -R122 ;  /* 0x8000007a437a7221 */ /* 0x000fe20000010000 */
[----:B------:R-:W-:Y:S01]  /*3220*/  FADD.FTZ R67, R70, -R126 ;  /* 0x8000007e46437221 */ /* 0x000fe20000010000 */
[----:B------:R-:W1:Y:S01]  /*3230*/  SHFL.IDX PT, R147, R220, R231, 0x1f ;  /* 0x00001fe7dc937589 */ /* 0x000e6200000e0000 */
[----:B------:R-:W1:Y:S01]  /*3240*/  MUFU.EX2 R38, R119 ;  /* 0x0000007700267308 */ /* 0x000e620000000800 */
[----:B----4-:R-:W-:Y:S01]  /*3250*/  FADD.FTZ R219, R85, -R131 ;  /* 0x8000008355db7221 */ /* 0x010fe20000010000 */
[----:B------:R-:W-:Y:S01]  /*3260*/  FMUL.FTZ R85, R12, R137 ;  /* 0x000000890c557220 */ /* 0x000fe20000410000 */
[----:B------:R-:W4:Y:S01]  /*3270*/  SHFL.IDX PT, R146, R220, R233, 0x1f ;  /* 0x00001fe9dc927589 */ /* 0x000f2200000e0000 */
[--C-:B--2---:R-:W-:Y:S01]  /*3280*/  FADD.FTZ R57, R57, -R218.reuse ;  /* 0x800000da39397221 */ /* 0x104fe20000010000 */
[----:B------:R-:W-:Y:S01]  /*3290*/  FADD.FTZ R59, R59, -R218 ;  /* 0x800000da3b3b7221 */ /* 0x000fe20000010000 */
[--C-:B---3--:R-:W-:Y:S01]  /*32a0*/  FADD.FTZ R61, R61, -R151.reuse ;  /* 0x800000973d3d7221 */ /* 0x108fe20000010000 */
[----:B------:R-:W2:Y:S01]  /*32b0*/  SHFL.IDX PT, R132, R220, R230, 0x1f ;  /* 0x00001fe6dc847589 */ /* 0x000ea200000e0000 */
[----:B------:R-:W-:Y:S01]  /*32c0*/  F2FP.BF16.F32.PACK_AB R85, R85, R26 ;  /* 0x0000001a5555723e */ /* 0x000fe200000010ff */
[----:B------:R-:W-:Y:S01]  /*32d0*/  FMUL.FTZ R26, R17, R27 ;  /* 0x0000001b111a7220 */ /* 0x000fe20000410000 */
[----:B------:R-:W-:Y:S01]  /*32e0*/  FADD.FTZ R63, R63, -R151 ;  /* 0x800000973f3f7221 */ /* 0x000fe20000010000 */
[----:B------:R-:W3:Y:S01]  /*32f0*/  SHFL.IDX PT, R128, R220, R3, 0x1f ;  /* 0x00001f03dc807589 */ /* 0x000ee200000e0000 */
[----:B-----5:R-:W-:Y:S01]  /*3300*/  FADD.FTZ R70, R69, -R123 ;  /* 0x8000007b45467221 */ /* 0x020fe20000010000 */
[----:B------:R-:W-:Y:S01]  /*3310*/  FADD.FTZ R131, R87, -R131 ;  /* 0x8000008357837221 */ /* 0x000fe20000010000 */
[----:B------:R-:W-:Y:S01]  /*3320*/  FADD.FTZ R218, R84, -R149 ;  /* 0x8000009554da7221 */ /* 0x000fe20000010000 */
[----:B------:R-:W5:Y:S01]  /*3330*/  SHFL.IDX PT, R221, R221, R227, 0x1f ;  /* 0x00001fe3dddd7589 */ /* 0x000f6200000e0000 */
[----:B------:R-:W-:Y:S01]  /*3340*/  F2FP.BF16.F32.PACK_AB R87, R26, R25 ;  /* 0x000000191a57723e */ /* 0x000fe200000010ff */
[----:B------:R-:W-:Y:S01]  /*3350*/  FADD.FTZ R123, R71, -R123 ;  /* 0x8000007b477b7221 */ /* 0x000fe20000010000 */
[----:B------:R-:W-:Y:S01]  /*3360*/  FADD.FTZ R149, R86, -R149 ;  /* 0x8000009556957221 */ /* 0x000fe20000010000 */
[----:B------:R-:W-:Y:S01]  /*3370*/  FMUL.FTZ R25, R116, R65 ;  /* 0x0000004174197220 */ /* 0x000fe20000410000 */
[----:B------:R-:W-:Y:S01]  /*3380*/  FMUL.FTZ R86, R13, R138 ;  /* 0x0000008a0d567220 */ /* 0x000fe20000410000 */
[----:B------:R-:W-:Y:S01]  /*3390*/  FMUL.FTZ R71, R15, R142 ;  /* 0x0000008e0f477220 */ /* 0x000fe20000410000 */
[----:B------:R-:W-:Y:S01]  /*33a0*/  FMUL.FTZ R65, R114, R66 ;  /* 0x0000004272417220 */ /* 0x000fe20000410000 */
[--C-:B------:R-:W-:Y:S01]  /*33b0*/  FADD.FTZ R56, R56, -R217.reuse ;  /* 0x800000d938387221 */ /* 0x100fe20000010000 */
[----:B------:R-:W-:Y:S01]  /*33c0*/  FADD.FTZ R58, R58, -R217 ;  /* 0x800000d93a3a7221 */ /* 0x000fe20000010000 */
[----:B------:R-:W-:Y:S01]  /*33d0*/  FMUL.FTZ R61, R111, R61 ;  /* 0x0000003d6f3d7220 */ /* 0x000fe20000410000 */
[----:B------:R-:W-:Y:S01]  /*33e0*/  FMUL.FTZ R63, R112, R63 ;  /* 0x0000003f703f7220 */ /* 0x000fe20000410000 */
[----:B------:R-:W-:Y:S01]  /*33f0*/  FMUL.FTZ R66, R117, R124 ;  /* 0x0000007c75427220 */ /* 0x000fe20000410000 */
[----:B------:R-:W-:Y:S01]  /*3400*/  FMUL.FTZ R27, R28, R70 ;  /* 0x000000461c1b7220 */ /* 0x000fe20000410000 */
[----:B------:R-:W-:Y:S01]  /*3410*/  FADD.FTZ R148, R76, -R150 ;  /* 0x800000964c947221 */ /* 0x000fe20000010000 */
[--C-:B-1----:R-:W-:Y:S01]  /*3420*/  FADD.FTZ R151, R77, -R147.reuse ;  /* 0x800000934d977221 */ /* 0x102fe20000010000 */
[----:B------:R-:W-:Y:S01]  /*3430*/  FADD.FTZ R217, R79, -R147 ;  /* 0x800000934fd97221 */ /* 0x000fe20000010000 */
[----:B----4-:R-:W-:Y:S01]  /*3440*/  FADD.FTZ R130, R73, -R146 ;  /* 0x8000009249827221 */ /* 0x010fe20000010000 */
[----:B------:R-:W-:Y:S01]  /*3450*/  FADD.FTZ R150, R78, -R150 ;  /* 0x800000964e967221 */ /* 0x000fe20000010000 */
[----:B--2---:R-:W-:Y:S01]  /*3460*/  FADD.FTZ R147, R80, -R132 ;  /* 0x8000008450937221 */ /* 0x004fe20000010000 */
[----:B---3--:R-:W-:Y:S01]  /*3470*/  FADD.FTZ R126, R72, -R128 ;  /* 0x80000080487e7221 */ /* 0x008fe20000010000 */
[----:B------:R-:W-:Y:S01]  /*3480*/  FADD.FTZ R132, R82, -R132 ;  /* 0x8000008452847221 */ /* 0x000fe20000010000 */
[----:B------:R-:W-:Y:S01]  /*3490*/  F2FP.BF16.F32.PACK_AB R86, R71, R86 ;  /* 0x000000564756723e */ /* 0x000fe200000010ff */
[----:B------:R-:W-:Y:S01]  /*34a0*/  FMUL.FTZ R82, R21, R144 ;  /* 0x0000009015527220 */ /* 0x000fe20000410000 */
[--C-:B-----5:R-:W-:Y:S01]  /*34b0*/  FADD.FTZ R53, R53, -R221.reuse ;  /* 0x800000dd35357221 */ /* 0x120fe20000010000 */
[----:B------:R-:W-:Y:S01]  /*34c0*/  FADD.FTZ R55, R55, -R221 ;  /* 0x800000dd37377221 */ /* 0x000fe20000010000 */
[----:B------:R-:W-:Y:S01]  /*34d0*/  FMUL.FTZ R84, R223, R24 ;  /* 0x00000018df547220 */ /* 0x000fe20000410000 */
        /* <DEDUP_REMOVED lines=215> */
.L_x_249:
        /* <DEDUP_REMOVED lines=68> */
.L_x_250:
[----:B------:R-:W-:Y:S02]  /*4690*/  VIADD R6, R6, 0x1 ;  /* 0x0000000106067836 */ /* 0x000fe40000000000 */
[----:B------:R-:W-:Y:S02]  /*46a0*/  VIADD R8, R8, 0x1 ;  /* 0x0000000108087836 */ /* 0x000fe40000000000 */
[----:B------:R-:W-:Y:S01]  /*46b0*/  VIADD R9, R9, 0x30c20 ;  /* 0x00030c2009097836 */ /* 0x000fe20000000000 */
[----:B------:R-:W-:Y:S02]  /*46c0*/  ISETP.GE.AND P1, PT, R6, R235, PT ;  /* 0x000000eb0600720c */ /* 0x000fe40003f26270 */
[----:B------:R-:W-:Y:S02]  /*46d0*/  ISETP.NE.AND P0, PT, R8, 0x2, PT ;  /* 0x000000020800780c */ /* 0x000fe40003f05270 */
[----:B------:R-:W-:Y:S02]  /*46e0*/  PRMT R9, RZ, 0x654, R9 ;  /* 0x00000654ff097816 */ /* 0x000fe40000000009 */
[----:B-1----:R-:W-:-:S02]  /*46f0*/  SEL R10, RZ, 0x1, P0 ;  /* 0x00000001ff0a7807 */ /* 0x002fc40000000000 */
[----:B------:R3:W-:Y:S01]  /*4700*/  SYNCS.ARRIVE.TRANS64.RED.A1T0 RZ, [R9+URZ], RZ ;  /* 0x000000ff09ff79a7 */ /* 0x0007e2000810043f */
[----:B------:R-:W-:Y:S02]  /*4710*/  SEL R8, R8, RZ, P0 ;  /* 0x000000ff08087207 */ /* 0x000fe40000000000 */
[----:B------:R-:W-:Y:S02]  /*4720*/  LOP3.LUT R7, R7, R10, RZ, 0x3c, !PT ;  /* 0x0000000a07077212 */ /* 0x000fe400078e3cff */
[----:B------:R-:W-:Y:S05]  /*4730*/  @!P1 BRA `(.L_x_251) ;  /* 0xffffffcc00b89947 */ /* 0x000fea000383ffff */
.L_x_240:
[----:B------:R-:W4:Y:S01]  /*4740*/  S2UR UR8, SR_CTAID.Y ;  /* 0x00000000000879c3 */ /* 0x000f220000002600 */
[----:B------:R-:W-:Y:S01]  /*4750*/  ULDC UR5, c[0x0][0x850] ;  /* 0x0002140000057ab9 */ /* 0x000fe20000000800 */
[----:B------:R-:W-:Y:S01]  /*4760*/  ULDC.64 UR10, c[0x0][0x818] ;  /* 0x00020600000a7ab9 */ /* 0x000fe20000000a00 */
[----:B------:R-:W-:Y:S01]  /*4770*/  UISETP.NE.AND UP0, UPT, UR5, 0x1, UPT ;  /* 0x000000010500788c */ /* 0x000fe2000bf05270 */
[----:B------:R-:W-:-:S04]  /*4780*/  ULDC.64 UR12, c[0x0][0x840] ;  /* 0x00021000000c7ab9 */ /* 0x000fc80000000a00 */
[----:B------:R-:W5:Y:S06]  /*4790*/  S2UR UR4, SR_CTAID.X ;  /* 0x00000000000479c3 */ /* 0x000f6c0000002500 */
[----:B------:R-:W-:Y:S01]  /*47a0*/  @UP0 ULDC UR6, c[0x0][0x854] ;  /* 0x0002150000060ab9 */ /* 0x000fe20000000800 */
[----:B------:R-:W-:Y:S01]  /*47b0*/  @UP0 ULDC UR9, c[0x0][0x858] ;  /* 0x0002160000090ab9 */ /* 0x000fe20000000800 */
[----:B------:R-:W3:Y:S01]  /*47c0*/  S2UR UR16, SR_CTAID.Z ;  /* 0x00000000001079c3 */ /* 0x000ee20000002700 */
[----:B----4-:R-:W-:-:S07]  /*47d0*/  UIMAD.WIDE.U32 UR6, UR8, UR6, URZ ;  /* 0x00000006080672a5 */ /* 0x010fce000f8e003f */
[----:B------:R-:W4:Y:S01]  /*47e0*/  LDC.64 R14, c[0x0][0x848] ;  /* 0x00021200ff0e7b82 */ /* 0x000f220000000a00 */
[----:B------:R-:W-:Y:S02]  /*47f0*/  @UP0 USHF.R.U32.HI UR8, URZ, UR9, UR7 ;  /* 0x000000093f080299 */ /* 0x000fe40008011607 */
[----:B-----5:R-:W-:-:S05]  /*4800*/  USHF.L.U32 UR4, UR4, 0xd, URZ ;  /* 0x0000000d04047899 */ /* 0x020fca000800063f */
[----:B-1----:R-:W1:Y:S01]  /*4810*/  LDC.64 R12, c[0x0][0x820] ;  /* 0x00020800ff0c7b82 */ /* 0x002e620000000a00 */
[----:B------:R-:W-:Y:S02]  /*4820*/  USHF.R.S32.HI UR6, URZ, 0x1f, UR8 ;  /* 0x0000001f3f067899 */ /* 0x000fe40008011408 */
[----:B------:R-:W-:Y:S02]  /*4830*/  USHF.R.S32.HI UR5, URZ, 0x1f, UR4 ;  /* 0x0000001f3f057899 */ /* 0x000fe40008011404 */
[----:B------:R-:W-:Y:S02]  /*4840*/  UIMAD UR7, UR6, UR10, URZ ;  /* 0x0000000a060772a4 */ /* 0x000fe4000f8e023f */
[----:B------:R-:W-:Y:S02]  /*4850*/  UIMAD UR6, UR6, UR12, URZ ;  /* 0x0000000c060672a4 */ /* 0x000fe4000f8e023f */
[----:B------:R-:W-:Y:S02]  /*4860*/  UIMAD.WIDE.U32 UR14, UR8, UR10, UR4 ;  /* 0x0000000a080e72a5 */ /* 0x000fe4000f8e0004 */
[----:B------:R-:W-:-:S02]  /*4870*/  UIMAD.WIDE.U32 UR4, UR8, UR12, UR4 ;  /* 0x0000000c080472a5 */ /* 0x000fc4000f8e0004 */
[----:B------:R-:W-:Y:S02]  /*4880*/  UIMAD UR6, UR8, UR13, UR6 ;  /* 0x0000000d080672a4 */ /* 0x000fe4000f8e0206 */
[----:B------:R-:W-:Y:S01]  /*4890*/  UIMAD UR7, UR8, UR11, UR7 ;  /* 0x0000000b080772a4 */ /* 0x000fe2000f8e0207 */
[----:B------:R-:W-:Y:S01]  /*48a0*/  IMAD.U32 R5, RZ, RZ, UR15 ;  /* 0x0000000fff057e24 */ /* 0x000fe2000f8e00ff */
[----:B------:R-:W-:Y:S02]  /*48b0*/  UIADD3 UR6, UR5, UR6, URZ ;  /* 0x0000000605067290 */ /* 0x000fe4000fffe03f */
[----:B--2---:R-:W-:Y:S01]  /*48c0*/  IMAD.U32 R7, RZ, RZ, UR5 ;  /* 0x00000005ff077e24 */ /* 0x004fe2000f8e00ff */
[----:B---3--:R-:W-:Y:S01]  /*48d0*/  USHF.R.S32.HI UR8, URZ, 0x1f, UR16 ;  /* 0x0000001f3f087899 */ /* 0x008fe20008011410 */
[----:B------:R-:W-:Y:S01]  /*48e0*/  IMAD.U32 R6, RZ, RZ, UR4 ;  /* 0x00000004ff067e24 */ /* 0x000fe2000f8e00ff */
[----:B------:R-:W-:Y:S01]  /*48f0*/  UIADD3 UR7, UR15, UR7, URZ ;  /* 0x000000070f077290 */ /* 0x000fe2000fffe03f */
[----:B------:R-:W-:Y:S01]  /*4900*/  IMAD.U32 R4, RZ, RZ, UR14 ;  /* 0x0000000eff047e24 */ /* 0x000fe2000f8e00ff */
[----:B------:R-:W-:Y:S01]  /*4910*/  ULDC UR4, c[0x0][0x740] ;  /* 0x0001d00000047ab9 */ /* 0x000fe20000000800 */
[----:B------:R-:W-:-:S02]  /*4920*/  IMAD.U32 R7, RZ, RZ, UR6 ;  /* 0x00000006ff077e24 */ /* 0x000fc4000f8e00ff */
[----:B------:R-:W-:Y:S01]  /*4930*/  FMUL.FTZ R184, R184, UR4 ;  /* 0x00000004b8b87c20 */ /* 0x000fe20008410000 */
[C---:B----4-:R-:W-:Y:S02]  /*4940*/  IMAD R10, R14.reuse, UR8, RZ ;  /* 0x000000080e0a7c24 */ /* 0x050fe4000f8e02ff */
[----:B------:R-:W-:Y:S01]  /*4950*/  FMUL.FTZ R185, R185, UR4 ;  /* 0x00000004b9b97c20 */ /* 0x000fe20008410000 */
[----:B------:R-:W-:-:S04]  /*4960*/  IMAD.WIDE.U32 R6, R14, UR16, R6 ;  /* 0x000000100e067c25 */ /* 0x000fc8000f8e0006 */
[----:B------:R-:W-:Y:S01]  /*4970*/  FMUL.FTZ R186, R186, UR4 ;  /* 0x00000004baba7c20 */ /* 0x000fe20008410000 */
[----:B------:R-:W2:Y:S01]  /*4980*/  S2R R14, SR_TID.X ;  /* 0x00000000000e7919 */ /* 0x000ea20000002100 */
[----:B------:R-:W-:Y:S01]  /*4990*/  FMUL.FTZ R187, R187, UR4 ;  /* 0x00000004bbbb7c20 */ /* 0x000fe20008410000 */
[----:B------:R-:W-:Y:S02]  /*49a0*/  IMAD.U32 R5, RZ, RZ, UR7 ;  /* 0x00000007ff057e24 */ /* 0x000fe4000f8e00ff */
[----:B------:R-:W-:Y:S01]  /*49b0*/  FMUL.FTZ R188, R188, UR4 ;  /* 0x00000004bcbc7c20 */ /* 0x000fe20008410000 */
[C---:B-1----:R-:W-:Y:S02]  /*49c0*/  IMAD R8, R12.reuse, UR8, RZ ;  /* 0x000000080c087c24 */ /* 0x042fe4000f8e02ff */
[----:B------:R-:W-:Y:S01]  /*49d0*/  FMUL.FTZ R189, R189, UR4 ;  /* 0x00000004bdbd7c20 */ /* 0x000fe20008410000 */
[----:B------:R-:W-:-:S04]  /*49e0*/  IMAD.WIDE.U32 R4, R12, UR16, R4 ;  /* 0x000000100c047c25 */ /* 0x000fc8000f8e0004 */
[----:B------:R-:W-:Y:S01]  /*49f0*/  FMUL.FTZ R190, R190, UR4 ;  /* 0x00000004bebe7c20 */ /* 0x000fe20008410000 */
[----:B------:R-:W-:Y:S01]  /*4a00*/  FMUL.FTZ R191, R191, UR4 ;  /* 0x00000004bfbf7c20 */ /* 0x000fe20008410000 */
[----:B------:R-:W-:Y:S01]  /*4a10*/  FMUL.FTZ R192, R192, UR4 ;  /* 0x00000004c0c07c20 */ /* 0x000fe20008410000 */
[----:B------:R-:W-:Y:S02]  /*4a20*/  IMAD R3, R13, UR16, R8 ;  /* 0x000000100d037c24 */ /* 0x000fe4000f8e0208 */
[----:B------:R-:W-:Y:S01]  /*4a30*/  FMUL.FTZ R193, R193, UR4 ;  /* 0x00000004c1c17c20 */ /* 0x000fe20008410000 */
[----:B------:R-:W-:Y:S02]  /*4a40*/  IMAD R9, R15, UR16, R10 ;  /* 0x000000100f097c24 */ /* 0x000fe4000f8e020a */
        /* <DEDUP_REMOVED lines=22> */
[----:B------:R-:W-:Y:S05]  /*4bb0*/  WARPSYNC.ALL ;  /* 0x0000000000007948 */ /* 0x000fea0003800000 */
[----:B------:R-:W-:-:S02]  /*4bc0*/  IMAD.IADD R8, R5, 0x1, R3 ;  /* 0x0000000105087824 */ /* 0x000fc400078e0203 */
[----:B------:R-:W-:Y:S01]  /*4bd0*/  IMAD.IADD R3, R7, 0x1, R9 ;  /* 0x0000000107037824 */ /* 0x000fe200078e0209 */
[----:B------:R-:W-:Y:S01]  /*4be0*/  BAR.SYNC.DEFER_BLOCKING 0x1, 0x100 ;  /* 0x0044000000007b1d */ /* 0x000fe20000010000 */
[----:B--2---:R-:W-:-:S07]  /*4bf0*/  ISETP.NE.AND P1, PT, R14, 0x80, PT ;  /* 0x000000800e00780c */ /* 0x004fce0003f25270 */
[----:B------:R-:W1:Y:S01]  /*4c00*/  LDC.64 R10, c[0x0][0x800] ;  /* 0x00020000ff0a7b82 */ /* 0x000e620000000a00 */
[----:B------:R-:W-:Y:S07]  /*4c10*/  BSSY B0, `(.L_x_252) ;  /* 0x0000024000007945 */ /* 0x000fee0003800000 */
[----:B------:R-:W2:Y:S01]  /*4c20*/  LDC.64 R12, c[0x0][0x828] ;  /* 0x00020a00ff0c7b82 */ /* 0x000ea20000000a00 */
[----:B------:R3:W-:Y:S04]  /*4c30*/  STS.128 [R0], R152 ;  /* 0x0000009800007388 */ /* 0x0007e80000000c00 */
[----:B------:R3:W-:Y:S01]  /*4c40*/  STS.128 [R0+0x800], R156 ;  /* 0x0008009c00007388 */ /* 0x0007e20000000c00 */
[----:B-1----:R-:W-:-:S03]  /*4c50*/  LEA R10, P0, R4, R10, 0x2 ;  /* 0x0000000a040a7211 */ /* 0x002fc600078010ff */
[----:B------:R3:W-:Y:S01]  /*4c60*/  STS.128 [R0+0x1000], R160 ;  /* 0x001000a000007388 */ /* 0x0007e20000000c00 */
[----:B------:R-:W-:-:S03]  /*4c70*/  LEA.HI.X R8, R4, R11, R8, 0x2, P0 ;  /* 0x0000000b04087211 */ /* 0x000fc600000f1408 */
[----:B------:R3:W-:Y:S01]  /*4c80*/  STS.128 [R0+0x1800], R164 ;  /* 0x001800a400007388 */ /* 0x0007e20000000c00 */
[----:B--2---:R-:W-:-:S03]  /*4c90*/  LEA R12, P2, R6, R12, 0x2 ;  /* 0x0000000c060c7211 */ /* 0x004fc600078410ff */
[----:B------:R3:W-:Y:S01]  /*4ca0*/  STS.128 [R0+0x2000], R168 ;  /* 0x002000a800007388 */ /* 0x0007e20000000c00 */
[----:B------:R-:W-:-:S03]  /*4cb0*/  LEA.HI.X R3, R6, R13, R3, 0x2, P2 ;  /* 0x0000000d06037211 */ /* 0x000fc600010f1403 */
        /* <DEDUP_REMOVED lines=8> */
[----:B-1----:R-:W1:Y:S02]  /*4d40*/  FENCE.VIEW.ASYNC.S ;  /* 0x00000000000073c6 */ /* 0x002e640000000000 */
[----:B-1----:R-:W-:Y:S06]  /*4d50*/  BAR.SYNC.DEFER_BLOCKING 0x1, 0x100 ;  /* 0x0044000000007b1d */ /* 0x002fec0000010000 */
[----:B------:R-:W-:Y:S05]  /*4d60*/  @P1 BRA `(.L_x_253) ;  /* 0x0000000000381947 */ /* 0x000fea0003800000 */
[----:B------:R-:W-:Y:S01]  /*4d70*/  R2UR UR4, R12 ;  /* 0x000000000c0472ca */ /* 0x000fe200000e0000 */
[----:B------:R-:W-:Y:S01]  /*4d80*/  UMOV UR7, 0x800 ;  /* 0x0000080000077882 */ /* 0x000fe20000000000 */
[----:B------:R-:W-:Y:S01]  /*4d90*/  R2UR UR5, R3 ;  /* 0x00000000030572ca */ /* 0x000fe200000e0000 */
[----:B------:R-:W-:Y:S01]  /*4da0*/  UMOV UR8, 0x0 ;  /* 0x0000000000087882 */ /* 0x000fe20000000000 */
[----:B------:R-:W-:Y:S01]  /*4db0*/  R2UR UR6, R2 ;  /* 0x00000000020672ca */ /* 0x000fe200000e0000 */
[----:B------:R-:W-:Y:S01]  /*4dc0*/  UMOV UR9, 0x14f00000 ;  /* 0x14f0000000097882 */ /* 0x000fe20000000000 */
[----:B------:R-:W-:-:S13]  /*4dd0*/  PLOP3.LUT P0, PT, PT, PT, PT, 0x80, 0x0 ;  /* 0x000000000000781c */ /* 0x000fda0003f0f070 */
.L_x_254:
[----:B------:R-:W-:Y:S01]  /*4de0*/  @P0 ELECT P2, URZ, PT ;  /* 0x00000000003f082f */ /* 0x000fe20003840000 */
[----:B------:R1:W-:-:S12]  /*4df0*/  UBLKRED.G.S.ADD.F32.RN [UR4], [UR6], UR7, desc[UR8] ;  /* 0x00000804060073bb */ /* 0x0003d800080a1407 */
[----:B------:R-:W-:Y:S02]  /*4e00*/  @P2 PLOP3.LUT P0, PT, P2, PT, PT, 0x8, 0x0 ;  /* 0x000000000000281c */ /* 0x000fe4000170e170 */
[----:B------:R-:W-:-:S11]  /*4e10*/  PLOP3.LUT P2, PT, PT, PT, PT, 0x8, 0x0 ;  /* 0x000000000000781c */ /* 0x000fd60003f4e170 */
[----:B-1----:R-:W-:Y:S05]  /*4e20*/  @P0 BRA.U.ANY `(.L_x_254) ;  /* 0xfffffffd00ec0947 */ /* 0x002fea000393ffff */
[----:B------:R0:W-:Y:S01]  /*4e30*/  UTMACMDFLUSH ;  /* 0x00000000000079b7 */ /* 0x0001e20000000000 */
[----:B------:R-:W-:-:S04]  /*4e40*/  DEPBAR.LE SB0, 0x0 ;  /* 0x000080000000791a */ /* 0x000fc80000000000 */
.L_x_253:
[----:B------:R-:W-:Y:S05]  /*4e50*/  BSYNC B0 ;  /* 0x0000000000007941 */ /* 0x000fea0003800000 */
.L_x_252:
[----:B------:R-:W-:Y:S06]  /*4e60*/  BAR.SYNC.DEFER_BLOCKING 0x1, 0x100 ;  /* 0x0044000000007b1d */ /* 0x000fec0000010000 */
[----:B------:R4:W-:Y:S04]  /*4e70*/  STS.128 [R0], R184 ;  /* 0x000000b800007388 */ /* 0x0009e80000000c00 */
        /* <DEDUP_REMOVED lines=22> */
.L_x_255:
[----:B------:R-:W-:Y:S01]  /*4fe0*/  @P0 ELECT P1, URZ, PT ;  /* 0x00000000003f082f */ /* 0x000fe20003820000 */
[----:B------:R1:W-:-:S12]  /*4ff0*/  UBLKRED.G.S.ADD.F32.RN [UR4], [UR6], UR7, desc[UR8] ;  /* 0x00000804060073bb */ /* 0x0003d800080a1407 */
[----:B------:R-:W-:Y:S02]  /*5000*/  @P1 PLOP3.LUT P0, PT, P1, PT, PT, 0x8, 0x0 ;  /* 0x000000000000181c */ /* 0x000fe40000f0e170 */
[----:B------:R-:W-:-:S11]  /*5010*/  PLOP3.LUT P1, PT, PT, PT, PT, 0x8, 0x0 ;  /* 0x000000000000781c */ /* 0x000fd60003f2e170 */
[----:B-1----:R-:W-:Y:S05]  /*5020*/  @P0 BRA.U.ANY `(.L_x_255) ;  /* 0xfffffffd00ec0947 */ /* 0x002fea000393ffff */
[----:B------:R0:W-:Y:S01]  /*5030*/  UTMACMDFLUSH ;  /* 0x00000000000079b7 */ /* 0x0001e20000000000 */
[----:B------:R-:W-:-:S04]  /*5040*/  DEPBAR.LE SB0, 0x0 ;  /* 0x000080000000791a */ /* 0x000fc80000000000 */
[----:B------:R-:W-:Y:S05]  /*5050*/  BRA `(.L_x_232) ;  /* 0x00000024000c7947 */ /* 0x000fea0003800000 */
.L_x_230:
        /* <DEDUP_REMOVED lines=51> */
.L_x_270:
        /* <DEDUP_REMOVED lines=21> */
.L_x_259:
[----:B------:R-:W-:Y:S05]  /*54e0*/  BSYNC B0 ;  /* 0x0000000000007941 */ /* 0x000fea0003800000 */
.L_x_258:
        /* <DEDUP_REMOVED lines=13> */
.L_x_261:
[----:B------:R-:W-:Y:S05]  /*55c0*/  BSYNC B0 ;  /* 0x0000000000007941 */ /* 0x000fea0003800000 */
.L_x_260:
[----:B------:R-:W-:Y:S06]  /*55d0*/  BAR.ARV 0xa, 0xa0 ;  /* 0x0282800000007b1d */ /* 0x000fec0000002000 */
[----:B------:R-:W-:Y:S04]  /*55e0*/  BSSY B0, `(.L_x_262) ;  /* 0x0000003000007945 */ /* 0x000fe80003800000 */
[----:B------:R-:W-:Y:S05]  /*55f0*/  @!P0 BRA `(.L_x_263) ;  /* 0x0000000000048947 */ /* 0x000fea0003800000 */
[----:B------:R-:W-:-:S04]  /*5600*/  DEPBAR.LE SB0, 0x0 ;  /* 0x000080000000791a */ /* 0x000fc80000000000 */
.L_x_263:
[----:B------:R-:W-:Y:S05]  /*5610*/  BSYNC B0 ;  /* 0x0000000000007941 */ /* 0x000fea0003800000 */
.L_x_262:
        /* <DEDUP_REMOVED lines=13> */
.L_x_265:
[----:B------:R-:W-:Y:S05]  /*56f0*/  BSYNC B0 ;  /* 0x0000000000007941 */ /* 0x000fea0003800000 */
.L_x_264:
        /* <DEDUP_REMOVED lines=13> */
.L_x_267:
[----:B------:R-:W-:Y:S05]  /*57d0*/  BSYNC B0 ;  /* 0x0000000000007941 */ /* 0x000fea0003800000 */
.L_x_266:
[----:B------:R-:W-:Y:S01]  /*57e0*/  VIADD R0, R0, 0xfffffffe ;  /* 0xfffffffe00007836 */ /* 0x000fe20000000000 */
[----:B------:R-:W-:Y:S06]  /*57f0*/  BAR.ARV 0xa, 0xa0 ;  /* 0x0282800000007b1d */ /* 0x000fec0000002000 */
[----:B------:R-:W-:Y:S01]  /*5800*/  BSSY B0, `(.L_x_268) ;  /* 0x0000004000007945 */ /* 0x000fe20003800000 */
[----:B------:R-:W-:-:S03]  /*5810*/  ISETP.NE.AND P1, PT, R0, RZ, PT ;  /* 0x000000ff0000720c */ /* 0x000fc60003f25270 */
[----:B------:R-:W-:Y:S10]  /*5820*/  @!P0 BRA `(.L_x_269) ;  /* 0x0000000000048947 */ /* 0x000ff40003800000 */
[----:B------:R-:W-:-:S04]  /*5830*/  DEPBAR.LE SB0, 0x0 ;  /* 0x000080000000791a */ /* 0x000fc80000000000 */
.L_x_269:
[----:B------:R-:W-:Y:S05]  /*5840*/  BSYNC B0 ;  /* 0x0000000000007941 */ /* 0x000fea0003800000 */
.L_x_268:
[----:B------:R-:W-:Y:S06]  /*5850*/  BAR.ARV 0xb, 0xa0 ;  /* 0x02c2800000007b1d */ /* 0x000fec0000002000 */
[----:B------:R-:W-:Y:S02]  /*5860*/  UIADD3 UR5, UR5, 0x2, URZ ;  /* 0x0000000205057890 */ /* 0x000fe4000fffe03f */
[----:B------:R-:W-:Y:S01]  /*5870*/  UIADD3 UR4, UR4, 0x1, URZ ;  /* 0x0000000104047890 */ /* 0x000fe2000fffe03f */
[----:B------:R-:W-:Y:S11]  /*5880*/  @P1 BRA `(.L_x_270) ;  /* 0xfffffff800c01947 */ /* 0x000ff6000383ffff */
[----:B------:R-:W-:-:S12]  /*5890*/  USHF.L.U32 UR5, UR5, 0xd, URZ ;  /* 0x0000000d05057899 */ /* 0x000fd8000800063f */
.L_x_257:
        /* <DEDUP_REMOVED lines=19> */
.L_x_272:
[----:B------:R-:W-:Y:S05]  /*59d0*/  BSYNC B0 ;  /* 0x0000000000007941 */ /* 0x000fea0003800000 */
.L_x_271:
        /* <DEDUP_REMOVED lines=19> */
.L_x_274:
[----:B------:R-:W-:Y:S05]  /*5b10*/  BSYNC B0 ;  /* 0x0000000000007941 */ /* 0x000fea0003800000 */
.L_x_273:
[----:B------:R-:W-:Y:S06]  /*5b20*/  BAR.ARV 0xa, 0xa0 ;  /* 0x0282800000007b1d */ /* 0x000fec0000002000 */
[----:B------:R-:W-:Y:S04]  /*5b30*/  BSSY B0, `(.L_x_275) ;  /* 0x0000003000007945 */ /* 0x000fe80003800000 */
[----:B------:R-:W-:Y:S05]  /*5b40*/  @!P0 BRA `(.L_x_276) ;  /* 0x0000000000048947 */ /* 0x000fea0003800000 */
[----:B------:R-:W-:-:S04]  /*5b50*/  DEPBAR.LE SB0, 0x0 ;  /* 0x000080000000791a */ /* 0x000fc80000000000 */
.L_x_276:
[----:B------:R-:W-:Y:S05]  /*5b60*/  BSYNC B0 ;  /* 0x0000000000007941 */ /* 0x000fea0003800000 */
.L_x_275:
[----:B------:R-:W-:Y:S06]  /*5b70*/  BAR.ARV 0xb, 0xa0 ;  /* 0x02c2800000007b1d */ /* 0x000fec0000002000 */
[----:B------:R-:W-:Y:S05]  /*5b80*/  BRA `(.L_x_232) ;  /* 0x0000001800407947 */ /* 0x000fea0003800000 */
.L_x_256:
        /* <DEDUP_REMOVED lines=55> */
.L_x_307:
[----:B------:R-:W-:Y:S02]  /*5f00*/  IMAD.IADD R10, R7, 0x1, R3 ;  /* 0x00000001070a7824 */ /* 0x000fe400078e0203 */
[----:B-1----:R-:W-:Y:S02]  /*5f10*/  IMAD.SHL.U32 R0, R2, 0x80, RZ ;  /* 0x0000008002007824 */ /* 0x002fe400078e00ff */
[----:B------:R-:W-:Y:S01]  /*5f20*/  IMAD.MOV.U32 R9, RZ, RZ, 0x1 ;  /* 0x00000001ff097424 */ /* 0x000fe200078e00ff */
[----:B------:R-:W-:Y:S06]  /*5f30*/  @P0 BRA `(.L_x_280) ;  /* 0x0000000000180947 */ /* 0x000fec0003800000 */
[----:B------:R-:W1:Y:S01]  /*5f40*/  S2R R4, SR_TID.X ;  /* 0x0000000000047919 */ /* 0x000e620000002100 */
[----:B------:R-:W-:-:S04]  /*5f50*/  IMAD.MOV.U32 R2, RZ, RZ, 0x4200 ;  /* 0x00004200ff027424 */ /* 0x000fc800078e00ff */
[----:B------:R2:W-:Y:S01]  /*5f60*/  SYNCS.ARRIVE.TRANS64 RZ, [R11+URZ+0x30c10], R2 ;  /* 0x030c10020bff79a7 */ /* 0x0005e2000800003f */
[----:B-1----:R-:W-:-:S13]  /*5f70*/  LOP3.LUT P1, RZ, R4, 0x1f, RZ, 0xc0, !PT ;  /* 0x0000001f04ff7812 */ /* 0x002fda000782c0ff */
[----:B--2---:R-:W-:Y:S05]  /*5f80*/  @!P1 BRA `(.L_x_280) ;  /* 0x0000000000049947 */ /* 0x004fea0003800000 */
[----:B------:R-:W-:Y:S01]  /*5f90*/  BPT.TRAP 0x1 ;  /* 0x000000040000795c */ /* 0x000fe20000300000 */
.L_x_280:
[----:B------:R-:W1:Y:S01]  /*5fa0*/  LDC.64 R2, c[0x0][0x198] ;  /* 0x00006600ff027b82 */ /* 0x000e620000000a00 */
[----:B------:R-:W-:Y:S01]  /*5fb0*/  R2UR UR11, R0 ;  /* 0x00000000000b72ca */ /* 0x000fe200000e0000 */
[----:B------:R-:W-:Y:S01]  /*5fc0*/  UMOV UR14, 0x0 ;  /* 0x00000000000e7882 */ /* 0x000fe20000000000 */
[----:B------:R-:W-:Y:S01]  /*5fd0*/  R2UR UR8, R11 ;  /* 0x000000000b0872ca */ /* 0x000fe200000e0000 */
[----:B------:R-:W-:Y:S01]  /*5fe0*/  UMOV UR15, 0x14f00000 ;  /* 0x14f00000000f7882 */ /* 0x000fe20000000000 */
[----:B------:R-:W-:Y:S01]  /*5ff0*/  UMOV UR19, URZ ;  /* 0x0000003f00137c82 */ /* 0x000fe20008000000 */
[----:B------:R-:W-:Y:S01]  /*6000*/  UMOV UR18, URZ ;  /* 0x0000003f00127c82 */ /* 0x000fe20008000000 */
[----:B------:R-:W-:Y:S01]  /*6010*/  IMAD.MOV.U32 R4, RZ, RZ, 0x8000 ;  /* 0x00008000ff047424 */ /* 0x000fe200078e00ff */
[----:B------:R-:W2:Y:S01]  /*6020*/  LDC R12, c[0x0][0x280] ;  /* 0x0000a000ff0c7b82 */ /* 0x000ea20000000800 */
[----:B------:R-:W-:Y:S01]  /*6030*/  UMOV UR25, 0x20 ;  /* 0x0000002000197882 */ /* 0x000fe20000000000 */
[----:B------:R-:W-:Y:S01]  /*6040*/  UMOV UR22, 0x0 ;  /* 0x0000000000167882 */ /* 0x000fe20000000000 */
[----:B------:R-:W-:Y:S01]  /*6050*/  UMOV UR23, 0x10000000 ;  /* 0x1000000000177882 */ /* 0x000fe20000000000 */
[----:B------:R-:W-:Y:S01]  /*6060*/  UMOV UR13, UR21 ;  /* 0x00000015000d7c82 */ /* 0x000fe20008000000 */
[----:B------:R-:W-:Y:S01]  /*6070*/  UMOV UR10, UR18 ;  /* 0x00000012000a7c82 */ /* 0x000fe20008000000 */
[----:B------:R-:W-:Y:S01]  /*6080*/  UMOV UR28, UR12 ;  /* 0x0000000c001c7c82 */ /* 0x000fe20008000000 */
[----:B------:R-:W-:Y:S01]  /*6090*/  UMOV UR29, UR21 ;  /* 0x00000015001d7c82 */ /* 0x000fe20008000000 */
[----:B------:R-:W-:Y:S01]  /*60a0*/  UIADD3 UR16, UR8, 0x10000, URZ ;  /* 0x0001000008107890 */ /* 0x000fe2000fffe03f */
[----:B------:R-:W-:Y:S01]  /*60b0*/  IMAD.MOV.U32 R20, RZ, RZ, RZ ;  /* 0x000000ffff147224 */ /* 0x000fe200078e00ff */
[----:B------:R-:W-:Y:S01]  /*60c0*/  UIADD3 UR17, UR8, 0x30c10, URZ ;  /* 0x00030c1008117890 */ /* 0x000fe2000fffe03f */
[----:B------:R-:W-:Y:S01]  /*60d0*/  IMAD.MOV.U32 R5, RZ, RZ, RZ ;  /* 0x000000ffff057224 */ /* 0x000fe200078e00ff */
[----:B------:R-:W-:-:S02]  /*60e0*/  UIADD3 UR30, UR8, 0x20000, URZ ;  /* 0x00020000081e7890 */ /* 0x000fc4000fffe03f */
[----:B------:R-:W-:Y:S01]  /*60f0*/  UIADD3 UR9, UR8, 0x30c00, URZ ;  /* 0x00030c0008097890 */ /* 0x000fe2000fffe03f */
[----:B-1----:R-:W-:Y:S01]  /*6100*/  IMAD.MOV.U32 R8, RZ, RZ, R2 ;  /* 0x000000ffff087224 */ /* 0x002fe200078e0002 */
[----:B------:R-:W-:Y:S01]  /*6110*/  UIADD3 UR24, UR8, 0x4000, URZ ;  /* 0x0000400008187890 */ /* 0x000fe2000fffe03f */
[----:B------:R-:W-:Y:S01]  /*6120*/  UMOV UR31, UR17 ;  /* 0x00000011001f7c82 */ /* 0x000fe20008000000 */
[----:B------:R-:W-:Y:S02]  /*6130*/  UMOV UR26, UR18 ;  /* 0x00000012001a7c82 */ /* 0x000fe40008000000 */
[----:B------:R-:W-:Y:S01]  /*6140*/  IADD3 R0, P1, R8, 0x2f0, RZ ;  /* 0x000002f008007810 */ /* 0x000fe20007f3e0ff */
[----:B------:R-:W-:-:S03]  /*6150*/  UMOV UR27, UR11 ;  /* 0x0000000b001b7c82 */ /* 0x000fc60008000000 */
[----:B------:R-:W-:Y:S02]  /*6160*/  R2UR UR32, R0 ;  /* 0x00000000002072ca */ /* 0x000fe400000e0000 */
[----:B------:R-:W-:-:S04]  /*6170*/  IADD3 R0, P2, R8, 0x3f0, RZ ;  /* 0x000003f008007810 */ /* 0x000fc80007f5e0ff */
[----:B------:R-:W-:Y:S01]  /*6180*/  R2UR UR34, R0 ;  /* 0x00000000002272ca */ /* 0x000fe200000e0000 */
[----:B------:R-:W-:-:S04]  /*6190*/  IMAD.MOV.U32 R0, RZ, RZ, R3 ;  /* 0x000000ffff007224 */ /* 0x000fc800078e0003 */
[----:B------:R-:W-:-:S05]  /*61a0*/  IMAD.X R2, RZ, RZ, R0, P1 ;  /* 0x000000ffff027224 */ /* 0x000fca00008e0600 */
[----:B------:R-:W-:Y:S01]  /*61b0*/  R2UR UR33, R2 ;  /* 0x00000000022172ca */ /* 0x000fe200000e0000 */
[----:B------:R-:W-:-:S05]  /*61c0*/  IMAD.X R2, RZ, RZ, R0, P2 ;  /* 0x000000ffff027224 */ /* 0x000fca00010e0600 */
[----:B------:R-:W-:Y:S02]  /*61d0*/  R2UR UR35, R2 ;  /* 0x00000000022372ca */ /* 0x000fe400000e0000 */
[----:B------:R-:W-:-:S04]  /*61e0*/  IADD3 R2, P1, R8, 0xf0, RZ ;  /* 0x000000f008027810 */ /* 0x000fc80007f3e0ff */
[----:B------:R-:W-:Y:S01]  /*61f0*/  R2UR UR6, R2 ;  /* 0x00000000020672ca */ /* 0x000fe200000e0000 */
[----:B------:R-:W-:Y:S01]  /*6200*/  IMAD.X R3, RZ, RZ, R0, P1 ;  /* 0x000000ffff037224 */ /* 0x000fe200008e0600 */
[----:B--2---:R-:W-:-:S04]  /*6210*/  ISETP.GE.AND P1, PT, R12, 0x81, PT ;  /* 0x000000810c00780c */ /* 0x004fc80003f26270 */
        /* <DEDUP_REMOVED lines=24> */
.L_x_291:
[----:B------:R-:W-:-:S04]  /*63a0*/  SHF.L.U32 R21, R9, 0x1f, RZ ;  /* 0x0000001f09157819 */ /* 0x000fc800000006ff */
[----:B-1----:R-:W1:Y:S02]  /*63b0*/  SYNCS.PHASECHK.TRANS64.TRYWAIT P1, [R11+URZ+0x30c40], R21 ;  /* 0x030c40150b0075a7 */ /* 0x002e64000802017f */
[----:B-12---:R-:W-:Y:S05]  /*63c0*/  @!P1 BRA `(.L_x_283) ;  /* 0x0000001000a49947 */ /* 0x006fea0003800000 */
.L_x_308:
[----:B------:R-:W-:Y:S05]  /*63d0*/  @P0 BRA `(.L_x_284) ;  /* 0x0000000000140947 */ /* 0x000fea0003800000 */
[----:B------:R-:W-:Y:S01]  /*63e0*/  ISETP.NE.AND P1, PT, R14, RZ, PT ;  /* 0x000000ff0e00720c */ /* 0x000fe20003f25270 */
[----:B------:R-:W-:-:S04]  /*63f0*/  IMAD.MOV.U32 R0, RZ, RZ, 0x4200 ;  /* 0x00004200ff007424 */ /* 0x000fc800078e00ff */
[----:B------:R2:W-:Y:S08]  /*6400*/  SYNCS.ARRIVE.TRANS64 RZ, [R11+URZ+0x30c30], R0 ;  /* 0x030c30000bff79a7 */ /* 0x0005f0000800003f */
[----:B------:R-:W-:Y:S05]  /*6410*/  @!P1 BRA `(.L_x_284) ;  /* 0x0000000000049947 */ /* 0x000fea0003800000 */
[----:B------:R-:W-:Y:S01]  /*6420*/  BPT.TRAP 0x1 ;  /* 0x000000040000795c */ /* 0x000fe20000300000 */
.L_x_284:
        /* <DEDUP_REMOVED lines=29> */
.L_x_309:
[----:B------:R-:W-:Y:S05]  /*6600*/  @P0 BRA `(.L_x_286) ;  /* 0x0000000000140947 */ /* 0x000fea0003800000 */
[----:B------:R-:W-:Y:S01]  /*6610*/  ISETP.NE.AND P1, PT, R14, RZ, PT ;  /* 0x000000ff0e00720c */ /* 0x000fe20003f25270 */
[----:B------:R-:W-:-:S04]  /*6620*/  IMAD.MOV.U32 R2, RZ, RZ, 0x4200 ;  /* 0x00004200ff027424 */ /* 0x000fc800078e00ff */
[----:B------:R3:W-:Y:S08]  /*6630*/  SYNCS.ARRIVE.TRANS64 RZ, [R11+URZ+0x30c18], R2 ;  /* 0x030c18020bff79a7 */ /* 0x0007f0000800003f */
[----:B------:R-:W-:Y:S05]  /*6640*/  @!P1 BRA `(.L_x_286) ;  /* 0x0000000000049947 */ /* 0x000fea0003800000 */
[----:B------:R-:W-:Y:S01]  /*6650*/  BPT.TRAP 0x1 ;  /* 0x000000040000795c */ /* 0x000fe20000300000 */
.L_x_286:
        /* <DEDUP_REMOVED lines=20> */
.L_x_310:
        /* <DEDUP_REMOVED lines=9> */
.L_x_288:
        /* <DEDUP_REMOVED lines=24> */
.L_x_312:
[----:B------:R-:W-:Y:S05]  /*69b0*/  @P0 BRA `(.L_x_290) ;  /* 0x0000000000140947 */ /* 0x000fea0003800000 */
[----:B------:R-:W-:Y:S01]  /*69c0*/  ISETP.NE.AND P1, PT, R14, RZ, PT ;  /* 0x000000ff0e00720c */ /* 0x000fe20003f25270 */
[----:B-1----:R-:W-:-:S04]  /*69d0*/  IMAD.MOV.U32 R4, RZ, RZ, 0x4200 ;  /* 0x00004200ff047424 */ /* 0x002fc800078e00ff */
[----:B------:R2:W-:Y:S08]  /*69e0*/  SYNCS.ARRIVE.TRANS64 RZ, [R11+URZ+0x30c10], R4 ;  /* 0x030c10040bff79a7 */ /* 0x0005f0000800003f */
[----:B------:R-:W-:Y:S05]  /*69f0*/  @!P1 BRA `(.L_x_290) ;  /* 0x0000000000049947 */ /* 0x000fea0003800000 */
[----:B------:R-:W-:Y:S01]  /*6a00*/  BPT.TRAP 0x1 ;  /* 0x000000040000795c */ /* 0x000fe20000300000 */
.L_x_290:
        /* <DEDUP_REMOVED lines=22> */
.L_x_282:
[----:B------:R-:W-:-:S13]  /*6b70*/  ISETP.NE.AND P1, PT, R19, RZ, PT ;  /* 0x000000ff1300720c */ /* 0x000fda0003f25270 */
[----:B------:R-:W-:Y:S05]  /*6b80*/  @!P1 BRA `(.L_x_281) ;  /* 0x0000000000f09947 */ /* 0x000fea0003800000 */
[----:B------:R-:W-:-:S04]  /*6b90*/  SHF.L.U32 R12, R9, 0x1f, RZ ;  /* 0x0000001f090c7819 */ /* 0x000fc800000006ff */
[----:B------:R-:W3:Y:S02]  /*6ba0*/  SYNCS.PHASECHK.TRANS64.TRYWAIT P1, [R11+URZ+0x30c40], R12 ;  /* 0x030c400c0b0075a7 */ /* 0x000ee4000802017f */
[----:B---3--:R-:W-:Y:S05]  /*6bb0*/  @!P1 BRA `(.L_x_292) ;  /* 0x0000000800fc9947 */ /* 0x008fea0003800000 */
.L_x_313:
[----:B------:R-:W-:Y:S05]  /*6bc0*/  @P0 BRA `(.L_x_293) ;  /* 0x0000000000140947 */ /* 0x000fea0003800000 */
[----:B------:R-:W-:Y:S01]  /*6bd0*/  ISETP.NE.AND P1, PT, R14, RZ, PT ;  /* 0x000000ff0e00720c */ /* 0x000fe20003f25270 */
[----:B-12---:R-:W-:-:S04]  /*6be0*/  IMAD.MOV.U32 R4, RZ, RZ, 0x4200 ;  /* 0x00004200ff047424 */ /* 0x006fc800078e00ff */
[----:B------:R4:W-:Y:S08]  /*6bf0*/  SYNCS.ARRIVE.TRANS64 RZ, [R11+URZ+0x30c30], R4 ;  /* 0x030c30040bff79a7 */ /* 0x0009f0000800003f */
[----:B------:R-:W-:Y:S05]  /*6c00*/  @!P1 BRA `(.L_x_293) ;  /* 0x0000000000049947 */ /* 0x000fea0003800000 */
[----:B------:R-:W-:Y:S01]  /*6c10*/  BPT.TRAP 0x1 ;  /* 0x000000040000795c */ /* 0x000fe20000300000 */
.L_x_293:
        /* <DEDUP_REMOVED lines=26> */
.L_x_314:
[----:B------:R-:W-:Y:S05]  /*6dc0*/  @P0 BRA `(.L_x_295) ;  /* 0x0000000000140947 */ /* 0x000fea0003800000 */
[----:B------:R-:W-:Y:S01]  /*6dd0*/  ISETP.NE.AND P0, PT, R14, RZ, PT ;  /* 0x000000ff0e00720c */ /* 0x000fe20003f05270 */
[----:B------:R-:W-:-:S04]  /*6de0*/  IMAD.MOV.U32 R4, RZ, RZ, 0x4200 ;  /* 0x00004200ff047424 */ /* 0x000fc800078e00ff */
[----:B------:R2:W-:Y:S08]  /*6df0*/  SYNCS.ARRIVE.TRANS64 RZ, [R11+URZ+0x30c18], R4 ;  /* 0x030c18040bff79a7 */ /* 0x0005f0000800003f */
[----:B------:R-:W-:Y:S05]  /*6e00*/  @!P0 BRA `(.L_x_295) ;  /* 0x0000000000048947 */ /* 0x000fea0003800000 */
[----:B------:R-:W-:Y:S01]  /*6e10*/  BPT.TRAP 0x1 ;  /* 0x000000040000795c */ /* 0x000fe20000300000 */
.L_x_295:
        /* <DEDUP_REMOVED lines=19> */
.L_x_281:
[----:B------:R-:W4:Y:S01]  /*6f50*/  S2R R2, SR_TID.X ;  /* 0x0000000000027919 */ /* 0x000f220000002100 */
[----:B------:R-:W-:Y:S01]  /*6f60*/  IMAD R13, R20, 0x8, R11 ;  /* 0x00000008140d7824 */ /* 0x000fe200078e020b */
[----:B----4-:R-:W-:Y:S02]  /*6f70*/  LOP3.LUT R3, R2, 0x7f, RZ, 0xc0, !PT ;  /* 0x0000007f02037812 */ /* 0x010fe400078ec0ff */
[----:B------:R-:W-:Y:S02]  /*6f80*/  SHF.L.U32 R2, R9, 0x1f, RZ ;  /* 0x0000001f09027819 */ /* 0x000fe400000006ff */
[----:B------:R-:W-:Y:S02]  /*6f90*/  ISETP.NE.AND P1, PT, R3, RZ, PT ;  /* 0x000000ff0300720c */ /* 0x000fe40003f25270 */
[----:B------:R-:W4:Y:S02]  /*6fa0*/  SYNCS.PHASECHK.TRANS64.TRYWAIT P0, [R13+URZ+0x30c40], R2 ;  /* 0x030c40020d0075a7 */ /* 0x000f24000800017f */
[----:B----4-:R-:W-:Y:S09]  /*6fb0*/  @!P0 BRA `(.L_x_296) ;  /* 0x0000000800248947 */ /* 0x010ff20003800000 */
.L_x_315:
[----:B------:R-:W-:Y:S05]  /*6fc0*/  @P1 BRA `(.L_x_297) ;  /* 0x0000000000181947 */ /* 0x000fea0003800000 */
[----:B------:R-:W5:Y:S01]  /*6fd0*/  S2R R3, SR_TID.X ;  /* 0x0000000000037919 */ /* 0x000f620000002100 */
[----:B----4-:R-:W-:-:S04]  /*6fe0*/  IMAD.MOV.U32 R2, RZ, RZ, 0x4200 ;  /* 0x00004200ff027424 */ /* 0x010fc800078e00ff */
[----:B------:R4:W-:Y:S01]  /*6ff0*/  SYNCS.ARRIVE.TRANS64 RZ, [R13+URZ+0x30c30], R2 ;  /* 0x030c30020dff79a7 */ /* 0x0009e2000800003f */
[----:B-----5:R-:W-:-:S13]  /*7000*/  LOP3.LUT P0, RZ, R3, 0x1f, RZ, 0xc0, !PT ;  /* 0x0000001f03ff7812 */ /* 0x020fda000780c0ff */
[----:B----4-:R-:W-:Y:S05]  /*7010*/  @!P0 BRA `(.L_x_297) ;  /* 0x0000000000048947 */ /* 0x010fea0003800000 */
[----:B--2---:R-:W-:Y:S01]  /*7020*/  BPT.TRAP 0x1 ;  /* 0x000000040000795c */ /* 0x004fe20000300000 */
.L_x_297:
        /* <DEDUP_REMOVED lines=33> */
.L_x_278:
[----:B------:R-:W-:Y:S05]  /*7240*/  BSYNC B0 ;  /* 0x0000000000007941 */ /* 0x000fea0003800000 */
.L_x_277:
[----:B------:R-:W-:-:S03]  /*7250*/  UMOV UR6, 0xffffffff ;  /* 0xffffffff00067882 */ /* 0x000fc60000000000 */
[----:B------:R-:W-:Y:S05]  /*7260*/  BRA.DIV UR6, `(.L_x_298) ;  /* 0x00000006068c7947 */ /* 0x000fea000b800000 */
[----:B------:R-:W-:-:S13]  /*7270*/  ELECT P0, URZ, PT ;  /* 0x00000000003f782f */ /* 0x000fda0003800000 */
.L_x_318:
[----:B------:R-:W-:Y:S05]  /*7280*/  @!P0 BRA `(.L_x_232) ;  /* 0x0000000000808947 */ /* 0x000fea0003800000 */
[----:B------:R-:W-:-:S04]  /*7290*/  LOP3.LUT R16, R16, 0x2, RZ, 0xfc, !PT ;  /* 0x0000000210107812 */ /* 0x000fc800078efcff */
[----:B------:R-:W-:-:S13]  /*72a0*/  ISETP.NE.AND P0, PT, R16, 0x3, PT ;  /* 0x000000031000780c */ /* 0x000fda0003f05270 */
[----:B------:R-:W-:Y:S05]  /*72b0*/  @!P0 BRA `(.L_x_299) ;  /* 0x0000000000048947 */ /* 0x000fea0003800000 */
[----:B------:R-:W-:Y:S01]  /*72c0*/  BPT.TRAP 0x1 ;  /* 0x000000040000795c */ /* 0x000fe20000300000 */
.L_x_299:
        /* <DEDUP_REMOVED lines=15> */
.L_x_319:
[----:B------:R-:W2:Y:S02]  /*73c0*/  SYNCS.PHASECHK.TRANS64.TRYWAIT P1, [R3+URZ], R2 ;  /* 0x00000002030075a7 */ /* 0x000ea4000802017f */
[----:B--2---:R-:W-:Y:S05]  /*73d0*/  @!P1 BRA `(.L_x_301) ;  /* 0x0000000400689947 */ /* 0x004fea0003800000 */
.L_x_320:
[----:B------:R-:W-:Y:S05]  /*73e0*/  @!P0 BRA `(.L_x_302) ;  /* 0x0000000000048947 */ /* 0x000fea0003800000 */
[----:B------:R-:W-:Y:S01]  /*73f0*/  BPT.TRAP 0x1 ;  /* 0x000000040000795c */ /* 0x000fe20000300000 */
.L_x_302:
[----:B--2---:R-:W-:-:S04]  /*7400*/  VIADD R3, R7, 0x30c40 ;  /* 0x00030c4007037836 */ /* 0x004fc80000000000 */
[----:B------:R-:W-:-:S04]  /*7410*/  IMAD R0, R0, 0x8, R3 ;  /* 0x0000000800007824 */ /* 0x000fc800078e0203 */
[----:B------:R-:W2:Y:S02]  /*7420*/  SYNCS.PHASECHK.TRANS64.TRYWAIT P0, [R0+URZ], R5 ;  /* 0x00000005000075a7 */ /* 0x000ea4000800017f */
[----:B--2---:R-:W-:Y:S05]  /*7430*/  @!P0 BRA `(.L_x_303) ;  /* 0x0000000400648947 */ /* 0x004fea0003800000 */
.L_x_321:
[----:B------:R-:W-:-:S07]  /*7440*/  IMAD R3, R4, 0x8, R3 ;  /* 0x0000000804037824 */ /* 0x000fce00078e0203 */
.L_x_304:
[----:B---3--:R3:W4:Y:S02]  /*7450*/  SYNCS.PHASECHK.TRANS64.TRYWAIT P0, [R3+URZ], R2 ;  /* 0x00000002030075a7 */ /* 0x008724000800017f */
[----:B----4-:R-:W-:Y:S05]  /*7460*/  @!P0 NANOSLEEP.SYNCS 0x989680 ;  /* 0x009896800000895d */ /* 0x010fea0003900000 */
[----:B------:R-:W4:Y:S02]  /*7470*/  @!P0 SYNCS.PHASECHK.TRANS64 P0, [R3+URZ], R2 ;  /* 0x00000002030085a7 */ /* 0x000f24000800007f */
[----:B----4-:R-:W-:Y:S05]  /*7480*/  @!P0 BRA `(.L_x_304) ;  /* 0xfffffffc00f08947 */ /* 0x010fea000383ffff */
.L_x_232:
[----:B------:R-:W-:Y:S05]  /*7490*/  BSYNC B6 ;  /* 0x0000000000067941 */ /* 0x000fea0003800000 */
.L_x_229:
[----:B------:R-:W-:Y:S05]  /*74a0*/  EXIT ;  /* 0x000000000000794d */ /* 0x000fea0003800000 */
.L_x_237:
[----:B------:R-:W-:Y:S02]  /*74b0*/  IMAD.MOV.U32 R12, RZ, RZ, RZ ;  /* 0x000000ffff0c7224 */ /* 0x000fe400078e00ff */
[----:B------:R-:W-:Y:S02]  /*74c0*/  IMAD.MOV.U32 R11, RZ, RZ, 0x1f ;  /* 0x0000001fff0b7424 */ /* 0x000fe400078e00ff */
[----:B------:R-:W-:-:S07]  /*74d0*/  IMAD.MOV.U32 R15, RZ, RZ, -0x1 ;  /* 0xffffffffff0f7424 */ /* 0x000fce00078e00ff */
[----:B------:R-:W-:Y:S05]  /*74e0*/  WARPSYNC.COLLECTIVE R15, `(.L_x_305) ;  /* 0x000000000f087348 */ /* 0x000fea0003c00000 */
[----:B------:R1:W2:Y:S02]  /*74f0*/  SHFL.IDX P6, R14, R13, R12, R11 ;  /* 0x0000000c0d0e7389 */ /* 0x0002a400000c000b */
[----:B-12---:R-:W-:Y:S01]  /*7500*/  ENDCOLLECTIVE ;  /* 0x000000000000791b */ /* 0x006fe20003800000 */
.L_x_305:
[----:B------:R-:W-:Y:S05]  /*7510*/  BRA `(.L_x_306) ;  /* 0xffffff9400887947 */ /* 0x000fea000383ffff */
.L_x_239:
[----:B--2---:R2:W3:Y:S02]  /*7520*/  SYNCS.PHASECHK.TRANS64.TRYWAIT P0, [R2+URZ+0x30c00], R7 ;  /* 0x030c0007020075a7 */ /* 0x0044e4000800017f */
[----:B---3--:R-:W-:Y:S05]  /*7530*/  @!P0 NANOSLEEP.SYNCS 0x989680 ;  /* 0x009896800000895d */ /* 0x008fea0003900000 */
[----:B------:R-:W3:Y:S02]  /*7540*/  @!P0 SYNCS.PHASECHK.TRANS64 P0, [R2+URZ+0x30c00], R7 ;  /* 0x030c0007020085a7 */ /* 0x000ee4000800007f */
[----:B---3--:R-:W-:Y:S05]  /*7550*/  @!P0 BRA `(.L_x_239) ;  /* 0xfffffffc00f08947 */ /* 0x008fea000383ffff */
[----:B------:R-:W-:Y:S05]  /*7560*/  BRA `(.L_x_238) ;  /* 0xffffff9400987947 */ /* 0x000fea000383ffff */
.L_x_244:
[----:B--2---:R2:W3:Y:S02]  /*7570*/  SYNCS.PHASECHK.TRANS64.TRYWAIT P1, [R9+URZ+0x30c10], R12 ;  /* 0x030c100c090075a7 */ /* 0x0044e4000802017f */
[----:B---3--:R-:W-:Y:S05]  /*7580*/  @!P1 NANOSLEEP.SYNCS 0x989680 ;  /* 0x009896800000995d */ /* 0x008fea0003900000 */
[----:B------:R-:W3:Y:S02]  /*7590*/  @!P1 SYNCS.PHASECHK.TRANS64 P1, [R9+URZ+0x30c10], R12 ;  /* 0x030c100c090095a7 */ /* 0x000ee4000802007f */
[----:B---3--:R-:W-:Y:S05]  /*75a0*/  @!P1 BRA `(.L_x_244) ;  /* 0xfffffffc00f09947 */ /* 0x008fea000383ffff */
[----:B------:R-:W-:Y:S05]  /*75b0*/  BRA `(.L_x_243) ;  /* 0xffffffa000507947 */ /* 0x000fea000383ffff */
.L_x_248:
[----:B------:R1:W1:Y:S02]  /*75c0*/  SYNCS.PHASECHK.TRANS64.TRYWAIT P1, [R9+URZ+0x30c30], R12 ;  /* 0x030c300c090075a7 */ /* 0x000264000802017f */
[----:B-1----:R-:W-:Y:S05]  /*75d0*/  @!P1 NANOSLEEP.SYNCS 0x989680 ;  /* 0x009896800000995d */ /* 0x002fea0003900000 */
[----:B------:R-:W1:Y:S02]  /*75e0*/  @!P1 SYNCS.PHASECHK.TRANS64 P1, [R9+URZ+0x30c30], R12 ;  /* 0x030c300c090095a7 */ /* 0x000e64000802007f */
[----:B-1----:R-:W-:Y:S05]  /*75f0*/  @!P1 BRA `(.L_x_248) ;  /* 0xfffffffc00f09947 */ /* 0x002fea000383ffff */
[----:B------:R-:W-:Y:S05]  /*7600*/  BRA `(.L_x_247) ;  /* 0xffffffa400607947 */ /* 0x000fea000383ffff */
.L_x_279:
[----:B-1----:R1:W2:Y:S02]  /*7610*/  SYNCS.PHASECHK.TRANS64.TRYWAIT P1, [R11+URZ+0x30c20], R0 ;  /* 0x030c20000b0075a7 */ /* 0x0022a4000802017f */
[----:B--2---:R-:W-:Y:S05]  /*7620*/  @!P1 NANOSLEEP.SYNCS 0x989680 ;  /* 0x009896800000995d */ /* 0x004fea0003900000 */
[----:B------:R-:W2:Y:S02]  /*7630*/  @!P1 SYNCS.PHASECHK.TRANS64 P1, [R11+URZ+0x30c20], R0 ;  /* 0x030c20000b0095a7 */ /* 0x000ea4000802007f */
[----:B--2---:R-:W-:Y:S05]  /*7640*/  @!P1 BRA `(.L_x_279) ;  /* 0xfffffffc00f09947 */ /* 0x004fea000383ffff */
[----:B------:R-:W-:Y:S05]  /*7650*/  BRA `(.L_x_307) ;  /* 0xffffffe800287947 */ /* 0x000fea000383ffff */
.L_x_283:
[----:B-1----:R1:W2:Y:S02]  /*7660*/  SYNCS.PHASECHK.TRANS64.TRYWAIT P1, [R11+URZ+0x30c40], R21 ;  /* 0x030c40150b0075a7 */ /* 0x0022a4000802017f */
[----:B--2---:R-:W-:Y:S05]  /*7670*/  @!P1 NANOSLEEP.SYNCS 0x989680 ;  /* 0x009896800000995d */ /* 0x004fea0003900000 */
[----:B------:R-:W2:Y:S02]  /*7680*/  @!P1 SYNCS.PHASECHK.TRANS64 P1, [R11+URZ+0x30c40], R21 ;  /* 0x030c40150b0095a7 */ /* 0x000ea4000802007f */
[----:B--2---:R-:W-:Y:S05]  /*7690*/  @!P1 BRA `(.L_x_283) ;  /* 0xfffffffc00f09947 */ /* 0x004fea000383ffff */
[----:B------:R-:W-:Y:S05]  /*76a0*/  BRA `(.L_x_308) ;  /* 0xffffffec00487947 */ /* 0x000fea000383ffff */
.L_x_285:
[----:B--2---:R2:W3:Y:S02]  /*76b0*/  SYNCS.PHASECHK.TRANS64.TRYWAIT P1, [R11+URZ+0x30c28], R21 ;  /* 0x030c28150b0075a7 */ /* 0x0044e4000802017f */
[----:B---3--:R-:W-:Y:S05]  /*76c0*/  @!P1 NANOSLEEP.SYNCS 0x989680 ;  /* 0x009896800000995d */ /* 0x008fea0003900000 */
[----:B------:R-:W3:Y:S02]  /*76d0*/  @!P1 SYNCS.PHASECHK.TRANS64 P1, [R11+URZ+0x30c28], R21 ;  /* 0x030c28150b0095a7 */ /* 0x000ee4000802007f */
[----:B---3--:R-:W-:Y:S05]  /*76e0*/  @!P1 BRA `(.L_x_285) ;  /* 0xfffffffc00f09947 */ /* 0x008fea000383ffff */
[----:B------:R-:W-:Y:S05]  /*76f0*/  BRA `(.L_x_309) ;  /* 0xffffffec00c07947 */ /* 0x000fea000383ffff */
.L_x_287:
[----:B---3--:R3:W4:Y:S02]  /*7700*/  SYNCS.PHASECHK.TRANS64.TRYWAIT P1, [R11+URZ+0x30c48], R21 ;  /* 0x030c48150b0075a7 */ /* 0x008724000802017f */
[----:B----4-:R-:W-:Y:S05]  /*7710*/  @!P1 NANOSLEEP.SYNCS 0x989680 ;  /* 0x009896800000995d */ /* 0x010fea0003900000 */
[----:B------:R-:W4:Y:S02]  /*7720*/  @!P1 SYNCS.PHASECHK.TRANS64 P1, [R11+URZ+0x30c48], R21 ;  /* 0x030c48150b0095a7 */ /* 0x000f24000802007f */
[----:B----4-:R-:W-:Y:S05]  /*7730*/  @!P1 BRA `(.L_x_287) ;  /* 0xfffffffc00f09947 */ /* 0x010fea000383ffff */
[----:B------:R-:W-:Y:S05]  /*7740*/  BRA `(.L_x_310) ;  /* 0xfffffff000147947 */ /* 0x000fea000383ffff */
.L_x_289:
[----:B------:R-:W-:-:S07]  /*7750*/  SHF.L.U32 R4, R9, 0x1f, RZ ;  /* 0x0000001f09047819 */ /* 0x000fce00000006ff */
.L_x_311:
[----:B-1----:R1:W2:Y:S02]  /*7760*/  SYNCS.PHASECHK.TRANS64.TRYWAIT P1, [R11+URZ+0x30c20], R4 ;  /* 0x030c20040b0075a7 */ /* 0x0022a4000802017f */
[----:B--2---:R-:W-:Y:S05]  /*7770*/  @!P1 NANOSLEEP.SYNCS 0x989680 ;  /* 0x009896800000995d */ /* 0x004fea0003900000 */
[----:B------:R-:W2:Y:S02]  /*7780*/  @!P1 SYNCS.PHASECHK.TRANS64 P1, [R11+URZ+0x30c20], R4 ;  /* 0x030c20040b0095a7 */ /* 0x000ea4000802007f */
[----:B--2---:R-:W-:Y:S05]  /*7790*/  @!P1 BRA `(.L_x_311) ;  /* 0xfffffffc00f09947 */ /* 0x004fea000383ffff */
[----:B------:R-:W-:Y:S05]  /*77a0*/  BRA `(.L_x_312) ;  /* 0xfffffff000807947 */ /* 0x000fea000383ffff */
.L_x_292:
[----:B---3--:R3:W4:Y:S02]  /*77b0*/  SYNCS.PHASECHK.TRANS64.TRYWAIT P1, [R11+URZ+0x30c40], R12 ;  /* 0x030c400c0b0075a7 */ /* 0x008724000802017f */
[----:B----4-:R-:W-:Y:S05]  /*77c0*/  @!P1 NANOSLEEP.SYNCS 0x989680 ;  /* 0x009896800000995d */ /* 0x010fea0003900000 */
[----:B------:R-:W4:Y:S02]  /*77d0*/  @!P1 SYNCS.PHASECHK.TRANS64 P1, [R11+URZ+0x30c40], R12 ;  /* 0x030c400c0b0095a7 */ /* 0x000f24000802007f */
[----:B----4-:R-:W-:Y:S05]  /*77e0*/  @!P1 BRA `(.L_x_292) ;  /* 0xfffffffc00f09947 */ /* 0x010fea000383ffff */
[----:B------:R-:W-:Y:S05]  /*77f0*/  BRA `(.L_x_313) ;  /* 0xfffffff000f07947 */ /* 0x000fea000383ffff */
.L_x_294:
[----:B-1----:R1:W2:Y:S02]  /*7800*/  SYNCS.PHASECHK.TRANS64.TRYWAIT P1, [R11+URZ+0x30c28], R12 ;  /* 0x030c280c0b0075a7 */ /* 0x0022a4000802017f */
[----:B--2---:R-:W-:Y:S05]  /*7810*/  @!P1 NANOSLEEP.SYNCS 0x989680 ;  /* 0x009896800000995d */ /* 0x004fea0003900000 */
[----:B------:R-:W2:Y:S02]  /*7820*/  @!P1 SYNCS.PHASECHK.TRANS64 P1, [R11+URZ+0x30c28], R12 ;  /* 0x030c280c0b0095a7 */ /* 0x000ea4000802007f */
[----:B--2---:R-:W-:Y:S05]  /*7830*/  @!P1 BRA `(.L_x_294) ;  /* 0xfffffffc00f09947 */ /* 0x004fea000383ffff */
[----:B------:R-:W-:Y:S05]  /*7840*/  BRA `(.L_x_314) ;  /* 0xfffffff4005c7947 */ /* 0x000fea000383ffff */
.L_x_296:
[----:B----4-:R4:W1:Y:S02]  /*7850*/  SYNCS.PHASECHK.TRANS64.TRYWAIT P0, [R13+URZ+0x30c40], R2 ;  /* 0x030c40020d0075a7 */ /* 0x010864000800017f */
[----:B-1----:R-:W-:Y:S05]  /*7860*/  @!P0 NANOSLEEP.SYNCS 0x989680 ;  /* 0x009896800000895d */ /* 0x002fea0003900000 */
[----:B------:R-:W1:Y:S02]  /*7870*/  @!P0 SYNCS.PHASECHK.TRANS64 P0, [R13+URZ+0x30c40], R2 ;  /* 0x030c40020d0085a7 */ /* 0x000e64000800007f */
[----:B-1----:R-:W-:Y:S05]  /*7880*/  @!P0 BRA `(.L_x_296) ;  /* 0xfffffffc00f08947 */ /* 0x002fea000383ffff */
[----:B------:R-:W-:Y:S05]  /*7890*/  BRA `(.L_x_315) ;  /* 0xfffffff400c87947 */ /* 0x000fea000383ffff */
.L_x_298:
[----:B------:R-:W-:Y:S01]  /*78a0*/  BSSY B0, `(.L_x_316) ;  /* 0x0000006000007945 */ /* 0x000fe20003800000 */
[----:B------:R-:W-:-:S07]  /*78b0*/  IMAD.MOV.U32 R15, RZ, RZ, -0x1 ;  /* 0xffffffffff0f7424 */ /* 0x000fce00078e00ff */
[----:B------:R-:W-:Y:S05]  /*78c0*/  WARPSYNC.COLLECTIVE R15, `(.L_x_317) ;  /* 0x000000000f0c7348 */ /* 0x000fea0003c00000 */
[----:B------:R-:W-:Y:S02]  /*78d0*/  ELECT P6, UR62, PT ;  /* 0x00000000003e782f */ /* 0x000fe400038c0000 */
[----:B------:R-:W-:Y:S01]  /*78e0*/  MOV R14, UR62 ;  /* 0x0000003e000e7c02 */ /* 0x000fe20008000f00 */
[----:B------:R-:W-:Y:S10]  /*78f0*/  ENDCOLLECTIVE ;  /* 0x000000000000791b */ /* 0x000ff40003800000 */
.L_x_317:
[----:B------:R-:W-:Y:S05]  /*7900*/  BSYNC B0 ;  /* 0x0000000000007941 */ /* 0x000fea0003800000 */
.L_x_316:
[----:B------:R-:W-:Y:S01]  /*7910*/  PLOP3.LUT P0, PT, P6, PT, PT, 0x80, 0x0 ;  /* 0x000000000000781c */ /* 0x000fe2000370f070 */
[----:B------:R-:W-:-:S12]  /*7920*/  BRA `(.L_x_318) ;  /* 0xfffffff800547947 */ /* 0x000fd8000383ffff */
.L_x_300:
[----:B-1----:R1:W2:Y:S02]  /*7930*/  SYNCS.PHASECHK.TRANS64.TRYWAIT P1, [R6+URZ], R5 ;  /* 0x00000005060075a7 */ /* 0x0022a4000802017f */
[----:B--2---:R-:W-:Y:S05]  /*7940*/  @!P1 NANOSLEEP.SYNCS 0x989680 ;  /* 0x009896800000995d */ /* 0x004fea0003900000 */
[----:B------:R-:W2:Y:S02]  /*7950*/  @!P1 SYNCS.PHASECHK.TRANS64 P1, [R6+URZ], R5 ;  /* 0x00000005060095a7 */ /* 0x000ea4000802007f */
[----:B--2---:R-:W-:Y:S05]  /*7960*/  @!P1 BRA `(.L_x_300) ;  /* 0xfffffffc00f09947 */ /* 0x004fea000383ffff */
[----:B------:R-:W-:Y:S05]  /*7970*/  BRA `(.L_x_319) ;  /* 0xfffffff800907947 */ /* 0x000fea000383ffff */
.L_x_301:
[----:B--2---:R2:W3:Y:S02]  /*7980*/  SYNCS.PHASECHK.TRANS64.TRYWAIT P1, [R3+URZ], R2 ;  /* 0x00000002030075a7 */ /* 0x0044e4000802017f */
[----:B---3--:R-:W-:Y:S05]  /*7990*/  @!P1 NANOSLEEP.SYNCS 0x989680 ;  /* 0x009896800000995d */ /* 0x008fea0003900000 */
[----:B------:R-:W3:Y:S02]  /*79a0*/  @!P1 SYNCS.PHASECHK.TRANS64 P1, [R3+URZ], R2 ;  /* 0x00000002030095a7 */ /* 0x000ee4000802007f */
[----:B---3--:R-:W-:Y:S05]  /*79b0*/  @!P1 BRA `(.L_x_301) ;  /* 0xfffffffc00f09947 */ /* 0x008fea000383ffff */
[----:B------:R-:W-:Y:S05]  /*79c0*/  BRA `(.L_x_320) ;  /* 0xfffffff800847947 */ /* 0x000fea000383ffff */
.L_x_303:
[----:B--2---:R2:W3:Y:S02]  /*79d0*/  SYNCS.PHASECHK.TRANS64.TRYWAIT P0, [R0+URZ], R5 ;  /* 0x00000005000075a7 */ /* 0x0044e4000800017f */
[----:B---3--:R-:W-:Y:S05]  /*79e0*/  @!P0 NANOSLEEP.SYNCS 0x989680 ;  /* 0x009896800000895d */ /* 0x008fea0003900000 */
[----:B------:R-:W3:Y:S02]  /*79f0*/  @!P0 SYNCS.PHASECHK.TRANS64 P0, [R0+URZ], R5 ;  /* 0x00000005000085a7 */ /* 0x000ee4000800007f */
[----:B---3--:R-:W-:Y:S05]  /*7a00*/  @!P0 BRA `(.L_x_303) ;  /* 0xfffffffc00f08947 */ /* 0x008fea000383ffff */
[----:B------:R-:W-:Y:S05]  /*7a10*/  BRA `(.L_x_321) ;  /* 0xfffffff800887947 */ /* 0x000fea000383ffff */
.L_x_322:
        /* <DEDUP_REMOVED lines=14> */
.L_x_3695:


//--------------------- .text._ZN7cutlass13device_kernelIN5flash11enable_sm90INS1_16FlashAttnBwdSm90INS1_25CollectiveMainloopBwdSm90ILi2ELi2ELi2EN4cute5tupleIJNS5_1CILi1EEES8_S8_EEENS6_IJNS7_ILi128EEESA_NS7_ILi64EEEEEENS_10bfloat16_tEfNS_4arch4Sm90ELb0ELb0ELb0ELb0ELb1ELb1ELb0ELb0ELi2ELi1ELi2ELi2ELb0EEENS1_24CollectiveEpilogueBwdGQAISC_fSF_Li256ELb0ELb1EEENS1_19SingleTileSchedulerILb0ELb0ELb0ELi128EEEEEEEEEvNT_6ParamsE --------------------------
	.section	.text._ZN7cutlass13device_kernelIN5flash11enable_sm90INS1_16FlashAttnBwdSm90INS1_25CollectiveMainloopBwdSm90ILi2ELi2ELi2EN4cute5tupleIJNS5_1CILi1EEES8_S8_EEENS6_IJNS7_ILi128EEESA_NS7_ILi64EEEEEENS_10bfloat16_tEfNS_4arch4Sm90ELb0ELb0ELb0ELb0ELb1ELb1ELb0ELb0ELi2ELi1ELi2ELi2ELb0EEENS1_24CollectiveEpilogueBwdGQAISC_fSF_Li256ELb0ELb1EEENS1_19SingleTileSchedulerILb0ELb0ELb0ELi128EEEEEEEEEvNT_6ParamsE,"ax",@progbits
	.align	128
.text._ZN7cutlass13device_kernelIN5flash11enable_sm90INS1_16FlashAttnBwdSm90INS1_25CollectiveMainloopBwdSm90ILi2ELi2ELi2EN4cute5tupleIJNS5_1CILi1EEES8_S8_EEENS6_IJNS7_ILi128EEESA_NS7_ILi64EEEEEENS_10bfloat16_tEfNS_4arch4Sm90ELb0ELb0ELb0ELb0ELb1ELb1ELb0ELb0ELi2ELi1ELi2ELi2ELb0EEENS1_24CollectiveEpilogueBwdGQAISC_fSF_Li256ELb0ELb1EEENS1_19SingleTileSchedulerILb0ELb0ELb0ELi128EEEEEEEEEvNT_6ParamsE:
        .type           _ZN7cutlass13device_kernelIN5flash11enable_sm90INS1_16FlashAttnBwdSm90INS1_25CollectiveMainloopBwdSm90ILi2ELi2ELi2EN4cute5tupleIJNS5_1CILi1EEES8_S8_EEENS6_IJNS7_ILi128EEESA_NS7_ILi64EEEEEENS_10bfloat16_tEfNS_4arch4Sm90ELb0ELb0ELb0ELb0ELb1ELb1ELb0ELb0ELi2ELi1ELi2ELi2ELb0EEENS1_24CollectiveEpilogueBwdGQAISC_fSF_Li256ELb0ELb1EEENS1_19SingleTileSchedulerILb0ELb0ELb0ELi128EEEEEEEEEvNT_6ParamsE,@function
        .size           _ZN7cutlass13device_kernelIN5flash11enable_sm90INS1_16FlashAttnBwdSm90INS1_25CollectiveMainloopBwdSm90ILi2ELi2ELi2EN4cute5tupleIJNS5_1CILi1EEES8_S8_EEENS6_IJNS7_ILi128EEESA_NS7_ILi64EEEEEENS_10bfloat16_tEfNS_4arch4Sm90ELb0ELb0ELb0ELb0ELb1ELb1ELb0ELb0ELi2ELi1ELi2ELi2ELb0EEENS1_24CollectiveEpilogueBwdGQAISC_fSF_Li256ELb0ELb1EEENS1_19SingleTileSchedulerILb0ELb0ELb0ELi128EEEEEEEEEvNT_6ParamsE,(.L_x_3696 - _ZN7cutlass13device_kernelIN5flash11enable_sm90INS1_16FlashAttnBwdSm90INS1_25CollectiveMainloopBwdSm90ILi2ELi2ELi2EN4cute5tupleIJNS5_1CILi1EEES8_S8_EEENS6_IJNS7_ILi128EEESA_NS7_ILi64EEEEEENS_10bfloat16_tEfNS_4arch4Sm90ELb0ELb0ELb0ELb0ELb1ELb1ELb0ELb0ELi2ELi1ELi2ELi2ELb0EEENS1_24CollectiveEpilogueBwdGQAISC_fSF_Li256ELb0ELb1EEENS1_19SingleTileSchedulerILb0ELb0ELb0ELi128EEEEEEEEEvNT_6ParamsE)
        .other          _ZN7cutlass13device_kernelIN5flash11enable_sm90INS1_16FlashAttnBwdSm90INS1_25CollectiveMainloopBwdSm90ILi2ELi2ELi2EN4cute5tupleIJNS5_1CILi1EEES8_S8_EEENS6_IJNS7_ILi128EEESA_NS7_ILi64EEEEEENS_10bfloat16_tEfNS_4arch4Sm90ELb0ELb0ELb0ELb0ELb1ELb1ELb0ELb0ELi2ELi1ELi2ELi2ELb0EEENS1_24CollectiveEpilogueBwdGQAISC_fSF_Li256ELb0ELb1EEENS1_19SingleTileSchedulerILb0ELb0ELb0ELi128EEEEEEEEEvNT_6ParamsE,@"STO_CUDA_ENTRY STV_DEFAULT"
_ZN7cutlass13device_kernelIN5flash11enable_sm90INS1_16FlashAttnBwdSm90INS1_25CollectiveMainloopBwdSm90ILi2ELi2ELi2EN4cute5tupleIJNS5_1CILi1EEES8_S8_EEENS6_IJNS7_ILi128EEESA_NS7_ILi64EEEEEENS_10bfloat16_tEfNS_4arch4Sm90ELb0ELb0ELb0ELb0ELb1ELb1ELb0ELb0ELi2ELi1ELi2ELi2ELb0EEENS1_24CollectiveEpilogueBwdGQAISC_fSF_Li256ELb0ELb1EEENS1_19SingleTileSchedulerILb0ELb0ELb0ELi128EEEEEEEEEvNT_6ParamsE:
        /* <DEDUP_REMOVED lines=23> */
.L_x_324:
[----:B------:R-:W-:Y:S05]  /*0170*/  BSYNC B0 ;  /* 0x0000000000007941 */ /* 0x000fea0003800000 */
.L_x_323:
        /* <DEDUP_REMOVED lines=34> */
.L_x_325:
        /* <DEDUP_REMOVED lines=22> */
.L_x_326:
[----:B---3--:R-:W-:Y:S01]  /*0500*/  ISETP.NE.AND P0, PT, R2, RZ, PT ;  /* 0x000000ff0200720c */ /* 0x008fe20003f05270 */
[----:B------:R-:W-:Y:S01]  /*0510*/  IMAD.MOV.U32 R16, RZ, RZ, 0x1 ;  /* 0x00000001ff107424 */ /* 0x000fe200078e00ff */
[----:B------:R-:W-:Y:S01]  /*0520*/  NOP ;  /* 0x0000000000007918 */ /* 0x000fe20000000000 */
[----:B------:R-:W-:Y:S01]  /*0530*/  ULDC.64 UR36, c[0x0][0x208] ;  /* 0x0000820000247ab9 */ /* 0x000fe20000000a00 */
[----:B------:R-:W-:Y:S02]  /*0540*/  BSSY B6, `(.L_x_327) ;  /* 0x00007bb000067945 */ /* 0x000fe40003800000 */
[----:B------:R-:W-:Y:S01]  /*0550*/  SEL R16, R16, 0x2, !P0 ;  /* 0x0000000210107807 */ /* 0x000fe20004000000 */
[----:B-12-4-:R-:W-:Y:S06]  /*0560*/  BAR.SYNC.DEFER_BLOCKING 0x0 ;  /* 0x0000000000007b1d */ /* 0x016fec0000010000 */
[----:B------:R-:W-:Y:S05]  /*0570*/  @!P0 BRA `(.L_x_328) ;  /* 0x0000004c00cc8947 */ /* 0x000fea0003800000 */
.L_x_329:
        /* <DEDUP_REMOVED lines=35> */
.L_x_332:
        /* <DEDUP_REMOVED lines=15> */
.L_x_331:
        /* <DEDUP_REMOVED lines=22> */
.L_x_334:
        /* <DEDUP_REMOVED lines=15> */
.L_x_333:
[----:B------:R-:W-:Y:S01]  /*0af0*/  SHF.R.S32.HI R3, RZ, 0x1f, R18 ;  /* 0x0000001fff037819 */ /* 0x000fe20000011412 */
[----:B------:R-:W-:-:S03]  /*0b00*/  UMOV UR4, 0xffffffff ;  /* 0xffffffff00047882 */ /* 0x000fc60000000000 */
[----:B------:R-:W-:-:S04]  /*0b10*/  LEA.HI R0, R3, R18, RZ, 0x7 ;  /* 0x0000001203007211 */ /* 0x000fc800078f38ff */
[----:B------:R-:W-:Y:S01]  /*0b20*/  SHF.R.S32.HI R13, RZ, 0x7, R0 ;  /* 0x00000007ff0d7819 */ /* 0x000fe20000011400 */
[----:B------:R-:W-:Y:S06]  /*0b30*/  BRA.DIV UR4, `(.L_x_335) ;  /* 0x0000007604747947 */ /* 0x000fec000b800000 */
[----:B------:R1:W2:Y:S02]  /*0b40*/  SHFL.IDX PT, R14, R13, RZ, 0x1f ;  /* 0x00001fff0d0e7589 */ /* 0x0002a400000e0000 */
.L_x_432:
        /* <DEDUP_REMOVED lines=9> */
.L_x_336:
        /* <DEDUP_REMOVED lines=165> */
.L_x_349:
[----:B------:R-:W-:-:S13]  /*1630*/  ISETP.NE.AND P0, PT, R5, 0x3, PT ;  /* 0x000000030500780c */ /* 0x000fda0003f05270 */
[----:B---3--:R-:W-:Y:S05]  /*1640*/  @!P0 BRA `(.L_x_339) ;  /* 0x0000000000048947 */ /* 0x008fea0003800000 */
[----:B------:R-:W-:Y:S01]  /*1650*/  BPT.TRAP 0x1 ;  /* 0x000000040000795c */ /* 0x000fe20000300000 */
.L_x_339:
[----:B------:R-:W-:Y:S01]  /*1660*/  IMAD R9, R8, 0x8, R2 ;  /* 0x0000000808097824 */ /* 0x000fe200078e0202 */
[----:B------:R-:W-:-:S04]  /*1670*/  SHF.L.U32 R12, R7, 0x1f, RZ ;  /* 0x0000001f070c7819 */ /* 0x000fc800000006ff */
[----:B------:R1:W2:Y:S01]  /*1680*/  SYNCS.PHASECHK.TRANS64.TRYWAIT P1, [R9+URZ+0x30c10], R12 ;  /* 0x030c100c090075a7 */ /* 0x0002a2000802017f */
[----:B------:R-:W-:Y:S05]  /*1690*/  @!P0 BRA `(.L_x_340) ;  /* 0x0000000000048947 */ /* 0x000fea0003800000 */
[----:B------:R-:W-:Y:S01]  /*16a0*/  BPT.TRAP 0x1 ;  /* 0x000000040000795c */ /* 0x000fe20000300000 */
.L_x_340:
[----:B------:R-:W-:-:S05]  /*16b0*/  VIADD R10, R2, 0x10000 ;  /* 0x00010000020a7836 */ /* 0x000fca0000000000 */
[----:B------:R-:W-:-:S04]  /*16c0*/  SHF.R.U32.HI R10, RZ, 0x4, R10 ;  /* 0x00000004ff0a7819 */ /* 0x000fc8000001160a */
[----:B------:R-:W-:Y:S01]  /*16d0*/  LOP3.LUT R10, R10, 0x3fff, RZ, 0xc0, !PT ;  /* 0x00003fff0a0a7812 */ /* 0x000fe200078ec0ff */
[----:B--2---:R-:W-:Y:S06]  /*16e0*/  @P1 BRA `(.L_x_341) ;  /* 0x0000000000081947 */ /* 0x004fec0003800000 */
[----:B------:R-:W2:Y:S02]  /*16f0*/  SYNCS.PHASECHK.TRANS64.TRYWAIT P1, [R9+URZ+0x30c10], R12 ;  /* 0x030c100c090075a7 */ /* 0x000ea4000802017f */
[----:B--2---:R-:W-:Y:S05]  /*1700*/  @!P1 BRA `(.L_x_342) ;  /* 0x0000006800b09947 */ /* 0x004fea0003800000 */
.L_x_341:
        /* <DEDUP_REMOVED lines=63> */
.L_x_343:
[----:B------:R1:W1:Y:S01]  /*1b00*/  SYNCS.PHASECHK.TRANS64.TRYWAIT P1, [R9+URZ+0x30c30], R12 ;  /* 0x030c300c090075a7 */ /* 0x000262000802017f */
[----:B------:R-:W-:Y:S05]  /*1b10*/  @!P0 BRA `(.L_x_344) ;  /* 0x0000000000048947 */ /* 0x000fea0003800000 */
[----:B------:R-:W-:Y:S01]  /*1b20*/  BPT.TRAP 0x1 ;  /* 0x000000040000795c */ /* 0x000fe20000300000 */
.L_x_344:
[----:B------:R-:W-:-:S05]  /*1b30*/  VIADD R11, R2, 0x18000 ;  /* 0x00018000020b7836 */ /* 0x000fca0000000000 */
[----:B------:R-:W-:-:S04]  /*1b40*/  SHF.R.U32.HI R11, RZ, 0x4, R11 ;  /* 0x00000004ff0b7819 */ /* 0x000fc8000001160b */
[----:B------:R-:W-:-:S04]  /*1b50*/  LOP3.LUT R218, R11, 0x3fff, RZ, 0xc0, !PT ;  /* 0x00003fff0bda7812 */ /* 0x000fc800078ec0ff */
[----:B------:R-:W-:Y:S01]  /*1b60*/  LOP3.LUT R11, R218, 0x10000, RZ, 0xfc, !PT ;  /* 0x00010000da0b7812 */ /* 0x000fe200078efcff */
[----:B-1----:R-:W-:Y:S06]  /*1b70*/  @P1 BRA `(.L_x_345) ;  /* 0x0000000000081947 */ /* 0x002fec0003800000 */
[----:B------:R-:W1:Y:S02]  /*1b80*/  SYNCS.PHASECHK.TRANS64.TRYWAIT P1, [R9+URZ+0x30c30], R12 ;  /* 0x030c300c090075a7 */ /* 0x000e64000802017f */
[----:B-1----:R-:W-:Y:S05]  /*1b90*/  @!P1 BRA `(.L_x_346) ;  /* 0x0000006400a09947 */ /* 0x002fea0003800000 */
.L_x_345:
        /* <DEDUP_REMOVED lines=620> */
.L_x_347:
        /* <DEDUP_REMOVED lines=68> */
.L_x_348:
        /* <DEDUP_REMOVED lines=11> */
.L_x_338:
[----:B------:R-:W4:Y:S01]  /*4750*/  LDC R15, c[0x0][0x850] ;  /* 0x00021400ff0f7b82 */ /* 0x000f220000000800 */
[----:B------:R-:W5:Y:S01]  /*4760*/  S2R R10, SR_CTAID.Y ;  /* 0x00000000000a7919 */ /* 0x000f620000002600 */
[----:B------:R-:W-:Y:S01]  /*4770*/  ULDC.64 UR4, c[0x0][0x818] ;  /* 0x0002060000047ab9 */ /* 0x000fe20000000a00 */
[----:B------:R-:W-:Y:S01]  /*4780*/  ULDC.64 UR6, c[0x0][0x840] ;  /* 0x0002100000067ab9 */ /* 0x000fe20000000a00 */
[----:B------:R-:W1:Y:S01]  /*4790*/  S2R R20, SR_CTAID.X ;  /* 0x0000000000147919 */ /* 0x000e620000002500 */
[----:B------:R-:W3:Y:S01]  /*47a0*/  S2R R21, SR_CTAID.Z ;  /* 0x0000000000157919 */ /* 0x000ee20000002700 */
[----:B----4-:R-:W-:-:S13]  /*47b0*/  ISETP.NE.AND P0, PT, R15, 0x1, PT ;  /* 0x000000010f00780c */ /* 0x010fda0003f05270 */
[----:B------:R-:W5:Y:S01]  /*47c0*/  @P0 LDC R3, c[0x0][0x854] ;  /* 0x00021500ff030b82 */ /* 0x000f620000000800 */
[----:B-1----:R-:W-:-:S05]  /*47d0*/  IMAD.SHL.U32 R6, R20, 0x2000, RZ ;  /* 0x0000200014067824 */ /* 0x002fca00078e00ff */
[----:B--2---:R-:W-:Y:S02]  /*47e0*/  SHF.R.S32.HI R7, RZ, 0x1f, R6 ;  /* 0x0000001fff077819 */ /* 0x004fe40000011406 */
[----:B------:R-:W1:Y:S01]  /*47f0*/  @P0 LDC R5, c[0x0][0x858] ;  /* 0x00021600ff050b82 */ /* 0x000e620000000800 */
[----:B-----5:R-:W-:-:S04]  /*4800*/  @P0 IMAD.HI.U32 R4, R10, R3, RZ ;  /* 0x000000030a040227 */ /* 0x020fc800078e00ff */
[----:B------:R-:W-:Y:S01]  /*4810*/  IMAD.MOV.U32 R3, RZ, RZ, R10 ;  /* 0x000000ffff037224 */ /* 0x000fe200078e000a */
[----:B-1----:R-:W-:-:S04]  /*4820*/  @P0 SHF.R.U32.HI R3, RZ, R5, R4 ;  /* 0x00000005ff030219 */ /* 0x002fc80000011604 */
[----:B------:R-:W-:Y:S01]  /*4830*/  SHF.R.S32.HI R11, RZ, 0x1f, R3 ;  /* 0x0000001fff0b7819 */ /* 0x000fe20000011403 */
[----:B------:R-:W-:-:S04]  /*4840*/  IMAD.WIDE.U32 R4, R3, UR4, R6 ;  /* 0x0000000403047c25 */ /* 0x000fc8000f8e0006 */
[C---:B------:R-:W-:Y:S02]  /*4850*/  IMAD R8, R11.reuse, UR4, RZ ;  /* 0x000000040b087c24 */ /* 0x040fe4000f8e02ff */
[----:B------:R-:W-:Y:S02]  /*4860*/  IMAD R12, R11, UR6, RZ ;  /* 0x000000060b0c7c24 */ /* 0x000fe4000f8e02ff */
[C---:B---3--:R-:W-:Y:S01]  /*4870*/  IMAD R9, R3.reuse, UR5, R8 ;  /* 0x0000000503097c24 */ /* 0x048fe2000f8e0208 */
[----:B------:R-:W-:Y:S01]  /*4880*/  SHF.R.S32.HI R8, RZ, 0x1f, R21 ;  /* 0x0000001fff087819 */ /* 0x000fe20000011415 */
[----:B------:R-:W-:Y:S01]  /*4890*/  IMAD.WIDE.U32 R6, R3, UR6, R6 ;  /* 0x0000000603067c25 */ /* 0x000fe2000f8e0006 */
[----:B------:R-:W-:-:S03]  /*48a0*/  ULDC.64 UR4, c[0x0][0x820] ;  /* 0x0002080000047ab9 */ /* 0x000fc60000000a00 */
[----:B------:R-:W-:Y:S01]  /*48b0*/  IMAD R13, R3, UR7, R12 ;  /* 0x00000007030d7c24 */ /* 0x000fe2000f8e020c */
[----:B------:R-:W-:Y:S01]  /*48c0*/  ULDC.64 UR6, c[0x0][0x848] ;  /* 0x0002120000067ab9 */ /* 0x000fe20000000a00 */
[----:B------:R-:W-:Y:S02]  /*48d0*/  IMAD.IADD R5, R5, 0x1, R9 ;  /* 0x0000000105057824 */ /* 0x000fe400078e0209 */
[C---:B------:R-:W-:Y:S02]  /*48e0*/  IMAD R9, R8.reuse, UR4, RZ ;  /* 0x0000000408097c24 */ /* 0x040fe4000f8e02ff */
[----:B------:R-:W-:Y:S02]  /*48f0*/  IMAD R8, R8, UR6, RZ ;  /* 0x0000000608087c24 */ /* 0x000fe4000f8e02ff */
[----:B------:R-:W-:Y:S02]  /*4900*/  IMAD.IADD R7, R7, 0x1, R13 ;  /* 0x0000000107077824 */ /* 0x000fe400078e020d */
[----:B------:R-:W-:-:S02]  /*4910*/  IMAD R13, R21, UR7, R8 ;  /* 0x00000007150d7c24 */ /* 0x000fc4000f8e0208 */
[----:B------:R-:W1:Y:S01]  /*4920*/  S2R R8, SR_TID.X ;  /* 0x0000000000087919 */ /* 0x000e620000002100 */
[----:B------:R-:W-:Y:S01]  /*4930*/  IMAD.WIDE.U32 R4, R21, UR4, R4 ;  /* 0x0000000415047c25 */ /* 0x000fe2000f8e0004 */
[----:B------:R-:W-:-:S03]  /*4940*/  ULDC UR4, c[0x0][0x740] ;  /* 0x0001d00000047ab9 */ /* 0x000fc60000000800 */
[----:B------:R-:W-:Y:S01]  /*4950*/  FMUL.FTZ R184, R184, UR4 ;  /* 0x00000004b8b87c20 */ /* 0x000fe20008410000 */
[----:B------:R-:W-:Y:S02]  /*4960*/  IMAD R9, R21, UR5, R9 ;  /* 0x0000000515097c24 */ /* 0x000fe4000f8e0209 */
[----:B------:R-:W-:Y:S01]  /*4970*/  FMUL.FTZ R185, R185, UR4 ;  /* 0x00000004b9b97c20 */ /* 0x000fe20008410000 */
[----:B------:R-:W-:-:S04]  /*4980*/  IMAD.WIDE.U32 R6, R21, UR6, R6 ;  /* 0x0000000615067c25 */ /* 0x000fc8000f8e0006 */
        /* <DEDUP_REMOVED lines=34> */
[----:B-1----:R-:W-:-:S05]  /*4bb0*/  ISETP.NE.AND P1, PT, R8, 0x80, PT ;  /* 0x000000800800780c */ /* 0x002fca0003f25270 */
[----:B------:R-:W-:Y:S02]  /*4bc0*/  ULDC UR4, c[0x0][0x870] ;  /* 0x00021c0000047ab9 */ /* 0x000fe40000000800 */
[----:B------:R-:W1:Y:S01]  /*4bd0*/  LDC.64 R16, c[0x0][0x800] ;  /* 0x00020000ff107b82 */ /* 0x000e620000000a00 */
[----:B------:R-:W-:Y:S01]  /*4be0*/  IMAD R9, R20, UR4, RZ ;  /* 0x0000000414097c24 */ /* 0x000fe2000f8e02ff */
[----:B------:R-:W-:Y:S01]  /*4bf0*/  ULDC UR4, c[0x0][0x80c] ;  /* 0x0002030000047ab9 */ /* 0x000fe20000000800 */
[----:B------:R-:W-:Y:S01]  /*4c00*/  BSSY B0, `(.L_x_350) ;  /* 0x000001f000007945 */ /* 0x000fe20003800000 */
[----:B------:R-:W-:Y:S02]  /*4c10*/  IMAD R8, R21, UR4, RZ ;  /* 0x0000000415087c24 */ /* 0x000fe4000f8e02ff */
[----:B------:R-:W-:Y:S01]  /*4c20*/  IMAD R9, R9, UR4, RZ ;  /* 0x0000000409097c24 */ /* 0x000fe2000f8e02ff */
[----:B------:R-:W-:Y:S01]  /*4c30*/  ULDC.64 UR4, c[0x0][0x868] ;  /* 0x00021a0000047ab9 */ /* 0x000fe20000000a00 */
[----:B------:R-:W2:Y:S01]  /*4c40*/  LDC.64 R18, c[0x0][0x828] ;  /* 0x00020a00ff127b82 */ /* 0x000ea20000000a00 */
[----:B------:R-:W-:-:S02]  /*4c50*/  SHF.R.S32.HI R12, RZ, 0x1f, R8 ;  /* 0x0000001fff0c7819 */ /* 0x000fc40000011408 */
[--C-:B------:R-:W-:Y:S01]  /*4c60*/  IADD3 R8, P0, P2, R9, R8, R3.reuse ;  /* 0x0000000809087210 */ /* 0x100fe20007a1e003 */
[----:B------:R-:W-:Y:S01]  /*4c70*/  IMAD.MOV R3, RZ, RZ, -R3 ;  /* 0x000000ffff037224 */ /* 0x000fe200078e0a03 */
[----:B------:R-:W-:-:S03]  /*4c80*/  SHF.R.S32.HI R9, RZ, 0x1f, R9 ;  /* 0x0000001fff097819 */ /* 0x000fc60000011409 */
[----:B------:R-:W-:Y:S01]  /*4c90*/  IMAD R10, R15, R3, R10 ;  /* 0x000000030f0a7224 */ /* 0x000fe200078e020a */
[----:B------:R3:W-:Y:S01]  /*4ca0*/  STS.128 [R0], R152 ;  /* 0x0000009800007388 */ /* 0x0007e20000000c00 */
[----:B------:R-:W-:Y:S01]  /*4cb0*/  IADD3.X R9, R9, R12, R11, P0, P2 ;  /* 0x0000000c09097210 */ /* 0x000fe200007e440b */
[C---:B------:R-:W-:Y:S02]  /*4cc0*/  IMAD.SHL.U32 R12, R8.reuse, 0x4, RZ ;  /* 0x00000004080c7824 */ /* 0x040fe400078e00ff */
[----:B------:R3:W-:Y:S01]  /*4cd0*/  STS.128 [R0+0x800], R156 ;  /* 0x0008009c00007388 */ /* 0x0007e20000000c00 */
[----:B------:R-:W-:Y:S02]  /*4ce0*/  SHF.L.U64.HI R11, R8, 0x2, R9 ;  /* 0x00000002080b7819 */ /* 0x000fe40000010209 */
[----:B------:R-:W-:Y:S01]  /*4cf0*/  IADD3 R8, P3, R12, UR4, RZ ;  /* 0x000000040c087c10 */ /* 0x000fe2000ff7e0ff */
[----:B------:R3:W-:Y:S01]  /*4d00*/  STS.128 [R0+0x1000], R160 ;  /* 0x001000a000007388 */ /* 0x0007e20000000c00 */
[----:B-1----:R-:W-:-:S02]  /*4d10*/  LEA R16, P2, R4, R16, 0x2 ;  /* 0x0000001004107211 */ /* 0x002fc400078410ff */
[----:B------:R-:W-:Y:S01]  /*4d20*/  IADD3.X R9, R11, UR5, RZ, P3, !PT ;  /* 0x000000050b097c10 */ /* 0x000fe20009ffe4ff */
[----:B------:R3:W-:Y:S01]  /*4d30*/  STS.128 [R0+0x1800], R164 ;  /* 0x001800a400007388 */ /* 0x0007e20000000c00 */
[----:B--2---:R-:W-:-:S03]  /*4d40*/  LEA R18, P0, R6, R18, 0x2 ;  /* 0x0000001206127211 */ /* 0x004fc600078010ff */
[----:B------:R3:W-:Y:S04]  /*4d50*/  STS.128 [R0+0x2000], R168 ;  /* 0x002000a800007388 */ /* 0x0007e80000000c00 */
[----:B------:R3:W-:Y:S04]  /*4d60*/  STS.128 [R0+0x2800], R172 ;  /* 0x002800ac00007388 */ /* 0x0007e80000000c00 */
[----:B------:R3:W-:Y:S04]  /*4d70*/  STS.128 [R0+0x3000], R176 ;  /* 0x003000b000007388 */ /* 0x0007e80000000c00 */
[----:B------:R3:W-:Y:S01]  /*4d80*/  STS.128 [R0+0x3800], R180 ;  /* 0x003800b400007388 */ /* 0x0007e20000000c00 */
[----:B------:R-:W-:Y:S05]  /*4d90*/  @P1 BRA `(.L_x_351) ;  /* 0x0000000000141947 */ /* 0x000fea0003800000 */
.L_x_352:
[----:B------:R-:W2:Y:S04]  /*4da0*/  LDG.E.STRONG.GPU R3, desc[UR36][R8.64] ;  /* 0x0000002408037981 */ /* 0x000ea8000c1ef900 */
[----:B--2---:R-:W-:Y:S01]  /*4db0*/  CCTL.IVALL ;  /* 0x00000000ff00798f */ /* 0x004fe20002000000 */
[----:B------:R-:W-:Y:S05]  /*4dc0*/  YIELD ;  /* 0x0000000000007946 */ /* 0x000fea0003800000 */
[----:B------:R-:W-:-:S13]  /*4dd0*/  ISETP.NE.AND P3, PT, R3, R10, PT ;  /* 0x0000000a0300720c */ /* 0x000fda0003f65270 */
[----:B------:R-:W-:Y:S05]  /*4de0*/  @P3 BRA `(.L_x_352) ;  /* 0xfffffffc00ec3947 */ /* 0x000fea000383ffff */
.L_x_351:
[----:B------:R-:W-:Y:S05]  /*4df0*/  BSYNC B0 ;  /* 0x0000000000007941 */ /* 0x000fea0003800000 */
.L_x_350:
[----:B------:R-:W-:Y:S01]  /*4e00*/  UMOV UR4, 0xffffffff ;  /* 0xffffffff00047882 */ /* 0x000fe20000000000 */
[----:B------:R-:W-:Y:S02]  /*4e10*/  LEA.HI.X R14, R4, R17, R14, 0x2, P2 ;  /* 0x00000011040e7211 */ /* 0x000fe400010f140e */
[----:B------:R-:W-:Y:S01]  /*4e20*/  LEA.HI.X R13, R6, R19, R13, 0x2, P0 ;  /* 0x00000013060d7211 */ /* 0x000fe200000f140d */
[----:B------:R-:W-:Y:S06]  /*4e30*/  BRA.DIV UR4, `(.L_x_353) ;  /* 0x00000036040c7947 */ /* 0x000fec000b800000 */
[----:B------:R-:W-:Y:S01]  /*4e40*/  NOP ;  /* 0x0000000000007918 */ /* 0x000fe20000000000 */
.L_x_435:
[----:B------:R-:W-:Y:S01]  /*4e50*/  @!PT LDS RZ, [RZ] ;  /* 0x00000000fffff984 */ /* 0x000fe20000000800 */
[----:B------:R-:W-:Y:S01]  /*4e60*/  @!PT LDS RZ, [RZ] ;  /* 0x00000000fffff984 */ /* 0x000fe20000000800 */
[----:B------:R-:W-:Y:S01]  /*4e70*/  @!PT LDS RZ, [RZ] ;  /* 0x00000000fffff984 */ /* 0x000fe20000000800 */
[----:B------:R-:W-:Y:S01]  /*4e80*/  @!PT LDS RZ, [RZ] ;  /* 0x00000000fffff984 */ /* 0x000fe20000000800 */
[----:B------:R1:W-:Y:S06]  /*4e90*/  MEMBAR.ALL.CTA ;  /* 0x0000000000007992 */ /* 0x0003ec0000008000 */
[----:B-1----:R-:W1:Y:S01]  /*4ea0*/  FENCE.VIEW.ASYNC.S ;  /* 0x00000000000073c6 */ /* 0x002e620000000000 */
[----:B------:R-:W-:Y:S05]  /*4eb0*/  WARPSYNC.ALL ;  /* 0x0000000000007948 */ /* 0x000fea0003800000 */
[----:B------:R-:W-:Y:S01]  /*4ec0*/  BSSY B0, `(.L_x_354) ;  /* 0x0000011000007945 */ /* 0x000fe20003800000 */
        /* <DEDUP_REMOVED lines=9> */
.L_x_356:
[----:B------:R-:W-:Y:S01]  /*4f60*/  @P0 ELECT P2, URZ, PT ;  /* 0x00000000003f082f */ /* 0x000fe20003840000 */
[----:B------:R1:W-:-:S12]  /*4f70*/  UBLKRED.G.S.ADD.F32.RN [UR4], [UR6], UR7, desc[UR8] ;  /* 0x00000804060073bb */ /* 0x0003d800080a1407 */
[----:B------:R-:W-:Y:S02]  /*4f80*/  @P2 PLOP3.LUT P0, PT, P2, PT, PT, 0x8, 0x0 ;  /* 0x000000000000281c */ /* 0x000fe4000170e170 */
[----:B------:R-:W-:-:S11]  /*4f90*/  PLOP3.LUT P2, PT, PT, PT, PT, 0x8, 0x0 ;  /* 0x000000000000781c */ /* 0x000fd60003f4e170 */
[----:B-1----:R-:W-:Y:S05]  /*4fa0*/  @P0 BRA.U.ANY `(.L_x_356) ;  /* 0xfffffffd00ec0947 */ /* 0x002fea000393ffff */
[----:B------:R0:W-:Y:S01]  /*4fb0*/  UTMACMDFLUSH ;  /* 0x00000000000079b7 */ /* 0x0001e20000000000 */
[----:B------:R-:W-:-:S04]  /*4fc0*/  DEPBAR.LE SB0, 0x0 ;  /* 0x000080000000791a */ /* 0x000fc80000000000 */
.L_x_355:
[----:B------:R-:W-:Y:S05]  /*4fd0*/  BSYNC B0 ;  /* 0x0000000000007941 */ /* 0x000fea0003800000 */
.L_x_354:
        /* <DEDUP_REMOVED lines=12> */
[----:B------:R-:W-:-:S05]  /*50a0*/  IMAD.MOV.U32 R3, RZ, RZ, 0x1 ;  /* 0x00000001ff037424 */ /* 0x000fca00078e00ff */
[----:B------:R1:W-:Y:S02]  /*50b0*/  REDG.E.ADD.S32.STRONG.GPU desc[UR36][R8.64], R3 ;  /* 0x000000030800798e */ /* 0x0003e4000c10e3a4 */
.L_x_358:
[----:B------:R-:W-:Y:S05]  /*50c0*/  BSYNC B0 ;  /* 0x0000000000007941 */ /* 0x000fea0003800000 */
.L_x_357:
[----:B------:R-:W-:Y:S06]  /*50d0*/  BAR.SYNC.DEFER_BLOCKING 0x1, 0x100 ;  /* 0x0044000000007b1d */ /* 0x000fec0000010000 */
[----:B------:R-:W-:Y:S01]  /*50e0*/  ULDC.64 UR4, c[0x0][0x860] ;  /* 0x0002180000047ab9 */ /* 0x000fe20000000a00 */
[----:B------:R-:W-:Y:S01]  /*50f0*/  BSSY B0, `(.L_x_359) ;  /* 0x0000011000007945 */ /* 0x000fe20003800000 */
[----:B------:R-:W-:-:S04]  /*5100*/  IADD3 R4, P0, R12, UR4, RZ ;  /* 0x000000040c047c10 */ /* 0x000fc8000ff1e0ff */
[----:B------:R-:W-:Y:S01]  /*5110*/  IADD3.X R5, R11, UR5, RZ, P0, !PT ;  /* 0x000000050b057c10 */ /* 0x000fe200087fe4ff */
        /* <DEDUP_REMOVED lines=8> */
[----:B------:R-:W-:Y:S05]  /*51a0*/  @P1 BRA `(.L_x_360) ;  /* 0x0000000000141947 */ /* 0x000fea0003800000 */
.L_x_361:
[----:B--23--:R-:W2:Y:S04]  /*51b0*/  LDG.E.STRONG.GPU R0, desc[UR36][R4.64] ;  /* 0x0000002404007981 */ /* 0x00cea8000c1ef900 */
[----:B--2---:R-:W-:Y:S01]  /*51c0*/  CCTL.IVALL ;  /* 0x00000000ff00798f */ /* 0x004fe20002000000 */
[----:B------:R-:W-:Y:S05]  /*51d0*/  YIELD ;  /* 0x0000000000007946 */ /* 0x000fea0003800000 */
[----:B------:R-:W-:-:S13]  /*51e0*/  ISETP.NE.AND P0, PT, R0, R10, PT ;  /* 0x0000000a0000720c */ /* 0x000fda0003f05270 */
[----:B------:R-:W-:Y:S05]  /*51f0*/  @P0 BRA `(.L_x_361) ;  /* 0xfffffffc00ec0947 */ /* 0x000fea000383ffff */
.L_x_360:
[----:B------:R-:W-:Y:S05]  /*5200*/  BSYNC B0 ;  /* 0x0000000000007941 */ /* 0x000fea0003800000 */
.L_x_359:
[----:B------:R-:W-:-:S03]  /*5210*/  UMOV UR4, 0xffffffff ;  /* 0xffffffff00047882 */ /* 0x000fc60000000000 */
[----:B------:R-:W-:Y:S05]  /*5220*/  BRA.DIV UR4, `(.L_x_362) ;  /* 0x00000032042c7947 */ /* 0x000fea000b800000 */
[----:B------:R-:W-:Y:S01]  /*5230*/  NOP ;  /* 0x0000000000007918 */ /* 0x000fe20000000000 */
.L_x_438:
[----:B------:R-:W-:Y:S01]  /*5240*/  @!PT LDS RZ, [RZ] ;  /* 0x00000000fffff984 */ /* 0x000fe20000000800 */
[----:B------:R-:W-:Y:S01]  /*5250*/  @!PT LDS RZ, [RZ] ;  /* 0x00000000fffff984 */ /* 0x000fe20000000800 */
[----:B------:R-:W-:Y:S01]  /*5260*/  @!PT LDS RZ, [RZ] ;  /* 0x00000000fffff984 */ /* 0x000fe20000000800 */
[----:B------:R-:W-:Y:S01]  /*5270*/  @!PT LDS RZ, [RZ] ;  /* 0x00000000fffff984 */ /* 0x000fe20000000800 */
[----:B------:R4:W-:Y:S06]  /*5280*/  MEMBAR.ALL.CTA ;  /* 0x0000000000007992 */ /* 0x0009ec0000008000 */
[----:B----4-:R-:W4:Y:S01]  /*5290*/  FENCE.VIEW.ASYNC.S ;  /* 0x00000000000073c6 */ /* 0x010f220000000000 */
[----:B------:R-:W-:Y:S05]  /*52a0*/  WARPSYNC.ALL ;  /* 0x0000000000007948 */ /* 0x000fea0003800000 */
[----:B------:R-:W-:Y:S01]  /*52b0*/  BSSY B0, `(.L_x_363) ;  /* 0x0000011000007945 */ /* 0x000fe20003800000 */
[----:B----4-:R-:W-:Y:S06]  /*52c0*/  BAR.SYNC.DEFER_BLOCKING 0x1, 0x100 ;  /* 0x0044000000007b1d */ /* 0x010fec0000010000 */
        /* <DEDUP_REMOVED lines=8> */
.L_x_365:
[----:B------:R-:W-:Y:S01]  /*5350*/  @P0 ELECT P2, URZ, PT ;  /* 0x00000000003f082f */ /* 0x000fe20003840000 */
[----:B------:R4:W-:-:S12]  /*5360*/  UBLKRED.G.S.ADD.F32.RN [UR4], [UR6], UR7, desc[UR8] ;  /* 0x00000804060073bb */ /* 0x0009d800080a1407 */
[----:B------:R-:W-:Y:S02]  /*5370*/  @P2 PLOP3.LUT P0, PT, P2, PT, PT, 0x8, 0x0 ;  /* 0x000000000000281c */ /* 0x000fe4000170e170 */
[----:B------:R-:W-:-:S11]  /*5380*/  PLOP3.LUT P2, PT, PT, PT, PT, 0x8, 0x0 ;  /* 0x000000000000781c */ /* 0x000fd60003f4e170 */
[----:B----4-:R-:W-:Y:S05]  /*5390*/  @P0 BRA.U.ANY `(.L_x_365) ;  /* 0xfffffffd00ec0947 */ /* 0x010fea000393ffff */
[----:B------:R0:W-:Y:S01]  /*53a0*/  UTMACMDFLUSH ;  /* 0x00000000000079b7 */ /* 0x0001e20000000000 */
[----:B------:R-:W-:-:S04]  /*53b0*/  DEPBAR.LE SB0, 0x0 ;  /* 0x000080000000791a */ /* 0x000fc80000000000 */
.L_x_364:
[----:B------:R-:W-:Y:S05]  /*53c0*/  BSYNC B0 ;  /* 0x0000000000007941 */ /* 0x000fea0003800000 */
.L_x_363:
[----:B------:R-:W-:Y:S01]  /*53d0*/  NOP ;  /* 0x0000000000007918 */ /* 0x000fe20000000000 */
[----:B------:R-:W-:Y:S05]  /*53e0*/  @P1 BRA `(.L_x_330) ;  /* 0x0000002c00401947 */ /* 0x000fea0003800000 */
[----:B-1----:R-:W-:Y:S01]  /*53f0*/  IMAD.MOV.U32 R3, RZ, RZ, 0x1 ;  /* 0x00000001ff037424 */ /* 0x002fe200078e00ff */
        /* <DEDUP_REMOVED lines=8> */
[----:B012345:R-:W-:Y:S04]  /*5480*/  CCTL.IVALL ;  /* 0x00000000ff00798f */ /* 0x03ffe80002000000 */
[----:B------:R1:W-:Y:S01]  /*5490*/  REDG.E.ADD.S32.STRONG.GPU desc[UR36][R4.64], R3 ;  /* 0x000000030400798e */ /* 0x0003e2000c10e3a4 */
[----:B------:R-:W-:Y:S05]  /*54a0*/  BRA `(.L_x_330) ;  /* 0x0000002c00107947 */ /* 0x000fea0003800000 */
.L_x_328:
        /* <DEDUP_REMOVED lines=20> */
[----:B------:R-:W-:Y:S02]  /*55f0*/  UIMAD UR6, UR8, UR10, URZ ;  /* 0x0000000a080672a4 */ /* 0x000fe4000f8e023f */
[----:B------:R-:W-:Y:S01]  /*5600*/  USHF.R.S32.HI UR10, URZ, 0x1f, UR7 ;  /* 0x0000001f3f0a7899 */ /* 0x000fe20008011407 */
[----:B--2---:R-:W-:Y:S01]  /*5610*/  ISETP.GE.AND P1, PT, R4, 0x1, PT ;  /* 0x000000010400780c */ /* 0x004fe20003f26270 */
[----:B------:R-:W-:Y:S02]  /*5620*/  UIMAD UR6, UR9, UR11, UR6 ;  /* 0x0000000b090672a4 */ /* 0x000fe4000f8e0206 */
[----:B------:R-:W-:-:S02]  /*5630*/  UIMAD UR11, UR7, UR13, URZ ;  /* 0x0000000d070b72a4 */ /* 0x000fc4000f8e023f */
[----:B------:R-:W-:Y:S02]  /*5640*/  UIADD3 UR5, UR5, UR6, URZ ;  /* 0x0000000605057290 */ /* 0x000fe4000fffe03f */
[----:B------:R-:W-:Y:S02]  /*5650*/  UIMAD UR6, UR10, UR14, URZ ;  /* 0x0000000e0a0672a4 */ /* 0x000fe4000f8e023f */
[----:B------:R-:W-:Y:S02]  /*5660*/  UIADD3 UR10, UP0, UR11, UR9, URZ ;  /* 0x000000090b0a7290 */ /* 0x000fe4000ff1e03f */
        /* <DEDUP_REMOVED lines=13> */
[----:B------:R-:W-:-:S04]  /*5740*/  LEA.HI R3, R3, R0, RZ, 0x7 ;  /* 0x0000000003037211 */ /* 0x000fc800078f38ff */
        /* <DEDUP_REMOVED lines=17> */
.L_x_392:
        /* <DEDUP_REMOVED lines=17> */
.L_x_370:
[----:B------:R-:W2:Y:S04]  /*5970*/  LDG.E.STRONG.GPU R6, desc[UR36][R2.64] ;  /* 0x0000002402067981 */ /* 0x000ea8000c1ef900 */
[----:B--2---:R-:W-:Y:S01]  /*5980*/  CCTL.IVALL ;  /* 0x00000000ff00798f */ /* 0x004fe20002000000 */
[----:B------:R-:W-:Y:S05]  /*5990*/  YIELD ;  /* 0x0000000000007946 */ /* 0x000fea0003800000 */
[----:B------:R-:W-:-:S13]  /*59a0*/  ISETP.NE.AND P3, PT, R6, UR26, PT ;  /* 0x0000001a06007c0c */ /* 0x000fda000bf65270 */
[----:B------:R-:W-:Y:S05]  /*59b0*/  @P3 BRA `(.L_x_370) ;  /* 0xfffffffc00ec3947 */ /* 0x000fea000383ffff */
.L_x_369:
[----:B------:R-:W-:Y:S05]  /*59c0*/  BSYNC B0 ;  /* 0x0000000000007941 */ /* 0x000fea0003800000 */
.L_x_368:
[----:B------:R-:W-:-:S03]  /*59d0*/  UMOV UR23, 0xffffffff ;  /* 0xffffffff00177882 */ /* 0x000fc60000000000 */
[----:B------:R-:W-:Y:S05]  /*59e0*/  BRA.DIV UR23, `(.L_x_371) ;  /* 0x0000002a17587947 */ /* 0x000fea000b800000 */
[----:B------:R-:W-:Y:S01]  /*59f0*/  NOP ;  /* 0x0000000000007918 */ /* 0x000fe20000000000 */
.L_x_441:
        /* <DEDUP_REMOVED lines=19> */
.L_x_373:
[----:B------:R-:W-:Y:S05]  /*5b30*/  BSYNC B0 ;  /* 0x0000000000007941 */ /* 0x000fea0003800000 */
.L_x_372:
        /* <DEDUP_REMOVED lines=13> */
.L_x_375:
[----:B------:R-:W-:Y:S05]  /*5c10*/  BSYNC B0 ;  /* 0x0000000000007941 */ /* 0x000fea0003800000 */
.L_x_374:
[----:B------:R-:W-:Y:S06]  /*5c20*/  BAR.ARV 0xa, 0xa0 ;  /* 0x0282800000007b1d */ /* 0x000fec0000002000 */
[----:B------:R-:W-:Y:S04]  /*5c30*/  BSSY B0, `(.L_x_376) ;  /* 0x0000003000007945 */ /* 0x000fe80003800000 */
[----:B------:R-:W-:Y:S05]  /*5c40*/  @!P0 BRA `(.L_x_377) ;  /* 0x0000000000048947 */ /* 0x000fea0003800000 */
[----:B------:R-:W-:-:S04]  /*5c50*/  DEPBAR.LE SB0, 0x0 ;  /* 0x000080000000791a */ /* 0x000fc80000000000 */
.L_x_377:
[----:B------:R-:W-:Y:S05]  /*5c60*/  BSYNC B0 ;  /* 0x0000000000007941 */ /* 0x000fea0003800000 */
.L_x_376:
        /* <DEDUP_REMOVED lines=19> */
.L_x_379:
[----:B------:R-:W-:Y:S05]  /*5da0*/  BSYNC B0 ;  /* 0x0000000000007941 */ /* 0x000fea0003800000 */
.L_x_378:
        /* <DEDUP_REMOVED lines=9> */
.L_x_382:
[----:B------:R-:W2:Y:S04]  /*5e40*/  LDG.E.STRONG.GPU R6, desc[UR36][R2.64] ;  /* 0x0000002402067981 */ /* 0x000ea8000c1ef900 */
[----:B--2---:R-:W-:Y:S01]  /*5e50*/  CCTL.IVALL ;  /* 0x00000000ff00798f */ /* 0x004fe20002000000 */
[----:B------:R-:W-:Y:S05]  /*5e60*/  YIELD ;  /* 0x0000000000007946 */ /* 0x000fea0003800000 */
[----:B------:R-:W-:-:S13]  /*5e70*/  ISETP.NE.AND P3, PT, R6, UR26, PT ;  /* 0x0000001a06007c0c */ /* 0x000fda000bf65270 */
[----:B------:R-:W-:Y:S05]  /*5e80*/  @P3 BRA `(.L_x_382) ;  /* 0xfffffffc00ec3947 */ /* 0x000fea000383ffff */
.L_x_381:
[----:B------:R-:W-:Y:S05]  /*5e90*/  BSYNC B0 ;  /* 0x0000000000007941 */ /* 0x000fea0003800000 */
.L_x_380:
[----:B------:R-:W-:-:S03]  /*5ea0*/  UMOV UR8, 0xffffffff ;  /* 0xffffffff00087882 */ /* 0x000fc60000000000 */
[----:B------:R-:W-:Y:S05]  /*5eb0*/  BRA.DIV UR8, `(.L_x_383) ;  /* 0x0000002608407947 */ /* 0x000fea000b800000 */
[----:B------:R-:W-:Y:S01]  /*5ec0*/  NOP ;  /* 0x0000000000007918 */ /* 0x000fe20000000000 */
.L_x_444:
        /* <DEDUP_REMOVED lines=13> */
.L_x_385:
[----:B------:R-:W-:Y:S05]  /*5fa0*/  BSYNC B0 ;  /* 0x0000000000007941 */ /* 0x000fea0003800000 */
.L_x_384:
        /* <DEDUP_REMOVED lines=13> */
.L_x_387:
[----:B------:R-:W-:Y:S05]  /*6080*/  BSYNC B0 ;  /* 0x0000000000007941 */ /* 0x000fea0003800000 */
.L_x_386:
[----:B------:R-:W-:Y:S06]  /*6090*/  BAR.ARV 0xa, 0xa0 ;  /* 0x0282800000007b1d */ /* 0x000fec0000002000 */
[----:B------:R-:W-:Y:S04]  /*60a0*/  BSSY B0, `(.L_x_388) ;  /* 0x0000003000007945 */ /* 0x000fe80003800000 */
[----:B------:R-:W-:Y:S05]  /*60b0*/  @!P0 BRA `(.L_x_389) ;  /* 0x0000000000048947 */ /* 0x000fea0003800000 */
[----:B------:R-:W-:-:S04]  /*60c0*/  DEPBAR.LE SB0, 0x0 ;  /* 0x000080000000791a */ /* 0x000fc80000000000 */
.L_x_389:
[----:B------:R-:W-:Y:S05]  /*60d0*/  BSYNC B0 ;  /* 0x0000000000007941 */ /* 0x000fea0003800000 */
.L_x_388:
        /* <DEDUP_REMOVED lines=19> */
.L_x_391:
[----:B------:R-:W-:Y:S05]  /*6210*/  BSYNC B0 ;  /* 0x0000000000007941 */ /* 0x000fea0003800000 */
.L_x_390:
[----:B------:R-:W-:Y:S02]  /*6220*/  UIADD3 UR4, UR4, 0x2, URZ ;  /* 0x0000000204047890 */ /* 0x000fe4000fffe03f */
[----:B------:R-:W-:Y:S01]  /*6230*/  UIADD3 UR5, UR5, 0x1, URZ ;  /* 0x0000000105057890 */ /* 0x000fe2000fffe03f */
[----:B------:R-:W-:Y:S11]  /*6240*/  @P2 BRA `(.L_x_392) ;  /* 0xfffffff400842947 */ /* 0x000ff6000383ffff */
.L_x_367:
        /* <DEDUP_REMOVED lines=13> */
.L_x_395:
[----:B------:R-:W2:Y:S04]  /*6320*/  LDG.E.STRONG.GPU R0, desc[UR36][R2.64] ;  /* 0x0000002402007981 */ /* 0x000ea8000c1ef900 */
[----:B--2---:R-:W-:Y:S01]  /*6330*/  CCTL.IVALL ;  /* 0x00000000ff00798f */ /* 0x004fe20002000000 */
[----:B------:R-:W-:Y:S05]  /*6340*/  YIELD ;  /* 0x0000000000007946 */ /* 0x000fea0003800000 */
[----:B------:R-:W-:-:S13]  /*6350*/  ISETP.NE.AND P2, PT, R0, UR26, PT ;  /* 0x0000001a00007c0c */ /* 0x000fda000bf45270 */
[----:B------:R-:W-:Y:S05]  /*6360*/  @P2 BRA `(.L_x_395) ;  /* 0xfffffffc00ec2947 */ /* 0x000fea000383ffff */
.L_x_394:
[----:B------:R-:W-:Y:S05]  /*6370*/  BSYNC B0 ;  /* 0x0000000000007941 */ /* 0x000fea0003800000 */
.L_x_393:
[----:B------:R-:W-:-:S03]  /*6380*/  UMOV UR5, 0xffffffff ;  /* 0xffffffff00057882 */ /* 0x000fc60000000000 */
[----:B------:R-:W-:Y:S05]  /*6390*/  BRA.DIV UR5, `(.L_x_396) ;  /* 0x0000002205247947 */ /* 0x000fea000b800000 */
[----:B------:R-:W-:Y:S01]  /*63a0*/  NOP ;  /* 0x0000000000007918 */ /* 0x000fe20000000000 */
.L_x_447:
        /* <DEDUP_REMOVED lines=22> */
.L_x_398:
[----:B------:R-:W-:Y:S05]  /*6510*/  BSYNC B0 ;  /* 0x0000000000007941 */ /* 0x000fea0003800000 */
.L_x_397:
        /* <DEDUP_REMOVED lines=20> */
.L_x_400:
[----:B------:R-:W-:Y:S05]  /*6660*/  BSYNC B0 ;  /* 0x0000000000007941 */ /* 0x000fea0003800000 */
.L_x_399:
[----:B------:R-:W-:Y:S06]  /*6670*/  BAR.ARV 0xa, 0xa0 ;  /* 0x0282800000007b1d */ /* 0x000fec0000002000 */
[----:B------:R-:W-:Y:S04]  /*6680*/  BSSY B0, `(.L_x_401) ;  /* 0x0000003000007945 */ /* 0x000fe80003800000 */
[----:B------:R-:W-:Y:S05]  /*6690*/  @!P0 BRA `(.L_x_402) ;  /* 0x0000000000048947 */ /* 0x000fea0003800000 */
[----:B------:R-:W-:-:S04]  /*66a0*/  DEPBAR.LE SB0, 0x0 ;  /* 0x000080000000791a */ /* 0x000fc80000000000 */
.L_x_402:
[----:B------:R-:W-:Y:S05]  /*66b0*/  BSYNC B0 ;  /* 0x0000000000007941 */ /* 0x000fea0003800000 */
.L_x_401:
        /* <DEDUP_REMOVED lines=19> */
.L_x_366:
        /* <DEDUP_REMOVED lines=55> */
.L_x_448:
        /* <DEDUP_REMOVED lines=10> */
.L_x_406:
        /* <DEDUP_REMOVED lines=64> */
.L_x_417:
[----:B------:R-:W-:-:S04]  /*7000*/  SHF.L.U32 R21, R9, 0x1f, RZ ;  /* 0x0000001f09157819 */ /* 0x000fc800000006ff */
[----:B-1----:R-:W1:Y:S02]  /*7010*/  SYNCS.PHASECHK.TRANS64.TRYWAIT P1, [R11+URZ+0x30c40], R21 ;  /* 0x030c40150b0075a7 */ /* 0x002e64000802017f */
[----:B-12---:R-:W-:Y:S05]  /*7020*/  @!P1 BRA `(.L_x_409) ;  /* 0x0000001400309947 */ /* 0x006fea0003800000 */
.L_x_449:
[----:B------:R-:W-:Y:S05]  /*7030*/  @P0 BRA `(.L_x_410) ;  /* 0x0000000000140947 */ /* 0x000fea0003800000 */
[----:B------:R-:W-:Y:S01]  /*7040*/  ISETP.NE.AND P1, PT, R14, RZ, PT ;  /* 0x000000ff0e00720c */ /* 0x000fe20003f25270 */
[----:B------:R-:W-:-:S04]  /*7050*/  IMAD.MOV.U32 R0, RZ, RZ, 0x4200 ;  /* 0x00004200ff007424 */ /* 0x000fc800078e00ff */
[----:B------:R2:W-:Y:S08]  /*7060*/  SYNCS.ARRIVE.TRANS64 RZ, [R11+URZ+0x30c30], R0 ;  /* 0x030c30000bff79a7 */ /* 0x0005f0000800003f */
[----:B------:R-:W-:Y:S05]  /*7070*/  @!P1 BRA `(.L_x_410) ;  /* 0x0000000000049947 */ /* 0x000fea0003800000 */
[----:B------:R-:W-:Y:S01]  /*7080*/  BPT.TRAP 0x1 ;  /* 0x000000040000795c */ /* 0x000fe20000300000 */
.L_x_410:
        /* <DEDUP_REMOVED lines=29> */
.L_x_450:
[----:B------:R-:W-:Y:S05]  /*7260*/  @P0 BRA `(.L_x_412) ;  /* 0x0000000000140947 */ /* 0x000fea0003800000 */
[----:B------:R-:W-:Y:S01]  /*7270*/  ISETP.NE.AND P1, PT, R14, RZ, PT ;  /* 0x000000ff0e00720c */ /* 0x000fe20003f25270 */
[----:B------:R-:W-:-:S04]  /*7280*/  IMAD.MOV.U32 R2, RZ, RZ, 0x4200 ;  /* 0x00004200ff027424 */ /* 0x000fc800078e00ff */
[----:B------:R3:W-:Y:S08]  /*7290*/  SYNCS.ARRIVE.TRANS64 RZ, [R11+URZ+0x30c18], R2 ;  /* 0x030c18020bff79a7 */ /* 0x0007f0000800003f */
[----:B------:R-:W-:Y:S05]  /*72a0*/  @!P1 BRA `(.L_x_412) ;  /* 0x0000000000049947 */ /* 0x000fea0003800000 */
[----:B------:R-:W-:Y:S01]  /*72b0*/  BPT.TRAP 0x1 ;  /* 0x000000040000795c */ /* 0x000fe20000300000 */
.L_x_412:
        /* <DEDUP_REMOVED lines=20> */
.L_x_451:
        /* <DEDUP_REMOVED lines=9> */
.L_x_414:
        /* <DEDUP_REMOVED lines=24> */
.L_x_453:
[----:B------:R-:W-:Y:S05]  /*7610*/  @P0 BRA `(.L_x_416) ;  /* 0x0000000000140947 */ /* 0x000fea0003800000 */
[----:B------:R-:W-:Y:S01]  /*7620*/  ISETP.NE.AND P1, PT, R14, RZ, PT ;  /* 0x000000ff0e00720c */ /* 0x000fe20003f25270 */
[----:B-1----:R-:W-:-:S04]  /*7630*/  IMAD.MOV.U32 R4, RZ, RZ, 0x4200 ;  /* 0x00004200ff047424 */ /* 0x002fc800078e00ff */
[----:B------:R2:W-:Y:S08]  /*7640*/  SYNCS.ARRIVE.TRANS64 RZ, [R11+URZ+0x30c10], R4 ;  /* 0x030c10040bff79a7 */ /* 0x0005f0000800003f */
[----:B------:R-:W-:Y:S05]  /*7650*/  @!P1 BRA `(.L_x_416) ;  /* 0x0000000000049947 */ /* 0x000fea0003800000 */
[----:B------:R-:W-:Y:S01]  /*7660*/  BPT.TRAP 0x1 ;  /* 0x000000040000795c */ /* 0x000fe20000300000 */
.L_x_416:
        /* <DEDUP_REMOVED lines=22> */
.L_x_408:
[----:B------:R-:W-:-:S13]  /*77d0*/  ISETP.NE.AND P1, PT, R19, RZ, PT ;  /* 0x000000ff1300720c */ /* 0x000fda0003f25270 */
[----:B------:R-:W-:Y:S05]  /*77e0*/  @!P1 BRA `(.L_x_407) ;  /* 0x0000000000f09947 */ /* 0x000fea0003800000 */
[----:B------:R-:W-:-:S04]  /*77f0*/  SHF.L.U32 R12, R9, 0x1f, RZ ;  /* 0x0000001f090c7819 */ /* 0x000fc800000006ff */
[----:B------:R-:W3:Y:S02]  /*7800*/  SYNCS.PHASECHK.TRANS64.TRYWAIT P1, [R11+URZ+0x30c40], R12 ;  /* 0x030c400c0b0075a7 */ /* 0x000ee4000802017f */
[----:B---3--:R-:W-:Y:S05]  /*7810*/  @!P1 BRA `(.L_x_418) ;  /* 0x0000000c00889947 */ /* 0x008fea0003800000 */
.L_x_454:
[----:B------:R-:W-:Y:S05]  /*7820*/  @P0 BRA `(.L_x_419) ;  /* 0x0000000000140947 */ /* 0x000fea0003800000 */
[----:B------:R-:W-:Y:S01]  /*7830*/  ISETP.NE.AND P1, PT, R14, RZ, PT ;  /* 0x000000ff0e00720c */ /* 0x000fe20003f25270 */
[----:B-12---:R-:W-:-:S04]  /*7840*/  IMAD.MOV.U32 R4, RZ, RZ, 0x4200 ;  /* 0x00004200ff047424 */ /* 0x006fc800078e00ff */
[----:B------:R4:W-:Y:S08]  /*7850*/  SYNCS.ARRIVE.TRANS64 RZ, [R11+URZ+0x30c30], R4 ;  /* 0x030c30040bff79a7 */ /* 0x0009f0000800003f */
[----:B------:R-:W-:Y:S05]  /*7860*/  @!P1 BRA `(.L_x_419) ;  /* 0x0000000000049947 */ /* 0x000fea0003800000 */
[----:B------:R-:W-:Y:S01]  /*7870*/  BPT.TRAP 0x1 ;  /* 0x000000040000795c */ /* 0x000fe20000300000 */
.L_x_419:
        /* <DEDUP_REMOVED lines=26> */
.L_x_455:
[----:B------:R-:W-:Y:S05]  /*7a20*/  @P0 BRA `(.L_x_421) ;  /* 0x0000000000140947 */ /* 0x000fea0003800000 */
[----:B------:R-:W-:Y:S01]  /*7a30*/  ISETP.NE.AND P0, PT, R14, RZ, PT ;  /* 0x000000ff0e00720c */ /* 0x000fe20003f05270 */
[----:B------:R-:W-:-:S04]  /*7a40*/  IMAD.MOV.U32 R4, RZ, RZ, 0x4200 ;  /* 0x00004200ff047424 */ /* 0x000fc800078e00ff */
[----:B------:R2:W-:Y:S08]  /*7a50*/  SYNCS.ARRIVE.TRANS64 RZ, [R11+URZ+0x30c18], R4 ;  /* 0x030c18040bff79a7 */ /* 0x0005f0000800003f */
[----:B------:R-:W-:Y:S05]  /*7a60*/  @!P0 BRA `(.L_x_421) ;  /* 0x0000000000048947 */ /* 0x000fea0003800000 */
[----:B------:R-:W-:Y:S01]  /*7a70*/  BPT.TRAP 0x1 ;  /* 0x000000040000795c */ /* 0x000fe20000300000 */
.L_x_421:
        /* <DEDUP_REMOVED lines=19> */
.L_x_407:
[----:B------:R-:W4:Y:S01]  /*7bb0*/  S2R R2, SR_TID.X ;  /* 0x0000000000027919 */ /* 0x000f220000002100 */
[----:B------:R-:W-:Y:S01]  /*7bc0*/  IMAD R13, R20, 0x8, R11 ;  /* 0x00000008140d7824 */ /* 0x000fe200078e020b */
[----:B----4-:R-:W-:Y:S02]  /*7bd0*/  LOP3.LUT R3, R2, 0x7f, RZ, 0xc0, !PT ;  /* 0x0000007f02037812 */ /* 0x010fe400078ec0ff */
[----:B------:R-:W-:Y:S02]  /*7be0*/  SHF.L.U32 R2, R9, 0x1f, RZ ;  /* 0x0000001f09027819 */ /* 0x000fe400000006ff */
[----:B------:R-:W-:Y:S02]  /*7bf0*/  ISETP.NE.AND P1, PT, R3, RZ, PT ;  /* 0x000000ff0300720c */ /* 0x000fe40003f25270 */
[----:B------:R-:W4:Y:S02]  /*7c00*/  SYNCS.PHASECHK.TRANS64.TRYWAIT P0, [R13+URZ+0x30c40], R2 ;  /* 0x030c40020d0075a7 */ /* 0x000f24000800017f */
[----:B----4-:R-:W-:Y:S09]  /*7c10*/  @!P0 BRA `(.L_x_422) ;  /* 0x0000000800b08947 */ /* 0x010ff20003800000 */
.L_x_456:
[----:B------:R-:W-:Y:S05]  /*7c20*/  @P1 BRA `(.L_x_423) ;  /* 0x0000000000181947 */ /* 0x000fea0003800000 */
[----:B------:R-:W5:Y:S01]  /*7c30*/  S2R R3, SR_TID.X ;  /* 0x0000000000037919 */ /* 0x000f620000002100 */
[----:B----4-:R-:W-:-:S04]  /*7c40*/  IMAD.MOV.U32 R2, RZ, RZ, 0x4200 ;  /* 0x00004200ff027424 */ /* 0x010fc800078e00ff */
[----:B------:R4:W-:Y:S01]  /*7c50*/  SYNCS.ARRIVE.TRANS64 RZ, [R13+URZ+0x30c30], R2 ;  /* 0x030c30020dff79a7 */ /* 0x0009e2000800003f */
[----:B-----5:R-:W-:-:S13]  /*7c60*/  LOP3.LUT P0, RZ, R3, 0x1f, RZ, 0xc0, !PT ;  /* 0x0000001f03ff7812 */ /* 0x020fda000780c0ff */
[----:B----4-:R-:W-:Y:S05]  /*7c70*/  @!P0 BRA `(.L_x_423) ;  /* 0x0000000000048947 */ /* 0x010fea0003800000 */
[----:B--2---:R-:W-:Y:S01]  /*7c80*/  BPT.TRAP 0x1 ;  /* 0x000000040000795c */ /* 0x004fe20000300000 */
.L_x_423:
        /* <DEDUP_REMOVED lines=33> */
.L_x_404:
[----:B------:R-:W-:Y:S05]  /*7ea0*/  BSYNC B0 ;  /* 0x0000000000007941 */ /* 0x000fea0003800000 */
.L_x_403:
[----:B------:R-:W-:-:S03]  /*7eb0*/  UMOV UR6, 0xffffffff ;  /* 0xffffffff00067882 */ /* 0x000fc60000000000 */
[----:B------:R-:W-:Y:S05]  /*7ec0*/  BRA.DIV UR6, `(.L_x_424) ;  /* 0x0000000a06187947 */ /* 0x000fea000b800000 */
[----:B------:R-:W-:-:S13]  /*7ed0*/  ELECT P0, URZ, PT ;  /* 0x00000000003f782f */ /* 0x000fda0003800000 */
.L_x_459:
[----:B------:R-:W-:Y:S05]  /*7ee0*/  @!P0 BRA `(.L_x_330) ;  /* 0x0000000000808947 */ /* 0x000fea0003800000 */
[----:B------:R-:W-:-:S04]  /*7ef0*/  LOP3.LUT R16, R16, 0x2, RZ, 0xfc, !PT ;  /* 0x0000000210107812 */ /* 0x000fc800078efcff */
[----:B------:R-:W-:-:S13]  /*7f00*/  ISETP.NE.AND P0, PT, R16, 0x3, PT ;  /* 0x000000031000780c */ /* 0x000fda0003f05270 */
[----:B------:R-:W-:Y:S05]  /*7f10*/  @!P0 BRA `(.L_x_425) ;  /* 0x0000000000048947 */ /* 0x000fea0003800000 */
[----:B------:R-:W-:Y:S01]  /*7f20*/  BPT.TRAP 0x1 ;  /* 0x000000040000795c */ /* 0x000fe20000300000 */
.L_x_425:
        /* <DEDUP_REMOVED lines=15> */
.L_x_460:
[----:B------:R-:W2:Y:S02]  /*8020*/  SYNCS.PHASECHK.TRANS64.TRYWAIT P1, [R3+URZ], R2 ;  /* 0x00000002030075a7 */ /* 0x000ea4000802017f */
[----:B--2---:R-:W-:Y:S05]  /*8030*/  @!P1 BRA `(.L_x_427) ;  /* 0x0000000400f49947 */ /* 0x004fea0003800000 */
.L_x_461:
[----:B------:R-:W-:Y:S05]  /*8040*/  @!P0 BRA `(.L_x_428) ;  /* 0x0000000000048947 */ /* 0x000fea0003800000 */
[----:B------:R-:W-:Y:S01]  /*8050*/  BPT.TRAP 0x1 ;  /* 0x000000040000795c */ /* 0x000fe20000300000 */
.L_x_428:
[----:B--2---:R-:W-:-:S04]  /*8060*/  VIADD R3, R7, 0x30c40 ;  /* 0x00030c4007037836 */ /* 0x004fc80000000000 */
[----:B------:R-:W-:-:S04]  /*8070*/  IMAD R0, R0, 0x8, R3 ;  /* 0x0000000800007824 */ /* 0x000fc800078e0203 */
[----:B------:R-:W2:Y:S02]  /*8080*/  SYNCS.PHASECHK.TRANS64.TRYWAIT P0, [R0+URZ], R5 ;  /* 0x00000005000075a7 */ /* 0x000ea4000800017f */
[----:B--2---:R-:W-:Y:S05]  /*8090*/  @!P0 BRA `(.L_x_429) ;  /* 0x0000000400f08947 */ /* 0x004fea0003800000 */
.L_x_462:
[----:B------:R-:W-:-:S07]  /*80a0*/  IMAD R3, R4, 0x8, R3 ;  /* 0x0000000804037824 */ /* 0x000fce00078e0203 */
.L_x_430:
[----:B---3--:R3:W4:Y:S02]  /*80b0*/  SYNCS.PHASECHK.TRANS64.TRYWAIT P0, [R3+URZ], R2 ;  /* 0x00000002030075a7 */ /* 0x008724000800017f */
[----:B----4-:R-:W-:Y:S05]  /*80c0*/  @!P0 NANOSLEEP.SYNCS 0x989680 ;  /* 0x009896800000895d */ /* 0x010fea0003900000 */
[----:B------:R-:W4:Y:S02]  /*80d0*/  @!P0 SYNCS.PHASECHK.TRANS64 P0, [R3+URZ], R2 ;  /* 0x00000002030085a7 */ /* 0x000f24000800007f */
[----:B----4-:R-:W-:Y:S05]  /*80e0*/  @!P0 BRA `(.L_x_430) ;  /* 0xfffffffc00f08947 */ /* 0x010fea000383ffff */
.L_x_330:
[----:B------:R-:W-:Y:S05]  /*80f0*/  BSYNC B6 ;  /* 0x0000000000067941 */ /* 0x000fea0003800000 */
.L_x_327:
[----:B------:R-:W-:Y:S05]  /*8100*/  EXIT ;  /* 0x000000000000794d */ /* 0x000fea0003800000 */
.L_x_335:
[----:B------:R-:W-:Y:S02]  /*8110*/  IMAD.MOV.U32 R12, RZ, RZ, RZ ;  /* 0x000000ffff0c7224 */ /* 0x000fe400078e00ff */
[----:B------:R-:W-:Y:S02]  /*8120*/  IMAD.MOV.U32 R11, RZ, RZ, 0x1f ;  /* 0x0000001fff0b7424 */ /* 0x000fe400078e00ff */
[----:B------:R-:W-:-:S07]  /*8130*/  IMAD.MOV.U32 R15, RZ, RZ, -0x1 ;  /* 0xffffffffff0f7424 */ /* 0x000fce00078e00ff */
[----:B------:R-:W-:Y:S05]  /*8140*/  WARPSYNC.COLLECTIVE R15, `(.L_x_431) ;  /* 0x000000000f087348 */ /* 0x000fea0003c00000 */
[----:B------:R1:W2:Y:S02]  /*8150*/  SHFL.IDX P6, R14, R13, R12, R11 ;  /* 0x0000000c0d0e7389 */ /* 0x0002a400000c000b */
[----:B-12---:R-:W-:Y:S01]  /*8160*/  ENDCOLLECTIVE ;  /* 0x000000000000791b */ /* 0x006fe20003800000 */
.L_x_431:
[----:B------:R-:W-:Y:S05]  /*8170*/  BRA `(.L_x_432) ;  /* 0xffffff8800747947 */ /* 0x000fea000383ffff */
.L_x_337:
[----:B--2---:R2:W3:Y:S02]  /*8180*/  SYNCS.PHASECHK.TRANS64.TRYWAIT P0, [R2+URZ+0x30c00], R7 ;  /* 0x030c0007020075a7 */ /* 0x0044e4000800017f */
[----:B---3--:R-:W-:Y:S05]  /*8190*/  @!P0 NANOSLEEP.SYNCS 0x989680 ;  /* 0x009896800000895d */ /* 0x008fea0003900000 */
[----:B------:R-:W3:Y:S02]  /*81a0*/  @!P0 SYNCS.PHASECHK.TRANS64 P0, [R2+URZ+0x30c00], R7 ;  /* 0x030c0007020085a7 */ /* 0x000ee4000800007f */
[----:B---3--:R-:W-:Y:S05]  /*81b0*/  @!P0 BRA `(.L_x_337) ;  /* 0xfffffffc00f08947 */ /* 0x008fea000383ffff */
[----:B------:R-:W-:Y:S05]  /*81c0*/  BRA `(.L_x_336) ;  /* 0xffffff8800847947 */ /* 0x000fea000383ffff */
.L_x_342:
[----:B--2---:R2:W3:Y:S02]  /*81d0*/  SYNCS.PHASECHK.TRANS64.TRYWAIT P1, [R9+URZ+0x30c10], R12 ;  /* 0x030c100c090075a7 */ /* 0x0044e4000802017f */
[----:B---3--:R-:W-:Y:S05]  /*81e0*/  @!P1 NANOSLEEP.SYNCS 0x989680 ;  /* 0x009896800000995d */ /* 0x008fea0003900000 */
[----:B------:R-:W3:Y:S02]  /*81f0*/  @!P1 SYNCS.PHASECHK.TRANS64 P1, [R9+URZ+0x30c10], R12 ;  /* 0x030c100c090095a7 */ /* 0x000ee4000802007f */
[----:B---3--:R-:W-:Y:S05]  /*8200*/  @!P1 BRA `(.L_x_342) ;  /* 0xfffffffc00f09947 */ /* 0x008fea000383ffff */
[----:B------:R-:W-:Y:S05]  /*8210*/  BRA `(.L_x_341) ;  /* 0xffffff94003c7947 */ /* 0x000fea000383ffff */
.L_x_346:
[----:B------:R1:W1:Y:S02]  /*8220*/  SYNCS.PHASECHK.TRANS64.TRYWAIT P1, [R9+URZ+0x30c30], R12 ;  /* 0x030c300c090075a7 */ /* 0x000264000802017f */
[----:B-1----:R-:W-:Y:S05]  /*8230*/  @!P1 NANOSLEEP.SYNCS 0x989680 ;  /* 0x009896800000995d */ /* 0x002fea0003900000 */
[----:B------:R-:W1:Y:S02]  /*8240*/  @!P1 SYNCS.PHASECHK.TRANS64 P1, [R9+URZ+0x30c30], R12 ;  /* 0x030c300c090095a7 */ /* 0x000e64000802007f */
[----:B-1----:R-:W-:Y:S05]  /*8250*/  @!P1 BRA `(.L_x_346) ;  /* 0xfffffffc00f09947 */ /* 0x002fea000383ffff */
[----:B------:R-:W-:Y:S05]  /*8260*/  BRA `(.L_x_345) ;  /* 0xffffff98004c7947 */ /* 0x000fea000383ffff */
.L_x_353:
[----:B------:R-:W-:Y:S01]  /*8270*/  BSSY B0, `(.L_x_433) ;  /* 0x0000005000007945 */ /* 0x000fe20003800000 */
[----:B------:R-:W-:-:S07]  /*8280*/  IMAD.MOV.U32 R15, RZ, RZ, -0x1 ;  /* 0xffffffffff0f7424 */ /* 0x000fce00078e00ff */
[----:B---3--:R-:W-:Y:S05]  /*8290*/  WARPSYNC.COLLECTIVE R15, `(.L_x_434) ;  /* 0x000000000f087348 */ /* 0x008fea0003c00000 */
[----:B------:R-:W-:Y:S01]  /*82a0*/  NOP ;  /* 0x0000000000007918 */ /* 0x000fe20000000000 */
[----:B---3--:R-:W-:Y:S01]  /*82b0*/  ENDCOLLECTIVE ;  /* 0x000000000000791b */ /* 0x008fe20003800000 */
.L_x_434:
[----:B------:R-:W-:Y:S05]  /*82c0*/  BSYNC B0 ;  /* 0x0000000000007941 */ /* 0x000fea0003800000 */
.L_x_433:
[----:B------:R-:W-:Y:S05]  /*82d0*/  BRA `(.L_x_435) ;  /* 0xffffffc800dc7947 */ /* 0x000fea000383ffff */
.L_x_362:
[----:B------:R-:W-:Y:S01]  /*82e0*/  BSSY B0, `(.L_x_436) ;  /* 0x0000005000007945 */ /* 0x000fe20003800000 */
[----:B------:R-:W-:-:S07]  /*82f0*/  IMAD.MOV.U32 R15, RZ, RZ, -0x1 ;  /* 0xffffffffff0f7424 */ /* 0x000fce00078e00ff */
[----:B-123--:R-:W-:Y:S05]  /*8300*/  WARPSYNC.COLLECTIVE R15, `(.L_x_437) ;  /* 0x000000000f087348 */ /* 0x00efea0003c00000 */
[----:B------:R-:W-:Y:S01]  /*8310*/  NOP ;  /* 0x0000000000007918 */ /* 0x000fe20000000000 */
[----:B-123--:R-:W-:Y:S01]  /*8320*/  ENDCOLLECTIVE ;  /* 0x000000000000791b */ /* 0x00efe20003800000 */
.L_x_437:
[----:B------:R-:W-:Y:S05]  /*8330*/  BSYNC B0 ;  /* 0x0000000000007941 */ /* 0x000fea0003800000 */
.L_x_436:
[----:B------:R-:W-:Y:S05]  /*8340*/  BRA `(.L_x_438) ;  /* 0xffffffcc00bc7947 */ /* 0x000fea000383ffff */
.L_x_371:
[----:B------:R-:W-:Y:S01]  /*8350*/  BSSY B0, `(.L_x_439) ;  /* 0x0000005000007945 */ /* 0x000fe20003800000 */
[----:B------:R-:W-:-:S07]  /*8360*/  IMAD.MOV.U32 R15, RZ, RZ, -0x1 ;  /* 0xffffffffff0f7424 */ /* 0x000fce00078e00ff */
[----:B------:R-:W-:Y:S05]  /*8370*/  WARPSYNC.COLLECTIVE R15, `(.L_x_440) ;  /* 0x000000000f087348 */ /* 0x000fea0003c00000 */
[----:B------:R-:W-:Y:S01]  /*8380*/  NOP ;  /* 0x0000000000007918 */ /* 0x000fe20000000000 */
[----:B------:R-:W-:Y:S01]  /*8390*/  ENDCOLLECTIVE ;  /* 0x000000000000791b */ /* 0x000fe20003800000 */
.L_x_440:
[----:B------:R-:W-:Y:S05]  /*83a0*/  BSYNC B0 ;  /* 0x0000000000007941 */ /* 0x000fea0003800000 */
.L_x_439:
[----:B------:R-:W-:Y:S05]  /*83b0*/  BRA `(.L_x_441) ;  /* 0xffffffd400907947 */ /* 0x000fea000383ffff */
.L_x_383:
[----:B------:R-:W-:Y:S01]  /*83c0*/  BSSY B0, `(.L_x_442) ;  /* 0x0000005000007945 */ /* 0x000fe20003800000 */
[----:B------:R-:W-:-:S07]  /*83d0*/  IMAD.MOV.U32 R15, RZ, RZ, -0x1 ;  /* 0xffffffffff0f7424 */ /* 0x000fce00078e00ff */
[----:B------:R-:W-:Y:S05]  /*83e0*/  WARPSYNC.COLLECTIVE R15, `(.L_x_443) ;  /* 0x000000000f087348 */ /* 0x000fea0003c00000 */
[----:B------:R-:W-:Y:S01]  /*83f0*/  NOP ;  /* 0x0000000000007918 */ /* 0x000fe20000000000 */
[----:B------:R-:W-:Y:S01]  /*8400*/  ENDCOLLECTIVE ;  /* 0x000000000000791b */ /* 0x000fe20003800000 */
.L_x_443:
[----:B------:R-:W-:Y:S05]  /*8410*/  BSYNC B0 ;  /* 0x0000000000007941 */ /* 0x000fea0003800000 */
.L_x_442:
[----:B------:R-:W-:Y:S05]  /*8420*/  BRA `(.L_x_444) ;  /* 0xffffffd800a87947 */ /* 0x000fea000383ffff */
.L_x_396:
[----:B------:R-:W-:Y:S01]  /*8430*/  BSSY B0, `(.L_x_445) ;  /* 0x0000005000007945 */ /* 0x000fe20003800000 */
[----:B------:R-:W-:-:S07]  /*8440*/  IMAD.MOV.U32 R15, RZ, RZ, -0x1 ;  /* 0xffffffffff0f7424 */ /* 0x000fce00078e00ff */
[----:B------:R-:W-:Y:S05]  /*8450*/  WARPSYNC.COLLECTIVE R15, `(.L_x_446) ;  /* 0x000000000f087348 */ /* 0x000fea0003c00000 */
[----:B------:R-:W-:Y:S01]  /*8460*/  NOP ;  /* 0x0000000000007918 */ /* 0x000fe20000000000 */
[----:B------:R-:W-:Y:S01]  /*8470*/  ENDCOLLECTIVE ;  /* 0x000000000000791b */ /* 0x000fe20003800000 */
.L_x_446:
[----:B------:R-:W-:Y:S05]  /*8480*/  BSYNC B0 ;  /* 0x0000000000007941 */ /* 0x000fea0003800000 */
.L_x_445:
[----:B------:R-:W-:Y:S05]  /*8490*/  BRA `(.L_x_447) ;  /* 0xffffffdc00c47947 */ /* 0x000fea000383ffff */
.L_x_405:
[----:B-1----:R1:W2:Y:S02]  /*84a0*/  SYNCS.PHASECHK.TRANS64.TRYWAIT P1, [R11+URZ+0x30c20], R0 ;  /* 0x030c20000b0075a7 */ /* 0x0022a4000802017f */
[----:B--2---:R-:W-:Y:S05]  /*84b0*/  @!P1 NANOSLEEP.SYNCS 0x989680 ;  /* 0x009896800000995d */ /* 0x004fea0003900000 */
[----:B------:R-:W2:Y:S02]  /*84c0*/  @!P1 SYNCS.PHASECHK.TRANS64 P1, [R11+URZ+0x30c20], R0 ;  /* 0x030c20000b0095a7 */ /* 0x000ea4000802007f */
[----:B--2---:R-:W-:Y:S05]  /*84d0*/  @!P1 BRA `(.L_x_405) ;  /* 0xfffffffc00f09947 */ /* 0x004fea000383ffff */
[----:B------:R-:W-:Y:S05]  /*84e0*/  BRA `(.L_x_448) ;  /* 0xffffffe4009c7947 */ /* 0x000fea000383ffff */
.L_x_409:
[----:B-1----:R1:W2:Y:S02]  /*84f0*/  SYNCS.PHASECHK.TRANS64.TRYWAIT P1, [R11+URZ+0x30c40], R21 ;  /* 0x030c40150b0075a7 */ /* 0x0022a4000802017f */
[----:B--2---:R-:W-:Y:S05]  /*8500*/  @!P1 NANOSLEEP.SYNCS 0x989680 ;  /* 0x009896800000995d */ /* 0x004fea0003900000 */
[----:B------:R-:W2:Y:S02]  /*8510*/  @!P1 SYNCS.PHASECHK.TRANS64 P1, [R11+URZ+0x30c40], R21 ;  /* 0x030c40150b0095a7 */ /* 0x000ea4000802007f */
[----:B--2---:R-:W-:Y:S05]  /*8520*/  @!P1 BRA `(.L_x_409) ;  /* 0xfffffffc00f09947 */ /* 0x004fea000383ffff */
[----:B------:R-:W-:Y:S05]  /*8530*/  BRA `(.L_x_449) ;  /* 0xffffffe800bc7947 */ /* 0x000fea000383ffff */
.L_x_411:
[----:B--2---:R2:W3:Y:S02]  /*8540*/  SYNCS.PHASECHK.TRANS64.TRYWAIT P1, [R11+URZ+0x30c28], R21 ;  /* 0x030c28150b0075a7 */ /* 0x0044e4000802017f */
[----:B---3--:R-:W-:Y:S05]  /*8550*/  @!P1 NANOSLEEP.SYNCS 0x989680 ;  /* 0x009896800000995d */ /* 0x008fea0003900000 */
[----:B------:R-:W3:Y:S02]  /*8560*/  @!P1 SYNCS.PHASECHK.TRANS64 P1, [R11+URZ+0x30c28], R21 ;  /* 0x030c28150b0095a7 */ /* 0x000ee4000802007f */
[----:B---3--:R-:W-:Y:S05]  /*8570*/  @!P1 BRA `(.L_x_411) ;  /* 0xfffffffc00f09947 */ /* 0x008fea000383ffff */
[----:B------:R-:W-:Y:S05]  /*8580*/  BRA `(.L_x_450) ;  /* 0xffffffec00347947 */ /* 0x000fea000383ffff */
.L_x_413:
[----:B---3--:R3:W4:Y:S02]  /*8590*/  SYNCS.PHASECHK.TRANS64.TRYWAIT P1, [R11+URZ+0x30c48], R21 ;  /* 0x030c48150b0075a7 */ /* 0x008724000802017f */
[----:B----4-:R-:W-:Y:S05]  /*85a0*/  @!P1 NANOSLEEP.SYNCS 0x989680 ;  /* 0x009896800000995d */ /* 0x010fea0003900000 */
[----:B------:R-:W4:Y:S02]  /*85b0*/  @!P1 SYNCS.PHASECHK.TRANS64 P1, [R11+URZ+0x30c48], R21 ;  /* 0x030c48150b0095a7 */ /* 0x000f24000802007f */
[----:B----4-:R-:W-:Y:S05]  /*85c0*/  @!P1 BRA `(.L_x_413) ;  /* 0xfffffffc00f09947 */ /* 0x010fea000383ffff */
[----:B------:R-:W-:Y:S05]  /*85d0*/  BRA `(.L_x_451) ;  /* 0xffffffec00887947 */ /* 0x000fea000383ffff */
.L_x_415:
[----:B------:R-:W-:-:S07]  /*85e0*/  SHF.L.U32 R4, R9, 0x1f, RZ ;  /* 0x0000001f09047819 */ /* 0x000fce00000006ff */
.L_x_452:
[----:B-1----:R1:W2:Y:S02]  /*85f0*/  SYNCS.PHASECHK.TRANS64.TRYWAIT P1, [R11+URZ+0x30c20], R4 ;  /* 0x030c20040b0075a7 */ /* 0x0022a4000802017f */
[----:B--2---:R-:W-:Y:S05]  /*8600*/  @!P1 NANOSLEEP.SYNCS 0x989680 ;  /* 0x009896800000995d */ /* 0x004fea0003900000 */
[----:B------:R-:W2:Y:S02]  /*8610*/  @!P1 SYNCS.PHASECHK.TRANS64 P1, [R11+URZ+0x30c20], R4 ;  /* 0x030c20040b0095a7 */ /* 0x000ea4000802007f */
[----:B--2---:R-:W-:Y:S05]  /*8620*/  @!P1 BRA `(.L_x_452) ;  /* 0xfffffffc00f09947 */ /* 0x004fea000383ffff */
[----:B------:R-:W-:Y:S05]  /*8630*/  BRA `(.L_x_453) ;  /* 0xffffffec00f47947 */ /* 0x000fea000383ffff */
.L_x_418:
[----:B---3--:R3:W4:Y:S02]  /*8640*/  SYNCS.PHASECHK.TRANS64.TRYWAIT P1, [R11+URZ+0x30c40], R12 ;  /* 0x030c400c0b0075a7 */ /* 0x008724000802017f */
[----:B----4-:R-:W-:Y:S05]  /*8650*/  @!P1 NANOSLEEP.SYNCS 0x989680 ;  /* 0x009896800000995d */ /* 0x010fea0003900000 */
[----:B------:R-:W4:Y:S02]  /*8660*/  @!P1 SYNCS.PHASECHK.TRANS64 P1, [R11+URZ+0x30c40], R12 ;  /* 0x030c400c0b0095a7 */ /* 0x000f24000802007f */
[----:B----4-:R-:W-:Y:S05]  /*8670*/  @!P1 BRA `(.L_x_418) ;  /* 0xfffffffc00f09947 */ /* 0x010fea000383ffff */
[----:B------:R-:W-:Y:S05]  /*8680*/  BRA `(.L_x_454) ;  /* 0xfffffff000647947 */ /* 0x000fea000383ffff */
.L_x_420:
[----:B-1----:R1:W2:Y:S02]  /*8690*/  SYNCS.PHASECHK.TRANS64.TRYWAIT P1, [R11+URZ+0x30c28], R12 ;  /* 0x030c280c0b0075a7 */ /* 0x0022a4000802017f */
[----:B--2---:R-:W-:Y:S05]  /*86a0*/  @!P1 NANOSLEEP.SYNCS 0x989680 ;  /* 0x009896800000995d */ /* 0x004fea0003900000 */
[----:B------:R-:W2:Y:S02]  /*86b0*/  @!P1 SYNCS.PHASECHK.TRANS64 P1, [R11+URZ+0x30c28], R12 ;  /* 0x030c280c0b0095a7 */ /* 0x000ea4000802007f */
[----:B--2---:R-:W-:Y:S05]  /*86c0*/  @!P1 BRA `(.L_x_420) ;  /* 0xfffffffc00f09947 */ /* 0x004fea000383ffff */
[----:B------:R-:W-:Y:S05]  /*86d0*/  BRA `(.L_x_455) ;  /* 0xfffffff000d07947 */ /* 0x000fea000383ffff */
.L_x_422:
[----:B----4-:R4:W1:Y:S02]  /*86e0*/  SYNCS.PHASECHK.TRANS64.TRYWAIT P0, [R13+URZ+0x30c40], R2 ;  /* 0x030c40020d0075a7 */ /* 0x010864000800017f */
[----:B-1----:R-:W-:Y:S05]  /*86f0*/  @!P0 NANOSLEEP.SYNCS 0x989680 ;  /* 0x009896800000895d */ /* 0x002fea0003900000 */
[----:B------:R-:W1:Y:S02]  /*8700*/  @!P0 SYNCS.PHASECHK.TRANS64 P0, [R13+URZ+0x30c40], R2 ;  /* 0x030c40020d0085a7 */ /* 0x000e64000800007f */
[----:B-1----:R-:W-:Y:S05]  /*8710*/  @!P0 BRA `(.L_x_422) ;  /* 0xfffffffc00f08947 */ /* 0x002fea000383ffff */
[----:B------:R-:W-:Y:S05]  /*8720*/  BRA `(.L_x_456) ;  /* 0xfffffff4003c7947 */ /* 0x000fea000383ffff */
.L_x_424:
[----:B------:R-:W-:Y:S01]  /*8730*/  BSSY B0, `(.L_x_457) ;  /* 0x0000006000007945 */ /* 0x000fe20003800000 */
[----:B------:R-:W-:-:S07]  /*8740*/  IMAD.MOV.U32 R15, RZ, RZ, -0x1 ;  /* 0xffffffffff0f7424 */ /* 0x000fce00078e00ff */
[----:B------:R-:W-:Y:S05]  /*8750*/  WARPSYNC.COLLECTIVE R15, `(.L_x_458) ;  /* 0x000000000f0c7348 */ /* 0x000fea0003c00000 */
[----:B------:R-:W-:Y:S02]  /*8760*/  ELECT P6, UR62, PT ;  /* 0x00000000003e782f */ /* 0x000fe400038c0000 */
[----:B------:R-:W-:Y:S01]  /*8770*/  MOV R14, UR62 ;  /* 0x0000003e000e7c02 */ /* 0x000fe20008000f00 */
[----:B------:R-:W-:Y:S10]  /*8780*/  ENDCOLLECTIVE ;  /* 0x000000000000791b */ /* 0x000ff40003800000 */
.L_x_458:
[----:B------:R-:W-:Y:S05]  /*8790*/  BSYNC B0 ;  /* 0x0000000000007941 */ /* 0x000fea0003800000 */
.L_x_457:
[----:B------:R-:W-:Y:S01]  /*87a0*/  PLOP3.LUT P0, PT, P6, PT, PT, 0x80, 0x0 ;  /* 0x000000000000781c */ /* 0x000fe2000370f070 */
[----:B------:R-:W-:-:S12]  /*87b0*/  BRA `(.L_x_459) ;  /* 0xfffffff400c87947 */ /* 0x000fd8000383ffff */
.L_x_426:
[----:B-1----:R1:W2:Y:S02]  /*87c0*/  SYNCS.PHASECHK.TRANS64.TRYWAIT P1, [R6+URZ], R5 ;  /* 0x00000005060075a7 */ /* 0x0022a4000802017f */
[----:B--2---:R-:W-:Y:S05]  /*87d0*/  @!P1 NANOSLEEP.SYNCS 0x989680 ;  /* 0x009896800000995d */ /* 0x004fea0003900000 */
[----:B------:R-:W2:Y:S02]  /*87e0*/  @!P1 SYNCS.PHASECHK.TRANS64 P1, [R6+URZ], R5 ;  /* 0x00000005060095a7 */ /* 0x000ea4000802007f */
[----:B--2---:R-:W-:Y:S05]  /*87f0*/  @!P1 BRA `(.L_x_426) ;  /* 0xfffffffc00f09947 */ /* 0x004fea000383ffff */
[----:B------:R-:W-:Y:S05]  /*8800*/  BRA `(.L_x_460) ;  /* 0xfffffff800047947 */ /* 0x000fea000383ffff */
.L_x_427:
[----:B--2---:R2:W3:Y:S02]  /*8810*/  SYNCS.PHASECHK.TRANS64.TRYWAIT P1, [R3+URZ], R2 ;  /* 0x00000002030075a7 */ /* 0x0044e4000802017f */
[----:B---3--:R-:W-:Y:S05]  /*8820*/  @!P1 NANOSLEEP.SYNCS 0x989680 ;  /* 0x009896800000995d */ /* 0x008fea0003900000 */
[----:B------:R-:W3:Y:S02]  /*8830*/  @!P1 SYNCS.PHASECHK.TRANS64 P1, [R3+URZ], R2 ;  /* 0x00000002030095a7 */ /* 0x000ee4000802007f */
[----:B---3--:R-:W-:Y:S05]  /*8840*/  @!P1 BRA `(.L_x_427) ;  /* 0xfffffffc00f09947 */ /* 0x008fea000383ffff */
[----:B------:R-:W-:Y:S05]  /*8850*/  BRA `(.L_x_461) ;  /* 0xfffffff400f87947 */ /* 0x000fea000383ffff */
.L_x_429:
[----:B--2---:R2:W3:Y:S02]  /*8860*/  SYNCS.PHASECHK.TRANS64.TRYWAIT P0, [R0+URZ], R5 ;  /* 0x00000005000075a7 */ /* 0x0044e4000800017f */
[----:B---3--:R-:W-:Y:S05]  /*8870*/  @!P0 NANOSLEEP.SYNCS 0x989680 ;  /* 0x009896800000895d */ /* 0x008fea0003900000 */
[----:B------:R-:W3:Y:S02]  /*8880*/  @!P0 SYNCS.PHASECHK.TRANS64 P0, [R0+URZ], R5 ;  /* 0x00000005000085a7 */ /* 0x000ee4000800007f */
[----:B---3--:R-:W-:Y:S05]  /*8890*/  @!P0 BRA `(.L_x_429) ;  /* 0xfffffffc00f08947 */ /* 0x008fea000383ffff */
[----:B------:R-:W-:Y:S05]  /*88a0*/  BRA `(.L_x_462) ;  /* 0xfffffff400fc7947 */ /* 0x000fea000383ffff */
.L_x_463:
        /* <DEDUP_REMOVED lines=13> */
.L_x_3696:


//--------------------- .text._ZN7cutlass13device_kernelIN5flash11enable_sm90INS1_16FlashAttnBwdSm90INS1_25CollectiveMainloopBwdSm90ILi2ELi2ELi2EN4cute5tupleIJNS5_1CILi1EEES8_S8_EEENS6_IJNS7_ILi128EEESA_NS7_ILi64EEEEEENS_10bfloat16_tEfNS_4arch4Sm90ELb0ELb0ELb0ELb1ELb0ELb1ELb0ELb0ELi2ELi1ELi2ELi2ELb0EEENS1_21CollectiveEpilogueBwdISC_SD_SF_Li256ELb1ELb0ELi1EEENS1_19SingleTileSchedulerILb1ELb0ELb0ELi128EEEEEEEEEvNT_6ParamsE --------------------------
	.section	.text._ZN7cutlass13device_kernelIN5flash11enable_sm90INS1_16FlashAttnBwdSm90INS1_25CollectiveMainloopBwdSm90ILi2ELi2ELi2EN4cute5tupleIJNS5_1CILi1EEES8_S8_EEENS6_IJNS7_ILi128EEESA_NS7_ILi64EEEEEENS_10bfloat16_tEfNS_4arch4Sm90ELb0ELb0ELb0ELb1ELb0ELb1ELb0ELb0ELi2ELi1ELi2ELi2ELb0EEENS1_21CollectiveEpilogueBwdISC_SD_SF_Li256ELb1ELb0ELi1EEENS1_19SingleTileSchedulerILb1ELb0ELb0ELi128EEEEEEEEEvNT_6ParamsE,"ax",@progbits
	.align	128
.text._ZN7cutlass13device_kernelIN5flash11enable_sm90INS1_16FlashAttnBwdSm90INS1_25CollectiveMainloopBwdSm90ILi2ELi2ELi2EN4cute5tupleIJNS5_1CILi1EEES8_S8_EEENS6_IJNS7_ILi128EEESA_NS7_ILi64EEEEEENS_10bfloat16_tEfNS_4arch4Sm90ELb0ELb0ELb0ELb1ELb0ELb1ELb0ELb0ELi2ELi1ELi2ELi2ELb0EEENS1_21CollectiveEpilogueBwdISC_SD_SF_Li256ELb1ELb0ELi1EEENS1_19SingleTileSchedulerILb1ELb0ELb0ELi128EEEEEEEEEvNT_6ParamsE:
        .type           _ZN7cutlass13device_kernelIN5flash11enable_sm90INS1_16FlashAttnBwdSm90INS1_25CollectiveMainloopBwdSm90ILi2ELi2ELi2EN4cute5tupleIJNS5_1CILi1EEES8_S8_EEENS6_IJNS7_ILi128EEESA_NS7_ILi64EEEEEENS_10bfloat16_tEfNS_4arch4Sm90ELb0ELb0ELb0ELb1ELb0ELb1ELb0ELb0ELi2ELi1ELi2ELi2ELb0EEENS1_21CollectiveEpilogueBwdISC_SD_SF_Li256ELb1ELb0ELi1EEENS1_19SingleTileSchedulerILb1ELb0ELb0ELi128EEEEEEEEEvNT_6ParamsE,@function
        .size           _ZN7cutlass13device_kernelIN5flash11enable_sm90INS1_16FlashAttnBwdSm90INS1_25CollectiveMainloopBwdSm90ILi2ELi2ELi2EN4cute5tupleIJNS5_1CILi1EEES8_S8_EEENS6_IJNS7_ILi128EEESA_NS7_ILi64EEEEEENS_10bfloat16_tEfNS_4arch4Sm90ELb0ELb0ELb0ELb1ELb0ELb1ELb0ELb0ELi2ELi1ELi2ELi2ELb0EEENS1_21CollectiveEpilogueBwdISC_SD_SF_Li256ELb1ELb0ELi1EEENS1_19SingleTileSchedulerILb1ELb0ELb0ELi128EEEEEEEEEvNT_6ParamsE,(.L_x_3697 - _ZN7cutlass13device_kernelIN5flash11enable_sm90INS1_16FlashAttnBwdSm90INS1_25CollectiveMainloopBwdSm90ILi2ELi2ELi2EN4cute5tupleIJNS5_1CILi1EEES8_S8_EEENS6_IJNS7_ILi128EEESA_NS7_ILi64EEEEEENS_10bfloat16_tEfNS_4arch4Sm90ELb0ELb0ELb0ELb1ELb0ELb1ELb0ELb0ELi2ELi1ELi2ELi2ELb0EEENS1_21CollectiveEpilogueBwdISC_SD_SF_Li256ELb1ELb0ELi1EEENS1_19SingleTileSchedulerILb1ELb0ELb0ELi128EEEEEEEEEvNT_6ParamsE)
        .other          _ZN7cutlass13device_kernelIN5flash11enable_sm90INS1_16FlashAttnBwdSm90INS1_25CollectiveMainloopBwdSm90ILi2ELi2ELi2EN4cute5tupleIJNS5_1CILi1EEES8_S8_EEENS6_IJNS7_ILi128EEESA_NS7_ILi64EEEEEENS_10bfloat16_tEfNS_4arch4Sm90ELb0ELb0ELb0ELb1ELb0ELb1ELb0ELb0ELi2ELi1ELi2ELi2ELb0EEENS1_21CollectiveEpilogueBwdISC_SD_SF_Li256ELb1ELb0ELi1EEENS1_19SingleTileSchedulerILb1ELb0ELb0ELi128EEEEEEEEEvNT_6ParamsE,@"STO_CUDA_ENTRY STV_DEFAULT"
_ZN7cutlass13device_kernelIN5flash11enable_sm90INS1_16FlashAttnBwdSm90INS1_25CollectiveMainloopBwdSm90ILi2ELi2ELi2EN4cute5tupleIJNS5_1CILi1EEES8_S8_EEENS6_IJNS7_ILi128EEESA_NS7_ILi64EEEEEENS_10bfloat16_tEfNS_4arch4Sm90ELb0ELb0ELb0ELb1ELb0ELb1ELb0ELb0ELi2ELi1ELi2ELi2ELb0EEENS1_21CollectiveEpilogueBwdISC_SD_SF_Li256ELb1ELb0ELi1EEENS1_19SingleTileSchedulerILb1ELb0ELb0ELi128EEEEEEEEEvNT_6ParamsE:
        /* <DEDUP_REMOVED lines=23> */
.L_x_465:
[----:B------:R-:W-:Y:S05]  /*0170*/  BSYNC B0 ;  /* 0x0000000000007941 */ /* 0x000fea0003800000 */
.L_x_464:
        /* <DEDUP_REMOVED lines=34> */
.L_x_466:
        /* <DEDUP_REMOVED lines=22> */
.L_x_467:
[----:B---3--:R-:W-:Y:S01]  /*0500*/  ISETP.NE.AND P0, PT, R2, RZ, PT ;  /* 0x000000ff0200720c */ /* 0x008fe20003f05270 */
[----:B------:R-:W-:Y:S01]  /*0510*/  IMAD.MOV.U32 R2, RZ, RZ, 0x1 ;  /* 0x00000001ff027424 */ /* 0x000fe200078e00ff */
[----:B------:R-:W-:Y:S01]  /*0520*/  NOP ;  /* 0x0000000000007918 */ /* 0x000fe20000000000 */
[----:B------:R-:W-:Y:S01]  /*0530*/  ULDC.64 UR38, c[0x0][0x208] ;  /* 0x0000820000267ab9 */ /* 0x000fe20000000a00 */
[----:B------:R-:W-:Y:S02]  /*0540*/  BSSY B6, `(.L_x_468) ;  /* 0x000094c000067945 */ /* 0x000fe40003800000 */
[----:B------:R-:W-:-:S05]  /*0550*/  SEL R2, R2, 0x2, !P0 ;  /* 0x0000000202027807 */ /* 0x000fca0004000000 */
[----:B------:R3:W-:Y:S01]  /*0560*/  STL [R1+0x10], R2 ;  /* 0x0000100201007387 */ /* 0x0007e20000100800 */
[----:B-12-4-:R-:W-:Y:S06]  /*0570*/  BAR.SYNC.DEFER_BLOCKING 0x0 ;  /* 0x0000000000007b1d */ /* 0x016fec0000010000 */
[----:B------:R-:W-:Y:S05]  /*0580*/  @!P0 BRA `(.L_x_469) ;  /* 0x0000006400a48947 */ /* 0x000fea0003800000 */
.L_x_470:
[----:B------:R-:W-:-:S08]  /*0590*/  NOP ;  /* 0x0000000000007918 */ /* 0x000fd00000000000 */
[----:B------:R-:W1:Y:S02]  /*05a0*/  USETMAXREG.TRY_ALLOC.CTAPOOL UP0, 0xf0 ;  /* 0x000000f0000079c8 */ /* 0x000e640008000600 */
[----:B-1----:R-:W-:-:S13]  /*05b0*/  PLOP3.LUT P0, PT, PT, PT, UP0, 0x80, 0x0 ;  /* 0x000000000000781c */ /* 0x002fda0003f0f008 */
[----:B------:R-:W-:Y:S05]  /*05c0*/  @!P0 BRA `(.L_x_470) ;  /* 0xfffffffc00f08947 */ /* 0x000fea000383ffff */
[----:B------:R-:W-:Y:S01]  /*05d0*/  LOP3.LUT R0, R0, 0x3, RZ, 0xc0, !PT ;  /* 0x0000000300007812 */ /* 0x000fe200078ec0ff */
[----:B---3--:R-:W1:Y:S01]  /*05e0*/  S2R R2, SR_TID.X ;  /* 0x0000000000027919 */ /* 0x008e620000002100 */
[----:B------:R-:W-:Y:S01]  /*05f0*/  ULDC.64 UR4, c[0x0][0x8d8] ;  /* 0x0002360000047ab9 */ /* 0x000fe20000000a00 */
[----:B------:R-:W2:Y:S03]  /*0600*/  S2R R7, SR_CTAID.Z ;  /* 0x0000000000077919 */ /* 0x000ea60000002700 */
[----:B------:R-:W3:Y:S02]  /*0610*/  SHFL.IDX PT, R0, R0, RZ, 0x1f ;  /* 0x00001fff00007589 */ /* 0x000ee400000e0000 */
[----:B---3--:R-:W-:Y:S02]  /*0620*/  ISETP.NE.AND P0, PT, R0, RZ, PT ;  /* 0x000000ff0000720c */ /* 0x008fe40003f05270 */
[----:B-1----:R-:W-:-:S11]  /*0630*/  SHF.R.U32.HI R2, RZ, 0x7, R2 ;  /* 0x00000007ff027819 */ /* 0x002fd60000011602 */
[----:B------:R-:W-:-:S05]  /*0640*/  @!P0 VIADD R2, R2, 0x9 ;  /* 0x0000000902028836 */ /* 0x000fca0000000000 */
[----:B------:R1:W-:Y:S06]  /*0650*/  @!P0 BAR.ARV R2, 0xa0 ;  /* 0x000280020000851d */ /* 0x0003ec0000002000 */
[----:B------:R-:W-:-:S04]  /*0660*/  ISETP.NE.U32.AND P0, PT, RZ, UR4, PT ;  /* 0x00000004ff007c0c */ /* 0x000fc8000bf05070 */
[----:B------:R-:W-:-:S13]  /*0670*/  ISETP.NE.AND.EX P0, PT, RZ, UR5, PT, P0 ;  /* 0x00000005ff007c0c */ /* 0x000fda000bf05300 */
[----:B-12---:R-:W-:Y:S05]  /*0680*/  @!P0 BRA `(.L_x_471) ;  /* 0x0000000000108947 */ /* 0x006fea0003800000 */
[----:B------:R-:W1:Y:S02]  /*0690*/  LDC.64 R2, c[0x0][0x8d8] ;  /* 0x00023600ff027b82 */ /* 0x000e640000000a00 */
[----:B-1----:R-:W-:-:S05]  /*06a0*/  IMAD.WIDE R2, R7, 0x4, R2 ;  /* 0x0000000407027825 */ /* 0x002fca00078e0202 */
[----:B------:R1:W5:Y:S01]  /*06b0*/  LDG.E R0, desc[UR38][R2.64] ;  /* 0x0000002602007981 */ /* 0x000362000c1e1900 */
[----:B------:R-:W-:Y:S05]  /*06c0*/  BRA `(.L_x_472) ;  /* 0x00000000002c7947 */ /* 0x000fea0003800000 */
.L_x_471:
[----:B------:R-:W-:Y:S02]  /*06d0*/  ULDC.64 UR4, c[0x0][0x8d0] ;  /* 0x0002340000047ab9 */ /* 0x000fe40000000a00 */
[----:B------:R-:W-:-:S04]  /*06e0*/  ISETP.NE.U32.AND P0, PT, RZ, UR4, PT ;  /* 0x00000004ff007c0c */ /* 0x000fc8000bf05070 */
[----:B------:R-:W-:-:S13]  /*06f0*/  ISETP.NE.AND.EX P0, PT, RZ, UR5, PT, P0 ;  /* 0x00000005ff007c0c */ /* 0x000fda000bf05300 */
[----:B------:R-:W-:Y:S05]  /*0700*/  @!P0 BRA `(.L_x_473) ;  /* 0x0000000000188947 */ /* 0x000fea0003800000 */
[----:B------:R-:W1:Y:S02]  /*0710*/  LDC.64 R2, c[0x0][0x8d0] ;  /* 0x00023400ff027b82 */ /* 0x000e640000000a00 */
[----:B-1----:R-:W-:-:S05]  /*0720*/  IMAD.WIDE R2, R7, 0x4, R2 ;  /* 0x0000000407027825 */ /* 0x002fca00078e0202 */
[----:B------:R-:W2:Y:S04]  /*0730*/  LDG.E R0, desc[UR38][R2.64] ;  /* 0x0000002602007981 */ /* 0x000ea8000c1e1900 */
[----:B------:R-:W2:Y:S02]  /*0740*/  LDG.E R5, desc[UR38][R2.64+0x4] ;  /* 0x0000042602057981 */ /* 0x000ea4000c1e1900 */
[----:B--2---:R-:W-:Y:S01]  /*0750*/  IMAD.IADD R0, R5, 0x1, -R0 ;  /* 0x0000000105007824 */ /* 0x004fe200078e0a00 */
[----:B------:R-:W-:Y:S06]  /*0760*/  BRA `(.L_x_472) ;  /* 0x0000000000047947 */ /* 0x000fec0003800000 */
.L_x_473:
[----:B------:R-:W2:Y:S02]  /*0770*/  LDC R0, c[0x0][0x8bc] ;  /* 0x00022f00ff007b82 */ /* 0x000ea40000000800 */
.L_x_472:
[----:B------:R-:W3:Y:S02]  /*0780*/  S2R R17, SR_CTAID.X ;  /* 0x0000000000117919 */ /* 0x000ee40000002500 */
[----:B---3--:R-:W-:-:S05]  /*0790*/  IMAD.SHL.U32 R17, R17, 0x80, RZ ;  /* 0x0000008011117824 */ /* 0x008fca00078e00ff */
[----:B--2--5:R-:W-:-:S04]  /*07a0*/  ISETP.GE.AND P0, PT, R17, R0, PT ;  /* 0x000000001100720c */ /* 0x024fc80003f06270 */
[----:B------:R-:W-:-:S04]  /*07b0*/  SEL R4, R7, 0xffffffff, !P0 ;  /* 0xffffffff07047807 */ /* 0x000fc80004000000 */
[----:B------:R-:W-:Y:S01]  /*07c0*/  ISETP.GE.AND P0, PT, R4, RZ, PT ;  /* 0x000000ff0400720c */ /* 0x000fe20003f06270 */
[----:B------:R2:W-:-:S12]  /*07d0*/  STL [R1+0xc], R4 ;  /* 0x00000c0401007387 */ /* 0x0005d80000100800 */
[----:B--2---:R-:W-:Y:S05]  /*07e0*/  @!P0 BRA `(.L_x_474) ;  /* 0x0000009000848947 */ /* 0x004fea0003800000 */
[----:B-1----:R-:W1:Y:S01]  /*07f0*/  S2R R2, SR_TID.X ;  /* 0x0000000000027919 */ /* 0x002e620000002100 */
[----:B------:R-:W-:Y:S02]  /*0800*/  ULDC.64 UR4, c[0x0][0x780] ;  /* 0x0001e00000047ab9 */ /* 0x000fe40000000a00 */
[----:B------:R-:W-:Y:S01]  /*0810*/  ISETP.NE.U32.AND P0, PT, RZ, UR4, PT ;  /* 0x00000004ff007c0c */ /* 0x000fe2000bf05070 */
[----:B------:R-:W-:Y:S02]  /*0820*/  ULDC UR4, c[0x0][0x290] ;  /* 0x0000a40000047ab9 */ /* 0x000fe40000000800 */
[----:B------:R-:W-:Y:S01]  /*0830*/  IMAD.U32 R18, RZ, RZ, UR4 ;  /* 0x00000004ff127e24 */ /* 0x000fe2000f8e00ff */
[----:B------:R-:W-:Y:S01]  /*0840*/  ISETP.NE.AND.EX P0, PT, RZ, UR5, PT, P0 ;  /* 0x00000005ff007c0c */ /* 0x000fe2000bf05300 */
[----:B-1----:R-:W-:-:S12]  /*0850*/  VIADD R16, R2, 0xffffff80 ;  /* 0xffffff8002107836 */ /* 0x002fd80000000000 */
[----:B------:R-:W-:Y:S05]  /*0860*/  @!P0 BRA `(.L_x_475) ;  /* 0x0000000000108947 */ /* 0x000fea0003800000 */
[----:B------:R-:W1:Y:S02]  /*0870*/  LDC.64 R2, c[0x0][0x780] ;  /* 0x0001e000ff027b82 */ /* 0x000e640000000a00 */
[----:B-1----:R-:W-:-:S05]  /*0880*/  IMAD.WIDE R2, R4, 0x4, R2 ;  /* 0x0000000404027825 */ /* 0x002fca00078e0202 */
[----:B------:R1:W5:Y:S01]  /*0890*/  LDG.E R19, desc[UR38][R2.64] ;  /* 0x0000002602137981 */ /* 0x000362000c1e1900 */
[----:B------:R-:W-:Y:S05]  /*08a0*/  BRA `(.L_x_476) ;  /* 0x0000000000287947 */ /* 0x000fea0003800000 */
.L_x_475:
[----:B------:R-:W-:Y:S01]  /*08b0*/  ULDC.64 UR4, c[0x0][0x770] ;  /* 0x0001dc0000047ab9 */ /* 0x000fe20000000a00 */
[----:B------:R-:W2:Y:S01]  /*08c0*/  LDC R19, c[0x0][0x280] ;  /* 0x0000a000ff137b82 */ /* 0x000ea20000000800 */
[----:B------:R-:W-:-:S04]  /*08d0*/  ISETP.NE.U32.AND P0, PT, RZ, UR4, PT ;  /* 0x00000004ff007c0c */ /* 0x000fc8000bf05070 */
[----:B------:R-:W-:-:S13]  /*08e0*/  ISETP.NE.AND.EX P0, PT, RZ, UR5, PT, P0 ;  /* 0x00000005ff007c0c */ /* 0x000fda000bf05300 */
[----:B------:R-:W-:Y:S05]  /*08f0*/  @!P0 BRA `(.L_x_476) ;  /* 0x0000000000148947 */ /* 0x000fea0003800000 */
[----:B------:R-:W1:Y:S02]  /*0900*/  LDC.64 R2, c[0x0][0x770] ;  /* 0x0001dc00ff027b82 */ /* 0x000e640000000a00 */
[----:B-1----:R-:W-:-:S05]  /*0910*/  IMAD.WIDE R2, R4, 0x4, R2 ;  /* 0x0000000404027825 */ /* 0x002fca00078e0202 */
[----:B--2---:R-:W2:Y:S04]  /*0920*/  LDG.E R19, desc[UR38][R2.64] ;  /* 0x0000002602137981 */ /* 0x004ea8000c1e1900 */
[----:B------:R-:W2:Y:S02]  /*0930*/  LDG.E R0, desc[UR38][R2.64+0x4] ;  /* 0x0000042602007981 */ /* 0x000ea4000c1e1900 */
[----:B--2---:R-:W-:-:S07]  /*0940*/  IMAD.IADD R19, R0, 0x1, -R19 ;  /* 0x0000000100137824 */ /* 0x004fce00078e0a13 */
.L_x_476:
[----:B------:R-:W-:Y:S02]  /*0950*/  ULDC.64 UR4, c[0x0][0x788] ;  /* 0x0001e20000047ab9 */ /* 0x000fe40000000a00 */
[----:B------:R-:W-:-:S04]  /*0960*/  ISETP.NE.U32.AND P0, PT, RZ, UR4, PT ;  /* 0x00000004ff007c0c */ /* 0x000fc8000bf05070 */
[----:B------:R-:W-:-:S13]  /*0970*/  ISETP.NE.AND.EX P0, PT, RZ, UR5, PT, P0 ;  /* 0x00000005ff007c0c */ /* 0x000fda000bf05300 */
[----:B------:R-:W-:Y:S05]  /*0980*/  @!P0 BRA `(.L_x_477) ;  /* 0x0000000000108947 */ /* 0x000fea0003800000 */
[----:B-1----:R-:W1:Y:S02]  /*0990*/  LDC.64 R2, c[0x0][0x788] ;  /* 0x0001e200ff027b82 */ /* 0x002e640000000a00 */
[----:B-1----:R-:W-:-:S05]  /*09a0*/  IMAD.WIDE R2, R4, 0x4, R2 ;  /* 0x0000000404027825 */ /* 0x002fca00078e0202 */
[----:B------:R1:W5:Y:S01]  /*09b0*/  LDG.E R18, desc[UR38][R2.64] ;  /* 0x0000002602127981 */ /* 0x000362000c1e1900 */
[----:B------:R-:W-:Y:S05]  /*09c0*/  BRA `(.L_x_478) ;  /* 0x0000000000247947 */ /* 0x000fea0003800000 */
.L_x_477:
[----:B------:R-:W-:Y:S02]  /*09d0*/  ULDC.64 UR4, c[0x0][0x778] ;  /* 0x0001de0000047ab9 */ /* 0x000fe40000000a00 */
[----:B------:R-:W-:-:S04]  /*09e0*/  ISETP.NE.U32.AND P0, PT, RZ, UR4, PT ;  /* 0x00000004ff007c0c */ /* 0x000fc8000bf05070 */
[----:B------:R-:W-:-:S13]  /*09f0*/  ISETP.NE.AND.EX P0, PT, RZ, UR5, PT, P0 ;  /* 0x00000005ff007c0c */ /* 0x000fda000bf05300 */
[----:B------:R-:W-:Y:S05]  /*0a00*/  @!P0 BRA `(.L_x_478) ;  /* 0x0000000000148947 */ /* 0x000fea0003800000 */
[----:B-1----:R-:W1:Y:S02]  /*0a10*/  LDC.64 R2, c[0x0][0x778] ;  /* 0x0001de00ff027b82 */ /* 0x002e640000000a00 */
[----:B-1----:R-:W-:-:S05]  /*0a20*/  IMAD.WIDE R2, R4, 0x4, R2 ;  /* 0x0000000404027825 */ /* 0x002fca00078e0202 */
[----:B------:R-:W3:Y:S04]  /*0a30*/  LDG.E R18, desc[UR38][R2.64] ;  /* 0x0000002602127981 */ /* 0x000ee8000c1e1900 */
[----:B------:R-:W3:Y:S02]  /*0a40*/  LDG.E R5, desc[UR38][R2.64+0x4] ;  /* 0x0000042602057981 */ /* 0x000ee4000c1e1900 */
[----:B---3--:R-:W-:-:S07]  /*0a50*/  IMAD.IADD R18, R5, 0x1, -R18 ;  /* 0x0000000105127824 */ /* 0x008fce00078e0a12 */
.L_x_478:
[----:B--2--5:R-:W-:Y:S02]  /*0a60*/  ISETP.GE.AND P1, PT, R19, 0x1, PT ;  /* 0x000000011300780c */ /* 0x024fe40003f26270 */
[----:B------:R-:W-:Y:S02]  /*0a70*/  CS2R R182, SRZ ;  /* 0x0000000000b67805 */ /* 0x000fe4000001ff00 */
[----:B------:R-:W-:Y:S02]  /*0a80*/  PLOP3.LUT P0, PT, PT, PT, PT, 0x80, 0x0 ;  /* 0x000000000000781c */ /* 0x000fe40003f0f070 */
        /* <DEDUP_REMOVED lines=31> */
[----:B------:R-:W-:Y:S06]  /*0c80*/  @!P1 BRA `(.L_x_479) ;  /* 0x00000040002c9947 */ /* 0x000fec0003800000 */
[----:B------:R-:W-:Y:S01]  /*0c90*/  MOV R0, RZ ;  /* 0x000000ff00007202 */ /* 0x000fe20000000f00 */
[----:B------:R-:W-:-:S03]  /*0ca0*/  ULDC UR36, c[0x0][0x744] ;  /* 0x0001d10000247ab9 */ /* 0x000fc60000000800 */
[----:B------:R-:W-:-:S13]  /*0cb0*/  LOP3.LUT P0, RZ, R0, 0x3ff, RZ, 0xc0, !PT ;  /* 0x000003ff00ff7812 */ /* 0x000fda000780c0ff */
[----:B------:R-:W-:Y:S05]  /*0cc0*/  @!P0 BRA `(.L_x_480) ;  /* 0x00000000007c8947 */ /* 0x000fea0003800000 */
[----:B-1----:R-:W-:Y:S01]  /*0cd0*/  MOV R2, 0x0 ;  /* 0x0000000000027802 */ /* 0x002fe20000000f00 */
        /* <DEDUP_REMOVED lines=15> */
.L_x_481:
        /* <DEDUP_REMOVED lines=15> */
.L_x_480:
[----:B-1----:R-:W1:Y:S01]  /*0ec0*/  S2R R3, SR_CgaCtaId ;  /* 0x0000000000037919 */ /* 0x002e620000008800 */
        /* <DEDUP_REMOVED lines=21> */
.L_x_483:
        /* <DEDUP_REMOVED lines=15> */
.L_x_482:
[----:B------:R-:W-:Y:S01]  /*1110*/  SHF.R.S32.HI R3, RZ, 0x1f, R16 ;  /* 0x0000001fff037819 */ /* 0x000fe20000011410 */
[----:B------:R-:W-:-:S03]  /*1120*/  UMOV UR4, 0xffffffff ;  /* 0xffffffff00047882 */ /* 0x000fc60000000000 */
[----:B------:R-:W-:-:S04]  /*1130*/  LEA.HI R0, R3, R16, RZ, 0x7 ;  /* 0x0000001003007211 */ /* 0x000fc800078f38ff */
[----:B------:R-:W-:Y:S01]  /*1140*/  SHF.R.S32.HI R13, RZ, 0x7, R0 ;  /* 0x00000007ff0d7819 */ /* 0x000fe20000011400 */
[----:B------:R-:W-:Y:S06]  /*1150*/  BRA.DIV UR4, `(.L_x_484) ;  /* 0x0000008a04307947 */ /* 0x000fec000b800000 */
[----:B------:R1:W2:Y:S02]  /*1160*/  SHFL.IDX PT, R14, R13, RZ, 0x1f ;  /* 0x00001fff0d0e7589 */ /* 0x0002a400000e0000 */
.L_x_587:
[----:B------:R-:W-:Y:S01]  /*1170*/  SHF.L.U32 R15, RZ, 0x1f, RZ ;  /* 0x0000001fff0f7819 */ /* 0x000fe200000006ff */
[----:B------:R-:W-:Y:S01]  /*1180*/  VIADD R19, R19, 0x7f ;  /* 0x0000007f13137836 */ /* 0x000fe20000000000 */
[----:B--2---:R-:W-:Y:S01]  /*1190*/  LEA.HI R2, R14, R14, RZ, 0x1 ;  /* 0x0000000e0e027211 */ /* 0x004fe200078f08ff */
[----:B------:R-:W-:Y:S01]  /*11a0*/  IMAD.IADD R18, R18, 0x1, -R17 ;  /* 0x0000000112127824 */ /* 0x000fe200078e0a11 */
[----:B------:R-:W2:Y:S01]  /*11b0*/  SYNCS.PHASECHK.TRANS64.TRYWAIT P0, [R226+URZ+0x30c00], R15 ;  /* 0x030c000fe20075a7 */ /* 0x000ea2000800017f */
[----:B------:R-:W-:Y:S02]  /*11c0*/  LOP3.LUT R5, R0, 0xffffff80, RZ, 0xc0, !PT ;  /* 0xffffff8000057812 */ /* 0x000fe400078ec0ff */
[----:B------:R-:W-:Y:S02]  /*11d0*/  LOP3.LUT R225, R2, 0xffffe, RZ, 0xc0, !PT ;  /* 0x000ffffe02e17812 */ /* 0x000fe400078ec0ff */
[CC--:B------:R-:W-:Y:S01]  /*11e0*/  LEA.HI R2, R3.reuse, R16.reuse, RZ, 0x5 ;  /* 0x0000001003027211 */ /* 0x0c0fe200078f28ff */
[----:B------:R-:W-:Y:S01]  /*11f0*/  IMAD.IADD R4, R16, 0x1, -R5 ;  /* 0x0000000110047824 */ /* 0x000fe200078e0a05 */
[----:B------:R-:W-:Y:S01]  /*1200*/  LEA.HI R0, R3, R16, RZ, 0x2 ;  /* 0x0000001003007211 */ /* 0x000fe200078f10ff */
[----:B------:R-:W-:Y:S01]  /*1210*/  IMAD.IADD R225, R14, 0x1, -R225 ;  /* 0x000000010ee17824 */ /* 0x000fe200078e0ae1 */
[----:B------:R-:W-:-:S02]  /*1220*/  LOP3.LUT R7, R2, 0xffffffe0, RZ, 0xc0, !PT ;  /* 0xffffffe002077812 */ /* 0x000fc400078ec0ff */
[----:B------:R-:W-:Y:S02]  /*1230*/  LOP3.LUT R9, R0, 0xfffffffc, RZ, 0xc0, !PT ;  /* 0xfffffffc00097812 */ /* 0x000fe400078ec0ff */
[CC--:B------:R-:W-:Y:S01]  /*1240*/  LEA.HI R6, R3.reuse, R16.reuse, RZ, 0x3 ;  /* 0x0000001003067211 */ /* 0x0c0fe200078f18ff */
[C---:B------:R-:W-:Y:S01]  /*1250*/  IMAD.IADD R7, R16.reuse, 0x1, -R7 ;  /* 0x0000000110077824 */ /* 0x040fe200078e0a07 */
[----:B------:R-:W-:Y:S01]  /*1260*/  LEA.HI R8, R3, R16, RZ, 0x4 ;  /* 0x0000001003087211 */ /* 0x000fe200078f20ff */
[C---:B------:R-:W-:Y:S01]  /*1270*/  IMAD.IADD R0, R16.reuse, 0x1, -R9 ;  /* 0x0000000110007824 */ /* 0x040fe200078e0a09 */
[----:B------:R-:W-:Y:S01]  /*1280*/  SHF.R.S32.HI R3, RZ, 0x5, R2 ;  /* 0x00000005ff037819 */ /* 0x000fe20000011402 */
[----:B------:R-:W-:Y:S01]  /*1290*/  IMAD.SHL.U32 R16, R16, 0x40, RZ ;  /* 0x0000004010107824 */ /* 0x000fe200078e00ff */
[----:B------:R-:W-:Y:S02]  /*12a0*/  SHF.R.S32.HI R2, RZ, 0x1f, R19 ;  /* 0x0000001fff027819 */ /* 0x000fe40000011413 */
[----:B------:R-:W-:Y:S01]  /*12b0*/  SHF.R.S32.HI R11, RZ, 0x4, R8 ;  /* 0x00000004ff0b7819 */ /* 0x000fe20000011408 */
[----:B------:R-:W-:Y:S01]  /*12c0*/  IMAD.SHL.U32 R5, R3, 0x10, RZ ;  /* 0x0000001003057824 */ /* 0x000fe200078e00ff */
[----:B------:R-:W-:-:S02]  /*12d0*/  LOP3.LUT R16, R16, 0x1c0, RZ, 0xc0, !PT ;  /* 0x000001c010107812 */ /* 0x000fc400078ec0ff */
[----:B------:R-:W-:Y:S02]  /*12e0*/  LEA.HI R235, R2, R19, RZ, 0x7 ;  /* 0x0000001302eb7211 */ /* 0x000fe400078f38ff */
[----:B------:R-:W-:Y:S02]  /*12f0*/  LEA.HI R8, R8, R11, RZ, 0x1 ;  /* 0x0000000b08087211 */ /* 0x000fe400078f08ff */
[----:B------:R-:W-:Y:S02]  /*1300*/  SHF.R.S32.HI R3, RZ, 0x1f, R4 ;  /* 0x0000001fff037819 */ /* 0x000fe40000011404 */
[----:B------:R-:W-:Y:S01]  /*1310*/  LOP3.LUT R5, R16, 0x30, R5, 0xf8, !PT ;  /* 0x0000003010057812 */ /* 0x000fe200078ef805 */
[----:B--2---:R-:W-:Y:S06]  /*1320*/  @P0 BRA `(.L_x_485) ;  /* 0x0000000000080947 */ /* 0x004fec0003800000 */
[----:B------:R-:W2:Y:S02]  /*1330*/  SYNCS.PHASECHK.TRANS64.TRYWAIT P0, [R226+URZ+0x30c00], R15 ;  /* 0x030c000fe20075a7 */ /* 0x000ea4000800017f */
[----:B--2---:R-:W-:Y:S05]  /*1340*/  @!P0 BRA `(.L_x_486) ;  /* 0x0000008400d08947 */ /* 0x004fea0003800000 */
.L_x_485:
[----:B------:R-:W3:Y:S01]  /*1350*/  LDL.LU R19, [R1+0x10] ;  /* 0x0000100001137983 */ /* 0x000ee20000300800 */
[----:B------:R-:W-:Y:S01]  /*1360*/  LOP3.LUT R9, R5, 0x8, R6, 0xf8, !PT ;  /* 0x0000000805097812 */ /* 0x000fe200078ef806 */
[----:B------:R-:W-:Y:S01]  /*1370*/  IMAD R17, R13, 0x400, R4 ;  /* 0x000004000d117824 */ /* 0x000fe200078e0204 */
[----:B------:R-:W-:Y:S02]  /*1380*/  LEA.HI R5, R3, R4, RZ, 0x5 ;  /* 0x0000000403057211 */ /* 0x000fe400078f28ff */
[----:B------:R-:W-:Y:S02]  /*1390*/  CS2R R182, SRZ ;  /* 0x0000000000b67805 */ /* 0x000fe4000001ff00 */
[----:B------:R-:W-:Y:S02]  /*13a0*/  SHF.R.S32.HI R2, RZ, 0x1f, R7 ;  /* 0x0000001fff027819 */ /* 0x000fe40000011407 */
[----:B------:R-:W-:Y:S02]  /*13b0*/  CS2R R180, SRZ ;  /* 0x0000000000b47805 */ /* 0x000fe4000001ff00 */
[----:B------:R-:W-:-:S02]  /*13c0*/  SHF.R.S32.HI R5, RZ, 0x5, R5 ;  /* 0x00000005ff057819 */ /* 0x000fc40000011405 */
[----:B------:R-:W-:Y:S02]  /*13d0*/  CS2R R178, SRZ ;  /* 0x0000000000b27805 */ /* 0x000fe4000001ff00 */
[----:B------:R-:W-:Y:S02]  /*13e0*/  LOP3.LUT R8, R8, 0x7ffffe, RZ, 0xc0, !PT ;  /* 0x007ffffe08087812 */ /* 0x000fe400078ec0ff */
[----:B------:R-:W-:Y:S02]  /*13f0*/  CS2R R176, SRZ ;  /* 0x0000000000b07805 */ /* 0x000fe4000001ff00 */
[----:B------:R-:W-:Y:S01]  /*1400*/  LEA.HI R3, R3, R4, RZ, 0x2 ;  /* 0x0000000403037211 */ /* 0x000fe200078f10ff */
[----:B------:R-:W-:Y:S01]  /*1410*/  IMAD R18, R5, -0x10, R18 ;  /* 0xfffffff005127824 */ /* 0x000fe200078e0212 */
[CC--:B------:R-:W-:Y:S01]  /*1420*/  LEA.HI R6, R2.reuse, R7.reuse, RZ, 0x3 ;  /* 0x0000000702067211 */ /* 0x0c0fe200078f18ff */
[----:B------:R-:W-:Y:S01]  /*1430*/  IMAD.IADD R12, R11, 0x1, -R8 ;  /* 0x000000010b0c7824 */ /* 0x000fe200078e0a08 */
[----:B------:R-:W-:-:S02]  /*1440*/  LEA.HI R7, R2, R7, RZ, 0x2 ;  /* 0x0000000702077211 */ /* 0x000fc400078f10ff */
[----:B------:R-:W-:Y:S02]  /*1450*/  CS2R R174, SRZ ;  /* 0x0000000000ae7805 */ /* 0x000fe4000001ff00 */
[C---:B------:R-:W-:Y:S01]  /*1460*/  LEA.HI R2, R13.reuse, R13, RZ, 0x1 ;  /* 0x0000000d0d027211 */ /* 0x040fe200078f08ff */
[----:B------:R-:W-:Y:S01]  /*1470*/  IMAD R12, R13, 0x10, R12 ;  /* 0x000000100d0c7824 */ /* 0x000fe200078e020c */
[----:B------:R-:W-:Y:S02]  /*1480*/  LOP3.LUT R5, R3, 0x7ffffffc, RZ, 0xc0, !PT ;  /* 0x7ffffffc03057812 */ /* 0x000fe400078ec0ff */
[----:B------:R-:W-:Y:S02]  /*1490*/  CS2R R172, SRZ ;  /* 0x0000000000ac7805 */ /* 0x000fe4000001ff00 */
[----:B------:R-:W-:Y:S02]  /*14a0*/  SHF.R.S32.HI R8, RZ, 0x2, R3 ;  /* 0x00000002ff087819 */ /* 0x000fe40000011403 */
[----:B------:R-:W-:-:S02]  /*14b0*/  CS2R R170, SRZ ;  /* 0x0000000000aa7805 */ /* 0x000fc4000001ff00 */
[----:B------:R-:W-:Y:S02]  /*14c0*/  SHF.R.S32.HI R3, RZ, 0x1f, R3 ;  /* 0x0000001fff037819 */ /* 0x000fe40000011403 */
[----:B------:R-:W-:Y:S02]  /*14d0*/  CS2R R168, SRZ ;  /* 0x0000000000a87805 */ /* 0x000fe4000001ff00 */
[----:B------:R-:W-:Y:S01]  /*14e0*/  LOP3.LUT R10, R2, 0xfffffffe, RZ, 0xc0, !PT ;  /* 0xfffffffe020a7812 */ /* 0x000fe200078ec0ff */
[----:B------:R-:W-:Y:S01]  /*14f0*/  IMAD.IADD R2, R4, 0x1, -R5 ;  /* 0x0000000104027824 */ /* 0x000fe200078e0a05 */
[----:B------:R-:W-:Y:S02]  /*1500*/  LEA.HI R5, R3, R8, RZ, 0x3 ;  /* 0x0000000803057211 */ /* 0x000fe400078f18ff */
[----:B------:R-:W-:Y:S02]  /*1510*/  CS2R R166, SRZ ;  /* 0x0000000000a67805 */ /* 0x000fe4000001ff00 */
[----:B------:R-:W-:Y:S01]  /*1520*/  SHF.R.S32.HI R4, RZ, 0x3, R6 ;  /* 0x00000003ff047819 */ /* 0x000fe20000011406 */
[----:B------:R-:W-:Y:S01]  /*1530*/  IMAD.IADD R10, R13, 0x1, -R10 ;  /* 0x000000010d0a7824 */ /* 0x000fe200078e0a0a */
[----:B------:R-:W-:-:S02]  /*1540*/  SHF.R.S32.HI R3, RZ, 0x1f, R6 ;  /* 0x0000001fff037819 */ /* 0x000fc40000011406 */
[----:B------:R-:W-:Y:S02]  /*1550*/  CS2R R164, SRZ ;  /* 0x0000000000a47805 */ /* 0x000fe4000001ff00 */
[----:B------:R-:W-:Y:S02]  /*1560*/  SHF.R.U32.HI R16, RZ, 0x3, R16 ;  /* 0x00000003ff107819 */ /* 0x000fe40000011610 */
[----:B------:R-:W-:Y:S02]  /*1570*/  CS2R R162, SRZ ;  /* 0x0000000000a27805 */ /* 0x000fe4000001ff00 */
[----:B------:R-:W-:Y:S02]  /*1580*/  LOP3.LUT R5, R5, 0xfffffff8, RZ, 0xc0, !PT ;  /* 0xfffffff805057812 */ /* 0x000fe400078ec0ff */
[----:B------:R-:W-:Y:S02]  /*1590*/  CS2R R160, SRZ ;  /* 0x0000000000a07805 */ /* 0x000fe4000001ff00 */
[----:B------:R-:W-:-:S02]  /*15a0*/  SHF.R.S32.HI R6, RZ, 0x2, R7 ;  /* 0x00000002ff067819 */ /* 0x000fc40000011407 */
[----:B------:R-:W-:Y:S02]  /*15b0*/  CS2R R158, SRZ ;  /* 0x00000000009e7805 */ /* 0x000fe4000001ff00 */
[----:B------:R-:W-:Y:S02]  /*15c0*/  LOP3.LUT R9, R9, R16, RZ, 0x3c, !PT ;  /* 0x0000001009097212 */ /* 0x000fe400078e3cff */
[----:B------:R-:W-:Y:S02]  /*15d0*/  CS2R R156, SRZ ;  /* 0x00000000009c7805 */ /* 0x000fe4000001ff00 */
[----:B------:R-:W-:Y:S01]  /*15e0*/  LEA.HI R3, R3, R4, RZ, 0x4 ;  /* 0x0000000403037211 */ /* 0x000fe200078f20ff */
[----:B------:R-:W-:Y:S01]  /*15f0*/  VIADD R14, R6, 0x18 ;  /* 0x00000018060e7836 */ /* 0x000fe20000000000 */
[----:B------:R-:W-:Y:S01]  /*1600*/  IADD3 R11, R18, R5, -R8 ;  /* 0x00000005120b7210 */ /* 0x000fe20007ffe808 */
[----:B------:R-:W-:Y:S01]  /*1610*/  VIADD R8, R6, 0x8 ;  /* 0x0000000806087836 */ /* 0x000fe20000000000 */
[----:B------:R-:W-:Y:S01]  /*1620*/  LOP3.LUT R5, R3, 0x1ffffff0, RZ, 0xc0, !PT ;  /* 0x1ffffff003057812 */ /* 0x000fe200078ec0ff */
[----:B------:R-:W-:Y:S01]  /*1630*/  IMAD.U32 R236, R12, 0x200, R9 ;  /* 0x000002000cec7824 */ /* 0x000fe200078e0009 */
[----:B------:R-:W-:Y:S01]  /*1640*/  LEA.HI R7, R7, R6, RZ, 0x1 ;  /* 0x0000000607077211 */ /* 0x000fe200078f08ff */
[----:B------:R-:W-:Y:S01]  /*1650*/  IMAD R3, R10, -0x40, R11 ;  /* 0xffffffc00a037824 */ /* 0x000fe200078e020b */
[----:B------:R-:W-:Y:S01]  /*1660*/  LEA.HI R9, R8, R8, RZ, 0x1 ;  /* 0x0000000808097211 */ /* 0x000fe200078f08ff */
[----:B------:R-:W-:Y:S01]  /*1670*/  VIADD R10, R6, 0x10 ;  /* 0x00000010060a7836 */ /* 0x000fe20000000000 */
[----:B------:R-:W-:Y:S01]  /*1680*/  LOP3.LUT R7, R7, 0xfffffffe, RZ, 0xc0, !PT ;  /* 0xfffffffe07077812 */ /* 0x000fe200078ec0ff */
[----:B------:R-:W-:Y:S01]  /*1690*/  IMAD.IADD R4, R4, 0x1, -R5 ;  /* 0x0000000104047824 */ /* 0x000fe200078e0a05 */
[----:B------:R-:W-:-:S02]  /*16a0*/  LOP3.LUT R5, R9, 0xfffffffe, RZ, 0xc0, !PT ;  /* 0xfffffffe09057812 */ /* 0x000fc400078ec0ff */
[----:B------:R-:W-:Y:S02]  /*16b0*/  CS2R R154, SRZ ;  /* 0x00000000009a7805 */ /* 0x000fe4000001ff00 */
[----:B------:R-:W-:Y:S01]  /*16c0*/  LEA.HI R11, R10, R10, RZ, 0x1 ;  /* 0x0000000a0a0b7211 */ /* 0x000fe200078f08ff */
[----:B------:R-:W-:Y:S01]  /*16d0*/  IMAD.IADD R7, R6, 0x1, -R7 ;  /* 0x0000000106077824 */ /* 0x000fe200078e0a07 */
[----:B------:R-:W-:Y:S01]  /*16e0*/  SHF.R.S32.HI R6, RZ, 0x1f, R9 ;  /* 0x0000001fff067819 */ /* 0x000fe20000011409 */
[----:B------:R-:W-:Y:S01]  /*16f0*/  IMAD.IADD R8, R8, 0x1, -R5 ;  /* 0x0000000108087824 */ /* 0x000fe200078e0a05 */
[----:B------:R-:W-:Y:S02]  /*1700*/  SHF.R.S32.HI R5, RZ, 0x1, R9 ;  /* 0x00000001ff057819 */ /* 0x000fe40000011409 */
[----:B------:R-:W-:Y:S02]  /*1710*/  CS2R R152, SRZ ;  /* 0x0000000000987805 */ /* 0x000fe4000001ff00 */
[----:B------:R-:W-:-:S02]  /*1720*/  SHF.R.S32.HI R9, RZ, 0x1, R11 ;  /* 0x00000001ff097819 */ /* 0x000fc4000001140b */
[----:B------:R-:W-:Y:S02]  /*1730*/  CS2R R214, SRZ ;  /* 0x0000000000d67805 */ /* 0x000fe4000001ff00 */
[----:B------:R-:W-:Y:S02]  /*1740*/  SHF.R.S32.HI R12, RZ, 0x1f, R11 ;  /* 0x0000001fff0c7819 */ /* 0x000fe4000001140b */
[----:B------:R-:W-:Y:S02]  /*1750*/  CS2R R212, SRZ ;  /* 0x0000000000d47805 */ /* 0x000fe4000001ff00 */
[----:B--2---:R-:W-:Y:S02]  /*1760*/  LEA.HI R15, R14, R14, RZ, 0x1 ;  /* 0x0000000e0e0f7211 */ /* 0x004fe400078f08ff */
[----:B------:R-:W-:Y:S02]  /*1770*/  CS2R R210, SRZ ;  /* 0x0000000000d27805 */ /* 0x000fe4000001ff00 */
[----:B------:R-:W-:-:S02]  /*1780*/  LEA.HI R6, R6, R5, RZ, 0x4 ;  /* 0x0000000506067211 */ /* 0x000fc400078f20ff */
[----:B------:R-:W-:Y:S02]  /*1790*/  CS2R R208, SRZ ;  /* 0x0000000000d07805 */ /* 0x000fe4000001ff00 */
[----:B------:R-:W-:Y:S02]  /*17a0*/  LEA.HI R12, R12, R9, RZ, 0x4 ;  /* 0x000000090c0c7211 */ /* 0x000fe400078f20ff */
[----:B------:R-:W-:Y:S02]  /*17b0*/  CS2R R206, SRZ ;  /* 0x0000000000ce7805 */ /* 0x000fe4000001ff00 */
[----:B-1----:R-:W-:Y:S02]  /*17c0*/  LOP3.LUT R13, R11, 0xfffffffe, RZ, 0xc0, !PT ;  /* 0xfffffffe0b0d7812 */ /* 0x002fe400078ec0ff */
[----:B------:R-:W-:Y:S02]  /*17d0*/  CS2R R204, SRZ ;  /* 0x0000000000cc7805 */ /* 0x000fe4000001ff00 */
[----:B------:R-:W-:-:S02]  /*17e0*/  SHF.R.S32.HI R11, RZ, 0x1, R15 ;  /* 0x00000001ff0b7819 */ /* 0x000fc4000001140f */
[----:B------:R-:W-:Y:S02]  /*17f0*/  CS2R R202, SRZ ;  /* 0x0000000000ca7805 */ /* 0x000fe4000001ff00 */
[----:B------:R-:W-:Y:S01]  /*1800*/  SHF.R.S32.HI R16, RZ, 0x1f, R15 ;  /* 0x0000001fff107819 */ /* 0x000fe2000001140f */
[----:B------:R-:W-:Y:S01]  /*1810*/  IMAD.IADD R13, R10, 0x1, -R13 ;  /* 0x000000010a0d7824 */ /* 0x000fe200078e0a0d */
[----:B------:R-:W-:Y:S02]  /*1820*/  LOP3.LUT R6, R6, 0x1ffffff0, RZ, 0xc0, !PT ;  /* 0x1ffffff006067812 */ /* 0x000fe400078ec0ff */
[----:B------:R-:W-:Y:S02]  /*1830*/  CS2R R200, SRZ ;  /* 0x0000000000c87805 */ /* 0x000fe4000001ff00 */
[----:B------:R-:W-:Y:S02]  /*1840*/  LOP3.LUT R12, R12, 0x1ffffff0, RZ, 0xc0, !PT ;  /* 0x1ffffff00c0c7812 */ /* 0x000fe400078ec0ff */
[----:B------:R-:W-:-:S02]  /*1850*/  CS2R R198, SRZ ;  /* 0x0000000000c67805 */ /* 0x000fc4000001ff00 */
[----:B------:R-:W-:Y:S01]  /*1860*/  LEA.HI R16, R16, R11, RZ, 0x4 ;  /* 0x0000000b10107211 */ /* 0x000fe200078f20ff */
[----:B------:R-:W-:Y:S01]  /*1870*/  IMAD.IADD R5, R5, 0x1, -R6 ;  /* 0x0000000105057824 */ /* 0x000fe200078e0a06 */
[----:B------:R-:W-:Y:S01]  /*1880*/  LOP3.LUT R15, R15, 0xfffffffe, RZ, 0xc0, !PT ;  /* 0xfffffffe0f0f7812 */ /* 0x000fe200078ec0ff */
[----:B------:R-:W-:Y:S01]  /*1890*/  IMAD.IADD R12, R9, 0x1, -R12 ;  /* 0x00000001090c7824 */ /* 0x000fe200078e0a0c */
[----:B------:R-:W-:Y:S01]  /*18a0*/  LOP3.LUT R16, R16, 0x1ffffff0, RZ, 0xc0, !PT ;  /* 0x1ffffff010107812 */ /* 0x000fe200078ec0ff */
[----:B------:R-:W-:Y:S01]  /*18b0*/  IMAD R6, R4, 0x8, R7 ;  /* 0x0000000804067824 */ /* 0x000fe200078e0207 */
[----:B------:R-:W-:Y:S01]  /*18c0*/  CS2R R196, SRZ ;  /* 0x0000000000c47805 */ /* 0x000fe2000001ff00 */
[----:B------:R-:W-:Y:S01]  /*18d0*/  IMAD R4, R5, 0x8, R8 ;  /* 0x0000000805047824 */ /* 0x000fe200078e0208 */
[----:B------:R-:W-:Y:S01]  /*18e0*/  CS2R R194, SRZ ;  /* 0x0000000000c27805 */ /* 0x000fe2000001ff00 */
[----:B------:R-:W-:Y:S01]  /*18f0*/  IMAD R5, R12, 0x8, R13 ;  /* 0x000000080c057824 */ /* 0x000fe200078e020d */
[----:B------:R1:W-:Y:S01]  /*1900*/  STL [R1+0x8], R6 ;  /* 0x0000080601007387 */ /* 0x0003e20000100800 */
[----:B------:R-:W-:Y:S01]  /*1910*/  IMAD.IADD R15, R14, 0x1, -R15 ;  /* 0x000000010e0f7824 */ /* 0x000fe200078e0a0f */
[----:B------:R-:W-:Y:S01]  /*1920*/  CS2R R192, SRZ ;  /* 0x0000000000c07805 */ /* 0x000fe2000001ff00 */
[----:B------:R-:W-:Y:S01]  /*1930*/  IMAD.IADD R16, R11, 0x1, -R16 ;  /* 0x000000010b107824 */ /* 0x000fe200078e0a10 */
[----:B------:R-:W-:Y:S01]  /*1940*/  STL [R1+0x4], R4 ;  /* 0x0000040401007387 */ /* 0x000fe20000100800 */
[----:B------:R-:W-:Y:S01]  /*1950*/  IMAD.SHL.U32 R9, R17, 0x4, RZ ;  /* 0x0000000411097824 */ /* 0x000fe200078e00ff */
[----:B------:R-:W-:Y:S01]  /*1960*/  CS2R R190, SRZ ;  /* 0x0000000000be7805 */ /* 0x000fe2000001ff00 */
[----:B------:R-:W-:Y:S01]  /*1970*/  IMAD R237, R16, 0x8, R15 ;  /* 0x0000000810ed7824 */ /* 0x000fe200078e020f */
[----:B------:R2:W-:Y:S01]  /*1980*/  STL [R1], R5 ;  /* 0x0000000501007387 */ /* 0x0005e20000100800 */
[----:B------:R-:W-:-:S02]  /*1990*/  CS2R R188, SRZ ;  /* 0x0000000000bc7805 */ /* 0x000fc4000001ff00 */
[----:B-1----:R-:W-:Y:S02]  /*19a0*/  CS2R R6, SRZ ;  /* 0x0000000000067805 */ /* 0x002fe4000001ff00 */
[----:B------:R-:W-:Y:S02]  /*19b0*/  CS2R R186, SRZ ;  /* 0x0000000000ba7805 */ /* 0x000fe4000001ff00 */
[----:B------:R-:W-:Y:S02]  /*19c0*/  CS2R R184, SRZ ;  /* 0x0000000000b87805 */ /* 0x000fe4000001ff00 */
[----:B------:R-:W-:Y:S01]  /*19d0*/  SHF.R.S32.HI R235, RZ, 0x7, R235 ;  /* 0x00000007ffeb7819 */ /* 0x000fe200000114eb */
[----:B------:R-:W-:Y:S02]  /*19e0*/  IMAD R8, R9, 0x4, R226 ;  /* 0x0000000409087824 */ /* 0x000fe400078e02e2 */
[----:B--2---:R-:W-:Y:S01]  /*19f0*/  IMAD.MOV.U32 R5, RZ, RZ, RZ ;  /* 0x000000ffff057224 */ /* 0x004fe200078e00ff */
[----:B---3--:R-:W-:-:S07]  /*1a00*/  LOP3.LUT R4, R19, 0x1, RZ, 0xfc, !PT ;  /* 0x0000000113047812 */ /* 0x008fce00078efcff */
.L_x_497:
[----:B------:R-:W-:-:S13]  /*1a10*/  ISETP.NE.AND P0, PT, R4, 0x3, PT ;  /* 0x000000030400780c */ /* 0x000fda0003f05270 */
[----:B-1----:R-:W-:Y:S05]  /*1a20*/  @!P0 BRA `(.L_x_487) ;  /* 0x0000000000048947 */ /* 0x002fea0003800000 */
[----:B------:R-:W-:Y:S01]  /*1a30*/  BPT.TRAP 0x1 ;  /* 0x000000040000795c */ /* 0x000fe20000300000 */
.L_x_487:
[----:B------:R-:W-:Y:S01]  /*1a40*/  IMAD R9, R7, 0x8, R226 ;  /* 0x0000000807097824 */ /* 0x000fe200078e02e2 */
[----:B------:R-:W-:-:S04]  /*1a50*/  SHF.L.U32 R12, R6, 0x1f, RZ ;  /* 0x0000001f060c7819 */ /* 0x000fc800000006ff */
[----:B------:R1:W2:Y:S01]  /*1a60*/  SYNCS.PHASECHK.TRANS64.TRYWAIT P1, [R9+URZ+0x30c10], R12 ;  /* 0x030c100c090075a7 */ /* 0x0002a2000802017f */
[----:B------:R-:W-:Y:S05]  /*1a70*/  @!P0 BRA `(.L_x_488) ;  /* 0x0000000000048947 */ /* 0x000fea0003800000 */
[----:B------:R-:W-:Y:S01]  /*1a80*/  BPT.TRAP 0x1 ;  /* 0x000000040000795c */ /* 0x000fe20000300000 */
.L_x_488:
[----:B------:R-:W-:-:S05]  /*1a90*/  VIADD R10, R226, 0x10000 ;  /* 0x00010000e20a7836 */ /* 0x000fca0000000000 */
[----:B------:R-:W-:-:S04]  /*1aa0*/  SHF.R.U32.HI R10, RZ, 0x4, R10 ;  /* 0x00000004ff0a7819 */ /* 0x000fc8000001160a */
[----:B------:R-:W-:Y:S01]  /*1ab0*/  LOP3.LUT R10, R10, 0x3fff, RZ, 0xc0, !PT ;  /* 0x00003fff0a0a7812 */ /* 0x000fe200078ec0ff */
[----:B--2---:R-:W-:Y:S06]  /*1ac0*/  @P1 BRA `(.L_x_489) ;  /* 0x0000000000081947 */ /* 0x004fec0003800000 */
[----:B------:R-:W2:Y:S02]  /*1ad0*/  SYNCS.PHASECHK.TRANS64.TRYWAIT P1, [R9+URZ+0x30c10], R12 ;  /* 0x030c100c090075a7 */ /* 0x000ea4000802017f */
[----:B--2---:R-:W-:Y:S05]  /*1ae0*/  @!P1 BRA `(.L_x_490) ;  /* 0x0000007c00fc9947 */ /* 0x004fea0003800000 */
.L_x_489:
        /* <DEDUP_REMOVED lines=18> */
[----:B------:R-:W-:Y:S01]  /*1c10*/  IMAD R216, R17, 0x4, R226 ;  /* 0x0000000411d87824 */ /* 0x000fe200078e02e2 */
[----:B------:R-:W-:-:S07]  /*1c20*/  ULOP3.LUT UR10, UR4, 0x10000, URZ, 0xfc, !UPT ;  /* 0x00010000040a7892 */ /* 0x000fce000f8efc3f */
        /* <DEDUP_REMOVED lines=14> */
[C---:B------:R-:W-:Y:S02]  /*1d10*/  IMAD R11, R2.reuse, 0x2, R11 ;  /* 0x00000002020b7824 */ /* 0x040fe400078e020b */
[----:B----4-:R-:W-:Y:S02]  /*1d20*/  IMAD R13, R7, 0x80, R13 ;  /* 0x00000080070d7824 */ /* 0x010fe400078e020d */
        /* <DEDUP_REMOVED lines=15> */
[--C-:B------:R-:W-:Y:S02]  /*1e20*/  IMAD R219, R15, 0x4, R220.reuse ;  /* 0x000000040fdb7824 */ /* 0x100fe400078e02dc */
        /* <DEDUP_REMOVED lines=11> */
.L_x_491:
[----:B------:R1:W1:Y:S01]  /*1ee0*/  SYNCS.PHASECHK.TRANS64.TRYWAIT P1, [R9+URZ+0x30c30], R12 ;  /* 0x030c300c090075a7 */ /* 0x000262000802017f */
[----:B------:R-:W-:Y:S05]  /*1ef0*/  @!P0 BRA `(.L_x_492) ;  /* 0x0000000000048947 */ /* 0x000fea0003800000 */
[----:B------:R-:W-:Y:S01]  /*1f00*/  BPT.TRAP 0x1 ;  /* 0x000000040000795c */ /* 0x000fe20000300000 */
.L_x_492:
[----:B------:R-:W-:-:S05]  /*1f10*/  VIADD R11, R226, 0x18000 ;  /* 0x00018000e20b7836 */ /* 0x000fca0000000000 */
[----:B------:R-:W-:-:S04]  /*1f20*/  SHF.R.U32.HI R11, RZ, 0x4, R11 ;  /* 0x00000004ff0b7819 */ /* 0x000fc8000001160b */
[----:B------:R-:W-:-:S04]  /*1f30*/  LOP3.LUT R218, R11, 0x3fff, RZ, 0xc0, !PT ;  /* 0x00003fff0bda7812 */ /* 0x000fc800078ec0ff */
[----:B------:R-:W-:Y:S01]  /*1f40*/  LOP3.LUT R14, R218, 0x10000, RZ, 0xfc, !PT ;  /* 0x00010000da0e7812 */ /* 0x000fe200078efcff */
[----:B-1----:R-:W-:Y:S06]  /*1f50*/  @P1 BRA `(.L_x_493) ;  /* 0x0000000000081947 */ /* 0x002fec0003800000 */
[----:B------:R-:W1:Y:S02]  /*1f60*/  SYNCS.PHASECHK.TRANS64.TRYWAIT P1, [R9+URZ+0x30c30], R12 ;  /* 0x030c300c090075a7 */ /* 0x000e64000802017f */
[----:B-1----:R-:W-:Y:S05]  /*1f70*/  @!P1 BRA `(.L_x_494) ;  /* 0x0000007800ec9947 */ /* 0x002fea0003800000 */
.L_x_493:
        /* <DEDUP_REMOVED lines=9> */
[C---:B------:R-:W-:Y:S01]  /*2010*/  VIADD R231, R0.reuse, 0x10 ;  /* 0x0000001000e77836 */ /* 0x040fe20000000000 */
[----:B---3--:R-:W1:Y:S01]  /*2020*/  SHFL.IDX PT, R15, R20, R232, 0x1f ;  /* 0x00001fe8140f7589 */ /* 0x008e6200000e0000 */
[C---:B------:R-:W-:Y:S01]  /*2030*/  ISETP.GT.AND P2, PT, R3.reuse, RZ, PT ;  /* 0x000000ff0300720c */ /* 0x040fe20003f44270 */
[----:B------:R-:W-:Y:S01]  /*2040*/  ULOP3.LUT UR9, UR9, 0x10000, URZ, 0xfc, !UPT ;  /* 0x0001000009097892 */ /* 0x000fe2000f8efc3f */
[----:B------:R-:W-:Y:S01]  /*2050*/  ISETP.GT.AND P1, PT, R3, 0x8, PT ;  /* 0x000000080300780c */ /* 0x000fe20003f24270 */
[----:B------:R-:W3:Y:S01]  /*2060*/  SHFL.IDX PT, R16, R20, R231, 0x1f ;  /* 0x00001fe714107589 */ /* 0x000ee200000e0000 */
[----:B------:R-:W-:Y:S01]  /*2070*/  FSEL R18, R93, -INF , P2 ;  /* 0xff8000005d127808 */ /* 0x000fe20001000000 */
[C---:B------:R-:W-:Y:S01]  /*2080*/  VIADD R233, R0.reuse, 0x8 ;  /* 0x0000000800e97836 */ /* 0x040fe20000000000 */
[----:B------:R-:W-:Y:S01]  /*2090*/  FSEL R22, R95, -INF , P1 ;  /* 0xff8000005f167808 */ /* 0x000fe20000800000 */
[----:B------:R-:W5:Y:S01]  /*20a0*/  SHFL.IDX PT, R11, R20, R0, 0x1f ;  /* 0x00001f00140b7589 */ /* 0x000f6200000e0000 */
[----:B------:R-:W-:Y:S01]  /*20b0*/  UMOV UR6, UR8 ;  /* 0x0000000800067c82 */ /* 0x000fe20008000000 */
[----:B------:R-:W-:Y:S01]  /*20c0*/  UMOV UR4, UR9 ;  /* 0x0000000900047c82 */ /* 0x000fe20008000000 */
[----:B------:R-:W-:Y:S01]  /*20d0*/  VIADD R228, R0, 0x1c ;  /* 0x0000001c00e47836 */ /* 0x000fe20000000000 */
[----:B------:R-:W-:Y:S01]  /*20e0*/  HGMMA.64x128x16.F32.BF16 R24, gdesc[UR4], RZ, !UPT, gsb0 ;  /* 0x01e00000041879f0 */ /* 0x000fe2000c0018ff */
[----:B------:R-:W-:Y:S01]  /*20f0*/  UIADD3 UR6, UR8, 0x2, URZ ;  /* 0x0000000208067890 */ /* 0x000fe2000fffe03f */
[----:B------:R-:W4:Y:S01]  /*2100*/  SHFL.IDX PT, R13, R20, R233, 0x1f ;  /* 0x00001fe9140d7589 */ /* 0x000f2200000e0000 */
[----:B------:R-:W-:Y:S01]  /*2110*/  UIADD3 UR4, UR9, 0x2, URZ ;  /* 0x0000000209047890 */ /* 0x000fe2000fffe03f */
[----:B------:R-:W-:Y:S01]  /*2120*/  FSEL R19, R96, -INF , P2 ;  /* 0xff80000060137808 */ /* 0x000fe20001000000 */
        /* <DEDUP_REMOVED lines=16> */
[--C-:B-----5:R-:W-:Y:S01]  /*2230*/  FFMA.FTZ R88, R88, UR36, -R11.reuse ;  /* 0x0000002458587c23 */ /* 0x120fe2000801080b */
[----:B------:R-:W-:Y:S01]  /*2240*/  FSEL R92, R92, -INF , P2 ;  /* 0xff8000005c5c7808 */ /* 0x000fe20001000000 */
[----:B------:R-:W-:Y:S01]  /*2250*/  FFMA.FTZ R11, R90, UR36, -R11 ;  /* 0x000000245a0b7c23 */ /* 0x000fe2000801080b */
[----:B------:R-:W-:Y:S01]  /*2260*/  SHFL.IDX PT, R18, R20, R230, 0x1f ;  /* 0x00001fe614127589 */ /* 0x000fe200000e0000 */
[----:B------:R5:W-:Y:S01]  /*2270*/  MUFU.EX2 R223, R88 ;  /* 0x0000005800df7308 */ /* 0x000be20000000800 */
[--C-:B----4-:R-:W-:Y:S01]  /*2280*/  FFMA.FTZ R14, R94, UR36, -R13.reuse ;  /* 0x000000245e0e7c23 */ /* 0x110fe2000801080d */
[----:B------:R-:W-:Y:S01]  /*2290*/  FFMA.FTZ R92, R92, UR36, -R13 ;  /* 0x000000245c5c7c23 */ /* 0x000fe2000801080d */
[----:B--2---:R-:W2:Y:S01]  /*22a0*/  SHFL.IDX PT, R23, R20, R228, 0x1f ;  /* 0x00001fe414177589 */ /* 0x004ea200000e0000 */
[----:B------:R-:W-:Y:S01]  /*22b0*/  FSEL R94, R103, -INF , P1 ;  /* 0xff800000675e7808 */ /* 0x000fe20000800000 */
[----:B------:R-:W-:Y:S01]  /*22c0*/  IMAD R218, R7, 0x400, R218 ;  /* 0x0000040007da7824 */ /* 0x000fe200078e02da */
[----:B------:R-:W-:Y:S01]  /*22d0*/  FSEL R100, R100, -INF , P2 ;  /* 0xff80000064647808 */ /* 0x000fe20001000000 */
[----:B------:R-:W4:Y:S01]  /*22e0*/  SHFL.IDX PT, R90, R227, R0, 0x1f ;  /* 0x00001f00e35a7589 */ /* 0x000f2200000e0000 */
[----:B------:R1:W-:Y:S01]  /*22f0*/  MUFU.EX2 R13, R92 ;  /* 0x0000005c000d7308 */ /* 0x0003e20000000800 */
[----:B-----5:R-:W-:-:S02]  /*2300*/  FSEL R88, R101, -INF , P2 ;  /* 0xff80000065587808 */ /* 0x020fc40001000000 */
[----:B------:R-:W-:Y:S01]  /*2310*/  FSEL R102, R102, -INF , P1 ;  /* 0xff80000066667808 */ /* 0x000fe20000800000 */
[----:B------:R-:W-:Y:S01]  /*2320*/  SHFL.IDX PT, R98, R227, R231, 0x1f ;  /* 0x00001fe7e3627589 */ /* 0x000fe200000e0000 */
[----:B------:R-:W-:Y:S02]  /*2330*/  FSEL R89, R89, -INF , P2 ;  /* 0xff80000059597808 */ /* 0x000fe40001000000 */
[----:B------:R-:W-:Y:S01]  /*2340*/  FSEL R91, R91, -INF , P1 ;  /* 0xff8000005b5b7808 */ /* 0x000fe20000800000 */
[----:B------:R5:W-:Y:S01]  /*2350*/  MUFU.EX2 R16, R22 ;  /* 0x0000001600107308 */ /* 0x000be20000000800 */
[----:B-1----:R-:W1:Y:S01]  /*2360*/  SHFL.IDX PT, R92, R227, R234, 0x1f ;  /* 0x00001feae35c7589 */ /* 0x002e6200000e0000 */
[--C-:B------:R-:W-:Y:S01]  /*2370*/  FFMA.FTZ R89, R89, UR36, -R12.reuse ;  /* 0x0000002459597c23 */ /* 0x100fe2000801080c */
[--C-:B---3--:R-:W-:Y:S01]  /*2380*/  FFMA.FTZ R100, R100, UR36, -R21.reuse ;  /* 0x0000002464647c23 */ /* 0x108fe20008010815 */
[----:B------:R-:W-:Y:S01]  /*2390*/  FSEL R97, R97, -INF , P2 ;  /* 0xff80000061617808 */ /* 0x000fe20001000000 */
[----:B------:R-:W-:Y:S01]  /*23a0*/  FFMA.FTZ R12, R91, UR36, -R12 ;  /* 0x000000245b0c7c23 */ /* 0x000fe2000801080c */
[----:B------:R-:W-:Y:S01]  /*23b0*/  FSEL R99, R99, -INF , P1 ;  /* 0xff80000063637808 */ /* 0x000fe20000800000 */
[----:B------:R-:W-:Y:S01]  /*23c0*/  SHFL.IDX PT, R96, R227, R232, 0x1f ;  /* 0x00001fe8e3607589 */ /* 0x000fe200000e0000 */
[----:B------:R3:W-:Y:S01]  /*23d0*/  MUFU.EX2 R224, R89 ;  /* 0x0000005900e07308 */ /* 0x0007e20000000800 */
[----:B-----5:R-:W-:Y:S01]  /*23e0*/  FFMA.FTZ R22, R102, UR36, -R21 ;  /* 0x0000002466167c23 */ /* 0x020fe20008010815 */
[----:B------:R-:W-:Y:S01]  /*23f0*/  FSEL R91, R106, -INF , P1 ;  /* 0xff8000006a5b7808 */ /* 0x000fe20000800000 */
[--C-:B--2---:R-:W-:Y:S01]  /*2400*/  FFMA.FTZ R95, R88, UR36, -R23.reuse ;  /* 0x00000024585f7c23 */ /* 0x104fe20008010817 */
[----:B------:R-:W-:Y:S01]  /*2410*/  FFMA.FTZ R88, R94, UR36, -R23 ;  /* 0x000000245e587c23 */ /* 0x000fe20008010817 */
[--C-:B------:R-:W-:Y:S01]  /*2420*/  FFMA.FTZ R97, R97, UR36, -R18.reuse ;  /* 0x0000002461617c23 */ /* 0x100fe20008010812 */
[----:B------:R-:W2:Y:S01]  /*2430*/  SHFL.IDX PT, R94, R227, R233, 0x1f ;  /* 0x00001fe9e35e7589 */ /* 0x000ea200000e0000 */
[----:B------:R-:W-:Y:S01]  /*2440*/  FFMA.FTZ R99, R99, UR36, -R18 ;  /* 0x0000002463637c23 */ /* 0x000fe20008010812 */
[----:B------:R5:W-:Y:S01]  /*2450*/  MUFU.EX2 R21, R100 ;  /* 0x0000006400157308 */ /* 0x000be20000000800 */
[----:B---3--:R-:W-:Y:S01]  /*2460*/  FSEL R89, R104, -INF , P2 ;  /* 0xff80000068597808 */ /* 0x008fe20001000000 */
[----:B------:R-:W-:Y:S01]  /*2470*/  SHFL.IDX PT, R101, R227, R229, 0x1f ;  /* 0x00001fe5e3657589 */ /* 0x000fe200000e0000 */
[----:B------:R-:W-:-:S02]  /*2480*/  FSEL R93, R108, -INF , P2 ;  /* 0xff8000006c5d7808 */ /* 0x000fc40001000000 */
[----:B------:R-:W-:Y:S01]  /*2490*/  FSEL R107, R107, -INF , P1 ;  /* 0xff8000006b6b7808 */ /* 0x000fe20000800000 */
[----:B------:R-:W-:Y:S01]  /*24a0*/  SHFL.IDX PT, R104, R227, R228, 0x1f ;  /* 0x00001fe4e3687589 */ /* 0x000fe200000e0000 */
[--C-:B----4-:R-:W-:Y:S01]  /*24b0*/  FFMA.FTZ R89, R89, UR36, -R90.reuse ;  /* 0x0000002459597c23 */ /* 0x110fe2000801085a */
[----:B------:R-:W-:Y:S01]  /*24c0*/  FFMA.FTZ R90, R91, UR36, -R90 ;  /* 0x000000245b5a7c23 */ /* 0x000fe2000801085a */
[----:B------:R3:W-:Y:S01]  /*24d0*/  MUFU.EX2 R18, R97 ;  /* 0x0000006100127308 */ /* 0x0007e20000000800 */
[----:B-----5:R-:W4:Y:S01]  /*24e0*/  SHFL.IDX PT, R100, R227, R230, 0x1f ;  /* 0x00001fe6e3647589 */ /* 0x020f2200000e0000 */
[----:B------:R-:W-:Y:S02]  /*24f0*/  FSEL R91, R105, -INF , P2 ;  /* 0xff800000695b7808 */ /* 0x000fe40001000000 */
[----:B------:R-:W-:Y:S01]  /*2500*/  FSEL R103, R114, -INF , P1 ;  /* 0xff80000072677808 */ /* 0x000fe20000800000 */
[----:B------:R-:W5:Y:S01]  /*2510*/  SHFL.IDX PT, R108, R222, R234, 0x1f ;  /* 0x00001feade6c7589 */ /* 0x000f6200000e0000 */
[----:B------:R-:W-:Y:S01]  /*2520*/  FSEL R115, R115, -INF , P1 ;  /* 0xff80000073737808 */ /* 0x000fe20000800000 */
[--C-:B-1----:R-:W-:Y:S01]  /*2530*/  FFMA.FTZ R91, R91, UR36, -R92.reuse ;  /* 0x000000245b5b7c23 */ /* 0x102fe2000801085c */
[----:B------:R1:W-:Y:S01]  /*2540*/  MUFU.EX2 R20, R99 ;  /* 0x0000006300147308 */ /* 0x0003e20000000800 */
[----:B---3--:R-:W-:Y:S01]  /*2550*/  FSEL R97, R110, -INF , P1 ;  /* 0xff8000006e617808 */ /* 0x008fe20000800000 */
[----:B------:R-:W-:Y:S01]  /*2560*/  FFMA.FTZ R92, R107, UR36, -R92 ;  /* 0x000000246b5c7c23 */ /* 0x000fe2000801085c */
[----:B------:R-:W-:Y:S01]  /*2570*/  FSEL R107, R121, -INF , P2 ;  /* 0xff800000796b7808 */ /* 0x000fe20001000000 */
[----:B------:R-:W-:Y:S01]  /*2580*/  SHFL.IDX PT, R114, R222, R231, 0x1f ;  /* 0x00001fe7de727589 */ /* 0x000fe200000e0000 */
[--C-:B--2---:R-:W-:Y:S01]  /*2590*/  FFMA.FTZ R93, R93, UR36, -R94.reuse ;  /* 0x000000245d5d7c23 */ /* 0x104fe2000801085e */
[----:B------:R-:W-:Y:S01]  /*25a0*/  FFMA.FTZ R94, R97, UR36, -R94 ;  /* 0x00000024615e7c23 */ /* 0x000fe2000801085e */
[----:B------:R-:W-:Y:S01]  /*25b0*/  FSEL R97, R112, -INF , P2 ;  /* 0xff80000070617808 */ /* 0x000fe20001000000 */
[----:B------:R-:W2:Y:S01]  /*25c0*/  SHFL.IDX PT, R121, R222, R228, 0x1f ;  /* 0x00001fe4de797589 */ /* 0x000ea200000e0000 */
[----:B-1----:R-:W-:Y:S01]  /*25d0*/  FSEL R99, R113, -INF , P2 ;  /* 0xff80000071637808 */ /* 0x002fe20001000000 */
[----:B------:R1:W-:Y:S01]  /*25e0*/  MUFU.EX2 R23, R95 ;  /* 0x0000005f00177308 */ /* 0x0003e20000000800 */
[----:B------:R-:W-:Y:S01]  /*25f0*/  FSEL R119, R119, -INF , P1 ;  /* 0xff80000077777808 */ /* 0x000fe20000800000 */
[--C-:B------:R-:W-:Y:S01]  /*2600*/  FFMA.FTZ R97, R97, UR36, -R98.reuse ;  /* 0x0000002461617c23 */ /* 0x100fe20008010862 */
[----:B------:R-:W-:Y:S01]  /*2610*/  FFMA.FTZ R98, R103, UR36, -R98 ;  /* 0x0000002467627c23 */ /* 0x000fe20008010862 */
[----:B------:R-:W-:Y:S01]  /*2620*/  FSEL R103, R117, -INF , P2 ;  /* 0xff80000075677808 */ /* 0x000fe20001000000 */
[----:B------:R-:W-:Y:S01]  /*2630*/  SHFL.IDX PT, R106, R222, R0, 0x1f ;  /* 0x00001f00de6a7589 */ /* 0x000fe200000e0000 */
[----:B------:R-:W-:Y:S01]  /*2640*/  FSEL R111, R111, -INF , P1 ;  /* 0xff8000006f6f7808 */ /* 0x000fe20000800000 */
[--C-:B----4-:R-:W-:Y:S01]  /*2650*/  FFMA.FTZ R99, R99, UR36, -R100.reuse ;  /* 0x0000002463637c23 */ /* 0x110fe20008010864 */
[----:B------:R-:W-:Y:S01]  /*2660*/  FFMA.FTZ R100, R115, UR36, -R100 ;  /* 0x0000002473647c23 */ /* 0x000fe20008010864 */
[----:B-1----:R-:W-:Y:S01]  /*2670*/  FSEL R95, R109, -INF , P2 ;  /* 0xff8000006d5f7808 */ /* 0x002fe20001000000 */
[----:B------:R-:W1:Y:S01]  /*2680*/  SHFL.IDX PT, R115, R222, R230, 0x1f ;  /* 0x00001fe6de737589 */ /* 0x000e6200000e0000 */
[--C-:B------:R-:W-:Y:S01]  /*2690*/  FFMA.FTZ R103, R103, UR36, -R104.reuse ;  /* 0x0000002467677c23 */ /* 0x100fe20008010868 */
[----:B------:R-:W-:Y:S01]  /*26a0*/  FFMA.FTZ R104, R119, UR36, -R104 ;  /* 0x0000002477687c23 */ /* 0x000fe20008010868 */
[----:B------:R-:W-:Y:S01]  /*26b0*/  FSEL R105, R120, -INF , P2 ;  /* 0xff80000078697808 */ /* 0x000fe20001000000 */
[----:B------:R-:W3:Y:S01]  /*26c0*/  SHFL.IDX PT, R119, R222, R229, 0x1f ;  /* 0x00001fe5de777589 */ /* 0x000ee200000e0000 */
[--C-:B------:R-:W-:Y:S01]  /*26d0*/  FFMA.FTZ R95, R95, UR36, -R96.reuse ;  /* 0x000000245f5f7c23 */ /* 0x100fe20008010860 */
[----:B------:R-:W-:Y:S01]  /*26e0*/  FFMA.FTZ R96, R111, UR36, -R96 ;  /* 0x000000246f607c23 */ /* 0x000fe20008010860 */
[----:B------:R-:W-:Y:S01]  /*26f0*/  FSEL R111, R122, -INF , P1 ;  /* 0xff8000007a6f7808 */ /* 0x000fe20000800000 */
[--C-:B-----5:R-:W-:Y:S01]  /*2700*/  FFMA.FTZ R107, R107, UR36, -R108.reuse ;  /* 0x000000246b6b7c23 */ /* 0x120fe2000801086c */
[----:B------:R-:W4:Y:S01]  /*2710*/  SHFL.IDX PT, R122, R216, R0, 0x1f ;  /* 0x00001f00d87a7589 */ /* 0x000f2200000e0000 */
[----:B------:R-:W-:Y:S01]  /*2720*/  FSEL R102, R116, -INF , P2 ;  /* 0xff80000074667808 */ /* 0x000fe20001000000 */
[----:B------:R-:W5:Y:S01]  /*2730*/  MUFU.EX2 R11, R11 ;  /* 0x0000000b000b7308 */ /* 0x000f620000000800 */
[----:B------:R-:W-:Y:S01]  /*2740*/  FSEL R120, R133, -INF , P2 ;  /* 0xff80000085787808 */ /* 0x000fe20001000000 */
[----:B------:R-:W-:Y:S01]  /*2750*/  SHFL.IDX PT, R112, R222, R232, 0x1f ;  /* 0x00001fe8de707589 */ /* 0x000fe200000e0000 */
[----:B------:R-:W-:Y:S01]  /*2760*/  FSEL R118, R118, -INF , P1 ;  /* 0xff80000076767808 */ /* 0x000fe20000800000 */
[----:B------:R-:W-:Y:S01]  /*2770*/  FFMA.FTZ R102, R102, UR36, -R101 ;  /* 0x0000002466667c23 */ /* 0x000fe20008010865 */
[----:B------:R-:W-:Y:S01]  /*2780*/  FSEL R123, R123, -INF , P1 ;  /* 0xff8000007b7b7808 */ /* 0x000fe20000800000 */
[----:B--2---:R-:W-:Y:S01]  /*2790*/  FFMA.FTZ R227, R120, UR36, -R121 ;  /* 0x0000002478e37c23 */ /* 0x004fe20008010879 */
[----:B------:R-:W-:Y:S01]  /*27a0*/  FSEL R113, R128, -INF , P2 ;  /* 0xff80000080717808 */ /* 0x000fe20001000000 */
[----:B------:R-:W-:Y:S01]  /*27b0*/  FFMA.FTZ R101, R118, UR36, -R101 ;  /* 0x0000002476657c23 */ /* 0x000fe20008010865 */
[----:B------:R-:W-:Y:S01]  /*27c0*/  FSEL R116, R129, -INF , P2 ;  /* 0xff80000081747808 */ /* 0x000fe20001000000 */
[----:B------:R-:W2:Y:S01]  /*27d0*/  SHFL.IDX PT, R120, R216, R229, 0x1f ;  /* 0x00001fe5d8787589 */ /* 0x000ea200000e0000 */
[----:B------:R-:W-:Y:S01]  /*27e0*/  FSEL R117, R130, -INF , P1 ;  /* 0xff80000082757808 */ /* 0x000fe20000800000 */
[----:B------:R-:W-:Y:S01]  /*27f0*/  FFMA.FTZ R108, R123, UR36, -R108 ;  /* 0x000000247b6c7c23 */ /* 0x000fe2000801086c */
[----:B------:R-:W-:Y:S01]  /*2800*/  FSEL R118, R131, -INF , P1 ;  /* 0xff80000083767808 */ /* 0x000fe20000800000 */
[----:B------:R-:W5:Y:S01]  /*2810*/  SHFL.IDX PT, R123, R216, R233, 0x1f ;  /* 0x00001fe9d87b7589 */ /* 0x000f6200000e0000 */
[--C-:B------:R-:W-:Y:S01]  /*2820*/  FFMA.FTZ R113, R113, UR36, -R114.reuse ;  /* 0x0000002471717c23 */ /* 0x100fe20008010872 */
[--C-:B-1----:R-:W-:Y:S01]  /*2830*/  FFMA.FTZ R116, R116, UR36, -R115.reuse ;  /* 0x0000002474747c23 */ /* 0x102fe20008010873 */
[----:B------:R-:W-:Y:S01]  /*2840*/  FFMA.FTZ R114, R117, UR36, -R114 ;  /* 0x0000002475727c23 */ /* 0x000fe20008010872 */
[----:B------:R-:W1:Y:S01]  /*2850*/  SHFL.IDX PT, R130, R216, R234, 0x1f ;  /* 0x00001fead8827589 */ /* 0x000e6200000e0000 */
[----:B------:R-:W-:Y:S01]  /*2860*/  FFMA.FTZ R115, R118, UR36, -R115 ;  /* 0x0000002476737c23 */ /* 0x000fe20008010873 */
[----:B------:R-:W-:Y:S01]  /*2870*/  FSEL R117, R132, -INF , P2 ;  /* 0xff80000084757808 */ /* 0x000fe20001000000 */
[--C-:B------:R-:W-:Y:S01]  /*2880*/  FFMA.FTZ R105, R105, UR36, -R106.reuse ;  /* 0x0000002469697c23 */ /* 0x100fe2000801086a */
[----:B------:R-:W-:Y:S01]  /*2890*/  FSEL R118, R134, -INF , P1 ;  /* 0xff80000086767808 */ /* 0x000fe20000800000 */
[----:B------:R-:W-:Y:S01]  /*28a0*/  FFMA.FTZ R106, R111, UR36, -R106 ;  /* 0x000000246f6a7c23 */ /* 0x000fe2000801086a */
[----:B------:R-:W-:Y:S01]  /*28b0*/  FSEL R111, R125, -INF , P2 ;  /* 0xff8000007d6f7808 */ /* 0x000fe20001000000 */
[--C-:B---3--:R-:W-:Y:S01]  /*28c0*/  FFMA.FTZ R117, R117, UR36, -R119.reuse ;  /* 0x0000002475757c23 */ /* 0x108fe20008010877 */
[----:B------:R-:W-:Y:S01]  /*28d0*/  FSEL R125, R136, -INF , P2 ;  /* 0xff800000887d7808 */ /* 0x000fe20001000000 */
[----:B------:R-:W-:Y:S01]  /*28e0*/  FFMA.FTZ R118, R118, UR36, -R119 ;  /* 0x0000002476767c23 */ /* 0x000fe20008010877 */
[----:B------:R-:W-:Y:S01]  /*28f0*/  FSEL R119, R138, -INF , P1 ;  /* 0xff8000008a777808 */ /* 0x000fe20000800000 */
[----:B------:R-:W-:-:S02]  /*2900*/  WARPGROUP.DEPBAR.LE gsb0, 0x0 ;  /* 0x00008000000079c5 */ /* 0x000fc40000010000 */
[----:B------:R-:W-:Y:S01]  /*2910*/  WARPGROUP.ARRIVE ;  /* 0x00000000000079c5 */ /* 0x000fe20000000000 */
[----:B------:R-:W-:Y:S01]  /*2920*/  FSEL R110, R124, -INF , P2 ;  /* 0xff8000007c6e7808 */ /* 0x000fe20001000000 */
[--C-:B----4-:R-:W-:Y:S01]  /*2930*/  FFMA.FTZ R125, R125, UR36, -R122.reuse ;  /* 0x000000247d7d7c23 */ /* 0x110fe2000801087a */
[----:B------:R-:W-:Y:S01]  /*2940*/  FSEL R124, R135, -INF , P1 ;  /* 0xff800000877c7808 */ /* 0x000fe20000800000 */
[----:B------:R-:W-:Y:S01]  /*2950*/  FFMA.FTZ R122, R119, UR36, -R122 ;  /* 0x00000024777a7c23 */ /* 0x000fe2000801087a */
[----:B------:R-:W-:Y:S01]  /*2960*/  FSEL R119, R148, -INF , P2 ;  /* 0xff80000094777808 */ /* 0x000fe20001000000 */
[----:B------:R-:W-:Y:S01]  /*2970*/  HGMMA.64x128x16.F32.BF16 R24, gdesc[UR4], R24, gsb0 ;  /* 0x01e00000041879f0 */ /* 0x000fe20008001818 */
[----:B------:R-:W-:Y:S01]  /*2980*/  UIADD3 UR6, UR8, 0x4, URZ ;  /* 0x0000000408067890 */ /* 0x000fe2000fffe03f */
[----:B------:R-:W-:Y:S01]  /*2990*/  FSEL R135, R150, -INF , P1 ;  /* 0xff80000096877808 */ /* 0x000fe20000800000 */
[----:B------:R-:W-:Y:S01]  /*29a0*/  UIADD3 UR4, UR9, 0x4, URZ ;  /* 0x0000000409047890 */ /* 0x000fe2000fffe03f */
[----:B------:R-:W-:Y:S01]  /*29b0*/  FSEL R127, R127, -INF , P1 ;  /* 0xff8000007f7f7808 */ /* 0x000fe20000800000 */
[----:B------:R-:W-:Y:S01]  /*29c0*/  UMOV UR7, 0x40000040 ;  /* 0x4000004000077882 */ /* 0x000fe20000000000 */
[----:B------:R-:W-:Y:S01]  /*29d0*/  UMOV UR5, 0x40000040 ;  /* 0x4000004000057882 */ /* 0x000fe20000000000 */
[----:B------:R-:W-:Y:S01]  /*29e0*/  FSEL R140, R140, -INF , P2 ;  /* 0xff8000008c8c7808 */ /* 0x000fe20001000000 */
[----:B------:R-:W-:Y:S01]  /*29f0*/  FFMA.FTZ R121, R124, UR36, -R121 ;  /* 0x000000247c797c23 */ /* 0x000fe20008010879 */
[----:B------:R-:W-:Y:S01]  /*2a00*/  FSEL R142, R142, -INF , P1 ;  /* 0xff8000008e8e7808 */ /* 0x000fe20000800000 */
[----:B--2---:R-:W-:Y:S01]  /*2a10*/  FFMA.FTZ R124, R119, UR36, -R120 ;  /* 0x00000024777c7c23 */ /* 0x004fe20008010878 */
[----:B------:R-:W-:Y:S01]  /*2a20*/  FSEL R131, R137, -INF , P2 ;  /* 0xff80000089837808 */ /* 0x000fe20001000000 */
[----:B------:R-:W-:Y:S01]  /*2a30*/  FFMA.FTZ R111, R111, UR36, -R112 ;  /* 0x000000246f6f7c23 */ /* 0x000fe20008010870 */
[----:B------:R-:W-:Y:S01]  /*2a40*/  FSEL R139, R139, -INF , P1 ;  /* 0xff8000008b8b7808 */ /* 0x000fe20000800000 */
[----:B------:R-:W-:Y:S01]  /*2a50*/  FFMA.FTZ R120, R135, UR36, -R120 ;  /* 0x0000002487787c23 */ /* 0x000fe20008010878 */
[----:B------:R-:W-:Y:S01]  /*2a60*/  FFMA.FTZ R112, R127, UR36, -R112 ;  /* 0x000000247f707c23 */ /* 0x000fe20008010870 */
[--C-:B-----5:R-:W-:Y:S01]  /*2a70*/  FFMA.FTZ R127, R140, UR36, -R123.reuse ;  /* 0x000000248c7f7c23 */ /* 0x120fe2000801087b */
[----:B------:R-:W2:Y:S01]  /*2a80*/  SHFL.IDX PT, R109, R222, R233, 0x1f ;  /* 0x00001fe9de6d7589 */ /* 0x000ea200000e0000 */
[----:B------:R-:W-:Y:S01]  /*2a90*/  FFMA.FTZ R123, R142, UR36, -R123 ;  /* 0x000000248e7b7c23 */ /* 0x000fe2000801087b */
[--C-:B-1----:R-:W-:Y:S01]  /*2aa0*/  FFMA.FTZ R131, R131, UR36, -R130.reuse ;  /* 0x0000002483837c23 */ /* 0x102fe20008010882 */
[----:B------:R-:W-:Y:S01]  /*2ab0*/  FFMA.FTZ R130, R139, UR36, -R130 ;  /* 0x000000248b827c23 */ /* 0x000fe20008010882 */
[----:B------:R-:W-:Y:S01]  /*2ac0*/  FSEL R126, R126, -INF , P1 ;  /* 0xff8000007e7e7808 */ /* 0x000fe20000800000 */
[----:B------:R-:W1:Y:S01]  /*2ad0*/  SHFL.IDX PT, R128, R216, R230, 0x1f ;  /* 0x00001fe6d8807589 */ /* 0x000e6200000e0000 */
[----:B------:R-:W-:Y:S01]  /*2ae0*/  FSEL R129, R141, -INF , P2 ;  /* 0xff8000008d817808 */ /* 0x000fe20001000000 */
[----:B------:R-:W-:Y:S01]  /*2af0*/  MUFU.EX2 R12, R12 ;  /* 0x0000000c000c7308 */ /* 0x000fe20000000800 */
[----:B------:R-:W-:Y:S01]  /*2b00*/  FSEL R134, R144, -INF , P2 ;  /* 0xff80000090867808 */ /* 0x000fe20001000000 */
[----:B------:R-:W3:Y:S01]  /*2b10*/  SHFL.IDX PT, R133, R216, R231, 0x1f ;  /* 0x00001fe7d8857589 */ /* 0x000ee200000e0000 */
[----:B------:R-:W-:-:S02]  /*2b20*/  FSEL R145, R145, -INF , P2 ;  /* 0xff80000091917808 */ /* 0x000fc40001000000 */
[----:B------:R-:W-:Y:S02]  /*2b30*/  FSEL R149, R149, -INF , P2 ;  /* 0xff80000095957808 */ /* 0x000fe40001000000 */
[----:B------:R-:W-:Y:S01]  /*2b40*/  FSEL R151, R151, -INF , P1 ;  /* 0xff80000097977808 */ /* 0x000fe20000800000 */
[----:B------:R-:W4:Y:S01]  /*2b50*/  MUFU.EX2 R14, R14 ;  /* 0x0000000e000e7308 */ /* 0x000f220000000800 */
[----:B------:R-:W-:Y:S02]  /*2b60*/  FSEL R146, R146, -INF , P1 ;  /* 0xff80000092927808 */ /* 0x000fe40000800000 */
[----:B------:R-:W-:Y:S02]  /*2b70*/  FSEL R143, R143, -INF , P1 ;  /* 0xff8000008f8f7808 */ /* 0x000fe40000800000 */
[----:B------:R-:W-:-:S03]  /*2b80*/  FSEL R147, R147, -INF , P1 ;  /* 0xff80000093937808 */ /* 0x000fc60000800000 */
[----:B------:R-:W-:Y:S01]  /*2b90*/  MUFU.EX2 R17, R17 ;  /* 0x0000001100117308 */ /* 0x000fe20000000800 */
[--C-:B--2---:R-:W-:Y:S01]  /*2ba0*/  FFMA.FTZ R110, R110, UR36, -R109.reuse ;  /* 0x000000246e6e7c23 */ /* 0x104fe2000801086d */
[----:B------:R-:W-:Y:S02]  /*2bb0*/  FFMA.FTZ R109, R126, UR36, -R109 ;  /* 0x000000247e6d7c23 */ /* 0x000fe4000801086d */
[----:B------:R-:W2:Y:S01]  /*2bc0*/  SHFL.IDX PT, R126, R216, R232, 0x1f ;  /* 0x00001fe8d87e7589 */ /* 0x000ea200000e0000 */
[--C-:B-1----:R-:W-:Y:S01]  /*2bd0*/  FFMA.FTZ R132, R145, UR36, -R128.reuse ;  /* 0x0000002491847c23 */ /* 0x102fe20008010880 */
[----:B------:R-:W-:Y:S02]  /*2be0*/  FFMA.FTZ R128, R147, UR36, -R128 ;  /* 0x0000002493807c23 */ /* 0x000fe40008010880 */
[----:B------:R-:W1:Y:S01]  /*2bf0*/  SHFL.IDX PT, R216, R216, R228, 0x1f ;  /* 0x00001fe4d8d87589 */ /* 0x000e6200000e0000 */
[----:B------:R-:W-:Y:S01]  /*2c00*/  MUFU.EX2 R116, R116 ;  /* 0x0000007400747308 */ /* 0x000fe20000000800 */
[--C-:B---3--:R-:W-:Y:S01]  /*2c10*/  FFMA.FTZ R134, R134, UR36, -R133.reuse ;  /* 0x0000002486867c23 */ /* 0x108fe20008010885 */
[----:B------:R-:W-:-:S06]  /*2c20*/  FFMA.FTZ R133, R146, UR36, -R133 ;  /* 0x0000002492857c23 */ /* 0x000fcc0008010885 */
[----:B------:R-:W-:Y:S08]  /*2c30*/  MUFU.EX2 R114, R114 ;  /* 0x0000007200727308 */ /* 0x000ff00000000800 */
[----:B------:R-:W-:Y:S01]  /*2c40*/  MUFU.EX2 R109, R109 ;  /* 0x0000006d006d7308 */ /* 0x000fe20000000800 */
[--C-:B--2---:R-:W-:Y:S01]  /*2c50*/  FFMA.FTZ R129, R129, UR36, -R126.reuse ;  /* 0x0000002481817c23 */ /* 0x104fe2000801087e */
[----:B------:R-:W-:Y:S01]  /*2c60*/  FFMA.FTZ R126, R143, UR36, -R126 ;  /* 0x000000248f7e7c23 */ /* 0x000fe2000801087e */
[--C-:B-1----:R-:W-:Y:S01]  /*2c70*/  FFMA.FTZ R119, R149, UR36, -R216.reuse ;  /* 0x0000002495777c23 */ /* 0x102fe200080108d8 */
[----:B------:R-:W-:-:S04]  /*2c80*/  FFMA.FTZ R222, R151, UR36, -R216 ;  /* 0x0000002497de7c23 */ /* 0x000fc800080108d8 */
[----:B------:R-:W-:Y:S08]  /*2c90*/  MUFU.EX2 R112, R112 ;  /* 0x0000007000707308 */ /* 0x000ff00000000800 */
[----:B------:R-:W-:Y:S08]  /*2ca0*/  MUFU.EX2 R113, R113 ;  /* 0x0000007100717308 */ /* 0x000ff00000000800 */
[----:B------:R-:W-:Y:S08]  /*2cb0*/  MUFU.EX2 R117, R117 ;  /* 0x0000007500757308 */ /* 0x000ff00000000800 */
[----:B------:R-:W1:Y:S08]  /*2cc0*/  MUFU.EX2 R22, R22 ;  /* 0x0000001600167308 */ /* 0x000e700000000800 */
[----:B------:R-:W2:Y:S08]  /*2cd0*/  MUFU.EX2 R88, R88 ;  /* 0x0000005800587308 */ /* 0x000eb00000000800 */
[----:B------:R-:W-:Y:S08]  /*2ce0*/  MUFU.EX2 R110, R110 ;  /* 0x0000006e006e7308 */ /* 0x000ff00000000800 */
[----:B------:R-:W-:Y:S08]  /*2cf0*/  MUFU.EX2 R111, R111 ;  /* 0x0000006f006f7308 */ /* 0x000ff00000000800 */
[----:B------:R-:W-:Y:S01]  /*2d00*/  MUFU.EX2 R115, R115 ;  /* 0x0000007300737308 */ /* 0x000fe20000000800 */
[----:B------:R-:W-:-:S02]  /*2d10*/  WARPGROUP.DEPBAR.LE gsb0, 0x0 ;  /* 0x00008000000079c5 */ /* 0x000fc40000010000 */
[----:B------:R-:W-:-:S05]  /*2d20*/  WARPGROUP.ARRIVE ;  /* 0x00000000000079c5 */ /* 0x000fca0000000000 */
[----:B------:R-:W-:Y:S01]  /*2d30*/  MUFU.EX2 R19, R19 ;  /* 0x0000001300137308 */ /* 0x000fe20000000800 */
[----:B------:R-:W-:Y:S01]  /*2d40*/  HGMMA.64x128x16.F32.BF16 R24, gdesc[UR4], R24, gsb0 ;  /* 0x01e00000041879f0 */ /* 0x000fe20008001818 */
[----:B------:R-:W-:Y:S02]  /*2d50*/  UIADD3 UR6, UR8, 0x6, URZ ;  /* 0x0000000608067890 */ /* 0x000fe4000fffe03f */
[----:B------:R-:W-:-:S04]  /*2d60*/  UIADD3 UR4, UR9, 0x6, URZ ;  /* 0x0000000609047890 */ /* 0x000fc8000fffe03f */
[----:B------:R-:W3:Y:S01]  /*2d70*/  MUFU.EX2 R105, R105 ;  /* 0x0000006900697308 */ /* 0x000ee20000000800 */
[----:B------:R-:W-:Y:S01]  /*2d80*/  UMOV UR7, 0x40000040 ;  /* 0x4000004000077882 */ /* 0x000fe20000000000 */
[----:B------:R-:W-:-:S06]  /*2d90*/  UMOV UR5, 0x40000040 ;  /* 0x4000004000057882 */ /* 0x000fcc0000000000 */
[----:B------:R-:W5:Y:S08]  /*2da0*/  MUFU.EX2 R106, R106 ;  /* 0x0000006a006a7308 */ /* 0x000f700000000800 */
[----:B------:R-:W-:Y:S08]  /*2db0*/  MUFU.EX2 R107, R107 ;  /* 0x0000006b006b7308 */ /* 0x000ff00000000800 */
[----:B------:R-:W-:Y:S08]  /*2dc0*/  MUFU.EX2 R108, R108 ;  /* 0x0000006c006c7308 */ /* 0x000ff00000000800 */
[----:B------:R-:W5:Y:S08]  /*2dd0*/  MUFU.EX2 R89, R89 ;  /* 0x0000005900597308 */ /* 0x000f700000000800 */
        /* <DEDUP_REMOVED lines=17> */
[----:B------:R-:W-:Y:S01]  /*2ef0*/  UMOV UR7, 0x40000040 ;  /* 0x4000004000077882 */ /* 0x000fe20000000000 */
[----:B------:R-:W-:-:S04]  /*2f00*/  R2UR UR5, R226 ;  /* 0x00000000e20572ca */ /* 0x000fc800000e0000 */
[----:B------:R-:W-:Y:S08]  /*2f10*/  MUFU.EX2 R103, R103 ;  /* 0x0000006700677308 */ /* 0x000ff00000000800 */
[----:B------:R-:W-:Y:S01]  /*2f20*/  MUFU.EX2 R104, R104 ;  /* 0x0000006800687308 */ /* 0x000fe20000000800 */
[----:B------:R-:W-:Y:S01]  /*2f30*/  UMOV UR6, UR4 ;  /* 0x0000000400067c82 */ /* 0x000fe20008000000 */
[----:B------:R-:W-:-:S04]  /*2f40*/  USHF.R.U32.HI UR5, URZ, 0x4, UR5 ;  /* 0x000000043f057899 */ /* 0x000fc80008011605 */
[----:B------:R-:W-:Y:S02]  /*2f50*/  ULOP3.LUT UR9, UR5, 0x3fff, URZ, 0xc0, !UPT ;  /* 0x00003fff05097892 */ /* 0x000fe4000f8ec03f */
[----:B------:R-:W-:Y:S01]  /*2f60*/  MUFU.EX2 R118, R118 ;  /* 0x0000007600767308 */ /* 0x000fe20000000800 */
[----:B------:R-:W-:-:S07]  /*2f70*/  UMOV UR5, 0x40000040 ;  /* 0x4000004000057882 */ /* 0x000fce0000000000 */
        /* <DEDUP_REMOVED lines=9> */
[----:B------:R-:W4:Y:S04]  /*3010*/  LDS R217, [R217+0x400] ;  /* 0x00040000d9d97984 */ /* 0x000f280000000800 */
[----:B------:R-:W-:Y:S04]  /*3020*/  LDS R221, [R221+0x400] ;  /* 0x00040000dddd7984 */ /* 0x000fe80000000800 */
[----:B------:R-:W-:Y:S04]  /*3030*/  LDS R219, [R219+0x400] ;  /* 0x00040000dbdb7984 */ /* 0x000fe80000000800 */
[----:B------:R-:W-:Y:S04]  /*3040*/  LDS R220, [R220+0x400] ;  /* 0x00040000dcdc7984 */ /* 0x000fe80000000800 */
[----:B----4-:R-:W4:Y:S04]  /*3050*/  SHFL.IDX PT, R135, R217, R0, 0x1f ;  /* 0x00001f00d9877589 */ /* 0x010f2800000e0000 */
[----:B------:R-:W1:Y:S04]  /*3060*/  SHFL.IDX PT, R136, R217, R234, 0x1f ;  /* 0x00001fead9887589 */ /* 0x000e6800000e0000 */
[----:B------:R-:W2:Y:S04]  /*3070*/  SHFL.IDX PT, R140, R217, R233, 0x1f ;  /* 0x00001fe9d98c7589 */ /* 0x000ea800000e0000 */
[----:B------:R-:W3:Y:S04]  /*3080*/  SHFL.IDX PT, R142, R217, R230, 0x1f ;  /* 0x00001fe6d98e7589 */ /* 0x000ee800000e0000 */
[----:B------:R-:W5:Y:S04]  /*3090*/  SHFL.IDX PT, R138, R217, R232, 0x1f ;  /* 0x00001fe8d98a7589 */ /* 0x000f6800000e0000 */
[----:B------:R-:W5:Y:S01]  /*30a0*/  SHFL.IDX PT, R139, R217, R231, 0x1f ;  /* 0x00001fe7d98b7589 */ /* 0x000f6200000e0000 */
[--C-:B----4-:R-:W-:Y:S01]  /*30b0*/  FADD.FTZ R24, R24, -R135.reuse ;  /* 0x8000008718187221 */ /* 0x110fe20000010000 */
[----:B------:R-:W-:-:S02]  /*30c0*/  FADD.FTZ R26, R26, -R135 ;  /* 0x800000871a1a7221 */ /* 0x000fc40000010000 */
[----:B------:R-:W4:Y:S01]  /*30d0*/  SHFL.IDX PT, R144, R217, R229, 0x1f ;  /* 0x00001fe5d9907589 */ /* 0x000f2200000e0000 */
        /* <DEDUP_REMOVED lines=8> */
[--C-:B---3--:R-:W-:Y:S01]  /*3160*/  FADD.FTZ R140, R33, -R142.reuse ;  /* 0x8000008e218c7221 */ /* 0x108fe20000010000 */
[----:B------:R-:W-:Y:S01]  /*3170*/  FADD.FTZ R142, R35, -R142 ;  /* 0x8000008e238e7221 */ /* 0x000fe20000010000 */
[----:B------:R-:W3:Y:S01]  /*3180*/  SHFL.IDX PT, R33, R221, R231, 0x1f ;  /* 0x00001fe7dd217589 */ /* 0x000ee200000e0000 */
        /* <DEDUP_REMOVED lines=9> */
[----:B------:R-:W-:Y:S01]  /*3220*/  FMUL.FTZ R141, R15, R141 ;  /* 0x0000008d0f8d7220 */ /* 0x000fe20000410000 */
[----:B------:R-:W-:Y:S01]  /*3230*/  FMUL.FTZ R142, R20, R142 ;  /* 0x0000008e148e7220 */ /* 0x000fe20000410000 */
[----:B------:R-:W5:Y:S01]  /*3240*/  SHFL.IDX PT, R34, R221, R229, 0x1f ;  /* 0x00001fe5dd227589 */ /* 0x000f6200000e0000 */
[--C-:B----4-:R-:W-:Y:S01]  /*3250*/  FADD.FTZ R143, R36, -R144.reuse ;  /* 0x80000090248f7221 */ /* 0x110fe20000010000 */
[----:B------:R-:W-:Y:S01]  /*3260*/  MUFU.EX2 R31, R122 ;  /* 0x0000007a001f7308 */ /* 0x000fe20000000800 */
[----:B------:R-:W-:Y:S01]  /*3270*/  FADD.FTZ R38, R38, -R144 ;  /* 0x8000009026267221 */ /* 0x000fe20000010000 */
[----:B-1----:R-:W1:Y:S01]  /*3280*/  SHFL.IDX PT, R121, R221, R233, 0x1f ;  /* 0x00001fe9dd797589 */ /* 0x002e6200000e0000 */
[--C-:B------:R-:W-:Y:S01]  /*3290*/  FADD.FTZ R37, R37, -R217.reuse ;  /* 0x800000d925257221 */ /* 0x100fe20000010000 */
[----:B------:R-:W-:Y:S01]  /*32a0*/  FADD.FTZ R39, R39, -R217 ;  /* 0x800000d927277221 */ /* 0x000fe20000010000 */
[----:B------:R-:W-:Y:S01]  /*32b0*/  FMUL.FTZ R38, R22, R38 ;  /* 0x0000002616267220 */ /* 0x000fe20000410000 */
[----:B------:R-:W4:Y:S01]  /*32c0*/  SHFL.IDX PT, R150, R219, R232, 0x1f ;  /* 0x00001fe8db967589 */ /* 0x000f2200000e0000 */
[--C-:B--2---:R-:W-:Y:S01]  /*32d0*/  FADD.FTZ R40, R40, -R145.reuse ;  /* 0x8000009128287221 */ /* 0x104fe20000010000 */
[----:B------:R-:W-:Y:S01]  /*32e0*/  FADD.FTZ R42, R42, -R145 ;  /* 0x800000912a2a7221 */ /* 0x000fe20000010000 */
[----:B------:R-:W2:Y:S01]  /*32f0*/  MUFU.EX2 R28, R227 ;  /* 0x000000e3001c7308 */ /* 0x000ea20000000800 */
        /* <DEDUP_REMOVED lines=15> */
[----:B------:R3:W-:Y:S01]  /*33f0*/  MUFU.EX2 R32, R131 ;  /* 0x0000008300207308 */ /* 0x0007e20000000800 */
[--C-:B-1----:R-:W-:Y:S01]  /*3400*/  FADD.FTZ R44, R44, -R121.reuse ;  /* 0x800000792c2c7221 */ /* 0x102fe20000010000 */
[----:B------:R-:W-:Y:S01]  /*3410*/  FADD.FTZ R46, R46, -R121 ;  /* 0x800000792e2e7221 */ /* 0x000fe20000010000 */
[----:B--2---:R-:W1:Y:S01]  /*3420*/  SHFL.IDX PT, R130, R220, R228, 0x1f ;  /* 0x00001fe4dc827589 */ /* 0x004e6200000e0000 */
[----:B------:R-:W-:Y:S01]  /*3430*/  FMUL.FTZ R56, R105, R56 ;  /* 0x0000003869387220 */ /* 0x000fe20000410000 */
[--C-:B----4-:R-:W-:Y:S01]  /*3440*/  FADD.FTZ R61, R61, -R150.reuse ;  /* 0x800000963d3d7221 */ /* 0x110fe20000010000 */
[----:B------:R-:W-:Y:S01]  /*3450*/  FADD.FTZ R63, R63, -R150 ;  /* 0x800000963f3f7221 */ /* 0x000fe20000010000 */
[----:B------:R-:W2:Y:S01]  /*3460*/  SHFL.IDX PT, R121, R219, R230, 0x1f ;  /* 0x00001fe6db797589 */ /* 0x000ea200000e0000 */
[----:B------:R-:W4:Y:S01]  /*3470*/  MUFU.EX2 R34, R127 ;  /* 0x0000007f00227308 */ /* 0x000f220000000800 */
[----:B------:R-:W-:Y:S01]  /*3480*/  FMUL.FTZ R61, R111, R61 ;  /* 0x0000003d6f3d7220 */ /* 0x000fe20000410000 */
[----:B------:R-:W-:Y:S01]  /*3490*/  FMUL.FTZ R63, R112, R63 ;  /* 0x0000003f703f7220 */ /* 0x000fe20000410000 */
[----:B---3--:R-:W3:Y:S01]  /*34a0*/  SHFL.IDX PT, R131, R220, R231, 0x1f ;  /* 0x00001fe7dc837589 */ /* 0x008ee200000e0000 */
[--C-:B------:R-:W-:Y:S01]  /*34b0*/  FADD.FTZ R150, R77, -R146.reuse ;  /* 0x800000924d967221 */ /* 0x100fe20000010000 */
[----:B------:R-:W-:Y:S01]  /*34c0*/  FADD.FTZ R216, R79, -R146 ;  /* 0x800000924fd87221 */ /* 0x000fe20000010000 */
[----:B------:R-:W-:Y:S01]  /*34d0*/  FMUL.FTZ R58, R106, R58 ;  /* 0x0000003a6a3a7220 */ /* 0x000fe20000410000 */
[----:B------:R-:W4:Y:S01]  /*34e0*/  SHFL.IDX PT, R125, R219, R229, 0x1f ;  /* 0x00001fe5db7d7589 */ /* 0x000f2200000e0000 */
[--C-:B-----5:R-:W-:Y:S01]  /*34f0*/  FADD.FTZ R45, R45, -R36.reuse ;  /* 0x800000242d2d7221 */ /* 0x120fe20000010000 */
[----:B------:R-:W-:Y:S01]  /*3500*/  FADD.FTZ R47, R47, -R36 ;  /* 0x800000242f2f7221 */ /* 0x000fe20000010000 */
[----:B------:R-:W-:Y:S01]  /*3510*/  FMUL.FTZ R40, R89, R40 ;  /* 0x0000002859287220 */ /* 0x000fe20000410000 */
[----:B------:R-:W5:Y:S01]  /*3520*/  SHFL.IDX PT, R151, R219, R233, 0x1f ;  /* 0x00001fe9db977589 */ /* 0x000f6200000e0000 */
[----:B------:R-:W5:Y:S01]  /*3530*/  MUFU.EX2 R36, R129 ;  /* 0x0000008100247308 */ /* 0x000f620000000800 */
[--C-:B------:R-:W-:Y:S01]  /*3540*/  FADD.FTZ R49, R49, -R35.reuse ;  /* 0x8000002331317221 */ /* 0x100fe20000010000 */
[----:B------:R-:W-:Y:S01]  /*3550*/  FADD.FTZ R51, R51, -R35 ;  /* 0x8000002333337221 */ /* 0x000fe20000010000 */
[----:B------:R-:W5:Y:S01]  /*3560*/  SHFL.IDX PT, R122, R219, R228, 0x1f ;  /* 0x00001fe4db7a7589 */ /* 0x000f6200000e0000 */
[--C-:B------:R-:W-:Y:S01]  /*3570*/  FADD.FTZ R66, R66, -R147.reuse ;  /* 0x8000009342427221 */ /* 0x100fe20000010000 */
[----:B------:R-:W-:Y:S01]  /*3580*/  FADD.FTZ R64, R64, -R147 ;  /* 0x8000009340407221 */ /* 0x000fe20000010000 */
[----:B------:R-:W-:Y:S01]  /*3590*/  FMUL.FTZ R41, R91, R41 ;  /* 0x000000295b297220 */ /* 0x000fe20000410000 */
[----:B------:R-:W5:Y:S01]  /*35a0*/  SHFL.IDX PT, R217, R219, R234, 0x1f ;  /* 0x00001feadbd97589 */ /* 0x000f6200000e0000 */
[----:B-1----:R-:W-:Y:S01]  /*35b0*/  FADD.FTZ R218, R85, -R130 ;  /* 0x8000008255da7221 */ /* 0x002fe20000010000 */
[----:B------:R-:W-:Y:S01]  /*35c0*/  FMUL.FTZ R85, R12, R136 ;  /* 0x000000880c557220 */ /* 0x000fe20000410000 */
[----:B------:R1:W1:Y:S01]  /*35d0*/  MUFU.EX2 R35, R123 ;  /* 0x0000007b00237308 */ /* 0x0002620000000800 */
[----:B------:R-:W1:Y:S01]  /*35e0*/  SHFL.IDX PT, R149, R220, R233, 0x1f ;  /* 0x00001fe9dc957589 */ /* 0x000e6200000e0000 */
[--C-:B--2---:R-:W-:Y:S01]  /*35f0*/  FADD.FTZ R65, R65, -R121.reuse ;  /* 0x8000007941417221 */ /* 0x104fe20000010000 */
[----:B------:R-:W-:Y:S01]  /*3600*/  FADD.FTZ R121, R67, -R121 ;  /* 0x8000007943797221 */ /* 0x000fe20000010000 */
[----:B------:R-:W-:Y:S01]  /*3610*/  F2FP.BF16.F32.PACK_AB R85, R85, R26 ;  /* 0x0000001a5555723e */ /* 0x000fe200000010ff */
[----:B------:R-:W2:Y:S01]  /*3620*/  SHFL.IDX PT, R148, R220, R229, 0x1f ;  /* 0x00001fe5dc947589 */ /* 0x000ea200000e0000 */
[--C-:B---3--:R-:W-:Y:S01]  /*3630*/  FADD.FTZ R146, R80, -R131.reuse ;  /* 0x8000008350927221 */ /* 0x108fe20000010000 */
[----:B------:R-:W-:Y:S01]  /*3640*/  FADD.FTZ R131, R82, -R131 ;  /* 0x8000008352837221 */ /* 0x000fe20000010000 */
[----:B------:R-:W-:Y:S01]  /*3650*/  FMUL.FTZ R82, R21, R143 ;  /* 0x0000008f15527220 */ /* 0x000fe20000410000 */
[----:B------:R-:W3:Y:S01]  /*3660*/  SHFL.IDX PT, R221, R221, R228, 0x1f ;  /* 0x00001fe4dddd7589 */ /* 0x000ee200000e0000 */
[----:B------:R-:W-:Y:S01]  /*3670*/  FMUL.FTZ R26, R17, R27 ;  /* 0x0000001b111a7220 */ /* 0x000fe20000410000 */
[----:B------:R-:W-:Y:S01]  /*3680*/  FMUL.FTZ R80, R16, R138 ;  /* 0x0000008a10507220 */ /* 0x000fe20000410000 */
[----:B------:R-:W-:Y:S01]  /*3690*/  FMUL.FTZ R27, R18, R140 ;  /* 0x0000008c121b7220 */ /* 0x000fe20000410000 */
[----:B------:R-:W3:Y:S01]  /*36a0*/  SHFL.IDX PT, R144, R220, R230, 0x1f ;  /* 0x00001fe6dc907589 */ /* 0x000ee200000e0000 */
[----:B------:R-:W-:Y:S01]  /*36b0*/  F2FP.BF16.F32.PACK_AB R82, R37, R82 ;  /* 0x000000522552723e */ /* 0x000fe200000010ff */
[----:B----4-:R-:W-:Y:S01]  /*36c0*/  FADD.FTZ R67, R70, -R125 ;  /* 0x8000007d46437221 */ /* 0x010fe20000010000 */
[----:B------:R-:W4:Y:S01]  /*36d0*/  MUFU.EX2 R37, R222 ;  /* 0x000000de00257308 */ /* 0x000f220000000800 */
[----:B------:R-:W-:Y:S01]  /*36e0*/  SHFL.IDX PT, R145, R220, R234, 0x1f ;  /* 0x00001feadc917589 */ /* 0x000fe200000e0000 */
[----:B-----5:R-:W-:Y:S01]  /*36f0*/  FADD.FTZ R62, R62, -R151 ;  /* 0x800000973e3e7221 */ /* 0x020fe20000010000 */
[----:B-1----:R-:W-:Y:S01]  /*3700*/  FADD.FTZ R123, R68, -R125 ;  /* 0x8000007d447b7221 */ /* 0x002fe20000010000 */
[----:B------:R-:W-:Y:S01]  /*3710*/  FADD.FTZ R70, R69, -R122 ;  /* 0x8000007a45467221 */ /* 0x000fe20000010000 */
[----:B------:R-:W1:Y:S01]  /*3720*/  SHFL.IDX PT, R127, R220, R0, 0x1f ;  /* 0x00001f00dc7f7589 */ /* 0x000e6200000e0000 */
[----:B------:R-:W-:Y:S01]  /*3730*/  FADD.FTZ R130, R87, -R130 ;  /* 0x8000008257827221 */ /* 0x000fe20000010000 */
        /* <DEDUP_REMOVED lines=8> */
[----:B------:R-:W-:Y:S01]  /*37c0*/  FADD.FTZ R60, R60, -R151 ;  /* 0x800000973c3c7221 */ /* 0x000fe20000010000 */
[--C-:B------:R-:W-:Y:S01]  /*37d0*/  FADD.FTZ R57, R57, -R217.reuse ;  /* 0x800000d939397221 */ /* 0x100fe20000010000 */
[----:B------:R-:W-:Y:S01]  /*37e0*/  FADD.FTZ R59, R59, -R217 ;  /* 0x800000d93b3b7221 */ /* 0x000fe20000010000 */
[----:B------:R-:W-:Y:S01]  /*37f0*/  FADD.FTZ R147, R76, -R149 ;  /* 0x800000954c937221 */ /* 0x000fe20000010000 */
[----:B--2---:R-:W-:Y:S01]  /*3800*/  FADD.FTZ R217, R84, -R148 ;  /* 0x8000009454d97221 */ /* 0x004fe20000010000 */
[--C-:B---3--:R-:W-:Y:S01]  /*3810*/  FADD.FTZ R53, R53, -R221.reuse ;  /* 0x800000dd35357221 */ /* 0x108fe20000010000 */
[----:B------:R-:W-:Y:S01]  /*3820*/  FADD.FTZ R55, R55, -R221 ;  /* 0x800000dd37377221 */ /* 0x000fe20000010000 */
[----:B------:R-:W-:Y:S01]  /*3830*/  FADD.FTZ R122, R71, -R122 ;  /* 0x8000007a477a7221 */ /* 0x000fe20000010000 */
[----:B------:R-:W-:Y:S01]  /*3840*/  FADD.FTZ R148, R86, -R148 ;  /* 0x8000009456947221 */ /* 0x000fe20000010000 */
[----:B------:R-:W-:Y:S01]  /*3850*/  FADD.FTZ R151, R81, -R144 ;  /* 0x8000009051977221 */ /* 0x000fe20000010000 */
[----:B------:R-:W-:Y:S01]  /*3860*/  FMUL.FTZ R84, R223, R24 ;  /* 0x00000018df547220 */ /* 0x000fe20000410000 */
[----:B------:R-:W-:Y:S01]  /*3870*/  FMUL.FTZ R86, R13, R137 ;  /* 0x000000890d567220 */ /* 0x000fe20000410000 */
[----:B------:R-:W-:Y:S01]  /*3880*/  FMUL.FTZ R60, R110, R60 ;  /* 0x0000003c6e3c7220 */ /* 0x000fe20000410000 */
[----:B------:R-:W-:Y:S01]  /*3890*/  FMUL.FTZ R26, R115, R121 ;  /* 0x00000079731a7220 */ /* 0x000fe20000410000 */
[----:B------:R-:W-:Y:S01]  /*38a0*/  F2FP.BF16.F32.PACK_AB R71, R63, R62 ;  /* 0x0000003e3f47723e */ /* 0x000fe200000010ff */
[----:B-1----:R-:W-:Y:S01]  /*38b0*/  FADD.FTZ R125, R72, -R127 ;  /* 0x8000007f487d7221 */ /* 0x002fe20000010000 */
[----:B------:R-:W-:Y:S01]  /*38c0*/  F2FP.BF16.F32.PACK_AB R64, R25, R64 ;  /* 0x000000401940723e */ /* 0x000fe200000010ff */
[----:B------:R-:W-:Y:S01]  /*38d0*/  FADD.FTZ R129, R73, -R145 ;  /* 0x8000009149817221 */ /* 0x000fe20000010000 */
[----:B------:R-:W-:Y:S01]  /*38e0*/  F2FP.BF16.F32.PACK_AB R66, R27, R66 ;  /* 0x000000421b42723e */ /* 0x000fe200000010ff */
        /* <DEDUP_REMOVED lines=53> */
[----:B----4-:R-:W-:Y:S01]  /*3c40*/  FMUL.FTZ R130, R37, R130 ;  /* 0x0000008225827220 */ /* 0x010fe20000410000 */
[----:B------:R-:W-:Y:S01]  /*3c50*/  F2FP.BF16.F32.PACK_AB R72, R49, R48 ;  /* 0x000000303148723e */ /* 0x000fe200000010ff */
[----:B------:R-:W-:Y:S01]  /*3c60*/  STSM.16.MT88.4 [R38+0x20c00], R84 ;  /* 0x020c005426007844 */ /* 0x000fe20000004200 */
[----:B------:R-:W-:Y:S01]  /*3c70*/  F2FP.BF16.F32.PACK_AB R73, R51, R50 ;  /* 0x000000323349723e */ /* 0x000fe200000010ff */
[----:B------:R-:W-:Y:S01]  /*3c80*/  VIADD R227, R226, 0x20c00 ;  /* 0x00020c00e2e37836 */ /* 0x000fe20000000000 */
        /* <DEDUP_REMOVED lines=154> */
.L_x_495:
        /* <DEDUP_REMOVED lines=68> */
.L_x_496:
        /* <DEDUP_REMOVED lines=11> */
[----:B------:R-:W-:Y:S01]  /*4b20*/  ULDC UR4, c[0x0][0x740] ;  /* 0x0001d00000047ab9 */ /* 0x000fe20000000800 */
[----:B------:R-:W-:Y:S01]  /*4b30*/  PLOP3.LUT P0, PT, PT, PT, PT, 0x8, 0x0 ;  /* 0x000000000000781c */ /* 0x000fe20003f0e170 */
        /* <DEDUP_REMOVED lines=31> */
[----:B------:R-:W-:-:S07]  /*4d30*/  FMUL.FTZ R183, R183, UR4 ;  /* 0x00000004b7b77c20 */ /* 0x000fce0008410000 */
.L_x_479:
[----:B------:R-:W-:Y:S05]  /*4d40*/  @P0 BRA `(.L_x_498) ;  /* 0x0000001000900947 */ /* 0x000fea0003800000 */
[----:B-1----:R-:W2:Y:S01]  /*4d50*/  LDL R25, [R1+0xc] ;  /* 0x00000c0001197983 */ /* 0x002ea20000100800 */
[----:B------:R-:W1:Y:S01]  /*4d60*/  S2UR UR5, SR_CgaCtaId ;  /* 0x00000000000579c3 */ /* 0x000e620000008800 */
[----:B------:R-:W-:Y:S01]  /*4d70*/  UMOV UR4, 0x400 ;  /* 0x0000040000047882 */ /* 0x000fe20000000000 */
[----:B------:R-:W-:Y:S01]  /*4d80*/  F2FP.BF16.F32.PACK_AB R184, R185, R184 ;  /* 0x000000b8b9b8723e */ /* 0x000fe200000010ff */
[----:B------:R-:W3:Y:S01]  /*4d90*/  S2R R0, SR_TID.X ;  /* 0x0000000000007919 */ /* 0x000ee20000002100 */
[----:B------:R-:W-:Y:S02]  /*4da0*/  F2FP.BF16.F32.PACK_AB R185, R187, R186 ;  /* 0x000000babbb9723e */ /* 0x000fe400000010ff */
[----:B------:R-:W-:Y:S02]  /*4db0*/  F2FP.BF16.F32.PACK_AB R192, R193, R192 ;  /* 0x000000c0c1c0723e */ /* 0x000fe400000010ff */
[----:B------:R-:W4:Y:S01]  /*4dc0*/  LDC.64 R8, c[0x0][0x870] ;  /* 0x00021c00ff087b82 */ /* 0x000f220000000a00 */
[----:B------:R-:W-:-:S02]  /*4dd0*/  F2FP.BF16.F32.PACK_AB R186, R189, R188 ;  /* 0x000000bcbdba723e */ /* 0x000fc400000010ff */
[----:B------:R-:W-:Y:S02]  /*4de0*/  F2FP.BF16.F32.PACK_AB R187, R191, R190 ;  /* 0x000000bebfbb723e */ /* 0x000fe400000010ff */
[----:B------:R-:W-:Y:S02]  /*4df0*/  F2FP.BF16.F32.PACK_AB R193, R195, R194 ;  /* 0x000000c2c3c1723e */ /* 0x000fe400000010ff */
[----:B------:R-:W-:Y:S02]  /*4e00*/  F2FP.BF16.F32.PACK_AB R200, R201, R200 ;  /* 0x000000c8c9c8723e */ /* 0x000fe400000010ff */
[----:B------:R-:W-:Y:S02]  /*4e10*/  F2FP.BF16.F32.PACK_AB R208, R209, R208 ;  /* 0x000000d0d1d0723e */ /* 0x000fe400000010ff */
[----:B------:R-:W-:Y:S02]  /*4e20*/  F2FP.BF16.F32.PACK_AB R152, R153, R152 ;  /* 0x000000989998723e */ /* 0x000fe400000010ff */
[----:B------:R-:W-:-:S02]  /*4e30*/  F2FP.BF16.F32.PACK_AB R160, R161, R160 ;  /* 0x000000a0a1a0723e */ /* 0x000fc400000010ff */
[----:B------:R-:W-:Y:S01]  /*4e40*/  F2FP.BF16.F32.PACK_AB R168, R169, R168 ;  /* 0x000000a8a9a8723e */ /* 0x000fe200000010ff */
[----:B-1----:R-:W-:Y:S01]  /*4e50*/  ULEA UR4, UR5, UR4, 0x18 ;  /* 0x0000000405047291 */ /* 0x002fe2000f8ec03f */
[----:B------:R-:W-:Y:S02]  /*4e60*/  F2FP.BF16.F32.PACK_AB R194, R197, R196 ;  /* 0x000000c4c5c2723e */ /* 0x000fe400000010ff */
[----:B------:R-:W-:Y:S01]  /*4e70*/  F2FP.BF16.F32.PACK_AB R176, R177, R176 ;  /* 0x000000b0b1b0723e */ /* 0x000fe200000010ff */
[----:B------:R-:W-:Y:S01]  /*4e80*/  BAR.SYNC.DEFER_BLOCKING 0x1, 0x100 ;  /* 0x0044000000007b1d */ /* 0x000fe20000010000 */
[----:B------:R-:W-:Y:S02]  /*4e90*/  F2FP.BF16.F32.PACK_AB R195, R199, R198 ;  /* 0x000000c6c7c3723e */ /* 0x000fe400000010ff */
[----:B------:R-:W-:Y:S02]  /*4ea0*/  F2FP.BF16.F32.PACK_AB R201, R203, R202 ;  /* 0x000000cacbc9723e */ /* 0x000fe400000010ff */
[----:B------:R-:W-:-:S03]  /*4eb0*/  F2FP.BF16.F32.PACK_AB R202, R205, R204 ;  /* 0x000000cccdca723e */ /* 0x000fc600000010ff */
[----:B------:R-:W1:Y:S01]  /*4ec0*/  LDC.64 R22, c[0x0][0x850] ;  /* 0x00021400ff167b82 */ /* 0x000e620000000a00 */
[----:B---3--:R-:W-:Y:S01]  /*4ed0*/  VIADD R11, R0, 0xffffff80 ;  /* 0xffffff80000b7836 */ /* 0x008fe20000000000 */
[----:B------:R-:W-:Y:S02]  /*4ee0*/  F2FP.BF16.F32.PACK_AB R203, R207, R206 ;  /* 0x000000cecfcb723e */ /* 0x000fe400000010ff */
[----:B------:R-:W-:Y:S02]  /*4ef0*/  F2FP.BF16.F32.PACK_AB R209, R211, R210 ;  /* 0x000000d2d3d1723e */ /* 0x000fe400000010ff */
[----:B------:R-:W-:Y:S02]  /*4f00*/  SHF.R.S32.HI R10, RZ, 0x1f, R11 ;  /* 0x0000001fff0a7819 */ /* 0x000fe4000001140b */
[----:B------:R-:W-:Y:S02]  /*4f10*/  F2FP.BF16.F32.PACK_AB R210, R213, R212 ;  /* 0x000000d4d5d2723e */ /* 0x000fe400000010ff */
[----:B------:R-:W-:-:S02]  /*4f20*/  LEA.HI R7, R10, R11, RZ, 0x4 ;  /* 0x0000000b0a077211 */ /* 0x000fc400078f20ff */
[----:B------:R-:W-:Y:S02]  /*4f30*/  LEA.HI R4, R10, R11, RZ, 0x5 ;  /* 0x0000000b0a047211 */ /* 0x000fe400078f28ff */
[----:B------:R-:W-:Y:S02]  /*4f40*/  LOP3.LUT R0, R7, 0xfffffff0, RZ, 0xc0, !PT ;  /* 0xfffffff007007812 */ /* 0x000fe400078ec0ff */
[----:B------:R-:W-:Y:S02]  /*4f50*/  SHF.R.U32.HI R7, RZ, 0x1, R7 ;  /* 0x00000001ff077819 */ /* 0x000fe40000011607 */
[----:B------:R-:W-:Y:S01]  /*4f60*/  F2FP.BF16.F32.PACK_AB R211, R215, R214 ;  /* 0x000000d6d7d3723e */ /* 0x000fe200000010ff */
[----:B------:R-:W-:Y:S01]  /*4f70*/  IMAD.IADD R0, R11, 0x1, -R0 ;  /* 0x000000010b007824 */ /* 0x000fe200078e0a00 */
[----:B------:R-:W-:Y:S02]  /*4f80*/  F2FP.BF16.F32.PACK_AB R153, R155, R154 ;  /* 0x0000009a9b99723e */ /* 0x000fe400000010ff */
[----:B------:R-:W-:-:S02]  /*4f90*/  F2FP.BF16.F32.PACK_AB R154, R157, R156 ;  /* 0x0000009c9d9a723e */ /* 0x000fc400000010ff */
[----:B------:R-:W-:Y:S02]  /*4fa0*/  SHF.R.S32.HI R3, RZ, 0x1f, R0 ;  /* 0x0000001fff037819 */ /* 0x000fe40000011400 */
[----:B------:R-:W-:Y:S02]  /*4fb0*/  F2FP.BF16.F32.PACK_AB R155, R159, R158 ;  /* 0x0000009e9f9b723e */ /* 0x000fe400000010ff */
[----:B------:R-:W-:Y:S02]  /*4fc0*/  LEA.HI R3, R3, R0, RZ, 0x3 ;  /* 0x0000000003037211 */ /* 0x000fe400078f18ff */
[----:B------:R-:W-:Y:S02]  /*4fd0*/  F2FP.BF16.F32.PACK_AB R161, R163, R162 ;  /* 0x000000a2a3a1723e */ /* 0x000fe400000010ff */
[C---:B------:R-:W-:Y:S01]  /*4fe0*/  LOP3.LUT R5, R3.reuse, 0xfffffff8, RZ, 0xc0, !PT ;  /* 0xfffffff803057812 */ /* 0x040fe200078ec0ff */
[----:B------:R-:W-:Y:S01]  /*4ff0*/  IMAD.SHL.U32 R3, R3, 0x40, RZ ;  /* 0x0000004003037824 */ /* 0x000fe200078e00ff */
[----:B------:R-:W-:-:S02]  /*5000*/  F2FP.BF16.F32.PACK_AB R162, R165, R164 ;  /* 0x000000a4a5a2723e */ /* 0x000fc400000010ff */
[----:B------:R-:W-:Y:S01]  /*5010*/  F2FP.BF16.F32.PACK_AB R163, R167, R166 ;  /* 0x000000a6a7a3723e */ /* 0x000fe200000010ff */
[----:B------:R-:W-:Y:S01]  /*5020*/  IMAD.IADD R5, R0, 0x1, -R5 ;  /* 0x0000000100057824 */ /* 0x000fe200078e0a05 */
[----:B------:R-:W-:Y:S02]  /*5030*/  LOP3.LUT R3, R3, 0x7ffffe00, RZ, 0xc0, !PT ;  /* 0x7ffffe0003037812 */ /* 0x000fe400078ec0ff */
[----:B------:R-:W-:Y:S01]  /*5040*/  F2FP.BF16.F32.PACK_AB R169, R171, R170 ;  /* 0x000000aaaba9723e */ /* 0x000fe200000010ff */
[C---:B------:R-:W-:Y:S01]  /*5050*/  IMAD.SHL.U32 R0, R5.reuse, 0x40, RZ ;  /* 0x0000004005007824 */ /* 0x040fe200078e00ff */
[----:B------:R-:W-:Y:S01]  /*5060*/  R2P PR, R5, 0x6 ;  /* 0x0000000605007804 */ /* 0x000fe20000000000 */
[----:B------:R-:W-:Y:S01]  /*5070*/  IMAD.MOV.U32 R5, RZ, RZ, 0x20 ;  /* 0x00000020ff057424 */ /* 0x000fe200078e00ff */
[----:B----4-:R-:W-:Y:S02]  /*5080*/  ISETP.NE.U32.AND P4, PT, R8, RZ, PT ;  /* 0x000000ff0800720c */ /* 0x010fe40003f85070 */
[----:B------:R-:W-:-:S02]  /*5090*/  LOP3.LUT R0, R0, 0x1c0, RZ, 0xc0, !PT ;  /* 0x000001c000007812 */ /* 0x000fc400078ec0ff */
[----:B------:R-:W-:Y:S02]  /*50a0*/  SEL R5, R5, 0xffffffe0, !P1 ;  /* 0xffffffe005057807 */ /* 0x000fe40004800000 */
[----:B------:R-:W-:Y:S02]  /*50b0*/  LOP3.LUT R7, R0, 0x8, R7, 0xf8, !PT ;  /* 0x0000000800077812 */ /* 0x000fe400078ef807 */
[----:B------:R-:W-:Y:S01]  /*50c0*/  SHF.R.U32.HI R2, RZ, 0x3, R0 ;  /* 0x00000003ff027819 */ /* 0x000fe20000011600 */
[----:B------:R-:W-:Y:S01]  /*50d0*/  IMAD.SHL.U32 R0, R4, 0x20, RZ ;  /* 0x0000002004007824 */ /* 0x000fe200078e00ff */
[----:B------:R-:W-:Y:S02]  /*50e0*/  F2FP.BF16.F32.PACK_AB R170, R173, R172 ;  /* 0x000000acadaa723e */ /* 0x000fe400000010ff */
[----:B------:R-:W-:Y:S02]  /*50f0*/  LOP3.LUT R2, R7, R2, RZ, 0x3c, !PT ;  /* 0x0000000207027212 */ /* 0x000fe400078e3cff */
[----:B------:R-:W-:-:S02]  /*5100*/  LOP3.LUT R0, R0, 0x7ffffc00, RZ, 0xc0, !PT ;  /* 0x7ffffc0000007812 */ /* 0x000fc400078ec0ff */
[----:B------:R-:W-:Y:S02]  /*5110*/  F2FP.BF16.F32.PACK_AB R171, R175, R174 ;  /* 0x000000aeafab723e */ /* 0x000fe400000010ff */
[----:B------:R-:W-:Y:S01]  /*5120*/  IADD3 R0, R2, R3, R0 ;  /* 0x0000000302007210 */ /* 0x000fe20007ffe000 */
[----:B------:R-:W-:Y:S01]  /*5130*/  IMAD.MOV.U32 R3, RZ, RZ, 0x40 ;  /* 0x00000040ff037424 */ /* 0x000fe200078e00ff */
[----:B------:R-:W-:Y:S02]  /*5140*/  F2FP.BF16.F32.PACK_AB R177, R179, R178 ;  /* 0x000000b2b3b1723e */ /* 0x000fe400000010ff */
[----:B------:R-:W-:Y:S02]  /*5150*/  LEA R0, R0, UR4, 0x1 ;  /* 0x0000000400007c11 */ /* 0x000fe4000f8e08ff */
[----:B------:R-:W-:Y:S02]  /*5160*/  SEL R3, R3, 0xffffffc0, !P2 ;  /* 0xffffffc003037807 */ /* 0x000fe40005000000 */
[--C-:B------:R-:W-:Y:S01]  /*5170*/  IADD3 R6, R5, 0x4000, R0.reuse ;  /* 0x0000400005067810 */ /* 0x100fe20007ffe000 */
[----:B------:R-:W-:Y:S01]  /*5180*/  STSM.16.M88.4 [R0+0x4000], R184 ;  /* 0x004000b800007844 */ /* 0x000fe20000000200 */
[----:B------:R-:W-:-:S02]  /*5190*/  IADD3 R8, R3, 0x4000, R0 ;  /* 0x0000400003087810 */ /* 0x000fc40007ffe000 */
[----:B------:R-:W-:Y:S01]  /*51a0*/  F2FP.BF16.F32.PACK_AB R178, R181, R180 ;  /* 0x000000b4b5b2723e */ /* 0x000fe200000010ff */
[----:B------:R-:W-:Y:S01]  /*51b0*/  STSM.16.M88.4 [R6], R192 ;  /* 0x000000c006007844 */ /* 0x000fe20000000200 */
[----:B------:R-:W-:Y:S01]  /*51c0*/  F2FP.BF16.F32.PACK_AB R179, R183, R182 ;  /* 0x000000b6b7b3723e */ /* 0x000fe200000010ff */
[----:B------:R-:W-:Y:S01]  /*51d0*/  IMAD.IADD R7, R5, 0x1, R8 ;  /* 0x0000000105077824 */ /* 0x000fe200078e0208 */
[----:B------:R-:W2:Y:S01]  /*51e0*/  LDC.64 R2, c[0x0][0x870] ;  /* 0x00021c00ff027b82 */ /* 0x000ea20000000a00 */
[----:B------:R-:W-:Y:S01]  /*51f0*/  STSM.16.M88.4 [R8], R200 ;  /* 0x000000c808007844 */ /* 0x000fe20000000200 */
[----:B------:R-:W-:-:S03]  /*5200*/  ISETP.NE.AND.EX P4, PT, R9, RZ, PT, P4 ;  /* 0x000000ff0900720c */ /* 0x000fc60003f85340 */
[----:B------:R-:W-:Y:S04]  /*5210*/  STSM.16.M88.4 [R7], R208 ;  /* 0x000000d007007844 */ /* 0x000fe80000000200 */
[----:B------:R3:W-:Y:S04]  /*5220*/  STSM.16.M88.4 [R0], R152 ;  /* 0x0000009800007844 */ /* 0x0007e80000000200 */
[----:B------:R4:W-:Y:S04]  /*5230*/  STSM.16.M88.4 [R6+-0x4000], R160 ;  /* 0xffc000a006007844 */ /* 0x0009e80000000200 */
[----:B------:R-:W-:Y:S04]  /*5240*/  STSM.16.M88.4 [R8+-0x4000], R168 ;  /* 0xffc000a808007844 */ /* 0x000fe80000000200 */
[----:B------:R1:W-:Y:S01]  /*5250*/  STSM.16.M88.4 [R7+-0x4000], R176 ;  /* 0xffc000b007007844 */ /* 0x0003e20000000200 */
[----:B--2---:R-:W-:Y:S01]  /*5260*/  IMAD.WIDE R4, R25, 0x4, R2 ;  /* 0x0000000419047825 */ /* 0x004fe200078e0202 */
[----:B------:R-:W-:Y:S08]  /*5270*/  BAR.SYNC.DEFER_BLOCKING 0x1, 0x100 ;  /* 0x0044000000007b1d */ /* 0x000ff00000010000 */
[----:B------:R-:W2:Y:S01]  /*5280*/  LDC.64 R2, c[0x0][0x878] ;  /* 0x00021e00ff027b82 */ /* 0x000ea20000000a00 */
[----:B------:R-:W4:Y:S01]  /*5290*/  @P4 LDG.E R9, desc[UR38][R4.64] ;  /* 0x0000002604094981 */ /* 0x000f22000c1e1900 */
[----:B------:R-:W-:Y:S01]  /*52a0*/  ULDC UR5, c[0x0][0x808] ;  /* 0x0002020000057ab9 */ /* 0x000fe20000000800 */
[----:B------:R-:W-:Y:S01]  /*52b0*/  LEA.HI R19, R10, R11, RZ, 0x3 ;  /* 0x0000000b0a137211 */ /* 0x000fe200078f18ff */
[----:B---3--:R-:W-:Y:S01]  /*52c0*/  IMAD.U32 R0, RZ, RZ, UR5 ;  /* 0x00000005ff007e24 */ /* 0x008fe2000f8e00ff */
[----:B--2---:R-:W-:-:S04]  /*52d0*/  ISETP.NE.U32.AND P0, PT, R2, RZ, PT ;  /* 0x000000ff0200720c */ /* 0x004fc80003f05070 */
[----:B------:R-:W-:-:S13]  /*52e0*/  ISETP.NE.AND.EX P0, PT, R3, RZ, PT, P0 ;  /* 0x000000ff0300720c */ /* 0x000fda0003f05300 */
[----:B------:R-:W2:Y:S01]  /*52f0*/  @P0 LDC.64 R2, c[0x0][0x878] ;  /* 0x00021e00ff020b82 */ /* 0x000ea20000000a00 */
[----:B----4-:R-:W-:Y:S02]  /*5300*/  LOP3.LUT R6, R19, 0x1ffffff8, RZ, 0xc0, !PT ;  /* 0x1ffffff813067812 */ /* 0x010fe400078ec0ff */
[----:B------:R-:W-:-:S05]  /*5310*/  SHF.R.S32.HI R19, RZ, 0x3, R19 ;  /* 0x00000003ff137819 */ /* 0x000fca0000011413 */
[----:B------:R-:W3:Y:S01]  /*5320*/  S2UR UR5, SR_CTAID.Y ;  /* 0x00000000000579c3 */ /* 0x000ee20000002600 */
[----:B------:R-:W4:Y:S01]  /*5330*/  S2R R27, SR_CTAID.X ;  /* 0x00000000001b7919 */ /* 0x000f220000002500 */
[----:B------:R-:W-:Y:S02]  /*5340*/  IMAD.IADD R6, R11, 0x1, -R6 ;  /* 0x000000010b067824 */ /* 0x000fe400078e0a06 */
[----:B-1----:R-:W-:Y:S02]  /*5350*/  IMAD.SHL.U32 R7, R19, 0x40, RZ ;  /* 0x0000004013077824 */ /* 0x002fe400078e00ff */
[----:B------:R-:W-:-:S03]  /*5360*/  IMAD.SHL.U32 R20, R6, 0x8, RZ ;  /* 0x0000000806147824 */ /* 0x000fc600078e00ff */
[----:B------:R-:W-:Y:S01]  /*5370*/  LOP3.LUT R7, R7, 0x1c0, RZ, 0xc0, !PT ;  /* 0x000001c007077812 */ /* 0x000fe200078ec0ff */
[----:B--2---:R-:W-:-:S05]  /*5380*/  @P0 IMAD.WIDE R2, R25, 0x4, R2 ;  /* 0x0000000419020825 */ /* 0x004fca00078e0202 */
[----:B------:R1:W5:Y:S01]  /*5390*/  @P0 LDG.E R0, desc[UR38][R2.64] ;  /* 0x0000002602000981 */ /* 0x000362000c1e1900 */
[----:B---3--:R-:W-:Y:S01]  /*53a0*/  USHF.R.S32.HI UR6, URZ, 0x1f, UR5 ;  /* 0x0000001f3f067899 */ /* 0x008fe20008011405 */
[----:B-1----:R-:W-:Y:S02]  /*53b0*/  LEA.HI R3, R10, R11, RZ, 0x6 ;  /* 0x0000000b0a037211 */ /* 0x002fe400078f30ff */
[----:B------:R-:W-:Y:S02]  /*53c0*/  LOP3.LUT R2, R7, 0x38, R20, 0xf8, !PT ;  /* 0x0000003807027812 */ /* 0x000fe400078ef814 */
[----:B------:R-:W-:Y:S01]  /*53d0*/  SHF.R.U32.HI R7, RZ, 0x3, R7 ;  /* 0x00000003ff077819 */ /* 0x000fe20000011607 */
[----:B------:R-:W-:-:S03]  /*53e0*/  IMAD.SHL.U32 R3, R3, 0x8, RZ ;  /* 0x0000000803037824 */ /* 0x000fc600078e00ff */
[----:B------:R-:W-:-:S04]  /*53f0*/  LOP3.LUT R2, R2, R7, RZ, 0x3c, !PT ;  /* 0x0000000702027212 */ /* 0x000fc800078e3cff */
[----:B------:R-:W-:Y:S02]  /*5400*/  LOP3.LUT R6, R2, 0x7ffffe00, R3, 0xf8, !PT ;  /* 0x7ffffe0002067812 */ /* 0x000fe400078ef803 */
[----:B------:R-:W-:Y:S02]  /*5410*/  CS2R R2, SRZ ;  /* 0x0000000000027805 */ /* 0x000fe4000001ff00 */
[----:B------:R-:W-:Y:S01]  /*5420*/  @P4 SHF.R.S32.HI R8, RZ, 0x1f, R9 ;  /* 0x0000001fff084819 */ /* 0x000fe20000011409 */
[----:B----4-:R-:W-:Y:S06]  /*5430*/  @P0 BRA `(.L_x_499) ;  /* 0x0000000000100947 */ /* 0x010fec0003800000 */
[----:B------:R-:W-:Y:S05]  /*5440*/  @!P4 BRA `(.L_x_499) ;  /* 0x00000000000cc947 */ /* 0x000fea0003800000 */
[----:B------:R-:W2:Y:S04]  /*5450*/  LDG.E R7, desc[UR38][R4.64] ;  /* 0x0000002604077981 */ /* 0x000ea8000c1e1900 */
[----:B-----5:R-:W2:Y:S02]  /*5460*/  LDG.E R0, desc[UR38][R4.64+0x4] ;  /* 0x0000042604007981 */ /* 0x020ea4000c1e1900 */
[----:B--2---:R-:W-:-:S07]  /*5470*/  IMAD.IADD R0, R0, 0x1, -R7 ;  /* 0x0000000100007824 */ /* 0x004fce00078e0a07 */
.L_x_499:
[----:B------:R-:W-:Y:S01]  /*5480*/  LEA R30, R6, UR4, 0x1 ;  /* 0x00000004061e7c11 */ /* 0x000fe2000f8e08ff */
[----:B------:R-:W-:Y:S01]  /*5490*/  @P4 IMAD.MOV.U32 R2, RZ, RZ, R9 ;  /* 0x000000ffff024224 */ /* 0x000fe200078e0009 */
[----:B------:R-:W1:Y:S01]  /*54a0*/  LDC.64 R34, c[0x0][0x820] ;  /* 0x00020800ff227b82 */ /* 0x000e620000000a00 */
[----:B------:R-:W-:Y:S01]  /*54b0*/  @P4 IMAD.MOV.U32 R3, RZ, RZ, R8 ;  /* 0x000000ffff034224 */ /* 0x000fe200078e0008 */
[----:B------:R-:W-:Y:S01]  /*54c0*/  SHF.R.S32.HI R21, RZ, 0x1f, R20 ;  /* 0x0000001fff157819 */ /* 0x000fe20000011414 */
[----:B------:R2:W3:Y:S01]  /*54d0*/  LDS.128 R12, [R30+0x1000] ;  /* 0x001000001e0c7984 */ /* 0x0004e20000000c00 */
[----:B-----5:R-:W-:Y:S01]  /*54e0*/  IMAD R0, R27, -0x80, R0 ;  /* 0xffffff801b007824 */ /* 0x020fe200078e0200 */
[----:B------:R-:W-:Y:S01]  /*54f0*/  ULDC UR4, c[0x0][0x83c] ;  /* 0x00020f0000047ab9 */ /* 0x000fe20000000800 */
[----:B------:R-:W-:Y:S01]  /*5500*/  IMAD R18, R22, UR6, RZ ;  /* 0x0000000616127c24 */ /* 0x000fe2000f8e02ff */
[----:B------:R2:W4:Y:S01]  /*5510*/  LDS.128 R8, [R30+0x2000] ;  /* 0x002000001e087984 */ /* 0x0005220000000c00 */
[----:B------:R-:W-:Y:S01]  /*5520*/  VIADD R16, R19, 0x20 ;  /* 0x0000002013107836 */ /* 0x000fe20000000000 */
[----:B------:R-:W-:Y:S01]  /*5530*/  VIMNMX R24, R0, 0x80, PT ;  /* 0x0000008000187848 */ /* 0x000fe20003fe0100 */
[----:B------:R-:W-:Y:S01]  /*5540*/  IMAD R23, R23, UR5, R18 ;  /* 0x0000000517177c24 */ /* 0x000fe2000f8e0212 */
[----:B------:R2:W1:Y:S01]  /*5550*/  LDS.128 R4, [R30+0x3000] ;  /* 0x003000001e047984 */ /* 0x0004620000000c00 */
[----:B------:R-:W-:Y:S01]  /*5560*/  SHF.R.S32.HI R18, RZ, 0x1f, R25 ;  /* 0x0000001fff127819 */ /* 0x000fe20000011419 */
[C---:B------:R-:W-:Y:S01]  /*5570*/  VIADD R0, R19.reuse, 0x40 ;  /* 0x0000004013007836 */ /* 0x040fe20000000000 */
[-C--:B------:R-:W-:Y:S01]  /*5580*/  ISETP.GE.AND P3, PT, R19, R24.reuse, PT ;  /* 0x000000181300720c */ /* 0x080fe20003f66270 */
[----:B------:R-:W-:Y:S01]  /*5590*/  ULDC.64 UR8, c[0x0][0x858] ;  /* 0x0002160000087ab9 */ /* 0x000fe20000000a00 */
[----:B------:R-:W-:Y:S01]  /*55a0*/  ISETP.GE.AND P2, PT, R16, R24, PT ;  /* 0x000000181000720c */ /* 0x000fe20003f46270 */
[----:B------:R-:W-:Y:S01]  /*55b0*/  IMAD.WIDE.U32 R16, R22, UR5, R20 ;  /* 0x0000000516107c25 */ /* 0x000fe2000f8e0014 */
[----:B------:R-:W-:Y:S01]  /*55c0*/  ISETP.GE.OR P6, PT, R20, UR4, P3 ;  /* 0x0000000414007c0c */ /* 0x000fe20009fc6670 */
[----:B------:R-:W-:Y:S01]  /*55d0*/  BSSY B0, `(.L_x_500) ;  /* 0x000001c000007945 */ /* 0x000fe20003800000 */
[----:B------:R-:W-:Y:S01]  /*55e0*/  SEL R36, R18, RZ, !P4 ;  /* 0x000000ff12247207 */ /* 0x000fe20006000000 */
[----:B------:R-:W-:Y:S01]  /*55f0*/  IMAD.IADD R17, R17, 0x1, R23 ;  /* 0x0000000111117824 */ /* 0x000fe200078e0217 */
[----:B------:R-:W-:-:S02]  /*5600*/  IADD3 R2, P0, R19, R2, RZ ;  /* 0x0000000213027210 */ /* 0x000fc40007f1e0ff */
[-C--:B------:R-:W-:Y:S01]  /*5610*/  ISETP.GE.AND P1, PT, R0, R24.reuse, PT ;  /* 0x000000180000720c */ /* 0x080fe20003f26270 */
[----:B------:R-:W-:Y:S01]  /*5620*/  IMAD R0, R36, UR8, RZ ;  /* 0x0000000824007c24 */ /* 0x000fe2000f8e02ff */
[----:B------:R-:W-:Y:S02]  /*5630*/  SEL R33, R25, RZ, !P4 ;  /* 0x000000ff19217207 */ /* 0x000fe40006000000 */
[C---:B------:R-:W-:Y:S01]  /*5640*/  LEA.HI.X.SX32 R3, R19.reuse, R3, 0x1, P0 ;  /* 0x0000000313037211 */ /* 0x040fe200000f0eff */
[----:B------:R-:W-:Y:S01]  /*5650*/  VIADD R19, R19, 0x60 ;  /* 0x0000006013137836 */ /* 0x000fe20000000000 */
[C---:B------:R-:W-:Y:S01]  /*5660*/  ISETP.GE.OR P5, PT, R20.reuse, UR4, P2 ;  /* 0x0000000414007c0c */ /* 0x040fe200097a6670 */
[C---:B------:R-:W-:Y:S01]  /*5670*/  IMAD R23, R33.reuse, UR9, R0 ;  /* 0x0000000921177c24 */ /* 0x040fe2000f8e0200 */
[----:B------:R-:W-:Y:S01]  /*5680*/  ISETP.GE.OR P4, PT, R20, UR4, P1 ;  /* 0x0000000414007c0c */ /* 0x000fe20008f86670 */
[----:B------:R-:W-:Y:S01]  /*5690*/  IMAD.WIDE.U32 R28, R33, UR8, R16 ;  /* 0x00000008211c7c25 */ /* 0x000fe2000f8e0010 */
[----:B------:R-:W-:-:S03]  /*56a0*/  ISETP.GE.AND P0, PT, R19, R24, PT ;  /* 0x000000181300720c */ /* 0x000fc60003f06270 */
[----:B------:R-:W-:-:S04]  /*56b0*/  IMAD.WIDE R26, R27, 0x80, R2 ;  /* 0x000000801b1a7825 */ /* 0x000fc800078e0202 */
[----:B------:R-:W-:Y:S01]  /*56c0*/  IMAD.IADD R23, R29, 0x1, R23 ;  /* 0x000000011d177824 */ /* 0x000fe200078e0217 */
[----:B--2---:R-:W-:Y:S06]  /*56d0*/  @P6 BRA `(.L_x_501) ;  /* 0x00000000002c6947 */ /* 0x004fec0003800000 */
[----:B------:R-:W2:Y:S01]  /*56e0*/  LDS.128 R16, [R30+0x4000] ;  /* 0x004000001e107984 */ /* 0x000ea20000000c00 */
[----:B------:R-:W-:Y:S01]  /*56f0*/  ULDC.64 UR8, c[0x0][0x848] ;  /* 0x0002120000087ab9 */ /* 0x000fe20000000a00 */
[----:B------:R-:W-:Y:S02]  /*5700*/  IMAD.MOV.U32 R22, RZ, RZ, R28 ;  /* 0x000000ffff167224 */ /* 0x000fe400078e001c */
[----:B------:R-:W-:Y:S02]  /*5710*/  IMAD R25, R27, UR8, RZ ;  /* 0x000000081b197c24 */ /* 0x000fe4000f8e02ff */
[----:B------:R-:W-:-:S04]  /*5720*/  IMAD.WIDE.U32 R2, R26, UR8, R22 ;  /* 0x000000081a027c25 */ /* 0x000fc8000f8e0016 */
[----:B------:R-:W-:Y:S01]  /*5730*/  IMAD R25, R26, UR9, R25 ;  /* 0x000000091a197c24 */ /* 0x000fe2000f8e0219 */
[----:B------:R-:W-:Y:S02]  /*5740*/  ULDC.64 UR8, c[0x0][0x830] ;  /* 0x00020c0000087ab9 */ /* 0x000fe40000000a00 */
[----:B------:R-:W-:Y:S01]  /*5750*/  LEA R24, P6, R2, UR8, 0x1 ;  /* 0x0000000802187c11 */ /* 0x000fe2000f8c08ff */
[----:B------:R-:W-:-:S05]  /*5760*/  IMAD.IADD R3, R3, 0x1, R25 ;  /* 0x0000000103037824 */ /* 0x000fca00078e0219 */
[----:B------:R-:W-:-:S05]  /*5770*/  LEA.HI.X R25, R2, UR9, R3, 0x1, P6 ;  /* 0x0000000902197c11 */ /* 0x000fca000b0f0c03 */
[----:B--2---:R2:W-:Y:S02]  /*5780*/  STG.E.128 desc[UR38][R24.64], R16 ;  /* 0x0000001018007986 */ /* 0x0045e4000c101d26 */
.L_x_501:
[----:B------:R-:W-:Y:S05]  /*5790*/  BSYNC B0 ;  /* 0x0000000000007941 */ /* 0x000fea0003800000 */
.L_x_500:
[----:B--2---:R2:W1:Y:S01]  /*57a0*/  LDS.128 R16, [R30+0x5000] ;  /* 0x005000001e107984 */ /* 0x0044620000000c00 */
[----:B------:R-:W-:Y:S01]  /*57b0*/  BSSY B0, `(.L_x_502) ;  /* 0x0000010000007945 */ /* 0x000fe20003800000 */
[----:B------:R-:W-:-:S03]  /*57c0*/  ISETP.GE.OR P6, PT, R20, UR4, P0 ;  /* 0x0000000414007c0c */ /* 0x000fc600087c6670 */
[----:B------:R-:W-:Y:S10]  /*57d0*/  @P5 BRA `(.L_x_503) ;  /* 0x0000000000345947 */ /* 0x000ff40003800000 */
[----:B------:R-:W-:Y:S01]  /*57e0*/  IADD3 R25, P5, R26, 0x20, RZ ;  /* 0x000000201a197810 */ /* 0x000fe20007fbe0ff */
[----:B------:R-:W-:Y:S01]  /*57f0*/  ULDC.64 UR8, c[0x0][0x848] ;  /* 0x0002120000087ab9 */ /* 0x000fe20000000a00 */
[----:B------:R-:W-:Y:S02]  /*5800*/  IMAD.MOV.U32 R2, RZ, RZ, R28 ;  /* 0x000000ffff027224 */ /* 0x000fe400078e001c */
[----:B------:R-:W-:Y:S02]  /*5810*/  IMAD.MOV.U32 R3, RZ, RZ, R23 ;  /* 0x000000ffff037224 */ /* 0x000fe400078e0017 */
[----:B------:R-:W-:Y:S02]  /*5820*/  IMAD.X R0, RZ, RZ, R27, P5 ;  /* 0x000000ffff007224 */ /* 0x000fe400028e061b */
[----:B------:R-:W-:-:S04]  /*5830*/  IMAD.WIDE.U32 R2, R25, UR8, R2 ;  /* 0x0000000819027c25 */ /* 0x000fc8000f8e0002 */
[----:B------:R-:W-:-:S04]  /*5840*/  IMAD R0, R0, UR8, RZ ;  /* 0x0000000800007c24 */ /* 0x000fc8000f8e02ff */
[----:B------:R-:W-:Y:S01]  /*5850*/  IMAD R25, R25, UR9, R0 ;  /* 0x0000000919197c24 */ /* 0x000fe2000f8e0200 */
[----:B------:R-:W-:Y:S02]  /*5860*/  ULDC.64 UR8, c[0x0][0x830] ;  /* 0x00020c0000087ab9 */ /* 0x000fe40000000a00 */
[----:B------:R-:W-:Y:S01]  /*5870*/  LEA R24, P5, R2, UR8, 0x1 ;  /* 0x0000000802187c11 */ /* 0x000fe2000f8a08ff */
[----:B------:R-:W-:-:S05]  /*5880*/  IMAD.IADD R3, R3, 0x1, R25 ;  /* 0x0000000103037824 */ /* 0x000fca00078e0219 */
[----:B------:R-:W-:-:S05]  /*5890*/  LEA.HI.X R25, R2, UR9, R3, 0x1, P5 ;  /* 0x0000000902197c11 */ /* 0x000fca000a8f0c03 */
[----:B-1----:R1:W-:Y:S02]  /*58a0*/  STG.E.128 desc[UR38][R24.64], R16 ;  /* 0x0000001018007986 */ /* 0x0023e4000c101d26 */
.L_x_503:
[----:B------:R-:W-:Y:S05]  /*58b0*/  BSYNC B0 ;  /* 0x0000000000007941 */ /* 0x000fea0003800000 */
.L_x_502:
[----:B-1----:R1:W1:Y:S01]  /*58c0*/  LDS.128 R16, [R30+0x6000] ;  /* 0x006000001e107984 */ /* 0x0022620000000c00 */
[----:B------:R-:W-:Y:S01]  /*58d0*/  BSSY B0, `(.L_x_504) ;  /* 0x0000010000007945 */ /* 0x000fe20003800000 */
[----:B------:R-:W-:-:S03]  /*58e0*/  IMAD R32, R34, UR6, RZ ;  /* 0x0000000622207c24 */ /* 0x000fc6000f8e02ff */
[----:B------:R-:W-:Y:S05]  /*58f0*/  @P4 BRA `(.L_x_505) ;  /* 0x0000000000344947 */ /* 0x000fea0003800000 */
        /* <DEDUP_REMOVED lines=13> */
.L_x_505:
[----:B------:R-:W-:Y:S05]  /*59d0*/  BSYNC B0 ;  /* 0x0000000000007941 */ /* 0x000fea0003800000 */
.L_x_504:
[----:B-1----:R1:W1:Y:S01]  /*59e0*/  LDS.128 R16, [R30+0x7000] ;  /* 0x007000001e107984 */ /* 0x0022620000000c00 */
[----:B------:R-:W-:Y:S01]  /*59f0*/  BSSY B0, `(.L_x_506) ;  /* 0x0000011000007945 */ /* 0x000fe20003800000 */
[----:B------:R-:W-:Y:S02]  /*5a00*/  IMAD R31, R35, UR5, R32 ;  /* 0x00000005231f7c24 */ /* 0x000fe4000f8e0220 */
[----:B------:R-:W-:Y:S01]  /*5a10*/  IMAD.WIDE.U32 R24, R34, UR5, R20 ;  /* 0x0000000522187c25 */ /* 0x000fe2000f8e0014 */
[----:B------:R-:W-:Y:S06]  /*5a20*/  @P6 BRA `(.L_x_507) ;  /* 0x0000000000346947 */ /* 0x000fec0003800000 */
        /* <DEDUP_REMOVED lines=13> */
.L_x_507:
[----:B------:R-:W-:Y:S05]  /*5b00*/  BSYNC B0 ;  /* 0x0000000000007941 */ /* 0x000fea0003800000 */
.L_x_506:
[----:B-1----:R1:W1:Y:S01]  /*5b10*/  LDS.128 R16, [R30] ;  /* 0x000000001e107984 */ /* 0x0022620000000c00 */
[----:B------:R-:W-:Y:S01]  /*5b20*/  ULDC UR6, c[0x0][0x80c] ;  /* 0x0002030000067ab9 */ /* 0x000fe20000000800 */
[----:B------:R-:W-:Y:S01]  /*5b30*/  ULDC.64 UR4, c[0x0][0x828] ;  /* 0x00020a0000047ab9 */ /* 0x000fe20000000a00 */
[----:B------:R-:W-:Y:S01]  /*5b40*/  ISETP.GE.OR P3, PT, R20, UR6, P3 ;  /* 0x0000000614007c0c */ /* 0x000fe20009f66670 */
[----:B------:R-:W-:Y:S01]  /*5b50*/  IMAD.IADD R25, R25, 0x1, R31 ;  /* 0x0000000119197824 */ /* 0x000fe200078e021f */
[----:B------:R-:W-:Y:S01]  /*5b60*/  BSSY B0, `(.L_x_508) ;  /* 0x0000013000007945 */ /* 0x000fe20003800000 */
[----:B------:R-:W-:Y:S01]  /*5b70*/  IMAD R0, R36, UR4, RZ ;  /* 0x0000000424007c24 */ /* 0x000fe2000f8e02ff */
[C---:B------:R-:W-:Y:S01]  /*5b80*/  ISETP.GE.OR P2, PT, R20.reuse, UR6, P2 ;  /* 0x0000000614007c0c */ /* 0x040fe20009746670 */
[C---:B------:R-:W-:Y:S01]  /*5b90*/  IMAD.WIDE.U32 R24, R33.reuse, UR4, R24 ;  /* 0x0000000421187c25 */ /* 0x040fe2000f8e0018 */
[C---:B------:R-:W-:Y:S02]  /*5ba0*/  ISETP.GE.OR P1, PT, R20.reuse, UR6, P1 ;  /* 0x0000000614007c0c */ /* 0x040fe40008f26670 */
[----:B------:R-:W-:Y:S01]  /*5bb0*/  ISETP.GE.OR P0, PT, R20, UR6, P0 ;  /* 0x0000000614007c0c */ /* 0x000fe20008706670 */
[----:B------:R-:W-:-:S04]  /*5bc0*/  IMAD R21, R33, UR5, R0 ;  /* 0x0000000521157c24 */ /* 0x000fc8000f8e0200 */
[----:B------:R-:W-:Y:S01]  /*5bd0*/  IMAD.IADD R21, R25, 0x1, R21 ;  /* 0x0000000119157824 */ /* 0x000fe200078e0215 */
[----:B------:R-:W-:Y:S07]  /*5be0*/  @P3 BRA `(.L_x_509) ;  /* 0x0000000000283947 */ /* 0x000fee0003800000 */
        /* <DEDUP_REMOVED lines=9> */
[----:B-1----:R1:W-:Y:S02]  /*5c80*/  STG.E.128 desc[UR38][R22.64], R16 ;  /* 0x0000001016007986 */ /* 0x0023e4000c101d26 */
.L_x_509:
[----:B------:R-:W-:Y:S05]  /*5c90*/  BSYNC B0 ;  /* 0x0000000000007941 */ /* 0x000fea0003800000 */
.L_x_508:
[----:B------:R-:W-:Y:S04]  /*5ca0*/  BSSY B0, `(.L_x_510) ;  /* 0x000000f000007945 */ /* 0x000fe80003800000 */
[----:B------:R-:W-:Y:S05]  /*5cb0*/  @P2 BRA `(.L_x_511) ;  /* 0x0000000000342947 */ /* 0x000fea0003800000 */
[----:B-1----:R-:W-:Y:S01]  /*5cc0*/  IADD3 R17, P2, R26, 0x20, RZ ;  /* 0x000000201a117810 */ /* 0x002fe20007f5e0ff */
        /* <DEDUP_REMOVED lines=11> */
[----:B---3--:R1:W-:Y:S02]  /*5d80*/  STG.E.128 desc[UR38][R16.64], R12 ;  /* 0x0000000c10007986 */ /* 0x0083e4000c101d26 */
.L_x_511:
[----:B------:R-:W-:Y:S05]  /*5d90*/  BSYNC B0 ;  /* 0x0000000000007941 */ /* 0x000fea0003800000 */
.L_x_510:
[----:B------:R-:W-:Y:S04]  /*5da0*/  BSSY B0, `(.L_x_512) ;  /* 0x000000f000007945 */ /* 0x000fe80003800000 */
[----:B------:R-:W-:Y:S05]  /*5db0*/  @P1 BRA `(.L_x_513) ;  /* 0x0000000000341947 */ /* 0x000fea0003800000 */
[----:B-1-3--:R-:W-:Y:S01]  /*5dc0*/  IADD3 R13, P1, R26, 0x40, RZ ;  /* 0x000000401a0d7810 */ /* 0x00afe20007f3e0ff */
        /* <DEDUP_REMOVED lines=11> */
[----:B----4-:R1:W-:Y:S02]  /*5e80*/  STG.E.128 desc[UR38][R12.64], R8 ;  /* 0x000000080c007986 */ /* 0x0103e4000c101d26 */
.L_x_513:
[----:B------:R-:W-:Y:S05]  /*5e90*/  BSYNC B0 ;  /* 0x0000000000007941 */ /* 0x000fea0003800000 */
.L_x_512:
[----:B------:R-:W-:Y:S05]  /*5ea0*/  @P0 BRA `(.L_x_474) ;  /* 0x0000003800d40947 */ /* 0x000fea0003800000 */
[----:B-1--4-:R-:W-:Y:S01]  /*5eb0*/  IADD3 R9, P0, R26, 0x60, RZ ;  /* 0x000000601a097810 */ /* 0x012fe20007f1e0ff */
        /* <DEDUP_REMOVED lines=11> */
[----:B------:R1:W-:Y:S01]  /*5f70*/  STG.E.128 desc[UR38][R8.64], R4 ;  /* 0x0000000408007986 */ /* 0x0003e2000c101d26 */
[----:B------:R-:W-:Y:S05]  /*5f80*/  BRA `(.L_x_474) ;  /* 0x00000038009c7947 */ /* 0x000fea0003800000 */
.L_x_498:
[----:B------:R-:W2:Y:S01]  /*5f90*/  LDL R18, [R1+0xc] ;  /* 0x00000c0001127983 */ /* 0x000ea20000100800 */
[----:B------:R-:W3:Y:S08]  /*5fa0*/  LDC.64 R4, c[0x0][0x870] ;  /* 0x00021c00ff047b82 */ /* 0x000ef00000000a00 */
[----:B-1----:R-:W2:Y:S01]  /*5fb0*/  LDC.64 R2, c[0x0][0x870] ;  /* 0x00021c00ff027b82 */ /* 0x002ea20000000a00 */
[----:B------:R-:W-:Y:S01]  /*5fc0*/  ULDC UR4, c[0x0][0x808] ;  /* 0x0002020000047ab9 */ /* 0x000fe20000000800 */
[----:B------:R-:W1:Y:S06]  /*5fd0*/  S2R R15, SR_CTAID.X ;  /* 0x00000000000f7919 */ /* 0x000e6c0000002500 */
[----:B------:R-:W4:Y:S01]  /*5fe0*/  LDC.64 R16, c[0x0][0x820] ;  /* 0x00020800ff107b82 */ /* 0x000f220000000a00 */
[----:B---3--:R-:W-:-:S07]  /*5ff0*/  ISETP.NE.U32.AND P4, PT, R4, RZ, PT ;  /* 0x000000ff0400720c */ /* 0x008fce0003f85070 */
[----:B------:R-:W3:Y:S01]  /*6000*/  LDC.64 R20, c[0x0][0x850] ;  /* 0x00021400ff147b82 */ /* 0x000ee20000000a00 */
[----:B------:R-:W-:Y:S01]  /*6010*/  ISETP.NE.AND.EX P4, PT, R5, RZ, PT, P4 ;  /* 0x000000ff0500720c */ /* 0x000fe20003f85340 */
[----:B--2---:R-:W-:-:S06]  /*6020*/  IMAD.WIDE R4, R18, 0x4, R2 ;  /* 0x0000000412047825 */ /* 0x004fcc00078e0202 */
[----:B------:R-:W2:Y:S06]  /*6030*/  LDC.64 R2, c[0x0][0x878] ;  /* 0x00021e00ff027b82 */ /* 0x000eac0000000a00 */
[----:B------:R-:W3:Y:S01]  /*6040*/  @P4 LDG.E R9, desc[UR38][R4.64] ;  /* 0x0000002604094981 */ /* 0x000ee2000c1e1900 */
[----:B------:R-:W-:Y:S01]  /*6050*/  IMAD.U32 R0, RZ, RZ, UR4 ;  /* 0x00000004ff007e24 */ /* 0x000fe2000f8e00ff */
[----:B--2---:R-:W-:-:S04]  /*6060*/  ISETP.NE.U32.AND P0, PT, R2, RZ, PT ;  /* 0x000000ff0200720c */ /* 0x004fc80003f05070 */
[----:B------:R-:W-:-:S13]  /*6070*/  ISETP.NE.AND.EX P0, PT, R3, RZ, PT, P0 ;  /* 0x000000ff0300720c */ /* 0x000fda0003f05300 */
[----:B------:R-:W2:Y:S02]  /*6080*/  @P0 LDC.64 R2, c[0x0][0x878] ;  /* 0x00021e00ff020b82 */ /* 0x000ea40000000a00 */
[----:B--2---:R-:W-:Y:S02]  /*6090*/  @P0 IMAD.WIDE R6, R18, 0x4, R2 ;  /* 0x0000000412060825 */ /* 0x004fe400078e0202 */
[----:B------:R-:W2:Y:S04]  /*60a0*/  S2R R2, SR_TID.X ;  /* 0x0000000000027919 */ /* 0x000ea80000002100 */
[----:B------:R-:W1:Y:S01]  /*60b0*/  S2UR UR4, SR_CTAID.Y ;  /* 0x00000000000479c3 */ /* 0x000e620000002600 */
[----:B------:R4:W5:Y:S01]  /*60c0*/  @P0 LDG.E R0, desc[UR38][R6.64] ;  /* 0x0000002606000981 */ /* 0x000962000c1e1900 */
[----:B-1----:R-:W-:-:S06]  /*60d0*/  USHF.R.S32.HI UR5, URZ, 0x1f, UR4 ;  /* 0x0000001f3f057899 */ /* 0x002fcc0008011404 */
[----:B----4-:R-:W-:Y:S02]  /*60e0*/  IMAD R6, R16, UR5, RZ ;  /* 0x0000000510067c24 */ /* 0x010fe4000f8e02ff */
[----:B--2---:R-:W-:-:S05]  /*60f0*/  VIADD R8, R2, 0xffffff80 ;  /* 0xffffff8002087836 */ /* 0x004fca0000000000 */
[----:B------:R-:W-:-:S04]  /*6100*/  SHF.R.S32.HI R3, RZ, 0x1f, R8 ;  /* 0x0000001fff037819 */ /* 0x000fc80000011408 */
[----:B------:R-:W-:Y:S02]  /*6110*/  LEA.HI R10, R3, R8, RZ, 0x3 ;  /* 0x00000008030a7211 */ /* 0x000fe400078f18ff */
[----:B------:R-:W-:Y:S02]  /*6120*/  CS2R R2, SRZ ;  /* 0x0000000000027805 */ /* 0x000fe4000001ff00 */
[----:B------:R-:W-:Y:S02]  /*6130*/  LOP3.LUT R11, R10, 0x1ffffff8, RZ, 0xc0, !PT ;  /* 0x1ffffff80a0b7812 */ /* 0x000fe400078ec0ff */
[----:B------:R-:W-:-:S03]  /*6140*/  SHF.R.S32.HI R13, RZ, 0x3, R10 ;  /* 0x00000003ff0d7819 */ /* 0x000fc6000001140a */
[----:B------:R-:W-:-:S04]  /*6150*/  IMAD.IADD R11, R8, 0x1, -R11 ;  /* 0x00000001080b7824 */ /* 0x000fc800078e0a0b */
[----:B------:R-:W-:-:S05]  /*6160*/  IMAD.SHL.U32 R10, R11, 0x8, RZ ;  /* 0x000000080b0a7824 */ /* 0x000fca00078e00ff */
[----:B------:R-:W-:Y:S01]  /*6170*/  SHF.R.S32.HI R11, RZ, 0x1f, R10 ;  /* 0x0000001fff0b7819 */ /* 0x000fe2000001140a */
[--C-:B---3--:R-:W-:Y:S01]  /*6180*/  @P4 IMAD.MOV.U32 R2, RZ, RZ, R9.reuse ;  /* 0x000000ffff024224 */ /* 0x108fe200078e0009 */
[----:B------:R-:W-:-:S04]  /*6190*/  @P4 SHF.R.S32.HI R3, RZ, 0x1f, R9 ;  /* 0x0000001fff034819 */ /* 0x000fc80000011409 */
[----:B------:R-:W-:-:S04]  /*61a0*/  IADD3 R2, P1, R13, R2, RZ ;  /* 0x000000020d027210 */ /* 0x000fc80007f3e0ff */
[----:B------:R-:W-:Y:S01]  /*61b0*/  LEA.HI.X.SX32 R3, R13, R3, 0x1, P1 ;  /* 0x000000030d037211 */ /* 0x000fe200008f0eff */
[----:B------:R-:W-:Y:S08]  /*61c0*/  @P0 BRA `(.L_x_514) ;  /* 0x0000000000100947 */ /* 0x000ff00003800000 */
[----:B------:R-:W-:Y:S05]  /*61d0*/  @!P4 BRA `(.L_x_514) ;  /* 0x00000000000cc947 */ /* 0x000fea0003800000 */
[----:B------:R-:W2:Y:S04]  /*61e0*/  LDG.E R7, desc[UR38][R4.64] ;  /* 0x0000002604077981 */ /* 0x000ea8000c1e1900 */
[----:B-----5:R-:W2:Y:S02]  /*61f0*/  LDG.E R0, desc[UR38][R4.64+0x4] ;  /* 0x0000042604007981 */ /* 0x020ea4000c1e1900 */
[----:B--2---:R-:W-:-:S07]  /*6200*/  IMAD.IADD R0, R0, 0x1, -R7 ;  /* 0x0000000100007824 */ /* 0x004fce00078e0a07 */
.L_x_514:
[----:B-----5:R-:W-:Y:S01]  /*6210*/  IMAD R0, R15, -0x80, R0 ;  /* 0xffffff800f007824 */ /* 0x020fe200078e0200 */
[----:B------:R-:W-:Y:S01]  /*6220*/  ULDC UR8, c[0x0][0x80c] ;  /* 0x0002030000087ab9 */ /* 0x000fe20000000800 */
[----:B------:R-:W-:Y:S01]  /*6230*/  IMAD R17, R17, UR4, R6 ;  /* 0x0000000411117c24 */ /* 0x000fe2000f8e0206 */
[----:B------:R-:W-:Y:S01]  /*6240*/  SHF.R.S32.HI R6, RZ, 0x1f, R18 ;  /* 0x0000001fff067819 */ /* 0x000fe20000011412 */
[C---:B------:R-:W-:Y:S01]  /*6250*/  VIADD R7, R13.reuse, 0x20 ;  /* 0x000000200d077836 */ /* 0x040fe20000000000 */
[CC--:B------:R-:W-:Y:S01]  /*6260*/  ISETP.GE.AND P3, PT, R13.reuse, R0.reuse, PT ;  /* 0x000000000d00720c */ /* 0x0c0fe20003f66270 */
[C---:B------:R-:W-:Y:S01]  /*6270*/  VIADD R9, R13.reuse, 0x40 ;  /* 0x000000400d097836 */ /* 0x040fe20000000000 */
[----:B------:R-:W-:Y:S01]  /*6280*/  SEL R14, R6, RZ, !P4 ;  /* 0x000000ff060e7207 */ /* 0x000fe20006000000 */
[----:B------:R-:W-:Y:S01]  /*6290*/  VIADD R13, R13, 0x60 ;  /* 0x000000600d0d7836 */ /* 0x000fe20000000000 */
[----:B------:R-:W-:Y:S01]  /*62a0*/  SEL R19, R18, RZ, !P4 ;  /* 0x000000ff12137207 */ /* 0x000fe20006000000 */
[----:B------:R-:W-:Y:S01]  /*62b0*/  IMAD.WIDE.U32 R4, R16, UR4, R10 ;  /* 0x0000000410047c25 */ /* 0x000fe2000f8e000a */
[----:B------:R-:W-:Y:S01]  /*62c0*/  ISETP.GE.OR P4, PT, R10, UR8, P3 ;  /* 0x000000080a007c0c */ /* 0x000fe20009f86670 */
[----:B------:R-:W-:Y:S01]  /*62d0*/  ULDC.64 UR6, c[0x0][0x828] ;  /* 0x00020a0000067ab9 */ /* 0x000fe20000000a00 */
[-C--:B------:R-:W-:Y:S01]  /*62e0*/  ISETP.GE.AND P2, PT, R7, R0.reuse, PT ;  /* 0x000000000700720c */ /* 0x080fe20003f46270 */
[----:B------:R-:W-:Y:S01]  /*62f0*/  IMAD.IADD R5, R5, 0x1, R17 ;  /* 0x0000000105057824 */ /* 0x000fe200078e0211 */
[-C--:B------:R-:W-:Y:S01]  /*6300*/  ISETP.GE.AND P1, PT, R9, R0.reuse, PT ;  /* 0x000000000900720c */ /* 0x080fe20003f26270 */
[----:B------:R-:W-:Y:S01]  /*6310*/  IMAD R12, R20, UR5, RZ ;  /* 0x00000005140c7c24 */ /* 0x000fe2000f8e02ff */
[----:B------:R-:W-:Y:S01]  /*6320*/  ISETP.GE.AND P0, PT, R13, R0, PT ;  /* 0x000000000d00720c */ /* 0x000fe20003f06270 */
[----:B------:R-:W-:Y:S01]  /*6330*/  IMAD R0, R14, UR6, RZ ;  /* 0x000000060e007c24 */ /* 0x000fe2000f8e02ff */
[----:B------:R-:W-:Y:S01]  /*6340*/  ULDC UR9, c[0x0][0x83c] ;  /* 0x00020f0000097ab9 */ /* 0x000fe20000000800 */
[----:B------:R-:W-:Y:S01]  /*6350*/  IMAD.WIDE.U32 R8, R19, UR6, R4 ;  /* 0x0000000613087c25 */ /* 0x000fe2000f8e0004 */
[----:B------:R-:W-:Y:S01]  /*6360*/  BSSY B0, `(.L_x_515) ;  /* 0x0000012000007945 */ /* 0x000fe20003800000 */
[----:B------:R-:W-:-:S02]  /*6370*/  ISETP.GE.OR P6, PT, R10, UR8, P2 ;  /* 0x000000080a007c0c */ /* 0x000fc400097c6670 */
[----:B------:R-:W-:Y:S01]  /*6380*/  IMAD R13, R19, UR7, R0 ;  /* 0x00000007130d7c24 */ /* 0x000fe2000f8e0200 */
[----:B------:R-:W-:Y:S01]  /*6390*/  ISETP.GE.OR P5, PT, R10, UR8, P1 ;  /* 0x000000080a007c0c */ /* 0x000fe20008fa6670 */
[----:B------:R-:W-:-:S04]  /*63a0*/  IMAD.WIDE R6, R15, 0x80, R2 ;  /* 0x000000800f067825 */ /* 0x000fc800078e0202 */
[----:B------:R-:W-:Y:S02]  /*63b0*/  IMAD R21, R21, UR4, R12 ;  /* 0x0000000415157c24 */ /* 0x000fe4000f8e020c */
[----:B------:R-:W-:Y:S01]  /*63c0*/  IMAD.IADD R5, R9, 0x1, R13 ;  /* 0x0000000109057824 */ /* 0x000fe200078e020d */
[----:B------:R-:W-:Y:S06]  /*63d0*/  @P4 BRA `(.L_x_516) ;  /* 0x0000000000284947 */ /* 0x000fec0003800000 */
        /* <DEDUP_REMOVED lines=9> */
[----:B------:R1:W-:Y:S02]  /*6470*/  STG.E.128 desc[UR38][R12.64], RZ ;  /* 0x000000ff0c007986 */ /* 0x0003e4000c101d26 */
.L_x_516:
[----:B------:R-:W-:Y:S05]  /*6480*/  BSYNC B0 ;  /* 0x0000000000007941 */ /* 0x000fea0003800000 */
.L_x_515:
[----:B-1----:R-:W-:Y:S01]  /*6490*/  IMAD.WIDE.U32 R12, R20, UR4, R10 ;  /* 0x00000004140c7c25 */ /* 0x002fe2000f8e000a */
[----:B------:R-:W-:Y:S01]  /*64a0*/  BSSY B0, `(.L_x_517) ;  /* 0x0000012000007945 */ /* 0x000fe20003800000 */
[C---:B------:R-:W-:Y:S02]  /*64b0*/  ISETP.GE.OR P4, PT, R10.reuse, UR8, P0 ;  /* 0x000000080a007c0c */ /* 0x040fe40008786670 */
[----:B------:R-:W-:Y:S01]  /*64c0*/  ISETP.GE.OR P3, PT, R10, UR9, P3 ;  /* 0x000000090a007c0c */ /* 0x000fe20009f66670 */
[----:B------:R-:W-:Y:S01]  /*64d0*/  IMAD.IADD R15, R13, 0x1, R21 ;  /* 0x000000010d0f7824 */ /* 0x000fe200078e0215 */
[----:B------:R-:W-:Y:S11]  /*64e0*/  @P6 BRA `(.L_x_518) ;  /* 0x0000000000346947 */ /* 0x000ff60003800000 */
        /* <DEDUP_REMOVED lines=12> */
[----:B------:R1:W-:Y:S02]  /*65b0*/  STG.E.128 desc[UR38][R16.64], RZ ;  /* 0x000000ff10007986 */ /* 0x0003e4000c101d26 */
.L_x_518:
[----:B------:R-:W-:Y:S05]  /*65c0*/  BSYNC B0 ;  /* 0x0000000000007941 */ /* 0x000fea0003800000 */
.L_x_517:
        /* <DEDUP_REMOVED lines=15> */
.L_x_520:
[----:B------:R-:W-:Y:S05]  /*66c0*/  BSYNC B0 ;  /* 0x0000000000007941 */ /* 0x000fea0003800000 */
.L_x_519:
[----:B------:R-:W-:Y:S04]  /*66d0*/  BSSY B0, `(.L_x_521) ;  /* 0x000000f000007945 */ /* 0x000fe80003800000 */
        /* <DEDUP_REMOVED lines=14> */
.L_x_522:
[----:B------:R-:W-:Y:S05]  /*67c0*/  BSYNC B0 ;  /* 0x0000000000007941 */ /* 0x000fea0003800000 */
.L_x_521:
[----:B------:R-:W-:Y:S01]  /*67d0*/  ULDC.64 UR4, c[0x0][0x858] ;  /* 0x0002160000047ab9 */ /* 0x000fe20000000a00 */
[----:B------:R-:W-:Y:S01]  /*67e0*/  BSSY B0, `(.L_x_523) ;  /* 0x0000014000007945 */ /* 0x000fe20003800000 */
[----:B------:R-:W-:Y:S01]  /*67f0*/  IMAD R0, R14, UR4, RZ ;  /* 0x000000040e007c24 */ /* 0x000fe2000f8e02ff */
[C---:B------:R-:W-:Y:S01]  /*6800*/  ISETP.GE.OR P2, PT, R10.reuse, UR9, P2 ;  /* 0x000000090a007c0c */ /* 0x040fe20009746670 */
[----:B------:R-:W-:Y:S01]  /*6810*/  IMAD.MOV.U32 R14, RZ, RZ, R12 ;  /* 0x000000ffff0e7224 */ /* 0x000fe200078e000c */
[C---:B------:R-:W-:Y:S01]  /*6820*/  ISETP.GE.OR P1, PT, R10.reuse, UR9, P1 ;  /* 0x000000090a007c0c */ /* 0x040fe20008f26670 */
[C---:B---3--:R-:W-:Y:S01]  /*6830*/  IMAD R5, R19.reuse, UR5, R0 ;  /* 0x0000000513057c24 */ /* 0x048fe2000f8e0200 */
[----:B------:R-:W-:Y:S01]  /*6840*/  ISETP.GE.OR P0, PT, R10, UR9, P0 ;  /* 0x000000090a007c0c */ /* 0x000fe20008706670 */
[----:B------:R-:W-:-:S04]  /*6850*/  IMAD.WIDE.U32 R8, R19, UR4, R14 ;  /* 0x0000000413087c25 */ /* 0x000fc8000f8e000e */
        /* <DEDUP_REMOVED lines=12> */
.L_x_524:
[----:B------:R-:W-:Y:S05]  /*6920*/  BSYNC B0 ;  /* 0x0000000000007941 */ /* 0x000fea0003800000 */
.L_x_523:
[----:B------:R-:W-:Y:S04]  /*6930*/  BSSY B0, `(.L_x_525) ;  /* 0x000000f000007945 */ /* 0x000fe80003800000 */
[----:B------:R-:W-:Y:S05]  /*6940*/  @P2 BRA `(.L_x_526) ;  /* 0x0000000000342947 */ /* 0x000fea0003800000 */
[----:B---3--:R-:W-:Y:S01]  /*6950*/  IADD3 R11, P2, R6, 0x20, RZ ;  /* 0x00000020060b7810 */ /* 0x008fe20007f5e0ff */
        /* <DEDUP_REMOVED lines=12> */
.L_x_526:
[----:B------:R-:W-:Y:S05]  /*6a20*/  BSYNC B0 ;  /* 0x0000000000007941 */ /* 0x000fea0003800000 */
.L_x_525:
[----:B------:R-:W-:Y:S04]  /*6a30*/  BSSY B0, `(.L_x_527) ;  /* 0x000000f000007945 */ /* 0x000fe80003800000 */
[----:B------:R-:W-:Y:S05]  /*6a40*/  @P1 BRA `(.L_x_528) ;  /* 0x0000000000341947 */ /* 0x000fea0003800000 */
[----:B---34-:R-:W-:Y:S01]  /*6a50*/  IADD3 R11, P1, R6, 0x40, RZ ;  /* 0x00000040060b7810 */ /* 0x018fe20007f3e0ff */
        /* <DEDUP_REMOVED lines=12> */
.L_x_528:
[----:B------:R-:W-:Y:S05]  /*6b20*/  BSYNC B0 ;  /* 0x0000000000007941 */ /* 0x000fea0003800000 */
.L_x_527:
        /* <DEDUP_REMOVED lines=13> */
[----:B------:R1:W-:Y:S01]  /*6c00*/  STG.E.128 desc[UR38][R4.64], RZ ;  /* 0x000000ff04007986 */ /* 0x0003e2000c101d26 */
[----:B------:R-:W-:Y:S05]  /*6c10*/  BRA `(.L_x_474) ;  /* 0x0000002c00787947 */ /* 0x000fea0003800000 */
.L_x_469:
[----:B------:R-:W-:-:S08]  /*6c20*/  NOP ;  /* 0x0000000000007918 */ /* 0x000fd00000000000 */
[----:B---3--:R-:W1:-:S00]  /*6c30*/  USETMAXREG.DEALLOC.CTAPOOL 0x18 ;  /* 0x00000018000079c8 */ /* 0x008e4000080e0500 */
[----:B-1----:R-:W-:-:S06]  /*6c40*/  LOP3.LUT R0, R0, 0x3, RZ, 0xc0, !PT ;  /* 0x0000000300007812 */ /* 0x002fcc00078ec0ff */
[----:B------:R-:W1:Y:S02]  /*6c50*/  SHFL.IDX PT, R0, R0, RZ, 0x1f ;  /* 0x00001fff00007589 */ /* 0x000e6400000e0000 */
[----:B-1----:R-:W-:-:S13]  /*6c60*/  ISETP.NE.AND P0, PT, R0, RZ, PT ;  /* 0x000000ff0000720c */ /* 0x002fda0003f05270 */
[----:B------:R-:W-:Y:S05]  /*6c70*/  @!P0 BRA `(.L_x_529) ;  /* 0x0000000c00d48947 */ /* 0x000fea0003800000 */
[----:B------:R-:W-:-:S13]  /*6c80*/  ISETP.NE.AND P0, PT, R0, 0x1, PT ;  /* 0x000000010000780c */ /* 0x000fda0003f05270 */
[----:B------:R-:W-:Y:S05]  /*6c90*/  @P0 BRA `(.L_x_474) ;  /* 0x0000002c00580947 */ /* 0x000fea0003800000 */
[----:B------:R-:W-:Y:S01]  /*6ca0*/  ULDC.64 UR4, c[0x0][0x8d8] ;  /* 0x0002360000047ab9 */ /* 0x000fe20000000a00 */
[----:B------:R-:W1:Y:S01]  /*6cb0*/  S2UR UR12, SR_CTAID.Z ;  /* 0x00000000000c79c3 */ /* 0x000e620000002700 */
[----:B------:R-:W-:-:S04]  /*6cc0*/  ISETP.NE.U32.AND P0, PT, RZ, UR4, PT ;  /* 0x00000004ff007c0c */ /* 0x000fc8000bf05070 */
[----:B------:R-:W-:-:S13]  /*6cd0*/  ISETP.NE.AND.EX P0, PT, RZ, UR5, PT, P0 ;  /* 0x00000005ff007c0c */ /* 0x000fda000bf05300 */
[----:B------:R-:W-:Y:S05]  /*6ce0*/  @!P0 BRA `(.L_x_530) ;  /* 0x00000000001c8947 */ /* 0x000fea0003800000 */
[----:B------:R-:W-:Y:S02]  /*6cf0*/  ULDC.64 UR4, c[0x0][0x8d8] ;  /* 0x0002360000047ab9 */ /* 0x000fe40000000a00 */
[----:B-1----:R-:W-:-:S06]  /*6d00*/  UIMAD.WIDE UR4, UR12, 0x4, UR4 ;  /* 0x000000040c0478a5 */ /* 0x002fcc000f8e0204 */
[----:B------:R-:W-:Y:S02]  /*6d10*/  IMAD.U32 R2, RZ, RZ, UR4 ;  /* 0x00000004ff027e24 */ /* 0x000fe4000f8e00ff */
[----:B------:R-:W-:-:S05]  /*6d20*/  IMAD.U32 R3, RZ, RZ, UR5 ;  /* 0x00000005ff037e24 */ /* 0x000fca000f8e00ff */
[----:B------:R-:W2:Y:S02]  /*6d30*/  LDG.E R2, desc[UR38][R2.64] ;  /* 0x0000002602027981 */ /* 0x000ea4000c1e1900 */
[----:B--2---:R-:W-:Y:S01]  /*6d40*/  R2UR UR5, R2 ;  /* 0x00000000020572ca */ /* 0x004fe200000e0000 */
[----:B------:R-:W-:-:S14]  /*6d50*/  BRA `(.L_x_531) ;  /* 0x0000000000387947 */ /* 0x000fdc0003800000 */
.L_x_530:
[----:B------:R-:W-:Y:S02]  /*6d60*/  ULDC.64 UR4, c[0x0][0x8d0] ;  /* 0x0002340000047ab9 */ /* 0x000fe40000000a00 */
[----:B------:R-:W-:-:S04]  /*6d70*/  ISETP.NE.U32.AND P0, PT, RZ, UR4, PT ;  /* 0x00000004ff007c0c */ /* 0x000fc8000bf05070 */
[----:B------:R-:W-:-:S13]  /*6d80*/  ISETP.NE.AND.EX P0, PT, RZ, UR5, PT, P0 ;  /* 0x00000005ff007c0c */ /* 0x000fda000bf05300 */
[----:B------:R-:W-:Y:S05]  /*6d90*/  @!P0 BRA `(.L_x_532) ;  /* 0x0000000000248947 */ /* 0x000fea0003800000 */
[----:B------:R-:W-:Y:S02]  /*6da0*/  ULDC.64 UR4, c[0x0][0x8d0] ;  /* 0x0002340000047ab9 */ /* 0x000fe40000000a00 */
[----:B-1----:R-:W-:-:S06]  /*6db0*/  UIMAD.WIDE UR4, UR12, 0x4, UR4 ;  /* 0x000000040c0478a5 */ /* 0x002fcc000f8e0204 */
[----:B------:R-:W-:Y:S02]  /*6dc0*/  IMAD.U32 R2, RZ, RZ, UR4 ;  /* 0x00000004ff027e24 */ /* 0x000fe4000f8e00ff */
[----:B------:R-:W-:-:S05]  /*6dd0*/  IMAD.U32 R3, RZ, RZ, UR5 ;  /* 0x00000005ff037e24 */ /* 0x000fca000f8e00ff */
[----:B------:R-:W2:Y:S04]  /*6de0*/  LDG.E R0, desc[UR38][R2.64] ;  /* 0x0000002602007981 */ /* 0x000ea8000c1e1900 */
[----:B------:R-:W2:Y:S02]  /*6df0*/  LDG.E R5, desc[UR38][R2.64+0x4] ;  /* 0x0000042602057981 */ /* 0x000ea4000c1e1900 */
[----:B--2---:R-:W-:-:S05]  /*6e00*/  IMAD.IADD R0, R5, 0x1, -R0 ;  /* 0x0000000105007824 */ /* 0x004fca00078e0a00 */
[----:B------:R-:W-:Y:S01]  /*6e10*/  R2UR UR5, R0 ;  /* 0x00000000000572ca */ /* 0x000fe200000e0000 */
[----:B------:R-:W-:-:S14]  /*6e20*/  BRA `(.L_x_531) ;  /* 0x0000000000047947 */ /* 0x000fdc0003800000 */
.L_x_532:
[----:B------:R-:W-:-:S05]  /*6e30*/  ULDC UR5, c[0x0][0x8bc] ;  /* 0x00022f0000057ab9 */ /* 0x000fca0000000800 */
.L_x_531:
[----:B------:R-:W2:Y:S02]  /*6e40*/  S2UR UR4, SR_CTAID.X ;  /* 0x00000000000479c3 */ /* 0x000ea40000002500 */
[----:B--2---:R-:W-:-:S04]  /*6e50*/  USHF.L.U32 UR4, UR4, 0x7, URZ ;  /* 0x0000000704047899 */ /* 0x004fc8000800063f */
[----:B------:R-:W-:-:S04]  /*6e60*/  UISETP.GE.AND UP0, UPT, UR4, UR5, UPT ;  /* 0x000000050400728c */ /* 0x000fc8000bf06270 */
[----:B-1----:R-:W-:-:S06]  /*6e70*/  USEL UR12, UR12, 0xffffffff, !UP0 ;  /* 0xffffffff0c0c7887 */ /* 0x002fcc000c000000 */
[----:B------:R-:W-:-:S13]  /*6e80*/  ISETP.LE.AND P0, PT, RZ, UR12, PT ;  /* 0x0000000cff007c0c */ /* 0x000fda000bf03270 */
[----:B------:R-:W-:Y:S05]  /*6e90*/  @!P0 BRA `(.L_x_474) ;  /* 0x0000002800d88947 */ /* 0x000fea0003800000 */
[----:B------:R-:W-:Y:S02]  /*6ea0*/  ULDC.64 UR4, c[0x0][0x770] ;  /* 0x0001dc0000047ab9 */ /* 0x000fe40000000a00 */
[----:B------:R-:W-:-:S04]  /*6eb0*/  UISETP.NE.U32.AND UP0, UPT, UR4, URZ, UPT ;  /* 0x0000003f0400728c */ /* 0x000fc8000bf05070 */
[----:B------:R-:W-:-:S03]  /*6ec0*/  UISETP.NE.AND.EX UP0, UPT, UR5, URZ, UPT, UP0 ;  /* 0x0000003f0500728c */ /* 0x000fc6000bf05300 */
[----:B------:R-:W-:Y:S02]  /*6ed0*/  ULDC.64 UR4, c[0x0][0x770] ;  /* 0x0001dc0000047ab9 */ /* 0x000fe40000000a00 */
[----:B------:R-:W-:Y:S01]  /*6ee0*/  UIMAD.WIDE UR4, UR12, 0x4, UR4 ;  /* 0x000000040c0478a5 */ /* 0x000fe2000f8e0204 */
[----:B------:R-:W-:-:S05]  /*6ef0*/  PLOP3.LUT P0, PT, PT, PT, UP0, 0x80, 0x0 ;  /* 0x000000000000781c */ /* 0x000fca0003f0f008 */
[----:B------:R-:W-:Y:S02]  /*6f00*/  IMAD.U32 R2, RZ, RZ, UR4 ;  /* 0x00000004ff027e24 */ /* 0x000fe4000f8e00ff */
[----:B------:R-:W-:Y:S01]  /*6f10*/  IMAD.U32 R3, RZ, RZ, UR5 ;  /* 0x00000005ff037e24 */ /* 0x000fe2000f8e00ff */
[----:B------:R-:W-:-:S05]  /*6f20*/  ULDC.64 UR4, c[0x0][0x780] ;  /* 0x0001e00000047ab9 */ /* 0x000fca0000000a00 */
[----:B------:R-:W2:Y:S01]  /*6f30*/  @P0 LDG.E R6, desc[UR38][R2.64] ;  /* 0x0000002602060981 */ /* 0x000ea2000c1e1900 */
[----:B------:R-:W-:Y:S01]  /*6f40*/  UISETP.NE.U32.AND UP1, UPT, UR4, URZ, UPT ;  /* 0x0000003f0400728c */ /* 0x000fe2000bf25070 */
[----:B------:R-:W-:-:S03]  /*6f50*/  ULDC UR6, c[0x0][0x280] ;  /* 0x0000a00000067ab9 */ /* 0x000fc60000000800 */
[----:B------:R-:W-:Y:S01]  /*6f60*/  UISETP.NE.AND.EX UP1, UPT, UR5, URZ, UPT, UP1 ;  /* 0x0000003f0500728c */ /* 0x000fe2000bf25310 */
[----:B------:R-:W-:-:S05]  /*6f70*/  IMAD.U32 R0, RZ, RZ, UR6 ;  /* 0x00000006ff007e24 */ /* 0x000fca000f8e00ff */
[----:B------:R-:W-:-:S05]  /*6f80*/  PLOP3.LUT P1, PT, PT, PT, UP1, 0x80, 0x0 ;  /* 0x000000000000781c */ /* 0x000fca0003f2f018 */
[----:B------:R-:W-:Y:S02]  /*6f90*/  @UP1 ULDC.64 UR4, c[0x0][0x780] ;  /* 0x0001e00000041ab9 */ /* 0x000fe40000000a00 */
[----:B------:R-:W-:-:S06]  /*6fa0*/  @UP1 UIMAD.WIDE UR4, UR12, 0x4, UR4 ;  /* 0x000000040c0418a5 */ /* 0x000fcc000f8e0204 */
[----:B------:R-:W-:Y:S02]  /*6fb0*/  IMAD.U32 R4, RZ, RZ, UR4 ;  /* 0x00000004ff047e24 */ /* 0x000fe4000f8e00ff */
[----:B------:R-:W-:-:S05]  /*6fc0*/  IMAD.U32 R5, RZ, RZ, UR5 ;  /* 0x00000005ff057e24 */ /* 0x000fca000f8e00ff */
[----:B------:R1:W5:Y:S01]  /*6fd0*/  @P1 LDG.E R0, desc[UR38][R4.64] ;  /* 0x0000002604001981 */ /* 0x000362000c1e1900 */
[----:B------:R-:W-:Y:S01]  /*6fe0*/  PLOP3.LUT P2, PT, PT, PT, UP0, 0x80, 0x0 ;  /* 0x000000000000781c */ /* 0x000fe20003f4f008 */
[----:B------:R-:W3:Y:S02]  /*6ff0*/  S2UR UR13, SR_CTAID.Y ;  /* 0x00000000000d79c3 */ /* 0x000ee40000002600 */
[----:B---3--:R-:W-:-:S10]  /*7000*/  USHF.R.S32.HI UR7, URZ, 0x1f, UR13 ;  /* 0x0000001f3f077899 */ /* 0x008fd4000801140d */
[----:B--2---:R-:W-:-:S13]  /*7010*/  @P2 R2UR UR4, R6 ;  /* 0x00000000060422ca */ /* 0x004fda00000e0000 */
[----:B------:R-:W-:-:S04]  /*7020*/  @UP0 ULEA UR4, UR12, UR4, 0x7 ;  /* 0x000000040c040291 */ /* 0x000fc8000f8e383f */
[----:B------:R-:W-:-:S04]  /*7030*/  @UP0 USHF.R.S32.HI UR5, URZ, 0x1f, UR4 ;  /* 0x0000001f3f050899 */ /* 0x000fc80008011404 */
[----:B------:R-:W-:-:S04]  /*7040*/  @UP0 ULEA.HI UR5, UR5, UR4, URZ, 0x7 ;  /* 0x0000000405050291 */ /* 0x000fc8000f8f383f */
[----:B------:R-:W-:-:S04]  /*7050*/  @UP0 USHF.L.U32 UR5, UR5, 0x6, URZ ;  /* 0x0000000605050899 */ /* 0x000fc8000800063f */
[----:B------:R-:W-:Y:S01]  /*7060*/  @UP0 ULOP3.LUT UR6, UR5, 0xffffe000, URZ, 0xc0, !UPT ;  /* 0xffffe00005060892 */ /* 0x000fe2000f8ec03f */
[----:B-1----:R-:W-:Y:S11]  /*7070*/  @P1 BRA `(.L_x_533) ;  /* 0x0000000000101947 */ /* 0x002ff60003800000 */
[----:B------:R-:W-:Y:S05]  /*7080*/  @!P0 BRA `(.L_x_533) ;  /* 0x00000000000c8947 */ /* 0x000fea0003800000 */
[----:B------:R-:W2:Y:S04]  /*7090*/  LDG.E R5, desc[UR38][R2.64] ;  /* 0x0000002602057981 */ /* 0x000ea8000c1e1900 */
[----:B-----5:R-:W2:Y:S02]  /*70a0*/  LDG.E R0, desc[UR38][R2.64+0x4] ;  /* 0x0000042602007981 */ /* 0x020ea4000c1e1900 */
[----:B--2---:R-:W-:-:S07]  /*70b0*/  IMAD.IADD R0, R0, 0x1, -R5 ;  /* 0x0000000100007824 */ /* 0x004fce00078e0a05 */
.L_x_533:
[----:B-----5:R-:W-:Y:S01]  /*70c0*/  ISETP.GE.AND P0, PT, R0, 0x1, PT ;  /* 0x000000010000780c */ /* 0x020fe20003f06270 */
[----:B------:R-:W-:Y:S01]  /*70d0*/  @UP0 USHF.R.S32.HI UR8, URZ, 0x1f, UR6 ;  /* 0x0000001f3f080899 */ /* 0x000fe20008011406 */
[----:B------:R-:W-:Y:S01]  /*70e0*/  UMOV UR4, URZ ;  /* 0x0000003f00047c82 */ /* 0x000fe20008000000 */
[----:B------:R-:W-:Y:S01]  /*70f0*/  UMOV UR5, URZ ;  /* 0x0000003f00057c82 */ /* 0x000fe20008000000 */
[----:B------:R-:W-:-:S04]  /*7100*/  @UP0 UMOV UR4, UR6 ;  /* 0x0000000600040c82 */ /* 0x000fc80008000000 */
[----:B------:R-:W-:-:S05]  /*7110*/  @UP0 UMOV UR5, UR8 ;  /* 0x0000000800050c82 */ /* 0x000fca0008000000 */
[----:B------:R-:W-:Y:S05]  /*7120*/  @!P0 BRA `(.L_x_474) ;  /* 0x0000002800348947 */ /* 0x000fea0003800000 */
[----:B------:R-:W-:Y:S01]  /*7130*/  ULDC.64 UR8, c[0x0][0x2d8] ;  /* 0x0000b60000087ab9 */ /* 0x000fe20000000a00 */
[C---:B------:R-:W-:Y:S01]  /*7140*/  VIADD R2, R0.reuse, 0x7f ;  /* 0x0000007f00027836 */ /* 0x040fe20000000000 */
[----:B------:R-:W-:Y:S01]  /*7150*/  UIMAD UR7, UR7, UR8, URZ ;  /* 0x00000008070772a4 */ /* 0x000fe2000f8e023f */
[----:B------:R-:W-:Y:S01]  /*7160*/  ISETP.GE.AND P1, PT, R0, 0x81, PT ;  /* 0x000000810000780c */ /* 0x000fe20003f26270 */
[----:B------:R-:W-:Y:S02]  /*7170*/  USHF.R.S32.HI UR6, URZ, 0x1f, UR12 ;  /* 0x0000001f3f067899 */ /* 0x000fe4000801140c */
[----:B------:R-:W-:Y:S01]  /*7180*/  UIMAD.WIDE.U32 UR10, UR13, UR8, URZ ;  /* 0x000000080d0a72a5 */ /* 0x000fe2000f8e003f */
[----:B------:R-:W-:Y:S01]  /*7190*/  SHF.R.S32.HI R3, RZ, 0x1f, R2 ;  /* 0x0000001fff037819 */ /* 0x000fe20000011402 */
[----:B------:R-:W-:Y:S02]  /*71a0*/  UIMAD UR7, UR13, UR9, UR7 ;  /* 0x000000090d0772a4 */ /* 0x000fe4000f8e0207 */
[----:B------:R-:W-:Y:S01]  /*71b0*/  UIADD3 UR8, UP1, UR4, UR10, URZ ;  /* 0x0000000a04087290 */ /* 0x000fe2000ff3e03f */
[----:B------:R-:W-:Y:S01]  /*71c0*/  LEA.HI R3, R3, R2, RZ, 0x7 ;  /* 0x0000000203037211 */ /* 0x000fe200078f38ff */
[----:B------:R-:W-:-:S02]  /*71d0*/  UIADD3 UR7, UR11, UR7, URZ ;  /* 0x000000070b077290 */ /* 0x000fc4000fffe03f */
[----:B------:R-:W-:Y:S01]  /*71e0*/  USEL UR6, UR6, URZ, !UP0 ;  /* 0x0000003f06067287 */ /* 0x000fe2000c000000 */
[----:B------:R-:W-:Y:S01]  /*71f0*/  SHF.R.S32.HI R3, RZ, 0x7, R3 ;  /* 0x00000007ff037819 */ /* 0x000fe20000011403 */
[----:B------:R-:W-:Y:S01]  /*7200*/  ULDC.64 UR14, c[0x0][0x2e0] ;  /* 0x0000b800000e7ab9 */ /* 0x000fe20000000a00 */
[----:B------:R-:W-:Y:S02]  /*7210*/  USEL UR13, UR12, URZ, !UP0 ;  /* 0x0000003f0c0d7287 */ /* 0x000fe4000c000000 */
[----:B------:R-:W-:Y:S01]  /*7220*/  UIADD3.X UR9, UR5, UR7, URZ, UP1, !UPT ;  /* 0x0000000705097290 */ /* 0x000fe20008ffe43f */
[----:B------:R-:W-:Y:S01]  /*7230*/  VIMNMX R3, R3, 0x1, !PT ;  /* 0x0000000103037848 */ /* 0x000fe20007fe0100 */
[----:B------:R-:W-:Y:S02]  /*7240*/  UIMAD UR6, UR6, UR14, URZ ;  /* 0x0000000e060672a4 */ /* 0x000fe4000f8e023f */
[----:B------:R-:W-:Y:S01]  /*7250*/  UIMAD.WIDE.U32 UR8, UR13, UR14, UR8 ;  /* 0x0000000e0d0872a5 */ /* 0x000fe2000f8e0008 */
[----:B------:R-:W-:Y:S01]  /*7260*/  LOP3.LUT R2, R3, 0x1, RZ, 0xc0, !PT ;  /* 0x0000000103027812 */ /* 0x000fe200078ec0ff */
[----:B------:R-:W-:Y:S01]  /*7270*/  UIMAD UR12, UR13, UR15, UR6 ;  /* 0x0000000f0d0c72a4 */ /* 0x000fe2000f8e0206 */
[----:B------:R-:W-:-:S03]  /*7280*/  ELECT P0, URZ, PT ;  /* 0x00000000003f782f */ /* 0x000fc60003800000 */
[----:B------:R-:W-:Y:S01]  /*7290*/  UIADD3 UR19, UR9, UR12, URZ ;  /* 0x0000000c09137290 */ /* 0x000fe2000fffe03f */
[----:B------:R-:W-:Y:S01]  /*72a0*/  UMOV UR6, URZ ;  /* 0x0000003f00067c82 */ /* 0x000fe20008000000 */
[----:B------:R-:W-:Y:S10]  /*72b0*/  @!P1 BRA `(.L_x_534) ;  /* 0x0000000400889947 */ /* 0x000ff40003800000 */
[----:B------:R-:W-:Y:S01]  /*72c0*/  UMOV UR6, UR10 ;  /* 0x0000000a00067c82 */ /* 0x000fe20008000000 */
[----:B------:R-:W-:Y:S01]  /*72d0*/  ULDC.64 UR10, c[0x0][0x2c0] ;  /* 0x0000b000000a7ab9 */ /* 0x000fe20000000a00 */
[----:B------:R-:W-:Y:S01]  /*72e0*/  UIMAD.WIDE.U32 UR6, UR13, UR14, UR6 ;  /* 0x0000000e0d0672a5 */ /* 0x000fe2000f8e0006 */
[----:B------:R-:W-:Y:S01]  /*72f0*/  IMAD.IADD R0, R3, 0x1, -R2 ;  /* 0x0000000103007824 */ /* 0x000fe200078e0a02 */
[----:B------:R-:W-:Y:S02]  /*7300*/  ULDC.64 UR20, c[0x0][0x2c0] ;  /* 0x0000b00000147ab9 */ /* 0x000fe40000000a00 */
[----:B------:R-:W-:-:S04]  /*7310*/  UIADD3 UR15, UP0, UR4, UR6, URZ ;  /* 0x00000006040f7290 */ /* 0x000fc8000ff1e03f */
[----:B------:R-:W-:Y:S02]  /*7320*/  UIADD3.X UR4, UR5, UR12, UR7, UP0, !UPT ;  /* 0x0000000c05047290 */ /* 0x000fe400087fe407 */
[----:B------:R-:W-:Y:S01]  /*7330*/  ULEA UR14, UP0, UR15, UR10, 0x2 ;  /* 0x0000000a0f0e7291 */ /* 0x000fe2000f80103f */
[----:B------:R-:W-:-:S03]  /*7340*/  UMOV UR5, URZ ;  /* 0x0000003f00057c82 */ /* 0x000fc60008000000 */
[----:B------:R-:W-:Y:S02]  /*7350*/  ULEA.HI.X UR15, UR15, UR11, UR4, 0x2, UP0 ;  /* 0x0000000b0f0f7291 */ /* 0x000fe400080f1404 */
[----:B------:R-:W-:Y:S02]  /*7360*/  UIADD3 UR10, UP0, UR14, 0x4000, URZ ;  /* 0x000040000e0a7890 */ /* 0x000fe4000ff1e03f */
[----:B------:R-:W-:Y:S02]  /*7370*/  UIADD3 UR12, UP1, UR14, 0x8000, URZ ;  /* 0x000080000e0c7890 */ /* 0x000fe4000ff3e03f */
[----:B------:R-:W-:Y:S02]  /*7380*/  UIADD3 UR14, UP2, UR14, 0xc000, URZ ;  /* 0x0000c0000e0e7890 */ /* 0x000fe4000ff5e03f */
[----:B------:R-:W-:Y:S02]  /*7390*/  UIADD3.X UR11, URZ, UR15, URZ, UP0, !UPT ;  /* 0x0000000f3f0b7290 */ /* 0x000fe400087fe43f */
[----:B------:R-:W-:-:S02]  /*73a0*/  UIADD3.X UR13, URZ, UR15, URZ, UP1, !UPT ;  /* 0x0000000f3f0d7290 */ /* 0x000fc40008ffe43f */
[----:B------:R-:W-:Y:S01]  /*73b0*/  UIADD3.X UR15, URZ, UR15, URZ, UP2, !UPT ;  /* 0x0000000f3f0f7290 */ /* 0x000fe200097fe43f */
[----:B------:R-:W-:-:S11]  /*73c0*/  UMOV UR4, URZ ;  /* 0x0000003f00047c82 */ /* 0x000fd60008000000 */
.L_x_547:
        /* <DEDUP_REMOVED lines=21> */
.L_x_536:
[----:B------:R-:W-:Y:S05]  /*7520*/  BSYNC B0 ;  /* 0x0000000000007941 */ /* 0x000fea0003800000 */
.L_x_535:
        /* <DEDUP_REMOVED lines=13> */
.L_x_538:
[----:B------:R-:W-:Y:S05]  /*7600*/  BSYNC B0 ;  /* 0x0000000000007941 */ /* 0x000fea0003800000 */
.L_x_537:
[----:B------:R-:W-:Y:S06]  /*7610*/  BAR.ARV 0xa, 0xa0 ;  /* 0x0282800000007b1d */ /* 0x000fec0000002000 */
[----:B------:R-:W-:Y:S04]  /*7620*/  BSSY B0, `(.L_x_539) ;  /* 0x0000003000007945 */ /* 0x000fe80003800000 */
[----:B------:R-:W-:Y:S05]  /*7630*/  @!P0 BRA `(.L_x_540) ;  /* 0x0000000000048947 */ /* 0x000fea0003800000 */
[----:B------:R-:W-:-:S04]  /*7640*/  DEPBAR.LE SB0, 0x0 ;  /* 0x000080000000791a */ /* 0x000fc80000000000 */
.L_x_540:
[----:B------:R-:W-:Y:S05]  /*7650*/  BSYNC B0 ;  /* 0x0000000000007941 */ /* 0x000fea0003800000 */
.L_x_539:
        /* <DEDUP_REMOVED lines=13> */
.L_x_542:
[----:B------:R-:W-:Y:S05]  /*7730*/  BSYNC B0 ;  /* 0x0000000000007941 */ /* 0x000fea0003800000 */
.L_x_541:
        /* <DEDUP_REMOVED lines=13> */
.L_x_544:
[----:B------:R-:W-:Y:S05]  /*7810*/  BSYNC B0 ;  /* 0x0000000000007941 */ /* 0x000fea0003800000 */
.L_x_543:
[----:B------:R-:W-:Y:S01]  /*7820*/  VIADD R0, R0, 0xfffffffe ;  /* 0xfffffffe00007836 */ /* 0x000fe20000000000 */
[----:B------:R-:W-:Y:S06]  /*7830*/  BAR.ARV 0xa, 0xa0 ;  /* 0x0282800000007b1d */ /* 0x000fec0000002000 */
[----:B------:R-:W-:Y:S01]  /*7840*/  BSSY B0, `(.L_x_545) ;  /* 0x0000004000007945 */ /* 0x000fe20003800000 */
[----:B------:R-:W-:-:S03]  /*7850*/  ISETP.NE.AND P1, PT, R0, RZ, PT ;  /* 0x000000ff0000720c */ /* 0x000fc60003f25270 */
[----:B------:R-:W-:Y:S10]  /*7860*/  @!P0 BRA `(.L_x_546) ;  /* 0x0000000000048947 */ /* 0x000ff40003800000 */
[----:B------:R-:W-:-:S04]  /*7870*/  DEPBAR.LE SB0, 0x0 ;  /* 0x000080000000791a */ /* 0x000fc80000000000 */
.L_x_546:
[----:B------:R-:W-:Y:S05]  /*7880*/  BSYNC B0 ;  /* 0x0000000000007941 */ /* 0x000fea0003800000 */
.L_x_545:
[----:B------:R-:W-:Y:S06]  /*7890*/  BAR.ARV 0xb, 0xa0 ;  /* 0x02c2800000007b1d */ /* 0x000fec0000002000 */
[----:B------:R-:W-:Y:S02]  /*78a0*/  UIADD3 UR5, UR5, 0x2, URZ ;  /* 0x0000000205057890 */ /* 0x000fe4000fffe03f */
[----:B------:R-:W-:Y:S01]  /*78b0*/  UIADD3 UR4, UR4, 0x1, URZ ;  /* 0x0000000104047890 */ /* 0x000fe2000fffe03f */
[----:B------:R-:W-:Y:S11]  /*78c0*/  @P1 BRA `(.L_x_547) ;  /* 0xfffffff800c01947 */ /* 0x000ff6000383ffff */
[----:B------:R-:W-:-:S12]  /*78d0*/  USHF.L.U32 UR6, UR5, 0xd, URZ ;  /* 0x0000000d05067899 */ /* 0x000fd8000800063f */
.L_x_534:
        /* <DEDUP_REMOVED lines=10> */
[----:B------:R-:W-:Y:S01]  /*7980*/  ULEA UR4, UP0, UR11, UR4, 0x2 ;  /* 0x000000040b047291 */ /* 0x000fe2000f80103f */
[----:B------:R-:W-:-:S03]  /*7990*/  UMOV UR13, 0x14f00000 ;  /* 0x14f00000000d7882 */ /* 0x000fc60000000000 */
[----:B------:R-:W-:-:S03]  /*79a0*/  ULEA.HI.X UR5, UR11, UR5, UR12, 0x2, UP0 ;  /* 0x000000050b057291 */ /* 0x000fc600080f140c */
[----:B------:R-:W-:Y:S01]  /*79b0*/  UMOV UR12, 0x0 ;  /* 0x00000000000c7882 */ /* 0x000fe20000000000 */
[----:B-1----:R-:W-:-:S03]  /*79c0*/  ULEA UR7, UR10, UR7, 0x18 ;  /* 0x000000070a077291 */ /* 0x002fc6000f8ec03f */
[----:B------:R-:W-:Y:S01]  /*79d0*/  UMOV UR10, 0x400 ;  /* 0x00000400000a7882 */ /* 0x000fe20000000000 */
[----:B------:R-:W-:-:S09]  /*79e0*/  UIADD3 UR7, UR7, 0x8000, URZ ;  /* 0x0000800007077890 */ /* 0x000fd2000fffe03f */
[----:B------:R1:W-:Y:S02]  /*79f0*/  UBLKRED.G.S.ADD.F32.RN [UR4], [UR7], UR10, desc[UR12] ;  /* 0x00000c04070073bb */ /* 0x0003e400080a140a */
[----:B-1----:R0:W-:Y:S02]  /*7a00*/  UTMACMDFLUSH ;  /* 0x00000000000079b7 */ /* 0x0021e40000000000 */
.L_x_549:
[----:B------:R-:W-:Y:S05]  /*7a10*/  BSYNC B0 ;  /* 0x0000000000007941 */ /* 0x000fea0003800000 */
.L_x_548:
[----:B------:R-:W-:Y:S06]  /*7a20*/  BAR.SYNC.DEFER_BLOCKING 0xe, 0xa0 ;  /* 0x0382800000007b1d */ /* 0x000fec0000010000 */
[----:B------:R-:W-:Y:S04]  /*7a30*/  BSSY B0, `(.L_x_550) ;  /* 0x0000012000007945 */ /* 0x000fe80003800000 */
[----:B------:R-:W-:Y:S05]  /*7a40*/  @!P0 BRA `(.L_x_551) ;  /* 0x0000000000408947 */ /* 0x000fea0003800000 */
[----:B------:R-:W1:Y:S01]  /*7a50*/  S2UR UR7, SR_CgaCtaId ;  /* 0x00000000000779c3 */ /* 0x000e620000008800 */
[----:B------:R-:W-:Y:S01]  /*7a60*/  UIADD3 UR4, UR6, 0x1000, URZ ;  /* 0x0000100006047890 */ /* 0x000fe2000fffe03f */
[----:B------:R-:W-:Y:S01]  /*7a70*/  UMOV UR5, 0x400 ;  /* 0x0000040000057882 */ /* 0x000fe20000000000 */
[----:B------:R-:W-:Y:S02]  /*7a80*/  ULDC.64 UR10, c[0x0][0x2c0] ;  /* 0x0000b000000a7ab9 */ /* 0x000fe40000000a00 */
[----:B------:R-:W-:Y:S01]  /*7a90*/  UIADD3 UR12, UP0, UR4, UR8, URZ ;  /* 0x00000008040c7290 */ /* 0x000fe2000ff1e03f */
[----:B------:R-:W-:Y:S01]  /*7aa0*/  UMOV UR13, 0x14f00000 ;  /* 0x14f00000000d7882 */ /* 0x000fe20000000000 */
[----:B-1----:R-:W-:Y:S02]  /*7ab0*/  ULEA UR7, UR7, UR5, 0x18 ;  /* 0x0000000507077291 */ /* 0x002fe4000f8ec03f */
[----:B------:R-:W-:Y:S02]  /*7ac0*/  ULEA.HI.X.SX32 UR5, UR4, UR19, 0x1, UP0 ;  /* 0x0000001304057291 */ /* 0x000fe400080f0e3f */
[----:B------:R-:W-:-:S02]  /*7ad0*/  ULEA UR4, UP0, UR12, UR10, 0x2 ;  /* 0x0000000a0c047291 */ /* 0x000fc4000f80103f */
[----:B------:R-:W-:Y:S02]  /*7ae0*/  UIADD3 UR7, UR7, 0xc000, URZ ;  /* 0x0000c00007077890 */ /* 0x000fe4000fffe03f */
[----:B------:R-:W-:Y:S01]  /*7af0*/  ULEA.HI.X UR5, UR12, UR11, UR5, 0x2, UP0 ;  /* 0x0000000b0c057291 */ /* 0x000fe200080f1405 */
[----:B------:R-:W-:Y:S02]  /*7b00*/  UMOV UR10, 0x400 ;  /* 0x00000400000a7882 */ /* 0x000fe40000000000 */
[----:B------:R-:W-:-:S06]  /*7b10*/  UMOV UR12, 0x0 ;  /* 0x00000000000c7882 */ /* 0x000fcc0000000000 */
[----:B------:R1:W-:Y:S01]  /*7b20*/  UBLKRED.G.S.ADD.F32.RN [UR4], [UR7], UR10, desc[UR12] ;  /* 0x00000c04070073bb */ /* 0x0003e200080a140a */
[----:B------:R0:W-:Y:S01]  /*7b30*/  UTMACMDFLUSH ;  /* 0x00000000000079b7 */ /* 0x0001e20000000000 */
[----:B-1----:R-:W-:-:S04]  /*7b40*/  DEPBAR.LE SB0, 0x1 ;  /* 0x000080400000791a */ /* 0x002fc80000000000 */
.L_x_551:
[----:B------:R-:W-:Y:S05]  /*7b50*/  BSYNC B0 ;  /* 0x0000000000007941 */ /* 0x000fea0003800000 */
.L_x_550:
[----:B------:R-:W-:Y:S06]  /*7b60*/  BAR.ARV 0xa, 0xa0 ;  /* 0x0282800000007b1d */ /* 0x000fec0000002000 */
[----:B------:R-:W-:Y:S04]  /*7b70*/  BSSY B0, `(.L_x_552) ;  /* 0x0000003000007945 */ /* 0x000fe80003800000 */
[----:B------:R-:W-:Y:S05]  /*7b80*/  @!P0 BRA `(.L_x_553) ;  /* 0x0000000000048947 */ /* 0x000fea0003800000 */
[----:B------:R-:W-:-:S04]  /*7b90*/  DEPBAR.LE SB0, 0x0 ;  /* 0x000080000000791a */ /* 0x000fc80000000000 */
.L_x_553:
[----:B------:R-:W-:Y:S05]  /*7ba0*/  BSYNC B0 ;  /* 0x0000000000007941 */ /* 0x000fea0003800000 */
.L_x_552:
[----:B------:R-:W-:Y:S06]  /*7bb0*/  BAR.ARV 0xb, 0xa0 ;  /* 0x02c2800000007b1d */ /* 0x000fec0000002000 */
[----:B------:R-:W-:Y:S05]  /*7bc0*/  BRA `(.L_x_474) ;  /* 0x0000001c008c7947 */ /* 0x000fea0003800000 */
.L_x_529:
[----:B------:R-:W-:Y:S01]  /*7bd0*/  ULDC.64 UR4, c[0x0][0x8d8] ;  /* 0x0002360000047ab9 */ /* 0x000fe20000000a00 */
[----:B------:R-:W1:Y:S01]  /*7be0*/  S2R R7, SR_CTAID.Z ;  /* 0x0000000000077919 */ /* 0x000e620000002700 */
[----:B------:R-:W-:Y:S01]  /*7bf0*/  ISETP.NE.U32.AND P0, PT, RZ, UR4, PT ;  /* 0x00000004ff007c0c */ /* 0x000fe2000bf05070 */
[----:B------:R-:W2:Y:S03]  /*7c00*/  S2UR UR20, SR_CTAID.Y ;  /* 0x00000000001479c3 */ /* 0x000ea60000002600 */
[----:B------:R-:W-:-:S13]  /*7c10*/  ISETP.NE.AND.EX P0, PT, RZ, UR5, PT, P0 ;  /* 0x00000005ff007c0c */ /* 0x000fda000bf05300 */
[----:B------:R-:W-:Y:S05]  /*7c20*/  @!P0 BRA `(.L_x_554) ;  /* 0x0000000000108947 */ /* 0x000fea0003800000 */
[----:B------:R-:W1:Y:S02]  /*7c30*/  LDC.64 R2, c[0x0][0x8d8] ;  /* 0x00023600ff027b82 */ /* 0x000e640000000a00 */
[----:B-1----:R-:W-:-:S05]  /*7c40*/  IMAD.WIDE R2, R7, 0x4, R2 ;  /* 0x0000000407027825 */ /* 0x002fca00078e0202 */
[----:B------:R1:W5:Y:S01]  /*7c50*/  LDG.E R5, desc[UR38][R2.64] ;  /* 0x0000002602057981 */ /* 0x000362000c1e1900 */
[----:B------:R-:W-:Y:S05]  /*7c60*/  BRA `(.L_x_555) ;  /* 0x00000000002c7947 */ /* 0x000fea0003800000 */
.L_x_554:
[----:B------:R-:W-:Y:S02]  /*7c70*/  ULDC.64 UR4, c[0x0][0x8d0] ;  /* 0x0002340000047ab9 */ /* 0x000fe40000000a00 */
[----:B------:R-:W-:-:S04]  /*7c80*/  ISETP.NE.U32.AND P0, PT, RZ, UR4, PT ;  /* 0x00000004ff007c0c */ /* 0x000fc8000bf05070 */
[----:B------:R-:W-:-:S13]  /*7c90*/  ISETP.NE.AND.EX P0, PT, RZ, UR5, PT, P0 ;  /* 0x00000005ff007c0c */ /* 0x000fda000bf05300 */
[----:B------:R-:W-:Y:S05]  /*7ca0*/  @!P0 BRA `(.L_x_556) ;  /* 0x0000000000188947 */ /* 0x000fea0003800000 */
[----:B------:R-:W1:Y:S02]  /*7cb0*/  LDC.64 R2, c[0x0][0x8d0] ;  /* 0x00023400ff027b82 */ /* 0x000e640000000a00 */
[----:B-1----:R-:W-:-:S05]  /*7cc0*/  IMAD.WIDE R2, R7, 0x4, R2 ;  /* 0x0000000407027825 */ /* 0x002fca00078e0202 */
[----:B------:R-:W3:Y:S04]  /*7cd0*/  LDG.E R5, desc[UR38][R2.64] ;  /* 0x0000002602057981 */ /* 0x000ee8000c1e1900 */
[----:B------:R-:W3:Y:S02]  /*7ce0*/  LDG.E R0, desc[UR38][R2.64+0x4] ;  /* 0x0000042602007981 */ /* 0x000ee4000c1e1900 */
[----:B---3--:R-:W-:Y:S01]  /*7cf0*/  IMAD.IADD R5, R0, 0x1, -R5 ;  /* 0x0000000100057824 */ /* 0x008fe200078e0a05 */
[----:B------:R-:W-:Y:S06]  /*7d00*/  BRA `(.L_x_555) ;  /* 0x0000000000047947 */ /* 0x000fec0003800000 */
.L_x_556:
[----:B------:R-:W3:Y:S02]  /*7d10*/  LDC R5, c[0x0][0x8bc] ;  /* 0x00022f00ff057b82 */ /* 0x000ee40000000800 */
.L_x_555:
[----:B------:R-:W4:Y:S01]  /*7d20*/  S2R R14, SR_CTAID.X ;  /* 0x00000000000e7919 */ /* 0x000f220000002500 */
[----:B------:R-:W-:Y:S02]  /*7d30*/  IMAD.MOV.U32 R0, RZ, RZ, 0x1 ;  /* 0x00000001ff007424 */ /* 0x000fe400078e00ff */
[----:B------:R-:W-:Y:S02]  /*7d40*/  IMAD.MOV.U32 R9, RZ, RZ, RZ ;  /* 0x000000ffff097224 */ /* 0x000fe400078e00ff */
[----:B----4-:R-:W-:-:S05]  /*7d50*/  IMAD.SHL.U32 R14, R14, 0x80, RZ ;  /* 0x000000800e0e7824 */ /* 0x010fca00078e00ff */
[----:B---3-5:R-:W-:-:S04]  /*7d60*/  ISETP.GE.AND P0, PT, R14, R5, PT ;  /* 0x000000050e00720c */ /* 0x028fc80003f06270 */
[----:B-1----:R-:W-:-:S04]  /*7d70*/  SEL R8, R7, 0xffffffff, !P0 ;  /* 0xffffffff07087807 */ /* 0x002fc80004000000 */
[----:B------:R-:W-:-:S13]  /*7d80*/  ISETP.GE.AND P0, PT, R8, RZ, PT ;  /* 0x000000ff0800720c */ /* 0x000fda0003f06270 */
[----:B------:R-:W-:Y:S05]  /*7d90*/  @!P0 BRA `(.L_x_557) ;  /* 0x0000001800848947 */ /* 0x000fea0003800000 */
[----:B------:R-:W1:Y:S08]  /*7da0*/  LDC.64 R10, c[0x0][0x770] ;  /* 0x0001dc00ff0a7b82 */ /* 0x000e700000000a00 */
[----:B------:R-:W3:Y:S08]  /*7db0*/  LDC.64 R6, c[0x0][0x770] ;  /* 0x0001dc00ff067b82 */ /* 0x000ef00000000a00 */
[----:B------:R-:W4:Y:S01]  /*7dc0*/  LDC.64 R4, c[0x0][0x778] ;  /* 0x0001de00ff047b82 */ /* 0x000f220000000a00 */
[----:B-1----:R-:W-:-:S07]  /*7dd0*/  ISETP.NE.U32.AND P1, PT, R10, RZ, PT ;  /* 0x000000ff0a00720c */ /* 0x002fce0003f25070 */
[----:B------:R-:W1:Y:S01]  /*7de0*/  LDC.64 R2, c[0x0][0x780] ;  /* 0x0001e000ff027b82 */ /* 0x000e620000000a00 */
[----:B------:R-:W-:Y:S01]  /*7df0*/  ISETP.NE.AND.EX P1, PT, R11, RZ, PT, P1 ;  /* 0x000000ff0b00720c */ /* 0x000fe20003f25310 */
[----:B---3--:R-:W-:Y:S01]  /*7e00*/  IMAD.WIDE R6, R8, 0x4, R6 ;  /* 0x0000000408067825 */ /* 0x008fe200078e0206 */
[----:B----4-:R-:W-:-:S11]  /*7e10*/  ISETP.NE.U32.AND P0, PT, R4, RZ, PT ;  /* 0x000000ff0400720c */ /* 0x010fd60003f05070 */
[----:B------:R-:W3:Y:S01]  /*7e20*/  @P1 LDG.E R9, desc[UR38][R6.64] ;  /* 0x0000002606091981 */ /* 0x000ee2000c1e1900 */
[----:B------:R-:W-:-:S03]  /*7e30*/  ISETP.NE.AND.EX P0, PT, R5, RZ, PT, P0 ;  /* 0x000000ff0500720c */ /* 0x000fc60003f05300 */
[----:B------:R-:W4:Y:S01]  /*7e40*/  @P1 LDG.E R15, desc[UR38][R6.64] ;  /* 0x00000026060f1981 */ /* 0x000f22000c1e1900 */
[----:B-1----:R-:W-:-:S04]  /*7e50*/  ISETP.NE.U32.AND P2, PT, R2, RZ, PT ;  /* 0x000000ff0200720c */ /* 0x002fc80003f45070 */
[----:B------:R-:W-:-:S05]  /*7e60*/  ISETP.NE.AND.EX P2, PT, R3, RZ, PT, P2 ;  /* 0x000000ff0300720c */ /* 0x000fca0003f45320 */
[----:B------:R-:W1:Y:S08]  /*7e70*/  @P0 LDC.64 R2, c[0x0][0x778] ;  /* 0x0001de00ff020b82 */ /* 0x000e700000000a00 */
[----:B------:R-:W2:Y:S01]  /*7e80*/  @P2 LDC.64 R12, c[0x0][0x780] ;  /* 0x0001e000ff0c2b82 */ /* 0x000ea20000000a00 */
[----:B------:R-:W-:Y:S01]  /*7e90*/  IMAD.MOV.U32 R5, RZ, RZ, RZ ;  /* 0x000000ffff057224 */ /* 0x000fe200078e00ff */
[----:B------:R-:W-:Y:S01]  /*7ea0*/  ULDC UR4, c[0x0][0x280] ;  /* 0x0000a00000047ab9 */ /* 0x000fe20000000800 */
[----:B-1----:R-:W-:-:S05]  /*7eb0*/  @P0 IMAD.WIDE R2, R8, 0x4, R2 ;  /* 0x0000000408020825 */ /* 0x002fca00078e0202 */
[----:B------:R2:W5:Y:S01]  /*7ec0*/  @P0 LDG.E R5, desc[UR38][R2.64] ;  /* 0x0000002602050981 */ /* 0x000562000c1e1900 */
[----:B------:R-:W-:Y:S02]  /*7ed0*/  IMAD.U32 R4, RZ, RZ, UR4 ;  /* 0x00000004ff047e24 */ /* 0x000fe4000f8e00ff */
[----:B--2---:R-:W-:Y:S01]  /*7ee0*/  @P2 IMAD.WIDE R2, R8, 0x4, R12 ;  /* 0x0000000408022825 */ /* 0x004fe200078e020c */
[----:B------:R-:W-:-:S04]  /*7ef0*/  VOTEU.ANY UP0, P1 ;  /* 0x00000000003f7886 */ /* 0x000fc80000800100 */
[----:B------:R1:W5:Y:S02]  /*7f00*/  @P2 LDG.E R4, desc[UR38][R2.64] ;  /* 0x0000002602042981 */ /* 0x000364000c1e1900 */
[----:B-1----:R-:W-:Y:S01]  /*7f10*/  CS2R R2, SRZ ;  /* 0x0000000000027805 */ /* 0x002fe2000001ff00 */
[----:B---3--:R-:W-:-:S05]  /*7f20*/  @P1 IMAD R9, R8, 0x80, R9 ;  /* 0x0000008008091824 */ /* 0x008fca00078e0209 */
[----:B------:R-:W-:-:S04]  /*7f30*/  @P1 SHF.R.S32.HI R12, RZ, 0x1f, R9 ;  /* 0x0000001fff0c1819 */ /* 0x000fc80000011409 */
[----:B------:R-:W-:-:S04]  /*7f40*/  @P1 LEA.HI R12, R12, R9, RZ, 0x7 ;  /* 0x000000090c0c1211 */ /* 0x000fc800078f38ff */
[----:B------:R-:W-:Y:S02]  /*7f50*/  @P1 LOP3.LUT R12, R12, 0xffffff80, RZ, 0xc0, !PT ;  /* 0xffffff800c0c1812 */ /* 0x000fe400078ec0ff */
[----:B----4-:R-:W-:Y:S02]  /*7f60*/  @P1 R2UR UR4, R15 ;  /* 0x000000000f0412ca */ /* 0x010fe400000e0000 */
[--C-:B------:R-:W-:Y:S01]  /*7f70*/  @P1 SHF.R.S32.HI R9, RZ, 0x1f, R12.reuse ;  /* 0x0000001fff091819 */ /* 0x100fe2000001140c */
[----:B------:R-:W-:-:S04]  /*7f80*/  @P1 IMAD.MOV.U32 R2, RZ, RZ, R12 ;  /* 0x000000ffff021224 */ /* 0x000fc800078e000c */
[----:B------:R-:W-:Y:S01]  /*7f90*/  @P1 IMAD.MOV.U32 R3, RZ, RZ, R9 ;  /* 0x000000ffff031224 */ /* 0x000fe200078e0009 */
[----:B------:R-:W-:Y:S07]  /*7fa0*/  @P2 BRA `(.L_x_558) ;  /* 0x0000000000102947 */ /* 0x000fee0003800000 */
[----:B------:R-:W-:Y:S05]  /*7fb0*/  @!P1 BRA `(.L_x_558) ;  /* 0x00000000000c9947 */ /* 0x000fea0003800000 */
[----:B------:R-:W2:Y:S04]  /*7fc0*/  LDG.E R9, desc[UR38][R6.64] ;  /* 0x0000002606097981 */ /* 0x000ea8000c1e1900 */
[----:B-----5:R-:W2:Y:S02]  /*7fd0*/  LDG.E R4, desc[UR38][R6.64+0x4] ;  /* 0x0000042606047981 */ /* 0x020ea4000c1e1900 */
[----:B--2---:R-:W-:-:S07]  /*7fe0*/  IMAD.IADD R4, R4, 0x1, -R9 ;  /* 0x0000000104047824 */ /* 0x004fce00078e0a09 */
.L_x_558:
[----:B-----5:R-:W-:Y:S01]  /*7ff0*/  ISETP.GE.AND P1, PT, R4, 0x1, PT ;  /* 0x000000010400780c */ /* 0x020fe20003f26270 */
[----:B------:R-:W-:Y:S01]  /*8000*/  UMOV UR27, URZ ;  /* 0x0000003f001b7c82 */ /* 0x000fe20008000000 */
[----:B------:R-:W-:Y:S01]  /*8010*/  @UP0 UMOV UR27, UR4 ;  /* 0x00000004001b0c82 */ /* 0x000fe20008000000 */
[----:B------:R-:W-:-:S10]  /*8020*/  IMAD.MOV.U32 R9, RZ, RZ, RZ ;  /* 0x000000ffff097224 */ /* 0x000fd400078e00ff */
[----:B------:R-:W-:Y:S05]  /*8030*/  @!P1 BRA `(.L_x_557) ;  /* 0x0000001400dc9947 */ /* 0x000fea0003800000 */
[----:B------:R-:W1:Y:S01]  /*8040*/  S2R R9, SR_CTAID.Y ;  /* 0x0000000000097919 */ /* 0x000e620000002600 */
[----:B------:R-:W2:Y:S01]  /*8050*/  LDC.64 R12, c[0x0][0x718] ;  /* 0x0001c600ff0c7b82 */ /* 0x000ea20000000a00 */
[----:B------:R-:W-:Y:S01]  /*8060*/  ISETP.NE.U32.AND P1, PT, R10, RZ, PT ;  /* 0x000000ff0a00720c */ /* 0x000fe20003f25070 */
[----:B------:R-:W-:Y:S01]  /*8070*/  IMAD.MOV.U32 R7, RZ, RZ, R3 ;  /* 0x000000ffff077224 */ /* 0x000fe200078e0003 */
[----:B------:R-:W-:Y:S01]  /*8080*/  R2UR UR13, R8 ;  /* 0x00000000080d72ca */ /* 0x000fe200000e0000 */
[----:B------:R-:W-:Y:S01]  /*8090*/  ULDC UR4, c[0x0][0x2e8] ;  /* 0x0000ba0000047ab9 */ /* 0x000fe20000000800 */
[----:B------:R-:W-:Y:S01]  /*80a0*/  ISETP.NE.AND.EX P1, PT, R11, RZ, PT, P1 ;  /* 0x000000ff0b00720c */ /* 0x000fe20003f25310 */
[----:B------:R-:W-:Y:S01]  /*80b0*/  VOTEU.ANY UP1, P0 ;  /* 0x00000000003f7886 */ /* 0x000fe20000020100 */
[----:B------:R-:W-:Y:S01]  /*80c0*/  SHF.R.S32.HI R8, RZ, 0x1f, R8 ;  /* 0x0000001fff087819 */ /* 0x000fe20000011408 */
[----:B------:R-:W3:Y:S01]  /*80d0*/  LDC.64 R10, c[0x0][0x720] ;  /* 0x0001c800ff0a7b82 */ /* 0x000ee20000000a00 */
[----:B------:R-:W-:-:S02]  /*80e0*/  R2UR UR11, R14 ;  /* 0x000000000e0b72ca */ /* 0x000fc400000e0000 */
[----:B------:R-:W-:Y:S02]  /*80f0*/  ELECT P0, URZ, PT ;  /* 0x00000000003f782f */ /* 0x000fe40003800000 */
[----:B------:R-:W-:Y:S01]  /*8100*/  SEL R8, R8, RZ, !P1 ;  /* 0x000000ff08087207 */ /* 0x000fe20004800000 */
[----:B------:R-:W-:Y:S01]  /*8110*/  UMOV UR12, UR20 ;  /* 0x00000014000c7c82 */ /* 0x000fe20008000000 */
[----:B------:R-:W-:Y:S01]  /*8120*/  R2UR UR8, R5 ;  /* 0x00000000050872ca */ /* 0x000fe200000e0000 */
[----:B------:R-:W-:Y:S02]  /*8130*/  BSSY B0, `(.L_x_557) ;  /* 0x0000167000007945 */ /* 0x000fe40003800000 */
[----:B------:R-:W-:Y:S01]  /*8140*/  VOTEU.ANY UP0, P1 ;  /* 0x00000000003f7886 */ /* 0x000fe20000800100 */
[----:B------:R-:W-:Y:S02]  /*8150*/  USEL UR21, UR13, URZ, !UP0 ;  /* 0x0000003f0d157287 */ /* 0x000fe4000c000000 */
[----:B------:R-:W-:-:S02]  /*8160*/  UISETP.NE.AND UP0, UPT, UR4, 0x1, UPT ;  /* 0x000000010400788c */ /* 0x000fc4000bf05270 */
[----:B------:R-:W-:-:S05]  /*8170*/  USEL UR13, UR13, URZ, !UP1 ;  /* 0x0000003f0d0d7287 */ /* 0x000fca000c800000 */
[----:B------:R-:W-:Y:S01]  /*8180*/  UIADD3 UR11, UR11, UR8, URZ ;  /* 0x000000080b0b7290 */ /* 0x000fe2000fffe03f */
[----:B-1----:R-:W-:-:S03]  /*8190*/  SHF.R.S32.HI R9, RZ, 0x1f, R9 ;  /* 0x0000001fff097819 */ /* 0x002fc60000011409 */
[----:B------:R-:W-:Y:S01]  /*81a0*/  @UP0 ULDC UR6, c[0x0][0x2ec] ;  /* 0x0000bb0000060ab9 */ /* 0x000fe20000000800 */
[----:B------:R-:W-:Y:S01]  /*81b0*/  @UP0 ULDC UR8, c[0x0][0x2f0] ;  /* 0x0000bc0000080ab9 */ /* 0x000fe20000000800 */
[----:B------:R-:W-:Y:S01]  /*81c0*/  UIMAD.WIDE.U32 UR6, UR20, UR6, URZ ;  /* 0x00000006140672a5 */ /* 0x000fe2000f8e003f */
[----:B--2---:R-:W-:-:S03]  /*81d0*/  IMAD R6, R9, R12, RZ ;  /* 0x0000000c09067224 */ /* 0x004fc600078e02ff */
[----:B------:R-:W-:Y:S01]  /*81e0*/  @UP0 USHF.R.U32.HI UR12, URZ, UR8, UR7 ;  /* 0x000000083f0c0299 */ /* 0x000fe20008011607 */
[----:B------:R-:W-:Y:S02]  /*81f0*/  IMAD R13, R13, UR20, R6 ;  /* 0x000000140d0d7c24 */ /* 0x000fe4000f8e0206 */
[----:B------:R-:W-:-:S04]  /*8200*/  IMAD.MOV.U32 R6, RZ, RZ, R2 ;  /* 0x000000ffff067224 */ /* 0x000fc800078e0002 */
[----:B------:R-:W-:-:S04]  /*8210*/  IMAD.WIDE.U32 R2, R12, UR20, R6 ;  /* 0x000000140c027c25 */ /* 0x000fc8000f8e0006 */
[----:B---3--:R-:W-:Y:S02]  /*8220*/  IMAD R12, R8, R10, RZ ;  /* 0x0000000a080c7224 */ /* 0x008fe400078e02ff */
[----:B------:R-:W-:Y:S02]  /*8230*/  IMAD.IADD R3, R3, 0x1, R13 ;  /* 0x0000000103037824 */ /* 0x000fe400078e020d */
[----:B------:R-:W-:Y:S02]  /*8240*/  IMAD R15, R11, UR21, R12 ;  /* 0x000000150b0f7c24 */ /* 0x000fe4000f8e020c */
[----:B------:R-:W1:Y:S01]  /*8250*/  LDC.64 R12, c[0x0][0x700] ;  /* 0x0001c000ff0c7b82 */ /* 0x000e620000000a00 */
[----:B------:R-:W-:-:S04]  /*8260*/  IMAD.WIDE.U32 R2, R10, UR21, R2 ;  /* 0x000000150a027c25 */ /* 0x000fc8000f8e0002 */
[----:B------:R-:W-:-:S03]  /*8270*/  IMAD.IADD R3, R3, 0x1, R15 ;  /* 0x0000000103037824 */ /* 0x000fc600078e020f */
[----:B------:R-:W2:Y:S01]  /*8280*/  LDC.64 R10, c[0x0][0x730] ;  /* 0x0001cc00ff0a7b82 */ /* 0x000ea20000000a00 */
[----:B-1----:R-:W-:-:S04]  /*8290*/  LEA R12, P1, R2, R12, 0x2 ;  /* 0x0000000c020c7211 */ /* 0x002fc800078210ff */
[----:B------:R-:W-:Y:S02]  /*82a0*/  LEA.HI.X R13, R2, R13, R3, 0x2, P1 ;  /* 0x0000000d020d7211 */ /* 0x000fe400008f1403 */
[----:B------:R-:W-:Y:S01]  /*82b0*/  R2UR UR4, R12 ;  /* 0x000000000c0472ca */ /* 0x000fe200000e0000 */
[----:B--2---:R-:W-:Y:S01]  /*82c0*/  IMAD R2, R9, R10, RZ ;  /* 0x0000000a09027224 */ /* 0x004fe200078e02ff */
[----:B------:R-:W-:Y:S01]  /*82d0*/  R2UR UR5, R13 ;  /* 0x000000000d0572ca */ /* 0x000fe200000e0000 */
[----:B------:R-:W-:-:S04]  /*82e0*/  IMAD.WIDE.U32 R6, R10, UR20, R6 ;  /* 0x000000140a067c25 */ /* 0x000fc8000f8e0006 */
[----:B------:R-:W-:Y:S02]  /*82f0*/  IMAD R11, R11, UR20, R2 ;  /* 0x000000140b0b7c24 */ /* 0x000fe4000f8e0202 */
[----:B------:R-:W1:Y:S01]  /*8300*/  LDC.64 R2, c[0x0][0x738] ;  /* 0x0001ce00ff027b82 */ /* 0x000e620000000a00 */
[----:B------:R-:W-:Y:S02]  /*8310*/  IMAD.MOV.U32 R9, RZ, RZ, RZ ;  /* 0x000000ffff097224 */ /* 0x000fe400078e00ff */
[----:B------:R-:W-:Y:S02]  /*8320*/  IMAD.IADD R7, R7, 0x1, R11 ;  /* 0x0000000107077824 */ /* 0x000fe400078e020b */
[----:B-1----:R-:W-:Y:S02]  /*8330*/  IMAD R8, R8, R2, RZ ;  /* 0x0000000208087224 */ /* 0x002fe400078e02ff */
[----:B------:R-:W-:-:S04]  /*8340*/  IMAD.WIDE.U32 R6, R2, UR21, R6 ;  /* 0x0000001502067c25 */ /* 0x000fc8000f8e0006 */
[----:B------:R-:W-:Y:S01]  /*8350*/  IMAD R11, R3, UR21, R8 ;  /* 0x00000015030b7c24 */ /* 0x000fe2000f8e0208 */
[----:B------:R-:W-:Y:S06]  /*8360*/  @!P0 BRA `(.L_x_559) ;  /* 0x00000014000c8947 */ /* 0x000fec0003800000 */
[----:B------:R-:W1:Y:S01]  /*8370*/  S2R R3, SR_CgaCtaId ;  /* 0x0000000000037919 */ /* 0x000e620000008800 */
[----:B------:R-:W-:Y:S01]  /*8380*/  MOV R12, 0x400 ;  /* 0x00000400000c7802 */ /* 0x000fe20000000f00 */
[----:B------:R-:W2:Y:S03]  /*8390*/  S2R R16, SR_TID.X ;  /* 0x0000000000107919 */ /* 0x000ea60000002100 */
[----:B-1----:R-:W-:Y:S01]  /*83a0*/  LEA R12, R3, R12, 0x18 ;  /* 0x0000000c030c7211 */ /* 0x002fe200078ec0ff */
[----:B------:R-:W-:Y:S01]  /*83b0*/  IMAD.MOV.U32 R3, RZ, RZ, 0x1 ;  /* 0x00000001ff037424 */ /* 0x000fe200078e00ff */
[----:B--2---:R-:W-:-:S04]  /*83c0*/  LOP3.LUT R16, R16, 0x7f, RZ, 0xc0, !PT ;  /* 0x0000007f10107812 */ /* 0x004fc800078ec0ff */
[----:B------:R-:W-:Y:S02]  /*83d0*/  SHF.L.U32 R3, R3, 0x1f, RZ ;  /* 0x0000001f03037819 */ /* 0x000fe400000006ff */
[----:B------:R-:W-:Y:S02]  /*83e0*/  ISETP.NE.AND P0, PT, R16, RZ, PT ;  /* 0x000000ff1000720c */ /* 0x000fe40003f05270 */
[----:B------:R-:W1:Y:S02]  /*83f0*/  SYNCS.PHASECHK.TRANS64.TRYWAIT P1, [R12+URZ+0x30c20], R3 ;  /* 0x030c20030c0075a7 */ /* 0x000e64000802017f */
[----:B-1----:R-:W-:Y:S09]  /*8400*/  @!P1 BRA `(.L_x_560) ;  /* 0x0000001400dc9947 */ /* 0x002ff20003800000 */
.L_x_588:
[----:B------:R-:W-:Y:S02]  /*8410*/  IMAD.IADD R11, R7, 0x1, R11 ;  /* 0x00000001070b7824 */ /* 0x000fe400078e020b */
        /* <DEDUP_REMOVED lines=8> */
.L_x_561:
[----:B-1----:R-:W1:Y:S01]  /*84a0*/  LDC.64 R2, c[0x0][0x198] ;  /* 0x00006600ff027b82 */ /* 0x002e620000000a00 */
[----:B------:R-:W-:Y:S01]  /*84b0*/  R2UR UR8, R12 ;  /* 0x000000000c0872ca */ /* 0x000fe200000e0000 */
[----:B------:R-:W-:Y:S01]  /*84c0*/  UMOV UR14, 0x0 ;  /* 0x00000000000e7882 */ /* 0x000fe20000000000 */
[----:B------:R-:W-:Y:S01]  /*84d0*/  UMOV UR15, 0x14f00000 ;  /* 0x14f00000000f7882 */ /* 0x000fe20000000000 */
[----:B------:R-:W-:Y:S01]  /*84e0*/  UMOV UR26, URZ ;  /* 0x0000003f001a7c82 */ /* 0x000fe20008000000 */
[----:B------:R-:W-:Y:S01]  /*84f0*/  UMOV UR28, UR20 ;  /* 0x00000014001c7c82 */ /* 0x000fe20008000000 */
[----:B------:R-:W-:Y:S01]  /*8500*/  UMOV UR29, UR21 ;  /* 0x00000015001d7c82 */ /* 0x000fe20008000000 */
[----:B------:R-:W-:Y:S01]  /*8510*/  IMAD.MOV.U32 R5, RZ, RZ, 0x8000 ;  /* 0x00008000ff057424 */ /* 0x000fe200078e00ff */
[----:B------:R-:W-:Y:S01]  /*8520*/  UMOV UR22, 0x20 ;  /* 0x0000002000167882 */ /* 0x000fe20000000000 */
[----:B------:R-:W-:Y:S01]  /*8530*/  UMOV UR16, 0x0 ;  /* 0x0000000000107882 */ /* 0x000fe20000000000 */
[----:B------:R-:W-:Y:S01]  /*8540*/  UMOV UR17, 0x10000000 ;  /* 0x1000000000117882 */ /* 0x000fe20000000000 */
[----:B------:R-:W-:Y:S01]  /*8550*/  UMOV UR10, UR26 ;  /* 0x0000001a000a7c82 */ /* 0x000fe20008000000 */
[----:B------:R-:W-:Y:S01]  /*8560*/  UMOV UR35, UR11 ;  /* 0x0000000b00237c82 */ /* 0x000fe20008000000 */
[----:B------:R-:W-:Y:S01]  /*8570*/  UMOV UR36, UR12 ;  /* 0x0000000c00247c82 */ /* 0x000fe20008000000 */
[----:B------:R-:W-:-:S02]  /*8580*/  UIADD3 UR24, UR8, 0x10000, URZ ;  /* 0x0001000008187890 */ /* 0x000fc4000fffe03f */
[----:B------:R-:W-:Y:S02]  /*8590*/  UIADD3 UR25, UR8, 0x30c10, URZ ;  /* 0x00030c1008197890 */ /* 0x000fe4000fffe03f */
[----:B------:R-:W-:Y:S02]  /*85a0*/  UIADD3 UR18, UR8, 0x20000, URZ ;  /* 0x0002000008127890 */ /* 0x000fe4000fffe03f */
[----:B------:R-:W-:Y:S02]  /*85b0*/  UIADD3 UR9, UR8, 0x30c00, URZ ;  /* 0x00030c0008097890 */ /* 0x000fe4000fffe03f */
[----:B------:R-:W-:Y:S01]  /*85c0*/  UIADD3 UR32, UR8, 0x4000, URZ ;  /* 0x0000400008207890 */ /* 0x000fe2000fffe03f */
[----:B-1----:R-:W-:Y:S01]  /*85d0*/  IMAD.MOV.U32 R9, RZ, RZ, R2 ;  /* 0x000000ffff097224 */ /* 0x002fe200078e0002 */
[----:B------:R-:W-:Y:S01]  /*85e0*/  UMOV UR19, UR25 ;  /* 0x0000001900137c82 */ /* 0x000fe20008000000 */
[----:B------:R-:W-:Y:S01]  /*85f0*/  IMAD.MOV.U32 R8, RZ, RZ, R3 ;  /* 0x000000ffff087224 */ /* 0x000fe200078e0003 */
[----:B------:R-:W-:Y:S01]  /*8600*/  UMOV UR37, UR13 ;  /* 0x0000000d00257c82 */ /* 0x000fe20008000000 */
[----:B------:R-:W-:Y:S01]  /*8610*/  UMOV UR34, UR26 ;  /* 0x0000001a00227c82 */ /* 0x000fe20008000000 */
[----:B------:R-:W-:Y:S01]  /*8620*/  IADD3 R0, P1, R9, 0x2f0, RZ ;  /* 0x000002f009007810 */ /* 0x000fe20007f3e0ff */
[----:B------:R-:W-:-:S03]  /*8630*/  UMOV UR33, UR9 ;  /* 0x0000000900217c82 */ /* 0x000fc60008000000 */
[----:B------:R-:W-:Y:S02]  /*8640*/  R2UR UR30, R0 ;  /* 0x00000000001e72ca */ /* 0x000fe400000e0000 */
[----:B------:R-:W-:-:S04]  /*8650*/  IADD3 R0, P2, R9, 0x3f0, RZ ;  /* 0x000003f009007810 */ /* 0x000fc80007f5e0ff */
[----:B------:R-:W-:Y:S01]  /*8660*/  R2UR UR40, R0 ;  /* 0x00000000002872ca */ /* 0x000fe200000e0000 */
[----:B------:R-:W-:Y:S01]  /*8670*/  IMAD.X R0, RZ, RZ, R8, P1 ;  /* 0x000000ffff007224 */ /* 0x000fe200008e0608 */
[----:B------:R-:W-:-:S04]  /*8680*/  IADD3 R2, P1, R9, 0xf0, RZ ;  /* 0x000000f009027810 */ /* 0x000fc80007f3e0ff */
[----:B------:R-:W-:Y:S01]  /*8690*/  R2UR UR31, R0 ;  /* 0x00000000001f72ca */ /* 0x000fe200000e0000 */
[--C-:B------:R-:W-:Y:S01]  /*86a0*/  IMAD.X R3, RZ, RZ, R8.reuse, P1 ;  /* 0x000000ffff037224 */ /* 0x100fe200008e0608 */
[----:B------:R-:W-:Y:S01]  /*86b0*/  R2UR UR6, R2 ;  /* 0x00000000020672ca */ /* 0x000fe200000e0000 */
[----:B------:R-:W-:Y:S01]  /*86c0*/  IMAD.X R0, RZ, RZ, R8, P2 ;  /* 0x000000ffff007224 */ /* 0x000fe200010e0608 */
[----:B------:R-:W-:Y:S02]  /*86d0*/  ISETP.GE.AND P1, PT, R4, 0x81, PT ;  /* 0x000000810400780c */ /* 0x000fe40003f26270 */
[----:B------:R-:W-:Y:S02]  /*86e0*/  R2UR UR7, R3 ;  /* 0x00000000030772ca */ /* 0x000fe400000e0000 */
[----:B------:R-:W-:Y:S01]  /*86f0*/  R2UR UR41, R0 ;  /* 0x00000000002972ca */ /* 0x000fe200000e0000 */
[----:B------:R-:W-:-:S10]  /*8700*/  IMAD.MOV.U32 R0, RZ, RZ, RZ ;  /* 0x000000ffff007224 */ /* 0x000fd400078e00ff */
[----:B------:R1:W-:Y:S01]  /*8710*/  UTMALDG.4D [UR24], [UR6], desc[UR14] ;  /* 0x00000e18060075b4 */ /* 0x0003e20008019000 */
[----:B------:R1:W-:Y:S01]  /*8720*/  UBLKCP.S.G [UR18], [UR4], UR22 ;  /* 0x00000012040073ba */ /* 0x0003e20008000216 */
[----:B------:R2:W-:Y:S01]  /*8730*/  SYNCS.ARRIVE.TRANS64 RZ, [R12+URZ+0x30c00], R5 ;  /* 0x030c00050cff79a7 */ /* 0x0005e2000800003f */
[----:B------:R1:W-:Y:S01]  /*8740*/  UTMALDG.4D [UR8], [UR30], desc[UR16] ;  /* 0x000010081e0075b4 */ /* 0x0003e20008019000 */
[----:B--2---:R-:W-:Y:S01]  /*8750*/  IMAD.MOV.U32 R5, RZ, RZ, RZ ;  /* 0x000000ffff057224 */ /* 0x004fe200078e00ff */
[----:B------:R1:W-:Y:S02]  /*8760*/  UTMALDG.4D [UR32], [UR40], desc[UR16] ;  /* 0x00001020280075b4 */ /* 0x0003e40008019000 */
[----:B-1----:R-:W-:Y:S05]  /*8770*/  @!P1 BRA `(.L_x_562) ;  /* 0x0000000c00489947 */ /* 0x002fea0003800000 */
[----:B------:R-:W1:Y:S01]  /*8780*/  S2R R13, SR_TID.X ;  /* 0x00000000000d7919 */ /* 0x000e620000002100 */
[C---:B------:R-:W-:Y:S01]  /*8790*/  VIADD R0, R4.reuse, 0x7f ;  /* 0x0000007f04007836 */ /* 0x040fe20000000000 */
[----:B------:R-:W-:Y:S01]  /*87a0*/  ISETP.GE.AND P1, PT, R4, 0x101, PT ;  /* 0x000001010400780c */ /* 0x000fe20003f26270 */
[----:B------:R-:W-:Y:S02]  /*87b0*/  IMAD.MOV.U32 R10, RZ, RZ, 0x1 ;  /* 0x00000001ff0a7424 */ /* 0x000fe400078e00ff */
[----:B------:R-:W-:Y:S01]  /*87c0*/  IMAD.MOV.U32 R19, RZ, RZ, RZ ;  /* 0x000000ffff137224 */ /* 0x000fe200078e00ff */
[----:B------:R-:W-:-:S04]  /*87d0*/  SHF.R.S32.HI R5, RZ, 0x1f, R0 ;  /* 0x0000001fff057819 */ /* 0x000fc80000011400 */
[----:B------:R-:W-:Y:S01]  /*87e0*/  LEA.HI R5, R5, R0, RZ, 0x7 ;  /* 0x0000000005057211 */ /* 0x000fe200078f38ff */
[----:B------:R-:W-:-:S03]  /*87f0*/  IMAD.MOV.U32 R0, RZ, RZ, RZ ;  /* 0x000000ffff007224 */ /* 0x000fc600078e00ff */
[----:B------:R-:W-:-:S04]  /*8800*/  LEA.HI.SX32 R5, R5, 0xffffffff, 0x19 ;  /* 0xffffffff05057811 */ /* 0x000fc800078fcaff */
[----:B------:R-:W-:Y:S01]  /*8810*/  VIMNMX R17, R5, 0x1, !PT ;  /* 0x0000000105117848 */ /* 0x000fe20007fe0100 */
[----:B------:R-:W-:-:S03]  /*8820*/  IMAD.MOV.U32 R5, RZ, RZ, RZ ;  /* 0x000000ffff057224 */ /* 0x000fc600078e00ff */
[----:B------:R-:W-:Y:S02]  /*8830*/  LOP3.LUT R18, R17, 0x1, RZ, 0xc0, !PT ;  /* 0x0000000111127812 */ /* 0x000fe400078ec0ff */
[----:B-1----:R-:W-:Y:S01]  /*8840*/  LOP3.LUT R20, R13, 0x1f, RZ, 0xc0, !PT ;  /* 0x0000001f0d147812 */ /* 0x002fe200078ec0ff */
[----:B------:R-:W-:Y:S06]  /*8850*/  @!P1 BRA `(.L_x_563) ;  /* 0x0000000800109947 */ /* 0x000fec0003800000 */
[----:B------:R-:W-:Y:S02]  /*8860*/  IMAD.IADD R17, R17, 0x1, -R18 ;  /* 0x0000000111117824 */ /* 0x000fe400078e0a12 */
[----:B------:R-:W-:Y:S02]  /*8870*/  IMAD.MOV.U32 R19, RZ, RZ, RZ ;  /* 0x000000ffff137224 */ /* 0x000fe400078e00ff */
[----:B------:R-:W-:-:S07]  /*8880*/  IMAD.MOV.U32 R10, RZ, RZ, 0x1 ;  /* 0x00000001ff0a7424 */ /* 0x000fce00078e00ff */
.L_x_572:
[----:B------:R-:W-:-:S04]  /*8890*/  SHF.L.U32 R21, R10, 0x1f, RZ ;  /* 0x0000001f0a157819 */ /* 0x000fc800000006ff */
[----:B-1----:R-:W1:Y:S02]  /*88a0*/  SYNCS.PHASECHK.TRANS64.TRYWAIT P1, [R12+URZ+0x30c40], R21 ;  /* 0x030c40150c0075a7 */ /* 0x002e64000802017f */
[----:B-12--5:R-:W-:Y:S05]  /*88b0*/  @!P1 BRA `(.L_x_564) ;  /* 0x0000001000c49947 */ /* 0x026fea0003800000 */
.L_x_589:
[----:B------:R-:W-:Y:S05]  /*88c0*/  @P0 BRA `(.L_x_565) ;  /* 0x0000000000140947 */ /* 0x000fea0003800000 */
[----:B------:R-:W-:Y:S01]  /*88d0*/  ISETP.NE.AND P1, PT, R20, RZ, PT ;  /* 0x000000ff1400720c */ /* 0x000fe20003f25270 */
[----:B------:R-:W-:-:S04]  /*88e0*/  IMAD.MOV.U32 R3, RZ, RZ, 0x4200 ;  /* 0x00004200ff037424 */ /* 0x000fc800078e00ff */
[----:B------:R2:W-:Y:S08]  /*88f0*/  SYNCS.ARRIVE.TRANS64 RZ, [R12+URZ+0x30c30], R3 ;  /* 0x030c30030cff79a7 */ /* 0x0005f0000800003f */
[----:B------:R-:W-:Y:S05]  /*8900*/  @!P1 BRA `(.L_x_565) ;  /* 0x0000000000049947 */ /* 0x000fea0003800000 */
[----:B------:R-:W-:Y:S01]  /*8910*/  BPT.TRAP 0x1 ;  /* 0x000000040000795c */ /* 0x000fe20000300000 */
.L_x_565:
[----:B------:R-:W2:Y:S01]  /*8920*/  LDC.64 R14, c[0x0][0x728] ;  /* 0x0001ca00ff0e7b82 */ /* 0x000ea20000000a00 */
[----:B------:R-:W-:Y:S01]  /*8930*/  IMAD.SHL.U32 R16, R19, 0x80, RZ ;  /* 0x0000008013107824 */ /* 0x000fe200078e00ff */
[----:B------:R-:W-:Y:S01]  /*8940*/  R2UR UR6, R12 ;  /* 0x000000000c0672ca */ /* 0x000fe200000e0000 */
[----:B------:R-:W-:Y:S01]  /*8950*/  UMOV UR22, 0x0 ;  /* 0x0000000000167882 */ /* 0x000fe20000000000 */
[----:B------:R-:W-:Y:S01]  /*8960*/  UMOV UR23, 0x14f00000 ;  /* 0x14f0000000177882 */ /* 0x000fe20000000000 */
[----:B------:R-:W-:Y:S01]  /*8970*/  UMOV UR18, URZ ;  /* 0x0000003f00127c82 */ /* 0x000fe20008000000 */
[C---:B------:R-:W-:Y:S01]  /*8980*/  IADD3 R2, P1, R16.reuse, R6, RZ ;  /* 0x0000000610027210 */ /* 0x040fe20007f3e0ff */
[----:B------:R-:W-:Y:S01]  /*8990*/  UMOV UR10, 0x20 ;  /* 0x00000020000a7882 */ /* 0x000fe20000000000 */
[----:B------:R-:W3:Y:S01]  /*89a0*/  LDC.64 R4, c[0x0][0x198] ;  /* 0x00006600ff047b82 */ /* 0x000ee20000000a00 */
[----:B------:R-:W-:-:S06]  /*89b0*/  R2UR UR19, R16 ;  /* 0x00000000101372ca */ /* 0x000fcc00000e0000 */
[----:B------:R-:W-:Y:S02]  /*89c0*/  UIADD3 UR16, UR6, 0x18000, URZ ;  /* 0x0001800006107890 */ /* 0x000fe4000fffe03f */
[----:B------:R-:W-:Y:S02]  /*89d0*/  UIADD3 UR17, UR6, 0x30c30, URZ ;  /* 0x00030c3006117890 */ /* 0x000fe4000fffe03f */
[----:B------:R-:W-:-:S03]  /*89e0*/  UIADD3 UR6, UR6, 0x20400, URZ ;  /* 0x0002040006067890 */ /* 0x000fc6000fffe03f */
[----:B------:R-:W-:Y:S01]  /*89f0*/  UIADD3 UR19, UR19, UR27, URZ ;  /* 0x0000001b13137290 */ /* 0x000fe2000fffe03f */
[----:B--2---:R-:W-:Y:S01]  /*8a00*/  LEA R3, P2, R2, R14, 0x2 ;  /* 0x0000000e02037211 */ /* 0x004fe200078410ff */
[----:B------:R-:W-:-:S03]  /*8a10*/  UMOV UR7, UR17 ;  /* 0x0000001100077c82 */ /* 0x000fc60008000000 */
[----:B------:R-:W-:Y:S02]  /*8a20*/  R2UR UR8, R3 ;  /* 0x00000000030872ca */ /* 0x000fe400000e0000 */
[----:B------:R-:W-:Y:S01]  /*8a30*/  LEA.HI.X.SX32 R3, R16, R11, 0x1, P1 ;  /* 0x0000000b10037211 */ /* 0x000fe200008f0eff */
[----:B---3--:R-:W-:Y:S02]  /*8a40*/  IMAD.MOV.U32 R9, RZ, RZ, R4 ;  /* 0x000000ffff097224 */ /* 0x008fe400078e0004 */
[----:B------:R-:W-:Y:S01]  /*8a50*/  IMAD.MOV.U32 R8, RZ, RZ, R5 ;  /* 0x000000ffff087224 */ /* 0x000fe200078e0005 */
[----:B------:R-:W-:Y:S02]  /*8a60*/  LEA.HI.X R2, R2, R15, R3, 0x2, P2 ;  /* 0x0000000f02027211 */ /* 0x000fe400010f1403 */
[----:B------:R-:W-:Y:S02]  /*8a70*/  IADD3 R4, P1, R9, 0x1f0, RZ ;  /* 0x000001f009047810 */ /* 0x000fe40007f3e0ff */
[----:B------:R-:W-:-:S02]  /*8a80*/  R2UR UR9, R2 ;  /* 0x00000000020972ca */ /* 0x000fc400000e0000 */
[----:B------:R-:W-:Y:S01]  /*8a90*/  R2UR UR14, R4 ;  /* 0x00000000040e72ca */ /* 0x000fe200000e0000 */
[----:B------:R-:W-:-:S05]  /*8aa0*/  IMAD.X R5, RZ, RZ, R8, P1 ;  /* 0x000000ffff057224 */ /* 0x000fca00008e0608 */
[----:B------:R-:W-:-:S13]  /*8ab0*/  R2UR UR15, R5 ;  /* 0x00000000050f72ca */ /* 0x000fda00000e0000 */
[----:B------:R2:W-:Y:S01]  /*8ac0*/  UTMALDG.4D [UR16], [UR14], desc[UR22] ;  /* 0x000016100e0075b4 */ /* 0x0005e20008019000 */
[----:B------:R2:W-:Y:S01]  /*8ad0*/  UBLKCP.S.G [UR6], [UR8], UR10 ;  /* 0x00000006080073ba */ /* 0x0005e2000800020a */
[----:B------:R-:W3:Y:S02]  /*8ae0*/  SYNCS.PHASECHK.TRANS64.TRYWAIT P1, [R12+URZ+0x30c28], R21 ;  /* 0x030c28150c0075a7 */ /* 0x000ee4000802017f */
[----:B--23--:R-:W-:Y:S05]  /*8af0*/  @!P1 BRA `(.L_x_566) ;  /* 0x0000001000489947 */ /* 0x00cfea0003800000 */
.L_x_590:
[----:B------:R-:W-:Y:S05]  /*8b00*/  @P0 BRA `(.L_x_567) ;  /* 0x0000000000140947 */ /* 0x000fea0003800000 */
[----:B------:R-:W-:Y:S01]  /*8b10*/  ISETP.NE.AND P1, PT, R20, RZ, PT ;  /* 0x000000ff1400720c */ /* 0x000fe20003f25270 */
[----:B------:R-:W-:-:S04]  /*8b20*/  IMAD.MOV.U32 R2, RZ, RZ, 0x4200 ;  /* 0x00004200ff027424 */ /* 0x000fc800078e00ff */
[----:B------:R3:W-:Y:S08]  /*8b30*/  SYNCS.ARRIVE.TRANS64 RZ, [R12+URZ+0x30c18], R2 ;  /* 0x030c18020cff79a7 */ /* 0x0007f0000800003f */
[----:B------:R-:W-:Y:S05]  /*8b40*/  @!P1 BRA `(.L_x_567) ;  /* 0x0000000000049947 */ /* 0x000fea0003800000 */
[----:B------:R-:W-:Y:S01]  /*8b50*/  BPT.TRAP 0x1 ;  /* 0x000000040000795c */ /* 0x000fe20000300000 */
.L_x_567:
[----:B------:R-:W-:Y:S01]  /*8b60*/  VIADD R16, R16, 0x80 ;  /* 0x0000008010107836 */ /* 0x000fe20000000000 */
[----:B------:R-:W-:Y:S01]  /*8b70*/  R2UR UR17, R12 ;  /* 0x000000000c1172ca */ /* 0x000fe200000e0000 */
[----:B------:R-:W-:Y:S01]  /*8b80*/  UMOV UR22, 0x0 ;  /* 0x0000000000167882 */ /* 0x000fe20000000000 */
[----:B---3--:R-:W-:Y:S01]  /*8b90*/  IADD3 R2, P1, R9, 0xf0, RZ ;  /* 0x000000f009027810 */ /* 0x008fe20007f3e0ff */
[C---:B------:R-:W-:Y:S01]  /*8ba0*/  VIADD R13, R16.reuse, UR27 ;  /* 0x0000001b100d7c36 */ /* 0x040fe20008000000 */
[----:B------:R-:W-:Y:S01]  /*8bb0*/  R2UR UR6, R16 ;  /* 0x00000000100672ca */ /* 0x000fe200000e0000 */
[----:B------:R-:W-:Y:S01]  /*8bc0*/  UMOV UR23, 0x14f00000 ;  /* 0x14f0000000177882 */ /* 0x000fe20000000000 */
[----:B------:R-:W-:Y:S01]  /*8bd0*/  R2UR UR14, R2 ;  /* 0x00000000020e72ca */ /* 0x000fe200000e0000 */
[----:B------:R-:W-:Y:S01]  /*8be0*/  IMAD.X R3, RZ, RZ, R8, P1 ;  /* 0x000000ffff037224 */ /* 0x000fe200008e0608 */
[----:B------:R-:W-:Y:S01]  /*8bf0*/  R2UR UR19, R13 ;  /* 0x000000000d1372ca */ /* 0x000fe200000e0000 */
[----:B------:R-:W-:Y:S01]  /*8c00*/  UMOV UR18, URZ ;  /* 0x0000003f00127c82 */ /* 0x000fe20008000000 */
[----:B------:R-:W-:-:S02]  /*8c10*/  UMOV UR10, 0x20 ;  /* 0x00000020000a7882 */ /* 0x000fc40000000000 */
        /* <DEDUP_REMOVED lines=10> */
.L_x_591:
[----:B-123--:R-:W-:Y:S01]  /*8cc0*/  SHF.R.S32.HI R21, RZ, 0x1f, R16 ;  /* 0x0000001fff157819 */ /* 0x00efe20000011410 */
[----:B------:R-:W-:Y:S06]  /*8cd0*/  @P0 BRA `(.L_x_569) ;  /* 0x00000000001c0947 */ /* 0x000fec0003800000 */
[----:B------:R1:W-:Y:S02]  /*8ce0*/  STL [R1+0x14], R0 ;  /* 0x0000140001007387 */ /* 0x0003e40000100800 */
[----:B-1----:R-:W-:-:S04]  /*8cf0*/  IMAD.MOV.U32 R0, RZ, RZ, 0x4200 ;  /* 0x00004200ff007424 */ /* 0x002fc800078e00ff */
[----:B------:R1:W-:Y:S02]  /*8d00*/  SYNCS.ARRIVE.TRANS64 RZ, [R12+URZ+0x30c38], R0 ;  /* 0x030c38000cff79a7 */ /* 0x0003e4000800003f */
[----:B-1----:R1:W5:Y:S01]  /*8d10*/  LDL.LU R0, [R1+0x14] ;  /* 0x0000140001007983 */ /* 0x0023620000300800 */
[----:B------:R-:W-:-:S13]  /*8d20*/  ISETP.NE.AND P1, PT, R20, RZ, PT ;  /* 0x000000ff1400720c */ /* 0x000fda0003f25270 */
[----:B-1----:R-:W-:Y:S05]  /*8d30*/  @!P1 BRA `(.L_x_569) ;  /* 0x0000000000049947 */ /* 0x002fea0003800000 */
[----:B------:R-:W-:Y:S01]  /*8d40*/  BPT.TRAP 0x1 ;  /* 0x000000040000795c */ /* 0x000fe20000300000 */
.L_x_569:
[----:B------:R-:W-:Y:S01]  /*8d50*/  IADD3 R16, P1, R16, R6, RZ ;  /* 0x0000000610107210 */ /* 0x000fe20007f3e0ff */
[----:B------:R-:W-:Y:S01]  /*8d60*/  UMOV UR8, 0x0 ;  /* 0x0000000000087882 */ /* 0x000fe20000000000 */
[----:B------:R-:W-:Y:S01]  /*8d70*/  R2UR UR14, R12 ;  /* 0x000000000c0e72ca */ /* 0x000fe200000e0000 */
[----:B------:R-:W-:Y:S01]  /*8d80*/  UMOV UR9, 0x14f00000 ;  /* 0x14f0000000097882 */ /* 0x000fe20000000000 */
[----:B------:R-:W-:Y:S01]  /*8d90*/  R2UR UR19, R13 ;  /* 0x000000000d1372ca */ /* 0x000fe200000e0000 */
[----:B------:R-:W-:Y:S01]  /*8da0*/  IMAD.X R21, R21, 0x1, R11, P1 ;  /* 0x0000000115157824 */ /* 0x000fe200008e060b */
[----:B------:R-:W-:Y:S01]  /*8db0*/  LEA R14, P1, R16, R14, 0x2 ;  /* 0x0000000e100e7211 */ /* 0x000fe200078210ff */
[----:B------:R-:W-:Y:S01]  /*8dc0*/  UMOV UR18, URZ ;  /* 0x0000003f00127c82 */ /* 0x000fe20008000000 */
[----:B------:R-:W-:Y:S01]  /*8dd0*/  R2UR UR6, R4 ;  /* 0x00000000040672ca */ /* 0x000fe200000e0000 */
[----:B------:R-:W-:Y:S01]  /*8de0*/  UMOV UR10, 0x20 ;  /* 0x00000020000a7882 */ /* 0x000fe20000000000 */
[----:B------:R-:W-:-:S02]  /*8df0*/  LEA.HI.X R21, R16, R15, R21, 0x2, P1 ;  /* 0x0000000f10157211 */ /* 0x000fc400008f1415 */
[----:B------:R-:W-:Y:S02]  /*8e00*/  R2UR UR7, R5 ;  /* 0x00000000050772ca */ /* 0x000fe400000e0000 */
[----:B------:R-:W-:Y:S01]  /*8e10*/  R2UR UR22, R14 ;  /* 0x000000000e1672ca */ /* 0x000fe200000e0000 */
[----:B------:R-:W-:Y:S01]  /*8e20*/  UIADD3 UR16, UR14, 0x1c000, URZ ;  /* 0x0001c0000e107890 */ /* 0x000fe2000fffe03f */
[----:B------:R-:W-:Y:S01]  /*8e30*/  R2UR UR23, R21 ;  /* 0x00000000151772ca */ /* 0x000fe200000e0000 */
[----:B------:R-:W-:Y:S01]  /*8e40*/  UIADD3 UR17, UR14, 0x30c38, URZ ;  /* 0x00030c380e117890 */ /* 0x000fe2000fffe03f */
[----:B------:R-:W-:Y:S01]  /*8e50*/  LOP3.LUT R10, R10, 0x1, RZ, 0x3c, !PT ;  /* 0x000000010a0a7812 */ /* 0x000fe200078e3cff */
[----:B------:R-:W-:-:S03]  /*8e60*/  UIADD3 UR14, UR14, 0x20600, URZ ;  /* 0x000206000e0e7890 */ /* 0x000fc6000fffe03f */
[----:B------:R-:W-:Y:S02]  /*8e70*/  SHF.L.U32 R5, R10, 0x1f, RZ ;  /* 0x0000001f0a057819 */ /* 0x000fe400000006ff */
[----:B------:R-:W-:Y:S02]  /*8e80*/  UMOV UR15, UR17 ;  /* 0x00000011000f7c82 */ /* 0x000fe40008000000 */
[----:B------:R1:W-:Y:S03]  /*8e90*/  UTMALDG.4D [UR16], [UR6], desc[UR8] ;  /* 0x00000810060075b4 */ /* 0x0003e60008019000 */
[----:B------:R1:W-:Y:S01]  /*8ea0*/  UBLKCP.S.G [UR14], [UR22], UR10 ;  /* 0x0000000e160073ba */ /* 0x0003e2000800020a */
[----:B------:R-:W2:Y:S02]  /*8eb0*/  SYNCS.PHASECHK.TRANS64.TRYWAIT P1, [R12+URZ+0x30c20], R5 ;  /* 0x030c20050c0075a7 */ /* 0x000ea4000802017f */
[----:B-12---:R-:W-:Y:S05]  /*8ec0*/  @!P1 BRA `(.L_x_570) ;  /* 0x0000000c007c9947 */ /* 0x006fea0003800000 */
.L_x_593:
[----:B------:R-:W-:Y:S05]  /*8ed0*/  @P0 BRA `(.L_x_571) ;  /* 0x0000000000140947 */ /* 0x000fea0003800000 */
[----:B------:R-:W-:Y:S01]  /*8ee0*/  ISETP.NE.AND P1, PT, R20, RZ, PT ;  /* 0x000000ff1400720c */ /* 0x000fe20003f25270 */
[----:B-1----:R-:W-:-:S04]  /*8ef0*/  IMAD.MOV.U32 R5, RZ, RZ, 0x4200 ;  /* 0x00004200ff057424 */ /* 0x002fc800078e00ff */
[----:B------:R2:W-:Y:S08]  /*8f00*/  SYNCS.ARRIVE.TRANS64 RZ, [R12+URZ+0x30c10], R5 ;  /* 0x030c10050cff79a7 */ /* 0x0005f0000800003f */
[----:B------:R-:W-:Y:S05]  /*8f10*/  @!P1 BRA `(.L_x_571) ;  /* 0x0000000000049947 */ /* 0x000fea0003800000 */
[----:B------:R-:W-:Y:S01]  /*8f20*/  BPT.TRAP 0x1 ;  /* 0x000000040000795c */ /* 0x000fe20000300000 */
.L_x_571:
        /* <DEDUP_REMOVED lines=16> */
[----:B------:R-:W-:-:S02]  /*9030*/  UIADD3 UR19, UR7, UR27, URZ ;  /* 0x0000001b07137290 */ /* 0x000fc4000fffe03f */
[----:B------:R-:W-:-:S03]  /*9040*/  UIMAD.WIDE UR8, UR7, 0x4, UR4 ;  /* 0x00000004070878a5 */ /* 0x000fc6000f8e0204 */
[----:B------:R-:W-:-:S04]  /*9050*/  UMOV UR15, UR17 ;  /* 0x00000011000f7c82 */ /* 0x000fc80008000000 */
[----:B------:R3:W-:Y:S02]  /*9060*/  UTMALDG.4D [UR16], [UR22], desc[UR24] ;  /* 0x00001810160075b4 */ /* 0x0007e40008019000 */
[----:B------:R3:W-:Y:S02]  /*9070*/  UBLKCP.S.G [UR14], [UR8], UR10 ;  /* 0x0000000e080073ba */ /* 0x0007e4000800020a */
[----:B---3--:R-:W-:Y:S05]  /*9080*/  @P1 BRA `(.L_x_572) ;  /* 0xfffffff800001947 */ /* 0x008fea000383ffff */
[----:B-12---:R-:W-:-:S07]  /*9090*/  IMAD.U32 R5, RZ, RZ, UR7 ;  /* 0x00000007ff057e24 */ /* 0x006fce000f8e00ff */
.L_x_563:
[----:B------:R-:W-:-:S13]  /*90a0*/  ISETP.NE.AND P1, PT, R18, RZ, PT ;  /* 0x000000ff1200720c */ /* 0x000fda0003f25270 */
[----:B------:R-:W-:Y:S05]  /*90b0*/  @!P1 BRA `(.L_x_562) ;  /* 0x0000000000f89947 */ /* 0x000fea0003800000 */
[----:B------:R-:W-:-:S04]  /*90c0*/  SHF.L.U32 R13, R10, 0x1f, RZ ;  /* 0x0000001f0a0d7819 */ /* 0x000fc800000006ff */
[----:B------:R-:W1:Y:S02]  /*90d0*/  SYNCS.PHASECHK.TRANS64.TRYWAIT P1, [R12+URZ+0x30c40], R13 ;  /* 0x030c400d0c0075a7 */ /* 0x000e64000802017f */
[----:B-1----:R-:W-:Y:S05]  /*90e0*/  @!P1 BRA `(.L_x_573) ;  /* 0x0000000c000c9947 */ /* 0x002fea0003800000 */
.L_x_594:
[----:B------:R-:W-:Y:S05]  /*90f0*/  @P0 BRA `(.L_x_574) ;  /* 0x0000000000140947 */ /* 0x000fea0003800000 */
[----:B------:R-:W-:Y:S01]  /*9100*/  ISETP.NE.AND P1, PT, R20, RZ, PT ;  /* 0x000000ff1400720c */ /* 0x000fe20003f25270 */
[----:B------:R-:W-:-:S04]  /*9110*/  IMAD.MOV.U32 R5, RZ, RZ, 0x4200 ;  /* 0x00004200ff057424 */ /* 0x000fc800078e00ff */
[----:B------:R2:W-:Y:S08]  /*9120*/  SYNCS.ARRIVE.TRANS64 RZ, [R12+URZ+0x30c30], R5 ;  /* 0x030c30050cff79a7 */ /* 0x0005f0000800003f */
[----:B------:R-:W-:Y:S05]  /*9130*/  @!P1 BRA `(.L_x_574) ;  /* 0x0000000000049947 */ /* 0x000fea0003800000 */
[----:B------:R-:W-:Y:S01]  /*9140*/  BPT.TRAP 0x1 ;  /* 0x000000040000795c */ /* 0x000fe20000300000 */
.L_x_574:
[----:B--2---:R-:W2:Y:S01]  /*9150*/  LDC.64 R4, c[0x0][0x728] ;  /* 0x0001ca00ff047b82 */ /* 0x004ea20000000a00 */
[----:B------:R-:W-:Y:S01]  /*9160*/  IMAD.SHL.U32 R19, R19, 0x80, RZ ;  /* 0x0000008013137824 */ /* 0x000fe200078e00ff */
[----:B------:R-:W-:Y:S01]  /*9170*/  R2UR UR14, R12 ;  /* 0x000000000c0e72ca */ /* 0x000fe200000e0000 */
[----:B------:R-:W-:Y:S01]  /*9180*/  UMOV UR8, 0x0 ;  /* 0x0000000000087882 */ /* 0x000fe20000000000 */
[----:B------:R-:W-:Y:S01]  /*9190*/  UMOV UR9, 0x14f00000 ;  /* 0x14f0000000097882 */ /* 0x000fe20000000000 */
[----:B------:R-:W-:Y:S01]  /*91a0*/  UMOV UR18, URZ ;  /* 0x0000003f00127c82 */ /* 0x000fe20008000000 */
[C---:B-----5:R-:W-:Y:S01]  /*91b0*/  IADD3 R0, P1, R19.reuse, R6, RZ ;  /* 0x0000000613007210 */ /* 0x060fe20007f3e0ff */
[----:B------:R-:W-:Y:S01]  /*91c0*/  UMOV UR10, 0x20 ;  /* 0x00000020000a7882 */ /* 0x000fe20000000000 */
[----:B------:R-:W-:-:S07]  /*91d0*/  R2UR UR19, R19 ;  /* 0x00000000131372ca */ /* 0x000fce00000e0000 */
[----:B------:R-:W-:Y:S02]  /*91e0*/  UIADD3 UR16, UR14, 0x18000, URZ ;  /* 0x000180000e107890 */ /* 0x000fe4000fffe03f */
[----:B------:R-:W-:Y:S02]  /*91f0*/  UIADD3 UR17, UR14, 0x30c30, URZ ;  /* 0x00030c300e117890 */ /* 0x000fe4000fffe03f */
[----:B------:R-:W-:Y:S02]  /*9200*/  UIADD3 UR14, UR14, 0x20400, URZ ;  /* 0x000204000e0e7890 */ /* 0x000fe4000fffe03f */
[----:B------:R-:W-:Y:S01]  /*9210*/  UIADD3 UR19, UR19, UR27, URZ ;  /* 0x0000001b13137290 */ /* 0x000fe2000fffe03f */
[----:B--2---:R-:W-:Y:S02]  /*9220*/  LEA R4, P2, R0, R4, 0x2 ;  /* 0x0000000400047211 */ /* 0x004fe400078410ff */
[----:B------:R-:W-:Y:S02]  /*9230*/  UMOV UR15, UR17 ;  /* 0x00000011000f7c82 */ /* 0x000fe40008000000 */
[----:B------:R-:W-:-:S02]  /*9240*/  R2UR UR22, R4 ;  /* 0x00000000041672ca */ /* 0x000fc400000e0000 */
        /* <DEDUP_REMOVED lines=9> */
[----:B------:R-:W3:Y:S02]  /*92e0*/  SYNCS.PHASECHK.TRANS64.TRYWAIT P1, [R12+URZ+0x30c28], R13 ;  /* 0x030c280d0c0075a7 */ /* 0x000ee4000802017f */
[----:B--23--:R-:W-:Y:S05]  /*92f0*/  @!P1 BRA `(.L_x_575) ;  /* 0x00000008009c9947 */ /* 0x00cfea0003800000 */
.L_x_595:
[----:B------:R-:W-:Y:S05]  /*9300*/  @P0 BRA `(.L_x_576) ;  /* 0x0000000000140947 */ /* 0x000fea0003800000 */
[----:B------:R-:W-:Y:S01]  /*9310*/  ISETP.NE.AND P0, PT, R20, RZ, PT ;  /* 0x000000ff1400720c */ /* 0x000fe20003f05270 */
[----:B------:R-:W-:-:S04]  /*9320*/  IMAD.MOV.U32 R5, RZ, RZ, 0x4200 ;  /* 0x00004200ff057424 */ /* 0x000fc800078e00ff */
[----:B------:R3:W-:Y:S08]  /*9330*/  SYNCS.ARRIVE.TRANS64 RZ, [R12+URZ+0x30c18], R5 ;  /* 0x030c18050cff79a7 */ /* 0x0007f0000800003f */
[----:B------:R-:W-:Y:S05]  /*9340*/  @!P0 BRA `(.L_x_576) ;  /* 0x0000000000048947 */ /* 0x000fea0003800000 */
[----:B------:R-:W-:Y:S01]  /*9350*/  BPT.TRAP 0x1 ;  /* 0x000000040000795c */ /* 0x000fe20000300000 */
.L_x_576:
        /* <DEDUP_REMOVED lines=13> */
[----:B---3--:R-:W-:Y:S01]  /*9430*/  IMAD.U32 R5, RZ, RZ, UR6 ;  /* 0x00000006ff057e24 */ /* 0x008fe2000f8e00ff */
[----:B------:R-:W-:Y:S02]  /*9440*/  UIADD3 UR19, UR6, UR27, URZ ;  /* 0x0000001b06137290 */ /* 0x000fe4000fffe03f */
[----:B------:R-:W-:-:S03]  /*9450*/  UIMAD.WIDE UR8, UR6, 0x4, UR4 ;  /* 0x00000004060878a5 */ /* 0x000fc6000f8e0204 */
[----:B------:R-:W-:-:S04]  /*9460*/  UMOV UR15, UR17 ;  /* 0x00000011000f7c82 */ /* 0x000fc80008000000 */
[----:B------:R3:W-:Y:S02]  /*9470*/  UTMALDG.4D [UR16], [UR22], desc[UR24] ;  /* 0x00001810160075b4 */ /* 0x0007e40008019000 */
[----:B------:R3:W-:Y:S02]  /*9480*/  UBLKCP.S.G [UR14], [UR8], UR7 ;  /* 0x0000000e080073ba */ /* 0x0007e40008000207 */
[----:B---3--:R-:W-:Y:S01]  /*9490*/  NOP ;  /* 0x0000000000007918 */ /* 0x008fe20000000000 */
.L_x_562:
[----:B------:R-:W3:Y:S01]  /*94a0*/  S2R R2, SR_TID.X ;  /* 0x0000000000027919 */ /* 0x000ee20000002100 */
[----:B-12--5:R-:W-:Y:S01]  /*94b0*/  IMAD R13, R0, 0x8, R12 ;  /* 0x00000008000d7824 */ /* 0x026fe200078e020c */
[----:B---3--:R-:W-:Y:S02]  /*94c0*/  LOP3.LUT R3, R2, 0x7f, RZ, 0xc0, !PT ;  /* 0x0000007f02037812 */ /* 0x008fe400078ec0ff */
[----:B------:R-:W-:Y:S02]  /*94d0*/  SHF.L.U32 R2, R10, 0x1f, RZ ;  /* 0x0000001f0a027819 */ /* 0x000fe400000006ff */
[----:B------:R-:W-:Y:S02]  /*94e0*/  ISETP.NE.AND P1, PT, R3, RZ, PT ;  /* 0x000000ff0300720c */ /* 0x000fe40003f25270 */
[----:B------:R-:W1:Y:S02]  /*94f0*/  SYNCS.PHASECHK.TRANS64.TRYWAIT P0, [R13+URZ+0x30c40], R2 ;  /* 0x030c40020d0075a7 */ /* 0x000e64000800017f */
[----:B-1----:R-:W-:Y:S09]  /*9500*/  @!P0 BRA `(.L_x_577) ;  /* 0x00000008002c8947 */ /* 0x002ff20003800000 */
.L_x_596:
[----:B------:R-:W-:Y:S05]  /*9510*/  @P1 BRA `(.L_x_578) ;  /* 0x0000000000181947 */ /* 0x000fea0003800000 */
[----:B------:R-:W2:Y:S01]  /*9520*/  S2R R3, SR_TID.X ;  /* 0x0000000000037919 */ /* 0x000ea20000002100 */
[----:B-1----:R-:W-:-:S04]  /*9530*/  IMAD.MOV.U32 R2, RZ, RZ, 0x4200 ;  /* 0x00004200ff027424 */ /* 0x002fc800078e00ff */
[----:B------:R3:W-:Y:S01]  /*9540*/  SYNCS.ARRIVE.TRANS64 RZ, [R13+URZ+0x30c30], R2 ;  /* 0x030c30020dff79a7 */ /* 0x0007e2000800003f */
[----:B--2---:R-:W-:-:S13]  /*9550*/  LOP3.LUT P0, RZ, R3, 0x1f, RZ, 0xc0, !PT ;  /* 0x0000001f03ff7812 */ /* 0x004fda000780c0ff */
[----:B---3--:R-:W-:Y:S05]  /*9560*/  @!P0 BRA `(.L_x_578) ;  /* 0x0000000000048947 */ /* 0x008fea0003800000 */
[----:B------:R-:W-:Y:S01]  /*9570*/  BPT.TRAP 0x1 ;  /* 0x000000040000795c */ /* 0x000fe20000300000 */
.L_x_578:
[----:B-1----:R-:W1:Y:S01]  /*9580*/  LDC.64 R2, c[0x0][0x728] ;  /* 0x0001ca00ff027b82 */ /* 0x002e620000000a00 */
[C---:B------:R-:W-:Y:S01]  /*9590*/  IADD3 R6, P0, R5.reuse, R6, RZ ;  /* 0x0000000605067210 */ /* 0x040fe20007f1e0ff */
[C-C-:B------:R-:W-:Y:S01]  /*95a0*/  IMAD R4, R0.reuse, 0x4000, R12.reuse ;  /* 0x0000400000047824 */ /* 0x140fe200078e020c */
[C---:B------:R-:W-:Y:S01]  /*95b0*/  R2UR UR19, R5.reuse ;  /* 0x00000000051372ca */ /* 0x040fe200000e0000 */
[----:B------:R-:W-:Y:S01]  /*95c0*/  IMAD R12, R0, 0x200, R12 ;  /* 0x00000200000c7824 */ /* 0x000fe200078e020c */
[----:B------:R-:W-:Y:S01]  /*95d0*/  LEA.HI.X.SX32 R11, R5, R11, 0x1, P0 ;  /* 0x0000000b050b7211 */ /* 0x000fe200000f0eff */
[----:B------:R-:W-:Y:S01]  /*95e0*/  UMOV UR8, 0x0 ;  /* 0x0000000000087882 */ /* 0x000fe20000000000 */
[----:B------:R-:W-:Y:S01]  /*95f0*/  R2UR UR17, R13 ;  /* 0x000000000d1172ca */ /* 0x000fe200000e0000 */
[----:B------:R-:W-:Y:S01]  /*9600*/  UMOV UR9, 0x14f00000 ;  /* 0x14f0000000097882 */ /* 0x000fe20000000000 */
[----:B------:R-:W-:Y:S01]  /*9610*/  R2UR UR16, R4 ;  /* 0x00000000041072ca */ /* 0x000fe200000e0000 */
[----:B------:R-:W-:Y:S01]  /*9620*/  UMOV UR18, URZ ;  /* 0x0000003f00127c82 */ /* 0x000fe20008000000 */
[----:B------:R-:W-:-:S05]  /*9630*/  R2UR UR10, R12 ;  /* 0x000000000c0a72ca */ /* 0x000fca00000e0000 */
[----:B------:R-:W-:-:S04]  /*9640*/  UIADD3 UR19, UR19, UR27, URZ ;  /* 0x0000001b13137290 */ /* 0x000fc8000fffe03f */
[----:B------:R-:W-:Y:S02]  /*9650*/  UIADD3 UR17, UR17, 0x30c30, URZ ;  /* 0x00030c3011117890 */ /* 0x000fe4000fffe03f */
[----:B------:R-:W-:Y:S01]  /*9660*/  UIADD3 UR16, UR16, 0x18000, URZ ;  /* 0x0001800010107890 */ /* 0x000fe2000fffe03f */
[----:B-1----:R-:W-:Y:S01]  /*9670*/  LEA R2, P0, R6, R2, 0x2 ;  /* 0x0000000206027211 */ /* 0x002fe200078010ff */
[----:B------:R-:W-:-:S03]  /*9680*/  UIADD3 UR14, UR10, 0x20400, URZ ;  /* 0x000204000a0e7890 */ /* 0x000fc6000fffe03f */
[----:B------:R-:W-:Y:S01]  /*9690*/  UMOV UR15, UR17 ;  /* 0x00000011000f7c82 */ /* 0x000fe20008000000 */
[----:B------:R-:W-:Y:S01]  /*96a0*/  LEA.HI.X R3, R6, R3, R11, 0x2, P0 ;  /* 0x0000000306037211 */ /* 0x000fe200000f140b */
[----:B------:R-:W-:Y:S01]  /*96b0*/  UMOV UR10, 0x20 ;  /* 0x00000020000a7882 */ /* 0x000fe20000000000 */
[----:B------:R-:W-:Y:S02]  /*96c0*/  IADD3 R9, P0, R9, 0x1f0, RZ ;  /* 0x000001f009097810 */ /* 0x000fe40007f1e0ff */
[----:B------:R-:W-:Y:S02]  /*96d0*/  R2UR UR22, R2 ;  /* 0x00000000021672ca */ /* 0x000fe400000e0000 */
[----:B------:R-:W-:Y:S01]  /*96e0*/  R2UR UR6, R9 ;  /* 0x00000000090672ca */ /* 0x000fe200000e0000 */
[----:B------:R-:W-:Y:S01]  /*96f0*/  IMAD.X R8, RZ, RZ, R8, P0 ;  /* 0x000000ffff087224 */ /* 0x000fe200000e0608 */
[----:B------:R-:W-:Y:S01]  /*9700*/  R2UR UR23, R3 ;  /* 0x00000000031772ca */ /* 0x000fe200000e0000 */
[----:B------:R-:W-:-:S03]  /*9710*/  VIADD R9, R0, 0x1 ;  /* 0x0000000100097836 */ /* 0x000fc60000000000 */
[----:B------:R-:W-:Y:S02]  /*9720*/  R2UR UR7, R8 ;  /* 0x00000000080772ca */ /* 0x000fe400000e0000 */
[----:B------:R-:W-:-:S04]  /*9730*/  ISETP.NE.AND P0, PT, R9, 0x2, PT ;  /* 0x000000020900780c */ /* 0x000fc80003f05270 */
[----:B------:R-:W-:Y:S02]  /*9740*/  SEL R3, RZ, 0x1, P0 ;  /* 0x00000001ff037807 */ /* 0x000fe40000000000 */
[----:B------:R-:W-:Y:S02]  /*9750*/  SEL R9, R9, RZ, P0 ;  /* 0x000000ff09097207 */ /* 0x000fe40000000000 */
[----:B------:R-:W-:-:S03]  /*9760*/  LOP3.LUT R0, R10, R3, RZ, 0x3c, !PT ;  /* 0x000000030a007212 */ /* 0x000fc600078e3cff */
[----:B------:R1:W-:Y:S01]  /*9770*/  UTMALDG.4D [UR16], [UR6], desc[UR8] ;  /* 0x00000810060075b4 */ /* 0x0003e20008019000 */
[----:B------:R1:W-:Y:S02]  /*9780*/  UBLKCP.S.G [UR14], [UR22], UR10 ;  /* 0x0000000e160073ba */ /* 0x0003e4000800020a */
[----:B-1----:R-:W-:Y:S01]  /*9790*/  NOP ;  /* 0x0000000000007918 */ /* 0x002fe20000000000 */
.L_x_559:
[----:B------:R-:W-:Y:S05]  /*97a0*/  BSYNC B0 ;  /* 0x0000000000007941 */ /* 0x000fea0003800000 */
.L_x_557:
[----:B------:R-:W-:-:S03]  /*97b0*/  UMOV UR6, 0xffffffff ;  /* 0xffffffff00067882 */ /* 0x000fc60000000000 */
[----:B------:R-:W-:Y:S05]  /*97c0*/  BRA.DIV UR6, `(.L_x_579) ;  /* 0x0000000606907947 */ /* 0x000fea000b800000 */
[----:B------:R-:W-:-:S13]  /*97d0*/  ELECT P6, URZ, PT ;  /* 0x00000000003f782f */ /* 0x000fda00038c0000 */
.L_x_599:
[----:B------:R-:W-:Y:S05]  /*97e0*/  @!P6 BRA `(.L_x_474) ;  /* 0x000000000084e947 */ /* 0x000fea0003800000 */
[----:B------:R-:W3:Y:S02]  /*97f0*/  LDL.LU R2, [R1+0x10] ;  /* 0x0000100001027983 */ /* 0x000ee40000300800 */
[----:B---3--:R-:W-:-:S04]  /*9800*/  LOP3.LUT R2, R2, 0x2, RZ, 0xfc, !PT ;  /* 0x0000000202027812 */ /* 0x008fc800078efcff */
[----:B------:R-:W-:-:S13]  /*9810*/  ISETP.NE.AND P2, PT, R2, 0x3, PT ;  /* 0x000000030200780c */ /* 0x000fda0003f45270 */
[----:B------:R-:W-:Y:S05]  /*9820*/  @!P2 BRA `(.L_x_580) ;  /* 0x000000000004a947 */ /* 0x000fea0003800000 */
[----:B--2---:R-:W-:Y:S01]  /*9830*/  BPT.TRAP 0x1 ;  /* 0x000000040000795c */ /* 0x004fe20000300000 */
.L_x_580:
        /* <DEDUP_REMOVED lines=8> */
[----:B------:R-:W-:Y:S02]  /*98c0*/  SEL R5, RZ, 0x1, P1 ;  /* 0x00000001ff057807 */ /* 0x000fe40000800000 */
[----:B------:R-:W-:Y:S01]  /*98d0*/  SEL R3, R3, RZ, P1 ;  /* 0x000000ff03037207 */ /* 0x000fe20000800000 */
[----:B------:R-:W1:Y:S01]  /*98e0*/  SYNCS.PHASECHK.TRANS64.TRYWAIT P0, [R7+URZ], R4 ;  /* 0x00000004070075a7 */ /* 0x000e62000800017f */
[----:B------:R-:W-:-:S03]  /*98f0*/  LOP3.LUT R5, R0, R5, RZ, 0x3c, !PT ;  /* 0x0000000500057212 */ /* 0x000fc600078e3cff */
[----:B------:R-:W-:Y:S01]  /*9900*/  IMAD R11, R3, 0x8, R2 ;  /* 0x00000008030b7824 */ /* 0x000fe200078e0202 */
[----:B------:R-:W-:Y:S01]  /*9910*/  SHF.L.U32 R2, R5, 0x1f, RZ ;  /* 0x0000001f05027819 */ /* 0x000fe200000006ff */
[----:B-1----:R-:W-:Y:S06]  /*9920*/  @!P0 BRA `(.L_x_581) ;  /* 0x0000000400588947 */ /* 0x002fec0003800000 */
.L_x_600:
[----:B------:R-:W3:Y:S02]  /*9930*/  SYNCS.PHASECHK.TRANS64.TRYWAIT P0, [R11+URZ], R2 ;  /* 0x000000020b0075a7 */ /* 0x000ee4000800017f */
[----:B---3--:R-:W-:Y:S05]  /*9940*/  @!P0 BRA `(.L_x_582) ;  /* 0x0000000400648947 */ /* 0x008fea0003800000 */
.L_x_601:
[----:B------:R-:W-:Y:S05]  /*9950*/  @!P2 BRA `(.L_x_583) ;  /* 0x000000000004a947 */ /* 0x000fea0003800000 */
[----:B--2---:R-:W-:Y:S01]  /*9960*/  BPT.TRAP 0x1 ;  /* 0x000000040000795c */ /* 0x004fe20000300000 */
.L_x_583:
[----:B------:R-:W-:-:S04]  /*9970*/  VIADD R0, R6, 0x30c40 ;  /* 0x00030c4006007836 */ /* 0x000fc80000000000 */
[----:B------:R-:W-:-:S04]  /*9980*/  IMAD R9, R9, 0x8, R0 ;  /* 0x0000000809097824 */ /* 0x000fc800078e0200 */
[----:B------:R-:W4:Y:S02]  /*9990*/  SYNCS.PHASECHK.TRANS64.TRYWAIT P0, [R9+URZ], R4 ;  /* 0x00000004090075a7 */ /* 0x000f24000800017f */
[----:B----4-:R-:W-:Y:S05]  /*99a0*/  @!P0 BRA `(.L_x_584) ;  /* 0x0000000400608947 */ /* 0x010fea0003800000 */
.L_x_602:
[----:B------:R-:W-:-:S07]  /*99b0*/  IMAD R3, R3, 0x8, R0 ;  /* 0x0000000803037824 */ /* 0x000fce00078e0200 */
.L_x_585:
[----:B------:R1:W1:Y:S02]  /*99c0*/  SYNCS.PHASECHK.TRANS64.TRYWAIT P0, [R3+URZ], R2 ;  /* 0x00000002030075a7 */ /* 0x000264000800017f */
[----:B-1----:R-:W-:Y:S05]  /*99d0*/  @!P0 NANOSLEEP.SYNCS 0x989680 ;  /* 0x009896800000895d */ /* 0x002fea0003900000 */
[----:B------:R-:W1:Y:S02]  /*99e0*/  @!P0 SYNCS.PHASECHK.TRANS64 P0, [R3+URZ], R2 ;  /* 0x00000002030085a7 */ /* 0x000e64000800007f */
[----:B-1----:R-:W-:Y:S05]  /*99f0*/  @!P0 BRA `(.L_x_585) ;  /* 0xfffffffc00f08947 */ /* 0x002fea000383ffff */
.L_x_474:
[----:B--2---:R-:W-:Y:S05]  /*9a00*/  BSYNC B6 ;  /* 0x0000000000067941 */ /* 0x004fea0003800000 */
.L_x_468:
[----:B------:R-:W-:Y:S05]  /*9a10*/  EXIT ;  /* 0x000000000000794d */ /* 0x000fea0003800000 */
.L_x_484:
[----:B------:R-:W-:Y:S02]  /*9a20*/  IMAD.MOV.U32 R12, RZ, RZ, RZ ;  /* 0x000000ffff0c7224 */ /* 0x000fe400078e00ff */
[----:B------:R-:W-:Y:S02]  /*9a30*/  IMAD.MOV.U32 R11, RZ, RZ, 0x1f ;  /* 0x0000001fff0b7424 */ /* 0x000fe400078e00ff */
[----:B------:R-:W-:-:S07]  /*9a40*/  IMAD.MOV.U32 R15, RZ, RZ, -0x1 ;  /* 0xffffffffff0f7424 */ /* 0x000fce00078e00ff */
[----:B------:R-:W-:Y:S05]  /*9a50*/  WARPSYNC.COLLECTIVE R15, `(.L_x_586) ;  /* 0x000000000f087348 */ /* 0x000fea0003c00000 */
[----:B------:R1:W2:Y:S02]  /*9a60*/  SHFL.IDX P6, R14, R13, R12, R11 ;  /* 0x0000000c0d0e7389 */ /* 0x0002a400000c000b */
[----:B-12---:R-:W-:Y:S01]  /*9a70*/  ENDCOLLECTIVE ;  /* 0x000000000000791b */ /* 0x006fe20003800000 */
.L_x_586:
[----:B------:R-:W-:Y:S05]  /*9a80*/  BRA `(.L_x_587) ;  /* 0xffffff7400b87947 */ /* 0x000fea000383ffff */
.L_x_486:
[----:B--2---:R2:W3:Y:S02]  /*9a90*/  SYNCS.PHASECHK.TRANS64.TRYWAIT P0, [R226+URZ+0x30c00], R15 ;  /* 0x030c000fe20075a7 */ /* 0x0044e4000800017f */
[----:B---3--:R-:W-:Y:S05]  /*9aa0*/  @!P0 NANOSLEEP.SYNCS 0x989680 ;  /* 0x009896800000895d */ /* 0x008fea0003900000 */
[----:B------:R-:W3:Y:S02]  /*9ab0*/  @!P0 SYNCS.PHASECHK.TRANS64 P0, [R226+URZ+0x30c00], R15 ;  /* 0x030c000fe20085a7 */ /* 0x000ee4000800007f */
[----:B---3--:R-:W-:Y:S05]  /*9ac0*/  @!P0 BRA `(.L_x_486) ;  /* 0xfffffffc00f08947 */ /* 0x008fea000383ffff */
[----:B------:R-:W-:Y:S05]  /*9ad0*/  BRA `(.L_x_485) ;  /* 0xffffff78001c7947 */ /* 0x000fea000383ffff */
.L_x_490:
[----:B--2---:R2:W3:Y:S02]  /*9ae0*/  SYNCS.PHASECHK.TRANS64.TRYWAIT P1, [R9+URZ+0x30c10], R12 ;  /* 0x030c100c090075a7 */ /* 0x0044e4000802017f */
[----:B---3--:R-:W-:Y:S05]  /*9af0*/  @!P1 NANOSLEEP.SYNCS 0x989680 ;  /* 0x009896800000995d */ /* 0x008fea0003900000 */
[----:B------:R-:W3:Y:S02]  /*9b00*/  @!P1 SYNCS.PHASECHK.TRANS64 P1, [R9+URZ+0x30c10], R12 ;  /* 0x030c100c090095a7 */ /* 0x000ee4000802007f */
[----:B---3--:R-:W-:Y:S05]  /*9b10*/  @!P1 BRA `(.L_x_490) ;  /* 0xfffffffc00f09947 */ /* 0x008fea000383ffff */
[----:B------:R-:W-:Y:S05]  /*9b20*/  BRA `(.L_x_489) ;  /* 0xffffff7c00f07947 */ /* 0x000fea000383ffff */
.L_x_494:
[----:B------:R1:W1:Y:S02]  /*9b30*/  SYNCS.PHASECHK.TRANS64.TRYWAIT P1, [R9+URZ+0x30c30], R12 ;  /* 0x030c300c090075a7 */ /* 0x000264000802017f */
[----:B-1----:R-:W-:Y:S05]  /*9b40*/  @!P1 NANOSLEEP.SYNCS 0x989680 ;  /* 0x009896800000995d */ /* 0x002fea0003900000 */
[----:B------:R-:W1:Y:S02]  /*9b50*/  @!P1 SYNCS.PHASECHK.TRANS64 P1, [R9+URZ+0x30c30], R12 ;  /* 0x030c300c090095a7 */ /* 0x000e64000802007f */
[----:B-1----:R-:W-:Y:S05]  /*9b60*/  @!P1 BRA `(.L_x_494) ;  /* 0xfffffffc00f09947 */ /* 0x002fea000383ffff */
[----:B------:R-:W-:Y:S05]  /*9b70*/  BRA `(.L_x_493) ;  /* 0xffffff8400007947 */ /* 0x000fea000383ffff */
.L_x_560:
[----:B-1----:R1:W2:Y:S02]  /*9b80*/  SYNCS.PHASECHK.TRANS64.TRYWAIT P1, [R12+URZ+0x30c20], R3 ;  /* 0x030c20030c0075a7 */ /* 0x0022a4000802017f */
[----:B--2---:R-:W-:Y:S05]  /*9b90*/  @!P1 NANOSLEEP.SYNCS 0x989680 ;  /* 0x009896800000995d */ /* 0x004fea0003900000 */
[----:B------:R-:W2:Y:S02]  /*9ba0*/  @!P1 SYNCS.PHASECHK.TRANS64 P1, [R12+URZ+0x30c20], R3 ;  /* 0x030c20030c0095a7 */ /* 0x000ea4000802007f */
[----:B--2---:R-:W-:Y:S05]  /*9bb0*/  @!P1 BRA `(.L_x_560) ;  /* 0xfffffffc00f09947 */ /* 0x004fea000383ffff */
[----:B------:R-:W-:Y:S05]  /*9bc0*/  BRA `(.L_x_588) ;  /* 0xffffffe800107947 */ /* 0x000fea000383ffff */
.L_x_564:
[----:B-1----:R1:W2:Y:S02]  /*9bd0*/  SYNCS.PHASECHK.TRANS64.TRYWAIT P1, [R12+URZ+0x30c40], R21 ;  /* 0x030c40150c0075a7 */ /* 0x0022a4000802017f */
[----:B--2---:R-:W-:Y:S05]  /*9be0*/  @!P1 NANOSLEEP.SYNCS 0x989680 ;  /* 0x009896800000995d */ /* 0x004fea0003900000 */
[----:B------:R-:W2:Y:S02]  /*9bf0*/  @!P1 SYNCS.PHASECHK.TRANS64 P1, [R12+URZ+0x30c40], R21 ;  /* 0x030c40150c0095a7 */ /* 0x000ea4000802007f */
[----:B--2---:R-:W-:Y:S05]  /*9c00*/  @!P1 BRA `(.L_x_564) ;  /* 0xfffffffc00f09947 */ /* 0x004fea000383ffff */
[----:B------:R-:W-:Y:S05]  /*9c10*/  BRA `(.L_x_589) ;  /* 0xffffffec00287947 */ /* 0x000fea000383ffff */
.L_x_566:
[----:B--2---:R2:W3:Y:S02]  /*9c20*/  SYNCS.PHASECHK.TRANS64.TRYWAIT P1, [R12+URZ+0x30c28], R21 ;  /* 0x030c28150c0075a7 */ /* 0x0044e4000802017f */
[----:B---3--:R-:W-:Y:S05]  /*9c30*/  @!P1 NANOSLEEP.SYNCS 0x989680 ;  /* 0x009896800000995d */ /* 0x008fea0003900000 */
[----:B------:R-:W3:Y:S02]  /*9c40*/  @!P1 SYNCS.PHASECHK.TRANS64 P1, [R12+URZ+0x30c28], R21 ;  /* 0x030c28150c0095a7 */ /* 0x000ee4000802007f */
[----:B---3--:R-:W-:Y:S05]  /*9c50*/  @!P1 BRA `(.L_x_566) ;  /* 0xfffffffc00f09947 */ /* 0x008fea000383ffff */
[----:B------:R-:W-:Y:S05]  /*9c60*/  BRA `(.L_x_590) ;  /* 0xffffffec00a47947 */ /* 0x000fea000383ffff */
.L_x_568:
[----:B---3--:R3:W4:Y:S02]  /*9c70*/  SYNCS.PHASECHK.TRANS64.TRYWAIT P1, [R12+URZ+0x30c48], R21 ;  /* 0x030c48150c0075a7 */ /* 0x008724000802017f */
[----:B----4-:R-:W-:Y:S05]  /*9c80*/  @!P1 NANOSLEEP.SYNCS 0x989680 ;  /* 0x009896800000995d */ /* 0x010fea0003900000 */
[----:B------:R-:W4:Y:S02]  /*9c90*/  @!P1 SYNCS.PHASECHK.TRANS64 P1, [R12+URZ+0x30c48], R21 ;  /* 0x030c48150c0095a7 */ /* 0x000f24000802007f */
[----:B----4-:R-:W-:Y:S05]  /*9ca0*/  @!P1 BRA `(.L_x_568) ;  /* 0xfffffffc00f09947 */ /* 0x010fea000383ffff */
[----:B------:R-:W-:Y:S05]  /*9cb0*/  BRA `(.L_x_591) ;  /* 0xfffffff000007947 */ /* 0x000fea000383ffff */
.L_x_570:
[----:B------:R-:W-:-:S07]  /*9cc0*/  SHF.L.U32 R5, R10, 0x1f, RZ ;  /* 0x0000001f0a057819 */ /* 0x000fce00000006ff */
.L_x_592:
[----:B-1----:R1:W2:Y:S02]  /*9cd0*/  SYNCS.PHASECHK.TRANS64.TRYWAIT P1, [R12+URZ+0x30c20], R5 ;  /* 0x030c20050c0075a7 */ /* 0x0022a4000802017f */
[----:B--2---:R-:W-:Y:S05]  /*9ce0*/  @!P1 NANOSLEEP.SYNCS 0x989680 ;  /* 0x009896800000995d */ /* 0x004fea0003900000 */
[----:B------:R-:W2:Y:S02]  /*9cf0*/  @!P1 SYNCS.PHASECHK.TRANS64 P1, [R12+URZ+0x30c20], R5 ;  /* 0x030c20050c0095a7 */ /* 0x000ea4000802007f */
[----:B--2---:R-:W-:Y:S05]  /*9d00*/  @!P1 BRA `(.L_x_592) ;  /* 0xfffffffc00f09947 */ /* 0x004fea000383ffff */
[----:B------:R-:W-:Y:S05]  /*9d10*/  BRA `(.L_x_593) ;  /* 0xfffffff0006c7947 */ /* 0x000fea000383ffff */
.L_x_573:
[----:B-1----:R1:W2:Y:S02]  /*9d20*/  SYNCS.PHASECHK.TRANS64.TRYWAIT P1, [R12+URZ+0x30c40], R13 ;  /* 0x030c400d0c0075a7 */ /* 0x0022a4000802017f */
[----:B--2---:R-:W-:Y:S05]  /*9d30*/  @!P1 NANOSLEEP.SYNCS 0x989680 ;  /* 0x009896800000995d */ /* 0x004fea0003900000 */
[----:B------:R-:W2:Y:S02]  /*9d40*/  @!P1 SYNCS.PHASECHK.TRANS64 P1, [R12+URZ+0x30c40], R13 ;  /* 0x030c400d0c0095a7 */ /* 0x000ea4000802007f */
[----:B--2---:R-:W-:Y:S05]  /*9d50*/  @!P1 BRA `(.L_x_573) ;  /* 0xfffffffc00f09947 */ /* 0x004fea000383ffff */
[----:B------:R-:W-:Y:S05]  /*9d60*/  BRA `(.L_x_594) ;  /* 0xfffffff000e07947 */ /* 0x000fea000383ffff */
.L_x_575:
[----:B--2---:R2:W3:Y:S02]  /*9d70*/  SYNCS.PHASECHK.TRANS64.TRYWAIT P1, [R12+URZ+0x30c28], R13 ;  /* 0x030c280d0c0075a7 */ /* 0x0044e4000802017f */
[----:B---3--:R-:W-:Y:S05]  /*9d80*/  @!P1 NANOSLEEP.SYNCS 0x989680 ;  /* 0x009896800000995d */ /* 0x008fea0003900000 */
[----:B------:R-:W3:Y:S02]  /*9d90*/  @!P1 SYNCS.PHASECHK.TRANS64 P1, [R12+URZ+0x30c28], R13 ;  /* 0x030c280d0c0095a7 */ /* 0x000ee4000802007f */
[----:B---3--:R-:W-:Y:S05]  /*9da0*/  @!P1 BRA `(.L_x_575) ;  /* 0xfffffffc00f09947 */ /* 0x008fea000383ffff */
[----:B------:R-:W-:Y:S05]  /*9db0*/  BRA `(.L_x_595) ;  /* 0xfffffff400507947 */ /* 0x000fea000383ffff */
.L_x_577:
[----:B-1----:R1:W2:Y:S02]  /*9dc0*/  SYNCS.PHASECHK.TRANS64.TRYWAIT P0, [R13+URZ+0x30c40], R2 ;  /* 0x030c40020d0075a7 */ /* 0x0022a4000800017f */
[----:B--2---:R-:W-:Y:S05]  /*9dd0*/  @!P0 NANOSLEEP.SYNCS 0x989680 ;  /* 0x009896800000895d */ /* 0x004fea0003900000 */
[----:B------:R-:W2:Y:S02]  /*9de0*/  @!P0 SYNCS.PHASECHK.TRANS64 P0, [R13+URZ+0x30c40], R2 ;  /* 0x030c40020d0085a7 */ /* 0x000ea4000800007f */
[----:B--2---:R-:W-:Y:S05]  /*9df0*/  @!P0 BRA `(.L_x_577) ;  /* 0xfffffffc00f08947 */ /* 0x004fea000383ffff */
[----:B------:R-:W-:Y:S05]  /*9e00*/  BRA `(.L_x_596) ;  /* 0xfffffff400c07947 */ /* 0x000fea000383ffff */
.L_x_579:
[----:B------:R-:W-:Y:S01]  /*9e10*/  BSSY B0, `(.L_x_597) ;  /* 0x0000006000007945 */ /* 0x000fe20003800000 */
[----:B------:R-:W-:-:S07]  /*9e20*/  IMAD.MOV.U32 R15, RZ, RZ, -0x1 ;  /* 0xffffffffff0f7424 */ /* 0x000fce00078e00ff */
[----:B--2---:R-:W-:Y:S05]  /*9e30*/  WARPSYNC.COLLECTIVE R15, `(.L_x_598) ;  /* 0x000000000f0c7348 */ /* 0x004fea0003c00000 */
[----:B------:R-:W-:Y:S02]  /*9e40*/  ELECT P6, UR62, PT ;  /* 0x00000000003e782f */ /* 0x000fe400038c0000 */
[----:B------:R-:W-:Y:S01]  /*9e50*/  MOV R14, UR62 ;  /* 0x0000003e000e7c02 */ /* 0x000fe20008000f00 */
[----:B--2---:R-:W-:Y:S10]  /*9e60*/  ENDCOLLECTIVE ;  /* 0x000000000000791b */ /* 0x004ff40003800000 */
.L_x_598:
[----:B------:R-:W-:Y:S05]  /*9e70*/  BSYNC B0 ;  /* 0x0000000000007941 */ /* 0x000fea0003800000 */
.L_x_597:
[----:B------:R-:W-:Y:S05]  /*9e80*/  BRA `(.L_x_599) ;  /* 0xfffffff800547947 */ /* 0x000fea000383ffff */
.L_x_581:
[----:B-1----:R1:W3:Y:S02]  /*9e90*/  SYNCS.PHASECHK.TRANS64.TRYWAIT P0, [R7+URZ], R4 ;  /* 0x00000004070075a7 */ /* 0x0022e4000800017f */
[----:B---3--:R-:W-:Y:S05]  /*9ea0*/  @!P0 NANOSLEEP.SYNCS 0x989680 ;  /* 0x009896800000895d */ /* 0x008fea0003900000 */
[----:B------:R-:W3:Y:S02]  /*9eb0*/  @!P0 SYNCS.PHASECHK.TRANS64 P0, [R7+URZ], R4 ;  /* 0x00000004070085a7 */ /* 0x000ee4000800007f */
[----:B---3--:R-:W-:Y:S05]  /*9ec0*/  @!P0 BRA `(.L_x_581) ;  /* 0xfffffffc00f08947 */ /* 0x008fea000383ffff */
[----:B------:R-:W-:Y:S05]  /*9ed0*/  BRA `(.L_x_600) ;  /* 0xfffffff800947947 */ /* 0x000fea000383ffff */
.L_x_582:
[----:B---3--:R3:W4:Y:S02]  /*9ee0*/  SYNCS.PHASECHK.TRANS64.TRYWAIT P0, [R11+URZ], R2 ;  /* 0x000000020b0075a7 */ /* 0x008724000800017f */
[----:B----4-:R-:W-:Y:S05]  /*9ef0*/  @!P0 NANOSLEEP.SYNCS 0x989680 ;  /* 0x009896800000895d */ /* 0x010fea0003900000 */
[----:B------:R-:W4:Y:S02]  /*9f00*/  @!P0 SYNCS.PHASECHK.TRANS64 P0, [R11+URZ], R2 ;  /* 0x000000020b0085a7 */ /* 0x000f24000800007f */
[----:B----4-:R-:W-:Y:S05]  /*9f10*/  @!P0 BRA `(.L_x_582) ;  /* 0xfffffffc00f08947 */ /* 0x010fea000383ffff */
[----:B------:R-:W-:Y:S05]  /*9f20*/  BRA `(.L_x_601) ;  /* 0xfffffff800887947 */ /* 0x000fea000383ffff */
.L_x_584:
[----:B----4-:R4:W1:Y:S02]  /*9f30*/  SYNCS.PHASECHK.TRANS64.TRYWAIT P0, [R9+URZ], R4 ;  /* 0x00000004090075a7 */ /* 0x010864000800017f */
[----:B-1----:R-:W-:Y:S05]  /*9f40*/  @!P0 NANOSLEEP.SYNCS 0x989680 ;  /* 0x009896800000895d */ /* 0x002fea0003900000 */
[----:B------:R-:W1:Y:S02]  /*9f50*/  @!P0 SYNCS.PHASECHK.TRANS64 P0, [R9+URZ], R4 ;  /* 0x00000004090085a7 */ /* 0x000e64000800007f */
[----:B-1----:R-:W-:Y:S05]  /*9f60*/  @!P0 BRA `(.L_x_584) ;  /* 0xfffffffc00f08947 */ /* 0x002fea000383ffff */
[----:B------:R-:W-:Y:S05]  /*9f70*/  BRA `(.L_x_602) ;  /* 0xfffffff8008c7947 */ /* 0x000fea000383ffff */
.L_x_603:
        /* <DEDUP_REMOVED lines=16> */
.L_x_3697:


//--------------------- .text._ZN7cutlass13device_kernelIN5flash11enable_sm90INS1_16FlashAttnBwdSm90INS1_25CollectiveMainloopBwdSm90ILi2ELi2ELi2EN4cute5tupleIJNS5_1CILi1EEES8_S8_EEENS6_IJNS7_ILi128EEESA_NS7_ILi64EEEEEENS_10bfloat16_tEfNS_4arch4Sm90ELb0ELb0ELb0ELb1ELb1ELb1ELb0ELb0ELi2ELi1ELi2ELi2ELb0EEENS1_21CollectiveEpilogueBwdISC_SD_SF_Li256ELb1ELb0ELi1EEENS1_19SingleTileSchedulerILb1ELb0ELb0ELi128EEEEEEEEEvNT_6ParamsE --------------------------
	.section	.text._ZN7cutlass13device_kernelIN5flash11enable_sm90INS1_16FlashAttnBwdSm90INS1_25CollectiveMainloopBwdSm90ILi2ELi2ELi2EN4cute5tupleIJNS5_1CILi1EEES8_S8_EEENS6_IJNS7_ILi128EEESA_NS7_ILi64EEEEEENS_10bfloat16_tEfNS_4arch4Sm90ELb0ELb0ELb0ELb1ELb1ELb1ELb0ELb0ELi2ELi1ELi2ELi2ELb0EEENS1_21CollectiveEpilogueBwdISC_SD_SF_Li256ELb1ELb0ELi1EEENS1_19SingleTileSchedulerILb1ELb0ELb0ELi128EEEEEEEEEvNT_6ParamsE,"ax",@progbits
	.align	128
.text._ZN7cutlass13device_kernelIN5flash11enable_sm90INS1_16FlashAttnBwdSm90INS1_25CollectiveMainloopBwdSm90ILi2ELi2ELi2EN4cute5tupleIJNS5_1CILi1EEES8_S8_EEENS6_IJNS7_ILi128EEESA_NS7_ILi64EEEEEENS_10bfloat16_tEfNS_4arch4Sm90ELb0ELb0ELb0ELb1ELb1ELb1ELb0ELb0ELi2ELi1ELi2ELi2ELb0EEENS1_21CollectiveEpilogueBwdISC_SD_SF_Li256ELb1ELb0ELi1EEENS1_19SingleTileSchedulerILb1ELb0ELb0ELi128EEEEEEEEEvNT_6ParamsE:
        .type           _ZN7cutlass13device_kernelIN5flash11enable_sm90INS1_16FlashAttnBwdSm90INS1_25CollectiveMainloopBwdSm90ILi2ELi2ELi2EN4cute5tupleIJNS5_1CILi1EEES8_S8_EEENS6_IJNS7_ILi128EEESA_NS7_ILi64EEEEEENS_10bfloat16_tEfNS_4arch4Sm90ELb0ELb0ELb0ELb1ELb1ELb1ELb0ELb0ELi2ELi1ELi2ELi2ELb0EEENS1_21CollectiveEpilogueBwdISC_SD_SF_Li256ELb1ELb0ELi1EEENS1_19SingleTileSchedulerILb1ELb0ELb0ELi128EEEEEEEEEvNT_6ParamsE,@function
        .size           _ZN7cutlass13device_kernelIN5flash11enable_sm90INS1_16FlashAttnBwdSm90INS1_25CollectiveMainloopBwdSm90ILi2ELi2ELi2EN4cute5tupleIJNS5_1CILi1EEES8_S8_EEENS6_IJNS7_ILi128EEESA_NS7_ILi64EEEEEENS_10bfloat16_tEfNS_4arch4Sm90ELb0ELb0ELb0ELb1ELb1ELb1ELb0ELb0ELi2ELi1ELi2ELi2ELb0EEENS1_21CollectiveEpilogueBwdISC_SD_SF_Li256ELb1ELb0ELi1EEENS1_19SingleTileSchedulerILb1ELb0ELb0ELi128EEEEEEEEEvNT_6ParamsE,(.L_x_3698 - _ZN7cutlass13device_kernelIN5flash11enable_sm90INS1_16FlashAttnBwdSm90INS1_25CollectiveMainloopBwdSm90ILi2ELi2ELi2EN4cute5tupleIJNS5_1CILi1EEES8_S8_EEENS6_IJNS7_ILi128EEESA_NS7_ILi64EEEEEENS_10bfloat16_tEfNS_4arch4Sm90ELb0ELb0ELb0ELb1ELb1ELb1ELb0ELb0ELi2ELi1ELi2ELi2ELb0EEENS1_21CollectiveEpilogueBwdISC_SD_SF_Li256ELb1ELb0ELi1EEENS1_19SingleTileSchedulerILb1ELb0ELb0ELi128EEEEEEEEEvNT_6ParamsE)
        .other          _ZN7cutlass13device_kernelIN5flash11enable_sm90INS1_16FlashAttnBwdSm90INS1_25CollectiveMainloopBwdSm90ILi2ELi2ELi2EN4cute5tupleIJNS5_1CILi1EEES8_S8_EEENS6_IJNS7_ILi128EEESA_NS7_ILi64EEEEEENS_10bfloat16_tEfNS_4arch4Sm90ELb0ELb0ELb0ELb1ELb1ELb1ELb0ELb0ELi2ELi1ELi2ELi2ELb0EEENS1_21CollectiveEpilogueBwdISC_SD_SF_Li256ELb1ELb0ELi1EEENS1_19SingleTileSchedulerILb1ELb0ELb0ELi128EEEEEEEEEvNT_6ParamsE,@"STO_CUDA_ENTRY STV_DEFAULT"
_ZN7cutlass13device_kernelIN5flash11enable_sm90INS1_16FlashAttnBwdSm90INS1_25CollectiveMainloopBwdSm90ILi2ELi2ELi2EN4cute5tupleIJNS5_1CILi1EEES8_S8_EEENS6_IJNS7_ILi128EEESA_NS7_ILi64EEEEEENS_10bfloat16_tEfNS_4arch4Sm90ELb0ELb0ELb0ELb1ELb1ELb1ELb0ELb0ELi2ELi1ELi2ELi2ELb0EEENS1_21CollectiveEpilogueBwdISC_SD_SF_Li256ELb1ELb0ELi1EEENS1_19SingleTileSchedulerILb1ELb0ELb0ELi128EEEEEEEEEvNT_6ParamsE:
        /* <DEDUP_REMOVED lines=23> */
.L_x_605:
[----:B------:R-:W-:Y:S05]  /*0170*/  BSYNC B0 ;  /* 0x0000000000007941 */ /* 0x000fea0003800000 */
.L_x_604:
        /* <DEDUP_REMOVED lines=34> */
.L_x_606:
        /* <DEDUP_REMOVED lines=22> */
.L_x_607:
        /* <DEDUP_REMOVED lines=9> */
.L_x_610:
        /* <DEDUP_REMOVED lines=20> */
.L_x_611:
        /* <DEDUP_REMOVED lines=10> */
.L_x_613:
[----:B------:R-:W2:Y:S02]  /*0770*/  LDC R0, c[0x0][0x8bc] ;  /* 0x00022f00ff007b82 */ /* 0x000ea40000000800 */
.L_x_612:
        /* <DEDUP_REMOVED lines=19> */
.L_x_615:
        /* <DEDUP_REMOVED lines=10> */
.L_x_616:
        /* <DEDUP_REMOVED lines=8> */
.L_x_617:
        /* <DEDUP_REMOVED lines=9> */
.L_x_618:
        /* <DEDUP_REMOVED lines=55> */
.L_x_621:
        /* <DEDUP_REMOVED lines=15> */
.L_x_620:
        /* <DEDUP_REMOVED lines=22> */
.L_x_623:
        /* <DEDUP_REMOVED lines=15> */
.L_x_622:
[----:B------:R-:W-:Y:S01]  /*1110*/  SHF.R.S32.HI R3, RZ, 0x1f, R16 ;  /* 0x0000001fff037819 */ /* 0x000fe20000011410 */
[----:B------:R-:W-:-:S03]  /*1120*/  UMOV UR4, 0xffffffff ;  /* 0xffffffff00047882 */ /* 0x000fc60000000000 */
[----:B------:R-:W-:-:S04]  /*1130*/  LEA.HI R0, R3, R16, RZ, 0x7 ;  /* 0x0000001003007211 */ /* 0x000fc800078f38ff */
[----:B------:R-:W-:Y:S01]  /*1140*/  SHF.R.S32.HI R13, RZ, 0x7, R0 ;  /* 0x00000007ff0d7819 */ /* 0x000fe20000011400 */
[----:B------:R-:W-:Y:S06]  /*1150*/  BRA.DIV UR4, `(.L_x_624) ;  /* 0x0000009204307947 */ /* 0x000fec000b800000 */
[----:B------:R1:W2:Y:S02]  /*1160*/  SHFL.IDX PT, R14, R13, RZ, 0x1f ;  /* 0x00001fff0d0e7589 */ /* 0x0002a400000e0000 */
.L_x_743:
        /* <DEDUP_REMOVED lines=30> */
.L_x_625:
        /* <DEDUP_REMOVED lines=108> */
.L_x_637:
[----:B------:R-:W-:-:S13]  /*1a10*/  ISETP.NE.AND P0, PT, R4, 0x3, PT ;  /* 0x000000030400780c */ /* 0x000fda0003f05270 */
[----:B-1----:R-:W-:Y:S05]  /*1a20*/  @!P0 BRA `(.L_x_627) ;  /* 0x0000000000048947 */ /* 0x002fea0003800000 */
[----:B------:R-:W-:Y:S01]  /*1a30*/  BPT.TRAP 0x1 ;  /* 0x000000040000795c */ /* 0x000fe20000300000 */
.L_x_627:
[----:B------:R-:W-:Y:S01]  /*1a40*/  IMAD R9, R7, 0x8, R226 ;  /* 0x0000000807097824 */ /* 0x000fe200078e02e2 */
[----:B------:R-:W-:-:S04]  /*1a50*/  SHF.L.U32 R12, R6, 0x1f, RZ ;  /* 0x0000001f060c7819 */ /* 0x000fc800000006ff */
[----:B------:R1:W2:Y:S01]  /*1a60*/  SYNCS.PHASECHK.TRANS64.TRYWAIT P1, [R9+URZ+0x30c10], R12 ;  /* 0x030c100c090075a7 */ /* 0x0002a2000802017f */
[----:B------:R-:W-:Y:S05]  /*1a70*/  @!P0 BRA `(.L_x_628) ;  /* 0x0000000000048947 */ /* 0x000fea0003800000 */
[----:B------:R-:W-:Y:S01]  /*1a80*/  BPT.TRAP 0x1 ;  /* 0x000000040000795c */ /* 0x000fe20000300000 */
.L_x_628:
[----:B------:R-:W-:-:S05]  /*1a90*/  VIADD R10, R226, 0x10000 ;  /* 0x00010000e20a7836 */ /* 0x000fca0000000000 */
[----:B------:R-:W-:-:S04]  /*1aa0*/  SHF.R.U32.HI R10, RZ, 0x4, R10 ;  /* 0x00000004ff0a7819 */ /* 0x000fc8000001160a */
[----:B------:R-:W-:Y:S01]  /*1ab0*/  LOP3.LUT R10, R10, 0x3fff, RZ, 0xc0, !PT ;  /* 0x00003fff0a0a7812 */ /* 0x000fe200078ec0ff */
[----:B--2---:R-:W-:Y:S06]  /*1ac0*/  @P1 BRA `(.L_x_629) ;  /* 0x0000000000081947 */ /* 0x004fec0003800000 */
[----:B------:R-:W2:Y:S02]  /*1ad0*/  SYNCS.PHASECHK.TRANS64.TRYWAIT P1, [R9+URZ+0x30c10], R12 ;  /* 0x030c100c090075a7 */ /* 0x000ea4000802017f */
[----:B--2---:R-:W-:Y:S05]  /*1ae0*/  @!P1 BRA `(.L_x_630) ;  /* 0x0000008400fc9947 */ /* 0x004fea0003800000 */
.L_x_629:
        /* <DEDUP_REMOVED lines=63> */
.L_x_631:
[----:B------:R1:W1:Y:S01]  /*1ee0*/  SYNCS.PHASECHK.TRANS64.TRYWAIT P1, [R9+URZ+0x30c30], R12 ;  /* 0x030c300c090075a7 */ /* 0x000262000802017f */
[----:B------:R-:W-:Y:S05]  /*1ef0*/  @!P0 BRA `(.L_x_632) ;  /* 0x0000000000048947 */ /* 0x000fea0003800000 */
[----:B------:R-:W-:Y:S01]  /*1f00*/  BPT.TRAP 0x1 ;  /* 0x000000040000795c */ /* 0x000fe20000300000 */
.L_x_632:
[----:B------:R-:W-:-:S05]  /*1f10*/  VIADD R11, R226, 0x18000 ;  /* 0x00018000e20b7836 */ /* 0x000fca0000000000 */
[----:B------:R-:W-:-:S04]  /*1f20*/  SHF.R.U32.HI R11, RZ, 0x4, R11 ;  /* 0x00000004ff0b7819 */ /* 0x000fc8000001160b */
[----:B------:R-:W-:-:S04]  /*1f30*/  LOP3.LUT R218, R11, 0x3fff, RZ, 0xc0, !PT ;  /* 0x00003fff0bda7812 */ /* 0x000fc800078ec0ff */
[----:B------:R-:W-:Y:S01]  /*1f40*/  LOP3.LUT R14, R218, 0x10000, RZ, 0xfc, !PT ;  /* 0x00010000da0e7812 */ /* 0x000fe200078efcff */
[----:B-1----:R-:W-:Y:S06]  /*1f50*/  @P1 BRA `(.L_x_633) ;  /* 0x0000000000081947 */ /* 0x002fec0003800000 */
[----:B------:R-:W1:Y:S02]  /*1f60*/  SYNCS.PHASECHK.TRANS64.TRYWAIT P1, [R9+URZ+0x30c30], R12 ;  /* 0x030c300c090075a7 */ /* 0x000e64000802017f */
[----:B-1----:R-:W-:Y:S05]  /*1f70*/  @!P1 BRA `(.L_x_634) ;  /* 0x0000008000ec9947 */ /* 0x002fea0003800000 */
.L_x_633:
        /* <DEDUP_REMOVED lines=619> */
.L_x_635:
        /* <DEDUP_REMOVED lines=68> */
.L_x_636:
        /* <DEDUP_REMOVED lines=45> */
.L_x_619:
        /* <DEDUP_REMOVED lines=116> */
.L_x_639:
        /* <DEDUP_REMOVED lines=49> */
.L_x_641:
[----:B------:R-:W-:Y:S05]  /*5790*/  BSYNC B0 ;  /* 0x0000000000007941 */ /* 0x000fea0003800000 */
.L_x_640:
        /* <DEDUP_REMOVED lines=17> */
.L_x_643:
[----:B------:R-:W-:Y:S05]  /*58b0*/  BSYNC B0 ;  /* 0x0000000000007941 */ /* 0x000fea0003800000 */
.L_x_642:
        /* <DEDUP_REMOVED lines=17> */
.L_x_645:
[----:B------:R-:W-:Y:S05]  /*59d0*/  BSYNC B0 ;  /* 0x0000000000007941 */ /* 0x000fea0003800000 */
.L_x_644:
        /* <DEDUP_REMOVED lines=18> */
.L_x_647:
[----:B------:R-:W-:Y:S05]  /*5b00*/  BSYNC B0 ;  /* 0x0000000000007941 */ /* 0x000fea0003800000 */
.L_x_646:
        /* <DEDUP_REMOVED lines=24> */
.L_x_649:
[----:B------:R-:W-:Y:S05]  /*5c90*/  BSYNC B0 ;  /* 0x0000000000007941 */ /* 0x000fea0003800000 */
.L_x_648:
        /* <DEDUP_REMOVED lines=15> */
.L_x_651:
[----:B------:R-:W-:Y:S05]  /*5d90*/  BSYNC B0 ;  /* 0x0000000000007941 */ /* 0x000fea0003800000 */
.L_x_650:
        /* <DEDUP_REMOVED lines=15> */
.L_x_653:
[----:B------:R-:W-:Y:S05]  /*5e90*/  BSYNC B0 ;  /* 0x0000000000007941 */ /* 0x000fea0003800000 */
.L_x_652:
        /* <DEDUP_REMOVED lines=15> */
.L_x_638:
        /* <DEDUP_REMOVED lines=40> */
.L_x_654:
        /* <DEDUP_REMOVED lines=39> */
.L_x_656:
[----:B------:R-:W-:Y:S05]  /*6480*/  BSYNC B0 ;  /* 0x0000000000007941 */ /* 0x000fea0003800000 */
.L_x_655:
        /* <DEDUP_REMOVED lines=19> */
.L_x_658:
[----:B------:R-:W-:Y:S05]  /*65c0*/  BSYNC B0 ;  /* 0x0000000000007941 */ /* 0x000fea0003800000 */
.L_x_657:
        /* <DEDUP_REMOVED lines=15> */
.L_x_660:
[----:B------:R-:W-:Y:S05]  /*66c0*/  BSYNC B0 ;  /* 0x0000000000007941 */ /* 0x000fea0003800000 */
.L_x_659:
        /* <DEDUP_REMOVED lines=15> */
.L_x_662:
[----:B------:R-:W-:Y:S05]  /*67c0*/  BSYNC B0 ;  /* 0x0000000000007941 */ /* 0x000fea0003800000 */
.L_x_661:
        /* <DEDUP_REMOVED lines=21> */
.L_x_664:
[----:B------:R-:W-:Y:S05]  /*6920*/  BSYNC B0 ;  /* 0x0000000000007941 */ /* 0x000fea0003800000 */
.L_x_663:
        /* <DEDUP_REMOVED lines=15> */
.L_x_666:
[----:B------:R-:W-:Y:S05]  /*6a20*/  BSYNC B0 ;  /* 0x0000000000007941 */ /* 0x000fea0003800000 */
.L_x_665:
        /* <DEDUP_REMOVED lines=15> */
.L_x_668:
[----:B------:R-:W-:Y:S05]  /*6b20*/  BSYNC B0 ;  /* 0x0000000000007941 */ /* 0x000fea0003800000 */
.L_x_667:
        /* <DEDUP_REMOVED lines=15> */
.L_x_609:
        /* <DEDUP_REMOVED lines=9> */
[----:B------:R-:W1:Y:S01]  /*6cb0*/  S2UR UR24, SR_CTAID.X ;  /* 0x00000000001879c3 */ /* 0x000e620000002500 */
[----:B------:R-:W-:-:S04]  /*6cc0*/  ISETP.NE.U32.AND P0, PT, RZ, UR4, PT ;  /* 0x00000004ff007c0c */ /* 0x000fc8000bf05070 */
[----:B------:R-:W-:-:S03]  /*6cd0*/  ISETP.NE.AND.EX P0, PT, RZ, UR5, PT, P0 ;  /* 0x00000005ff007c0c */ /* 0x000fc6000bf05300 */
[----:B------:R-:W2:Y:S10]  /*6ce0*/  S2UR UR12, SR_CTAID.Z ;  /* 0x00000000000c79c3 */ /* 0x000eb40000002700 */
[----:B------:R-:W-:Y:S05]  /*6cf0*/  @!P0 BRA `(.L_x_670) ;  /* 0x00000000001c8947 */ /* 0x000fea0003800000 */
[----:B------:R-:W-:Y:S02]  /*6d00*/  ULDC.64 UR4, c[0x0][0x8d8] ;  /* 0x0002360000047ab9 */ /* 0x000fe40000000a00 */
[----:B--2---:R-:W-:-:S06]  /*6d10*/  UIMAD.WIDE UR4, UR12, 0x4, UR4 ;  /* 0x000000040c0478a5 */ /* 0x004fcc000f8e0204 */
[----:B------:R-:W-:Y:S02]  /*6d20*/  IMAD.U32 R2, RZ, RZ, UR4 ;  /* 0x00000004ff027e24 */ /* 0x000fe4000f8e00ff */
[----:B------:R-:W-:-:S05]  /*6d30*/  IMAD.U32 R3, RZ, RZ, UR5 ;  /* 0x00000005ff037e24 */ /* 0x000fca000f8e00ff */
[----:B------:R-:W2:Y:S02]  /*6d40*/  LDG.E R2, desc[UR38][R2.64] ;  /* 0x0000002602027981 */ /* 0x000ea4000c1e1900 */
[----:B--2---:R-:W-:Y:S01]  /*6d50*/  R2UR UR4, R2 ;  /* 0x00000000020472ca */ /* 0x004fe200000e0000 */
[----:B------:R-:W-:-:S14]  /*6d60*/  BRA `(.L_x_671) ;  /* 0x0000000000387947 */ /* 0x000fdc0003800000 */
.L_x_670:
[----:B------:R-:W-:Y:S02]  /*6d70*/  ULDC.64 UR4, c[0x0][0x8d0] ;  /* 0x0002340000047ab9 */ /* 0x000fe40000000a00 */
[----:B------:R-:W-:-:S04]  /*6d80*/  ISETP.NE.U32.AND P0, PT, RZ, UR4, PT ;  /* 0x00000004ff007c0c */ /* 0x000fc8000bf05070 */
[----:B------:R-:W-:-:S13]  /*6d90*/  ISETP.NE.AND.EX P0, PT, RZ, UR5, PT, P0 ;  /* 0x00000005ff007c0c */ /* 0x000fda000bf05300 */
[----:B------:R-:W-:Y:S05]  /*6da0*/  @!P0 BRA `(.L_x_672) ;  /* 0x0000000000248947 */ /* 0x000fea0003800000 */
[----:B------:R-:W-:Y:S02]  /*6db0*/  ULDC.64 UR4, c[0x0][0x8d0] ;  /* 0x0002340000047ab9 */ /* 0x000fe40000000a00 */
[----:B--2---:R-:W-:-:S06]  /*6dc0*/  UIMAD.WIDE UR4, UR12, 0x4, UR4 ;  /* 0x000000040c0478a5 */ /* 0x004fcc000f8e0204 */
[----:B------:R-:W-:Y:S02]  /*6dd0*/  IMAD.U32 R2, RZ, RZ, UR4 ;  /* 0x00000004ff027e24 */ /* 0x000fe4000f8e00ff */
[----:B------:R-:W-:-:S05]  /*6de0*/  IMAD.U32 R3, RZ, RZ, UR5 ;  /* 0x00000005ff037e24 */ /* 0x000fca000f8e00ff */
[----:B------:R-:W2:Y:S04]  /*6df0*/  LDG.E R0, desc[UR38][R2.64] ;  /* 0x0000002602007981 */ /* 0x000ea8000c1e1900 */
[----:B------:R-:W2:Y:S02]  /*6e00*/  LDG.E R5, desc[UR38][R2.64+0x4] ;  /* 0x0000042602057981 */ /* 0x000ea4000c1e1900 */
[----:B--2---:R-:W-:-:S05]  /*6e10*/  IMAD.IADD R0, R5, 0x1, -R0 ;  /* 0x0000000105007824 */ /* 0x004fca00078e0a00 */
[----:B------:R-:W-:Y:S01]  /*6e20*/  R2UR UR4, R0 ;  /* 0x00000000000472ca */ /* 0x000fe200000e0000 */
[----:B------:R-:W-:-:S14]  /*6e30*/  BRA `(.L_x_671) ;  /* 0x0000000000047947 */ /* 0x000fdc0003800000 */
.L_x_672:
[----:B------:R-:W-:-:S05]  /*6e40*/  ULDC UR4, c[0x0][0x8bc] ;  /* 0x00022f0000047ab9 */ /* 0x000fca0000000800 */
.L_x_671:
[----:B-1----:R-:W-:-:S04]  /*6e50*/  USHF.L.U32 UR5, UR24, 0x7, URZ ;  /* 0x0000000718057899 */ /* 0x002fc8000800063f */
[----:B------:R-:W-:-:S04]  /*6e60*/  UISETP.GE.AND UP0, UPT, UR5, UR4, UPT ;  /* 0x000000040500728c */ /* 0x000fc8000bf06270 */
[----:B--2---:R-:W-:-:S06]  /*6e70*/  USEL UR12, UR12, 0xffffffff, !UP0 ;  /* 0xffffffff0c0c7887 */ /* 0x004fcc000c000000 */
        /* <DEDUP_REMOVED lines=23> */
[----:B------:R-:W3:-:S12]  /*6ff0*/  S2UR UR11, SR_CTAID.Y ;  /* 0x00000000000b79c3 */ /* 0x000ed80000002600 */
[----:B--2---:R-:W-:-:S13]  /*7000*/  @P2 R2UR UR4, R6 ;  /* 0x00000000060422ca */ /* 0x004fda00000e0000 */
[----:B------:R-:W-:-:S04]  /*7010*/  @UP0 ULEA UR4, UR12, UR4, 0x7 ;  /* 0x000000040c040291 */ /* 0x000fc8000f8e383f */
[----:B------:R-:W-:-:S04]  /*7020*/  @UP0 USHF.R.S32.HI UR5, URZ, 0x1f, UR4 ;  /* 0x0000001f3f050899 */ /* 0x000fc80008011404 */
[----:B------:R-:W-:-:S04]  /*7030*/  @UP0 ULEA.HI UR5, UR5, UR4, URZ, 0x7 ;  /* 0x0000000405050291 */ /* 0x000fc8000f8f383f */
[----:B------:R-:W-:Y:S01]  /*7040*/  @UP0 USHF.L.U32 UR5, UR5, 0x6, URZ ;  /* 0x0000000605050899 */ /* 0x000fe2000800063f */
[----:B-1-3--:R-:W-:Y:S11]  /*7050*/  @P1 BRA `(.L_x_673) ;  /* 0x0000000000101947 */ /* 0x00aff60003800000 */
[----:B------:R-:W-:Y:S05]  /*7060*/  @!P0 BRA `(.L_x_673) ;  /* 0x00000000000c8947 */ /* 0x000fea0003800000 */
[----:B------:R-:W2:Y:S04]  /*7070*/  LDG.E R5, desc[UR38][R2.64] ;  /* 0x0000002602057981 */ /* 0x000ea8000c1e1900 */
[----:B-----5:R-:W2:Y:S02]  /*7080*/  LDG.E R0, desc[UR38][R2.64+0x4] ;  /* 0x0000042602007981 */ /* 0x020ea4000c1e1900 */
[----:B--2---:R-:W-:-:S07]  /*7090*/  IMAD.IADD R0, R0, 0x1, -R5 ;  /* 0x0000000100007824 */ /* 0x004fce00078e0a05 */
.L_x_673:
[----:B-----5:R-:W-:Y:S01]  /*70a0*/  ISETP.GE.AND P0, PT, R0, 0x1, PT ;  /* 0x000000010000780c */ /* 0x020fe20003f06270 */
[----:B------:R-:W-:Y:S01]  /*70b0*/  @UP0 ULOP3.LUT UR5, UR5, 0xffffe000, URZ, 0xc0, !UPT ;  /* 0xffffe00005050892 */ /* 0x000fe2000f8ec03f */
[----:B------:R-:W-:Y:S01]  /*70c0*/  UMOV UR6, URZ ;  /* 0x0000003f00067c82 */ /* 0x000fe20008000000 */
[----:B------:R-:W-:Y:S02]  /*70d0*/  UMOV UR7, URZ ;  /* 0x0000003f00077c82 */ /* 0x000fe40008000000 */
[----:B------:R-:W-:Y:S02]  /*70e0*/  @UP0 USHF.R.S32.HI UR4, URZ, 0x1f, UR5 ;  /* 0x0000001f3f040899 */ /* 0x000fe40008011405 */
[----:B------:R-:W-:Y:S01]  /*70f0*/  USHF.R.S32.HI UR19, URZ, 0x1f, UR11 ;  /* 0x0000001f3f137899 */ /* 0x000fe2000801140b */
[----:B------:R-:W-:-:S04]  /*7100*/  @UP0 UMOV UR6, UR5 ;  /* 0x0000000500060c82 */ /* 0x000fc80008000000 */
[----:B------:R-:W-:Y:S01]  /*7110*/  @UP0 UMOV UR7, UR4 ;  /* 0x0000000400070c82 */ /* 0x000fe20008000000 */
[----:B------:R-:W-:Y:S06]  /*7120*/  @!P0 BRA `(.L_x_614) ;  /* 0x0000003000348947 */ /* 0x000fec0003800000 */
[----:B------:R-:W1:Y:S01]  /*7130*/  S2R R4, SR_TID.X ;  /* 0x0000000000047919 */ /* 0x000e620000002100 */
        /* <DEDUP_REMOVED lines=8> */
[----:B------:R-:W-:Y:S01]  /*71c0*/  USEL UR18, UR12, URZ, !UP0 ;  /* 0x0000003f0c127287 */ /* 0x000fe2000c000000 */
[----:B------:R-:W-:Y:S01]  /*71d0*/  LEA.HI R3, R3, R2, RZ, 0x7 ;  /* 0x0000000203037211 */ /* 0x000fe200078f38ff */
[----:B------:R-:W-:Y:S01]  /*71e0*/  USEL UR4, UR4, URZ, !UP0 ;  /* 0x0000003f04047287 */ /* 0x000fe2000c000000 */
[----:B------:R-:W-:Y:S01]  /*71f0*/  ULDC UR10, c[0x0][0x288] ;  /* 0x0000a200000a7ab9 */ /* 0x000fe20000000800 */
[----:B------:R-:W-:Y:S01]  /*7200*/  UIADD3 UR8, UP0, UR6, UR14, URZ ;  /* 0x0000000e06087290 */ /* 0x000fe2000ff1e03f */
[----:B------:R-:W-:Y:S01]  /*7210*/  SHF.R.S32.HI R3, RZ, 0x7, R3 ;  /* 0x00000007ff037819 */ /* 0x000fe20000011403 */
[----:B------:R-:W-:Y:S01]  /*7220*/  UIADD3 UR5, UR15, UR5, URZ ;  /* 0x000000050f057290 */ /* 0x000fe2000fffe03f */
[----:B------:R-:W-:Y:S01]  /*7230*/  ULDC UR9, c[0x0][0x760] ;  /* 0x0001d80000097ab9 */ /* 0x000fe20000000800 */
[----:B------:R-:W-:Y:S01]  /*7240*/  ULDC.64 UR16, c[0x0][0x2e0] ;  /* 0x0000b80000107ab9 */ /* 0x000fe20000000a00 */
[----:B------:R-:W-:Y:S01]  /*7250*/  UIMAD UR12, UR12, UR10, URZ ;  /* 0x0000000a0c0c72a4 */ /* 0x000fe2000f8e023f */
[----:B------:R-:W-:Y:S01]  /*7260*/  VIMNMX R3, R3, 0x1, !PT ;  /* 0x0000000103037848 */ /* 0x000fe20007fe0100 */
[----:B------:R-:W-:-:S02]  /*7270*/  UIMAD UR10, UR10, UR9, URZ ;  /* 0x000000090a0a72a4 */ /* 0x000fc4000f8e023f */
[----:B------:R-:W-:Y:S01]  /*7280*/  UIADD3.X UR9, UR7, UR5, URZ, UP0, !UPT ;  /* 0x0000000507097290 */ /* 0x000fe200087fe43f */
[----:B------:R-:W-:Y:S01]  /*7290*/  LOP3.LUT R6, R3, 0x1, RZ, 0xc0, !PT ;  /* 0x0000000103067812 */ /* 0x000fe200078ec0ff */
[----:B------:R-:W-:Y:S02]  /*72a0*/  UIMAD UR4, UR4, UR16, URZ ;  /* 0x00000010040472a4 */ /* 0x000fe4000f8e023f */
[----:B------:R-:W-:Y:S02]  /*72b0*/  UIADD3 UR11, UP0, UR12, UR11, URZ ;  /* 0x0000000b0c0b7290 */ /* 0x000fe4000ff1e03f */
[----:B------:R-:W-:Y:S01]  /*72c0*/  UIMAD UR13, UR18, UR17, UR4 ;  /* 0x00000011120d72a4 */ /* 0x000fe2000f8e0204 */
[----:B-1----:R-:W-:Y:S01]  /*72d0*/  LOP3.LUT R0, R4, 0x1f, RZ, 0xc0, !PT ;  /* 0x0000001f04007812 */ /* 0x002fe200078ec0ff */
[----:B------:R-:W-:Y:S01]  /*72e0*/  UIMAD.WIDE.U32 UR8, UR18, UR16, UR8 ;  /* 0x00000010120872a5 */ /* 0x000fe2000f8e0008 */
[----:B------:R-:W-:Y:S01]  /*72f0*/  ELECT P0, URZ, PT ;  /* 0x00000000003f782f */ /* 0x000fe20003800000 */
[----:B------:R-:W-:-:S02]  /*7300*/  ULEA.HI.X.SX32 UR12, UR12, UR19, 0x1, UP0 ;  /* 0x000000130c0c7291 */ /* 0x000fc400080f0e3f */
[----:B------:R-:W-:Y:S01]  /*7310*/  UIADD3 UR25, UR9, UR13, URZ ;  /* 0x0000000d09197290 */ /* 0x000fe2000fffe03f */
[----:B------:R-:W-:Y:S01]  /*7320*/  UMOV UR4, URZ ;  /* 0x0000003f00047c82 */ /* 0x000fe20008000000 */
[----:B------:R-:W-:Y:S10]  /*7330*/  @!P1 BRA `(.L_x_674) ;  /* 0x0000000800bc9947 */ /* 0x000ff40003800000 */
[----:B------:R-:W-:Y:S01]  /*7340*/  UMOV UR4, UR14 ;  /* 0x0000000e00047c82 */ /* 0x000fe20008000000 */
[----:B------:R-:W-:Y:S01]  /*7350*/  ULDC.64 UR14, c[0x0][0x2c0] ;  /* 0x0000b000000e7ab9 */ /* 0x000fe20000000a00 */
[----:B------:R-:W-:Y:S01]  /*7360*/  UIMAD.WIDE.U32 UR4, UR18, UR16, UR4 ;  /* 0x00000010120472a5 */ /* 0x000fe2000f8e0004 */
[----:B------:R-:W-:-:S03]  /*7370*/  IMAD.IADD R4, R3, 0x1, -R6 ;  /* 0x0000000103047824 */ /* 0x000fc600078e0a06 */
        /* <DEDUP_REMOVED lines=12> */
.L_x_699:
        /* <DEDUP_REMOVED lines=17> */
.L_x_677:
[----:B------:R-:W2:Y:S04]  /*7550*/  LDG.E.STRONG.GPU R5, desc[UR38][R2.64] ;  /* 0x0000002602057981 */ /* 0x000ea8000c1ef900 */
[----:B--2---:R-:W-:Y:S01]  /*7560*/  CCTL.IVALL ;  /* 0x00000000ff00798f */ /* 0x004fe20002000000 */
[----:B------:R-:W-:Y:S05]  /*7570*/  YIELD ;  /* 0x0000000000007946 */ /* 0x000fea0003800000 */
[----:B------:R-:W-:-:S13]  /*7580*/  ISETP.NE.AND P1, PT, R5, UR24, PT ;  /* 0x0000001805007c0c */ /* 0x000fda000bf25270 */
[----:B------:R-:W-:Y:S05]  /*7590*/  @P1 BRA `(.L_x_677) ;  /* 0xfffffffc00ec1947 */ /* 0x000fea000383ffff */
.L_x_676:
[----:B------:R-:W-:Y:S05]  /*75a0*/  BSYNC B0 ;  /* 0x0000000000007941 */ /* 0x000fea0003800000 */
.L_x_675:
[----:B------:R-:W-:-:S03]  /*75b0*/  UMOV UR22, 0xffffffff ;  /* 0xffffffff00167882 */ /* 0x000fc60000000000 */
[----:B------:R-:W-:Y:S05]  /*75c0*/  BRA.DIV UR22, `(.L_x_678) ;  /* 0x0000002e166c7947 */ /* 0x000fea000b800000 */
[----:B------:R-:W-:Y:S01]  /*75d0*/  NOP ;  /* 0x0000000000007918 */ /* 0x000fe20000000000 */
.L_x_746:
        /* <DEDUP_REMOVED lines=8> */
[----:B------:R-:W-:Y:S02]  /*7660*/  UIADD3 UR33, UP0, UR22, UR8, URZ ;  /* 0x0000000816217290 */ /* 0x000fe4000ff1e03f */
[----:B-1----:R-:W-:Y:S02]  /*7670*/  ULEA UR32, UR32, UR23, 0x18 ;  /* 0x0000001720207291 */ /* 0x002fe4000f8ec03f */
[----:B------:R-:W-:Y:S02]  /*7680*/  ULEA.HI.X.SX32 UR23, UR22, UR25, 0x1, UP0 ;  /* 0x0000001916177291 */ /* 0x000fe400080f0e3f */
[----:B------:R-:W-:-:S02]  /*7690*/  ULEA UR22, UP0, UR33, UR28, 0x2 ;  /* 0x0000001c21167291 */ /* 0x000fc4000f80103f */
[----:B------:R-:W-:Y:S02]  /*76a0*/  UIADD3 UR28, UR32, 0x8000, URZ ;  /* 0x00008000201c7890 */ /* 0x000fe4000fffe03f */
[----:B------:R-:W-:Y:S01]  /*76b0*/  ULEA.HI.X UR23, UR33, UR29, UR23, 0x2, UP0 ;  /* 0x0000001d21177291 */ /* 0x000fe200080f1417 */
[----:B------:R-:W-:Y:S02]  /*76c0*/  UMOV UR32, 0x0 ;  /* 0x0000000000207882 */ /* 0x000fe40000000000 */
[----:B------:R-:W-:Y:S01]  /*76d0*/  UMOV UR29, 0x400 ;  /* 0x00000400001d7882 */ /* 0x000fe20000000000 */
[----:B------:R-:W-:-:S05]  /*76e0*/  UMOV UR33, 0x14f00000 ;  /* 0x14f0000000217882 */ /* 0x000fca0000000000 */
[----:B------:R1:W-:Y:S02]  /*76f0*/  UBLKRED.G.S.ADD.F32.RN [UR22], [UR28], UR29, desc[UR32] ;  /* 0x000020161c0073bb */ /* 0x0003e400080a141d */
[----:B-1----:R0:W-:Y:S02]  /*7700*/  UTMACMDFLUSH ;  /* 0x00000000000079b7 */ /* 0x0021e40000000000 */
.L_x_680:
[----:B------:R-:W-:Y:S05]  /*7710*/  BSYNC B0 ;  /* 0x0000000000007941 */ /* 0x000fea0003800000 */
.L_x_679:
        /* <DEDUP_REMOVED lines=13> */
.L_x_682:
[----:B------:R-:W-:Y:S05]  /*77f0*/  BSYNC B0 ;  /* 0x0000000000007941 */ /* 0x000fea0003800000 */
.L_x_681:
[----:B------:R-:W-:Y:S06]  /*7800*/  BAR.ARV 0xa, 0xa0 ;  /* 0x0282800000007b1d */ /* 0x000fec0000002000 */
[----:B------:R-:W-:Y:S04]  /*7810*/  BSSY B0, `(.L_x_683) ;  /* 0x0000003000007945 */ /* 0x000fe80003800000 */
[----:B------:R-:W-:Y:S05]  /*7820*/  @!P0 BRA `(.L_x_684) ;  /* 0x0000000000048947 */ /* 0x000fea0003800000 */
[----:B------:R-:W-:-:S04]  /*7830*/  DEPBAR.LE SB0, 0x0 ;  /* 0x000080000000791a */ /* 0x000fc80000000000 */
.L_x_684:
[----:B------:R-:W-:Y:S05]  /*7840*/  BSYNC B0 ;  /* 0x0000000000007941 */ /* 0x000fea0003800000 */
.L_x_683:
        /* <DEDUP_REMOVED lines=15> */
[----:B------:R-:W-:-:S06]  /*7940*/  UFLO.U32 UR23, UR22 ;  /* 0x00000016001772bd */ /* 0x000fcc00080e0000 */
[----:B-1----:R-:W-:Y:S02]  /*7950*/  ISETP.EQ.U32.AND P1, PT, R5, UR23, PT ;  /* 0x0000001705007c0c */ /* 0x002fe4000bf22070 */
[----:B------:R-:W1:Y:S11]  /*7960*/  POPC R5, UR22 ;  /* 0x0000001600057d09 */ /* 0x000e760008000000 */
[----:B-1----:R1:W-:Y:S02]  /*7970*/  @P1 REDG.E.ADD.S32.STRONG.GPU desc[UR38][R2.64], R5 ;  /* 0x000000050200198e */ /* 0x0023e4000c10e3a6 */
.L_x_686:
[----:B------:R-:W-:Y:S05]  /*7980*/  BSYNC B0 ;  /* 0x0000000000007941 */ /* 0x000fea0003800000 */
.L_x_685:
        /* <DEDUP_REMOVED lines=9> */
.L_x_689:
[----:B------:R-:W2:Y:S04]  /*7a20*/  LDG.E.STRONG.GPU R5, desc[UR38][R2.64] ;  /* 0x0000002602057981 */ /* 0x000ea8000c1ef900 */
[----:B--2---:R-:W-:Y:S01]  /*7a30*/  CCTL.IVALL ;  /* 0x00000000ff00798f */ /* 0x004fe20002000000 */
[----:B------:R-:W-:Y:S05]  /*7a40*/  YIELD ;  /* 0x0000000000007946 */ /* 0x000fea0003800000 */
[----:B------:R-:W-:-:S13]  /*7a50*/  ISETP.NE.AND P1, PT, R5, UR24, PT ;  /* 0x0000001805007c0c */ /* 0x000fda000bf25270 */
[----:B------:R-:W-:Y:S05]  /*7a60*/  @P1 BRA `(.L_x_689) ;  /* 0xfffffffc00ec1947 */ /* 0x000fea000383ffff */
.L_x_688:
[----:B------:R-:W-:Y:S05]  /*7a70*/  BSYNC B0 ;  /* 0x0000000000007941 */ /* 0x000fea0003800000 */
.L_x_687:
[----:B------:R-:W-:-:S03]  /*7a80*/  UMOV UR6, 0xffffffff ;  /* 0xffffffff00067882 */ /* 0x000fc60000000000 */
[----:B------:R-:W-:Y:S05]  /*7a90*/  BRA.DIV UR6, `(.L_x_690) ;  /* 0x0000002a06547947 */ /* 0x000fea000b800000 */
[----:B------:R-:W-:Y:S01]  /*7aa0*/  NOP ;  /* 0x0000000000007918 */ /* 0x000fe20000000000 */
.L_x_749:
        /* <DEDUP_REMOVED lines=13> */
.L_x_692:
[----:B------:R-:W-:Y:S05]  /*7b80*/  BSYNC B0 ;  /* 0x0000000000007941 */ /* 0x000fea0003800000 */
.L_x_691:
        /* <DEDUP_REMOVED lines=13> */
.L_x_694:
[----:B------:R-:W-:Y:S05]  /*7c60*/  BSYNC B0 ;  /* 0x0000000000007941 */ /* 0x000fea0003800000 */
.L_x_693:
[----:B------:R-:W-:Y:S06]  /*7c70*/  BAR.ARV 0xa, 0xa0 ;  /* 0x0282800000007b1d */ /* 0x000fec0000002000 */
[----:B------:R-:W-:Y:S04]  /*7c80*/  BSSY B0, `(.L_x_695) ;  /* 0x0000003000007945 */ /* 0x000fe80003800000 */
[----:B------:R-:W-:Y:S05]  /*7c90*/  @!P0 BRA `(.L_x_696) ;  /* 0x0000000000048947 */ /* 0x000fea0003800000 */
[----:B------:R-:W-:-:S04]  /*7ca0*/  DEPBAR.LE SB0, 0x0 ;  /* 0x000080000000791a */ /* 0x000fc80000000000 */
.L_x_696:
[----:B------:R-:W-:Y:S05]  /*7cb0*/  BSYNC B0 ;  /* 0x0000000000007941 */ /* 0x000fea0003800000 */
.L_x_695:
        /* <DEDUP_REMOVED lines=15> */
[----:B------:R-:W-:-:S06]  /*7db0*/  UFLO.U32 UR7, UR6 ;  /* 0x00000006000772bd */ /* 0x000fcc00080e0000 */
[----:B-1----:R-:W-:Y:S02]  /*7dc0*/  ISETP.EQ.U32.AND P1, PT, R5, UR7, PT ;  /* 0x0000000705007c0c */ /* 0x002fe4000bf22070 */
[----:B------:R-:W1:Y:S11]  /*7dd0*/  POPC R5, UR6 ;  /* 0x0000000600057d09 */ /* 0x000e760008000000 */
[----:B-1----:R1:W-:Y:S02]  /*7de0*/  @P1 REDG.E.ADD.S32.STRONG.GPU desc[UR38][R2.64], R5 ;  /* 0x000000050200198e */ /* 0x0023e4000c10e3a6 */
.L_x_698:
[----:B------:R-:W-:Y:S05]  /*7df0*/  BSYNC B0 ;  /* 0x0000000000007941 */ /* 0x000fea0003800000 */
.L_x_697:
[----:B------:R-:W-:Y:S02]  /*7e00*/  UIADD3 UR4, UR4, 0x2, URZ ;  /* 0x0000000204047890 */ /* 0x000fe4000fffe03f */
[----:B------:R-:W-:Y:S01]  /*7e10*/  UIADD3 UR5, UR5, 0x1, URZ ;  /* 0x0000000105057890 */ /* 0x000fe2000fffe03f */
[----:B------:R-:W-:Y:S11]  /*7e20*/  @P3 BRA `(.L_x_699) ;  /* 0xfffffff400843947 */ /* 0x000ff6000383ffff */
.L_x_674:
        /* <DEDUP_REMOVED lines=13> */
.L_x_702:
[----:B------:R-:W2:Y:S04]  /*7f00*/  LDG.E.STRONG.GPU R0, desc[UR38][R2.64] ;  /* 0x0000002602007981 */ /* 0x000ea8000c1ef900 */
[----:B--2---:R-:W-:Y:S01]  /*7f10*/  CCTL.IVALL ;  /* 0x00000000ff00798f */ /* 0x004fe20002000000 */
[----:B------:R-:W-:Y:S05]  /*7f20*/  YIELD ;  /* 0x0000000000007946 */ /* 0x000fea0003800000 */
[----:B------:R-:W-:-:S13]  /*7f30*/  ISETP.NE.AND P1, PT, R0, UR24, PT ;  /* 0x0000001800007c0c */ /* 0x000fda000bf25270 */
[----:B------:R-:W-:Y:S05]  /*7f40*/  @P1 BRA `(.L_x_702) ;  /* 0xfffffffc00ec1947 */ /* 0x000fea000383ffff */
.L_x_701:
[----:B------:R-:W-:Y:S05]  /*7f50*/  BSYNC B0 ;  /* 0x0000000000007941 */ /* 0x000fea0003800000 */
.L_x_700:
[----:B------:R-:W-:-:S03]  /*7f60*/  UMOV UR5, 0xffffffff ;  /* 0xffffffff00057882 */ /* 0x000fc60000000000 */
[----:B------:R-:W-:Y:S05]  /*7f70*/  BRA.DIV UR5, `(.L_x_703) ;  /* 0x0000002605387947 */ /* 0x000fea000b800000 */
[----:B------:R-:W-:Y:S01]  /*7f80*/  NOP ;  /* 0x0000000000007918 */ /* 0x000fe20000000000 */
.L_x_752:
        /* <DEDUP_REMOVED lines=22> */
.L_x_705:
[----:B------:R-:W-:Y:S05]  /*80f0*/  BSYNC B0 ;  /* 0x0000000000007941 */ /* 0x000fea0003800000 */
.L_x_704:
[----:B------:R-:W-:Y:S06]  /*8100*/  BAR.SYNC.DEFER_BLOCKING 0xe, 0xa0 ;  /* 0x0382800000007b1d */ /* 0x000fec0000010000 */
[----:B------:R-:W-:Y:S04]  /*8110*/  BSSY B0, `(.L_x_706) ;  /* 0x0000013000007945 */ /* 0x000fe80003800000 */
[----:B------:R-:W-:Y:S05]  /*8120*/  @!P0 BRA `(.L_x_707) ;  /* 0x0000000000448947 */ /* 0x000fea0003800000 */
[----:B------:R-:W1:Y:S01]  /*8130*/  S2UR UR14, SR_CgaCtaId ;  /* 0x00000000000e79c3 */ /* 0x000e620000008800 */
[----:B------:R-:W-:Y:S01]  /*8140*/  R2UR UR5, R6 ;  /* 0x00000000060572ca */ /* 0x000fe200000e0000 */
[----:B------:R-:W-:Y:S01]  /*8150*/  UMOV UR13, 0x400 ;  /* 0x00000400000d7882 */ /* 0x000fe20000000000 */
[----:B------:R-:W-:-:S11]  /*8160*/  ULDC.64 UR6, c[0x0][0x2c0] ;  /* 0x0000b00000067ab9 */ /* 0x000fd60000000a00 */
[----:B------:R-:W-:-:S04]  /*8170*/  UIADD3 UR5, UR5, 0x1000, URZ ;  /* 0x0000100005057890 */ /* 0x000fc8000fffe03f */
[----:B------:R-:W-:-:S04]  /*8180*/  UIADD3 UR15, UP0, UR5, UR8, URZ ;  /* 0x00000008050f7290 */ /* 0x000fc8000ff1e03f */
[----:B------:R-:W-:Y:S02]  /*8190*/  ULEA.HI.X.SX32 UR5, UR5, UR25, 0x1, UP0 ;  /* 0x0000001905057291 */ /* 0x000fe400080f0e3f */
[----:B-1----:R-:W-:Y:S02]  /*81a0*/  ULEA UR13, UR14, UR13, 0x18 ;  /* 0x0000000d0e0d7291 */ /* 0x002fe4000f8ec03f */
[----:B------:R-:W-:Y:S02]  /*81b0*/  ULEA UR6, UP0, UR15, UR6, 0x2 ;  /* 0x000000060f067291 */ /* 0x000fe4000f80103f */
[----:B------:R-:W-:Y:S02]  /*81c0*/  UIADD3 UR13, UR13, 0xc000, URZ ;  /* 0x0000c0000d0d7890 */ /* 0x000fe4000fffe03f */
[----:B------:R-:W-:Y:S01]  /*81d0*/  ULEA.HI.X UR7, UR15, UR7, UR5, 0x2, UP0 ;  /* 0x000000070f077291 */ /* 0x000fe200080f1405 */
[----:B------:R-:W-:Y:S02]  /*81e0*/  UMOV UR14, 0x0 ;  /* 0x00000000000e7882 */ /* 0x000fe40000000000 */
[----:B------:R-:W-:Y:S01]  /*81f0*/  UMOV UR5, 0x400 ;  /* 0x0000040000057882 */ /* 0x000fe20000000000 */
[----:B------:R-:W-:-:S05]  /*8200*/  UMOV UR15, 0x14f00000 ;  /* 0x14f00000000f7882 */ /* 0x000fca0000000000 */
[----:B------:R1:W-:Y:S01]  /*8210*/  UBLKRED.G.S.ADD.F32.RN [UR6], [UR13], UR5, desc[UR14] ;  /* 0x00000e060d0073bb */ /* 0x0003e200080a1405 */
[----:B------:R0:W-:Y:S01]  /*8220*/  UTMACMDFLUSH ;  /* 0x00000000000079b7 */ /* 0x0001e20000000000 */
[----:B-1----:R-:W-:-:S04]  /*8230*/  DEPBAR.LE SB0, 0x1 ;  /* 0x000080400000791a */ /* 0x002fc80000000000 */
.L_x_707:
[----:B------:R-:W-:Y:S05]  /*8240*/  BSYNC B0 ;  /* 0x0000000000007941 */ /* 0x000fea0003800000 */
.L_x_706:
[----:B------:R-:W-:Y:S06]  /*8250*/  BAR.ARV 0xa, 0xa0 ;  /* 0x0282800000007b1d */ /* 0x000fec0000002000 */
[----:B------:R-:W-:Y:S04]  /*8260*/  BSSY B0, `(.L_x_708) ;  /* 0x0000003000007945 */ /* 0x000fe80003800000 */
[----:B------:R-:W-:Y:S05]  /*8270*/  @!P0 BRA `(.L_x_709) ;  /* 0x0000000000048947 */ /* 0x000fea0003800000 */
[----:B------:R-:W-:-:S04]  /*8280*/  DEPBAR.LE SB0, 0x0 ;  /* 0x000080000000791a */ /* 0x000fc80000000000 */
.L_x_709:
[----:B------:R-:W-:Y:S05]  /*8290*/  BSYNC B0 ;  /* 0x0000000000007941 */ /* 0x000fea0003800000 */
.L_x_708:
        /* <DEDUP_REMOVED lines=19> */
.L_x_669:
        /* <DEDUP_REMOVED lines=10> */
.L_x_710:
        /* <DEDUP_REMOVED lines=10> */
.L_x_712:
[----:B------:R-:W3:Y:S02]  /*8510*/  LDC R5, c[0x0][0x8bc] ;  /* 0x00022f00ff057b82 */ /* 0x000ee40000000800 */
.L_x_711:
[----:B------:R-:W1:Y:S01]  /*8520*/  S2R R14, SR_CTAID.X ;  /* 0x00000000000e7919 */ /* 0x000e620000002500 */
[----:B------:R-:W-:Y:S02]  /*8530*/  IMAD.MOV.U32 R0, RZ, RZ, 0x1 ;  /* 0x00000001ff007424 */ /* 0x000fe400078e00ff */
[----:B------:R-:W-:Y:S02]  /*8540*/  IMAD.MOV.U32 R9, RZ, RZ, RZ ;  /* 0x000000ffff097224 */ /* 0x000fe400078e00ff */
[----:B-1----:R-:W-:-:S05]  /*8550*/  IMAD.SHL.U32 R14, R14, 0x80, RZ ;  /* 0x000000800e0e7824 */ /* 0x002fca00078e00ff */
[----:B---3-5:R-:W-:-:S04]  /*8560*/  ISETP.GE.AND P0, PT, R14, R5, PT ;  /* 0x000000050e00720c */ /* 0x028fc80003f06270 */
[----:B------:R-:W-:-:S04]  /*8570*/  SEL R8, R7, 0xffffffff, !P0 ;  /* 0xffffffff07087807 */ /* 0x000fc80004000000 */
[----:B------:R-:W-:-:S13]  /*8580*/  ISETP.GE.AND P0, PT, R8, RZ, PT ;  /* 0x000000ff0800720c */ /* 0x000fda0003f06270 */
[----:B------:R-:W-:Y:S05]  /*8590*/  @!P0 BRA `(.L_x_713) ;  /* 0x0000001800848947 */ /* 0x000fea0003800000 */
[----:B------:R-:W1:Y:S08]  /*85a0*/  LDC.64 R10, c[0x0][0x770] ;  /* 0x0001dc00ff0a7b82 */ /* 0x000e700000000a00 */
[----:B------:R-:W3:Y:S08]  /*85b0*/  LDC.64 R6, c[0x0][0x770] ;  /* 0x0001dc00ff067b82 */ /* 0x000ef00000000a00 */
[----:B------:R-:W2:Y:S01]  /*85c0*/  LDC.64 R4, c[0x0][0x778] ;  /* 0x0001de00ff047b82 */ /* 0x000ea20000000a00 */
[----:B-1----:R-:W-:-:S07]  /*85d0*/  ISETP.NE.U32.AND P1, PT, R10, RZ, PT ;  /* 0x000000ff0a00720c */ /* 0x002fce0003f25070 */
[----:B----4-:R-:W1:Y:S01]  /*85e0*/  LDC.64 R2, c[0x0][0x780] ;  /* 0x0001e000ff027b82 */ /* 0x010e620000000a00 */
[----:B------:R-:W-:Y:S01]  /*85f0*/  ISETP.NE.AND.EX P1, PT, R11, RZ, PT, P1 ;  /* 0x000000ff0b00720c */ /* 0x000fe20003f25310 */
[----:B---3--:R-:W-:Y:S01]  /*8600*/  IMAD.WIDE R6, R8, 0x4, R6 ;  /* 0x0000000408067825 */ /* 0x008fe200078e0206 */
[----:B--2---:R-:W-:-:S11]  /*8610*/  ISETP.NE.U32.AND P0, PT, R4, RZ, PT ;  /* 0x000000ff0400720c */ /* 0x004fd60003f05070 */
[----:B------:R-:W2:Y:S01]  /*8620*/  @P1 LDG.E R9, desc[UR38][R6.64] ;  /* 0x0000002606091981 */ /* 0x000ea2000c1e1900 */
[----:B------:R-:W-:-:S03]  /*8630*/  ISETP.NE.AND.EX P0, PT, R5, RZ, PT, P0 ;  /* 0x000000ff0500720c */ /* 0x000fc60003f05300 */
[----:B------:R-:W3:Y:S01]  /*8640*/  @P1 LDG.E R15, desc[UR38][R6.64] ;  /* 0x00000026060f1981 */ /* 0x000ee2000c1e1900 */
[----:B-1----:R-:W-:-:S04]  /*8650*/  ISETP.NE.U32.AND P2, PT, R2, RZ, PT ;  /* 0x000000ff0200720c */ /* 0x002fc80003f45070 */
[----:B------:R-:W-:-:S05]  /*8660*/  ISETP.NE.AND.EX P2, PT, R3, RZ, PT, P2 ;  /* 0x000000ff0300720c */ /* 0x000fca0003f45320 */
[----:B------:R-:W1:Y:S08]  /*8670*/  @P0 LDC.64 R2, c[0x0][0x778] ;  /* 0x0001de00ff020b82 */ /* 0x000e700000000a00 */
[----:B------:R-:W4:Y:S01]  /*8680*/  @P2 LDC.64 R12, c[0x0][0x780] ;  /* 0x0001e000ff0c2b82 */ /* 0x000f220000000a00 */
[----:B------:R-:W-:Y:S01]  /*8690*/  IMAD.MOV.U32 R5, RZ, RZ, RZ ;  /* 0x000000ffff057224 */ /* 0x000fe200078e00ff */
[----:B------:R-:W-:Y:S01]  /*86a0*/  ULDC UR4, c[0x0][0x280] ;  /* 0x0000a00000047ab9 */ /* 0x000fe20000000800 */
[----:B-1----:R-:W-:-:S05]  /*86b0*/  @P0 IMAD.WIDE R2, R8, 0x4, R2 ;  /* 0x0000000408020825 */ /* 0x002fca00078e0202 */
[----:B------:R4:W5:Y:S01]  /*86c0*/  @P0 LDG.E R5, desc[UR38][R2.64] ;  /* 0x0000002602050981 */ /* 0x000962000c1e1900 */
[----:B------:R-:W-:Y:S02]  /*86d0*/  IMAD.U32 R4, RZ, RZ, UR4 ;  /* 0x00000004ff047e24 */ /* 0x000fe4000f8e00ff */
[----:B----4-:R-:W-:Y:S01]  /*86e0*/  @P2 IMAD.WIDE R2, R8, 0x4, R12 ;  /* 0x0000000408022825 */ /* 0x010fe200078e020c */
[----:B------:R-:W-:-:S04]  /*86f0*/  VOTEU.ANY UP0, P1 ;  /* 0x00000000003f7886 */ /* 0x000fc80000800100 */
[----:B------:R1:W5:Y:S02]  /*8700*/  @P2 LDG.E R4, desc[UR38][R2.64] ;  /* 0x0000002602042981 */ /* 0x000364000c1e1900 */
[----:B-1----:R-:W-:Y:S01]  /*8710*/  CS2R R2, SRZ ;  /* 0x0000000000027805 */ /* 0x002fe2000001ff00 */
[----:B--2---:R-:W-:-:S05]  /*8720*/  @P1 IMAD R9, R8, 0x80, R9 ;  /* 0x0000008008091824 */ /* 0x004fca00078e0209 */
[----:B------:R-:W-:-:S04]  /*8730*/  @P1 SHF.R.S32.HI R12, RZ, 0x1f, R9 ;  /* 0x0000001fff0c1819 */ /* 0x000fc80000011409 */
[----:B------:R-:W-:-:S04]  /*8740*/  @P1 LEA.HI R12, R12, R9, RZ, 0x7 ;  /* 0x000000090c0c1211 */ /* 0x000fc800078f38ff */
[----:B------:R-:W-:Y:S02]  /*8750*/  @P1 LOP3.LUT R12, R12, 0xffffff80, RZ, 0xc0, !PT ;  /* 0xffffff800c0c1812 */ /* 0x000fe400078ec0ff */
[----:B---3--:R-:W-:Y:S02]  /*8760*/  @P1 R2UR UR4, R15 ;  /* 0x000000000f0412ca */ /* 0x008fe400000e0000 */
        /* <DEDUP_REMOVED lines=8> */
.L_x_714:
        /* <DEDUP_REMOVED lines=66> */
.L_x_753:
        /* <DEDUP_REMOVED lines=9> */
.L_x_717:
        /* <DEDUP_REMOVED lines=63> */
.L_x_728:
[----:B------:R-:W-:-:S04]  /*9090*/  SHF.L.U32 R21, R10, 0x1f, RZ ;  /* 0x0000001f0a157819 */ /* 0x000fc800000006ff */
[----:B-1----:R-:W1:Y:S02]  /*90a0*/  SYNCS.PHASECHK.TRANS64.TRYWAIT P1, [R12+URZ+0x30c40], R21 ;  /* 0x030c40150c0075a7 */ /* 0x002e64000802017f */
[----:B-12--5:R-:W-:Y:S05]  /*90b0*/  @!P1 BRA `(.L_x_720) ;  /* 0x0000001400189947 */ /* 0x026fea0003800000 */
.L_x_754:
[----:B------:R-:W-:Y:S05]  /*90c0*/  @P0 BRA `(.L_x_721) ;  /* 0x0000000000140947 */ /* 0x000fea0003800000 */
[----:B------:R-:W-:Y:S01]  /*90d0*/  ISETP.NE.AND P1, PT, R20, RZ, PT ;  /* 0x000000ff1400720c */ /* 0x000fe20003f25270 */
[----:B------:R-:W-:-:S04]  /*90e0*/  IMAD.MOV.U32 R3, RZ, RZ, 0x4200 ;  /* 0x00004200ff037424 */ /* 0x000fc800078e00ff */
[----:B------:R2:W-:Y:S08]  /*90f0*/  SYNCS.ARRIVE.TRANS64 RZ, [R12+URZ+0x30c30], R3 ;  /* 0x030c30030cff79a7 */ /* 0x0005f0000800003f */
[----:B------:R-:W-:Y:S05]  /*9100*/  @!P1 BRA `(.L_x_721) ;  /* 0x0000000000049947 */ /* 0x000fea0003800000 */
[----:B------:R-:W-:Y:S01]  /*9110*/  BPT.TRAP 0x1 ;  /* 0x000000040000795c */ /* 0x000fe20000300000 */
.L_x_721:
        /* <DEDUP_REMOVED lines=30> */
.L_x_755:
[----:B------:R-:W-:Y:S05]  /*9300*/  @P0 BRA `(.L_x_723) ;  /* 0x0000000000140947 */ /* 0x000fea0003800000 */
[----:B------:R-:W-:Y:S01]  /*9310*/  ISETP.NE.AND P1, PT, R20, RZ, PT ;  /* 0x000000ff1400720c */ /* 0x000fe20003f25270 */
[----:B------:R-:W-:-:S04]  /*9320*/  IMAD.MOV.U32 R2, RZ, RZ, 0x4200 ;  /* 0x00004200ff027424 */ /* 0x000fc800078e00ff */
[----:B------:R3:W-:Y:S08]  /*9330*/  SYNCS.ARRIVE.TRANS64 RZ, [R12+URZ+0x30c18], R2 ;  /* 0x030c18020cff79a7 */ /* 0x0007f0000800003f */
[----:B------:R-:W-:Y:S05]  /*9340*/  @!P1 BRA `(.L_x_723) ;  /* 0x0000000000049947 */ /* 0x000fea0003800000 */
[----:B------:R-:W-:Y:S01]  /*9350*/  BPT.TRAP 0x1 ;  /* 0x000000040000795c */ /* 0x000fe20000300000 */
.L_x_723:
        /* <DEDUP_REMOVED lines=22> */
.L_x_756:
        /* <DEDUP_REMOVED lines=9> */
.L_x_725:
        /* <DEDUP_REMOVED lines=24> */
.L_x_758:
[----:B------:R-:W-:Y:S05]  /*96d0*/  @P0 BRA `(.L_x_727) ;  /* 0x0000000000140947 */ /* 0x000fea0003800000 */
[----:B------:R-:W-:Y:S01]  /*96e0*/  ISETP.NE.AND P1, PT, R20, RZ, PT ;  /* 0x000000ff1400720c */ /* 0x000fe20003f25270 */
[----:B-1----:R-:W-:-:S04]  /*96f0*/  IMAD.MOV.U32 R5, RZ, RZ, 0x4200 ;  /* 0x00004200ff057424 */ /* 0x002fc800078e00ff */
[----:B------:R2:W-:Y:S08]  /*9700*/  SYNCS.ARRIVE.TRANS64 RZ, [R12+URZ+0x30c10], R5 ;  /* 0x030c10050cff79a7 */ /* 0x0005f0000800003f */
[----:B------:R-:W-:Y:S05]  /*9710*/  @!P1 BRA `(.L_x_727) ;  /* 0x0000000000049947 */ /* 0x000fea0003800000 */
[----:B------:R-:W-:Y:S01]  /*9720*/  BPT.TRAP 0x1 ;  /* 0x000000040000795c */ /* 0x000fe20000300000 */
.L_x_727:
        /* <DEDUP_REMOVED lines=23> */
.L_x_719:
[----:B------:R-:W-:-:S13]  /*98a0*/  ISETP.NE.AND P1, PT, R18, RZ, PT ;  /* 0x000000ff1200720c */ /* 0x000fda0003f25270 */
[----:B------:R-:W-:Y:S05]  /*98b0*/  @!P1 BRA `(.L_x_718) ;  /* 0x0000000000f89947 */ /* 0x000fea0003800000 */
[----:B------:R-:W-:-:S04]  /*98c0*/  SHF.L.U32 R13, R10, 0x1f, RZ ;  /* 0x0000001f0a0d7819 */ /* 0x000fc800000006ff */
[----:B------:R-:W1:Y:S02]  /*98d0*/  SYNCS.PHASECHK.TRANS64.TRYWAIT P1, [R12+URZ+0x30c40], R13 ;  /* 0x030c400d0c0075a7 */ /* 0x000e64000802017f */
[----:B-1----:R-:W-:Y:S05]  /*98e0*/  @!P1 BRA `(.L_x_729) ;  /* 0x0000000c00609947 */ /* 0x002fea0003800000 */
.L_x_759:
[----:B------:R-:W-:Y:S05]  /*98f0*/  @P0 BRA `(.L_x_730) ;  /* 0x0000000000140947 */ /* 0x000fea0003800000 */
[----:B------:R-:W-:Y:S01]  /*9900*/  ISETP.NE.AND P1, PT, R20, RZ, PT ;  /* 0x000000ff1400720c */ /* 0x000fe20003f25270 */
[----:B------:R-:W-:-:S04]  /*9910*/  IMAD.MOV.U32 R5, RZ, RZ, 0x4200 ;  /* 0x00004200ff057424 */ /* 0x000fc800078e00ff */
[----:B------:R2:W-:Y:S08]  /*9920*/  SYNCS.ARRIVE.TRANS64 RZ, [R12+URZ+0x30c30], R5 ;  /* 0x030c30050cff79a7 */ /* 0x0005f0000800003f */
[----:B------:R-:W-:Y:S05]  /*9930*/  @!P1 BRA `(.L_x_730) ;  /* 0x0000000000049947 */ /* 0x000fea0003800000 */
[----:B------:R-:W-:Y:S01]  /*9940*/  BPT.TRAP 0x1 ;  /* 0x000000040000795c */ /* 0x000fe20000300000 */
.L_x_730:
        /* <DEDUP_REMOVED lines=27> */
.L_x_760:
[----:B------:R-:W-:Y:S05]  /*9b00*/  @P0 BRA `(.L_x_732) ;  /* 0x0000000000140947 */ /* 0x000fea0003800000 */
[----:B------:R-:W-:Y:S01]  /*9b10*/  ISETP.NE.AND P0, PT, R20, RZ, PT ;  /* 0x000000ff1400720c */ /* 0x000fe20003f05270 */
[----:B------:R-:W-:-:S04]  /*9b20*/  IMAD.MOV.U32 R5, RZ, RZ, 0x4200 ;  /* 0x00004200ff057424 */ /* 0x000fc800078e00ff */
[----:B------:R3:W-:Y:S08]  /*9b30*/  SYNCS.ARRIVE.TRANS64 RZ, [R12+URZ+0x30c18], R5 ;  /* 0x030c18050cff79a7 */ /* 0x0007f0000800003f */
[----:B------:R-:W-:Y:S05]  /*9b40*/  @!P0 BRA `(.L_x_732) ;  /* 0x0000000000048947 */ /* 0x000fea0003800000 */
[----:B------:R-:W-:Y:S01]  /*9b50*/  BPT.TRAP 0x1 ;  /* 0x000000040000795c */ /* 0x000fe20000300000 */
.L_x_732:
        /* <DEDUP_REMOVED lines=20> */
.L_x_718:
[----:B------:R-:W3:Y:S01]  /*9ca0*/  S2R R2, SR_TID.X ;  /* 0x0000000000027919 */ /* 0x000ee20000002100 */
[----:B-12--5:R-:W-:Y:S01]  /*9cb0*/  IMAD R13, R0, 0x8, R12 ;  /* 0x00000008000d7824 */ /* 0x026fe200078e020c */
[----:B---3--:R-:W-:Y:S02]  /*9cc0*/  LOP3.LUT R3, R2, 0x7f, RZ, 0xc0, !PT ;  /* 0x0000007f02037812 */ /* 0x008fe400078ec0ff */
[----:B------:R-:W-:Y:S02]  /*9cd0*/  SHF.L.U32 R2, R10, 0x1f, RZ ;  /* 0x0000001f0a027819 */ /* 0x000fe400000006ff */
[----:B------:R-:W-:Y:S02]  /*9ce0*/  ISETP.NE.AND P1, PT, R3, RZ, PT ;  /* 0x000000ff0300720c */ /* 0x000fe40003f25270 */
[----:B------:R-:W1:Y:S02]  /*9cf0*/  SYNCS.PHASECHK.TRANS64.TRYWAIT P0, [R13+URZ+0x30c40], R2 ;  /* 0x030c40020d0075a7 */ /* 0x000e64000800017f */
[----:B-1----:R-:W-:Y:S09]  /*9d00*/  @!P0 BRA `(.L_x_733) ;  /* 0x0000000800808947 */ /* 0x002ff20003800000 */
.L_x_761:
[----:B------:R-:W-:Y:S05]  /*9d10*/  @P1 BRA `(.L_x_734) ;  /* 0x0000000000181947 */ /* 0x000fea0003800000 */
[----:B------:R-:W2:Y:S01]  /*9d20*/  S2R R3, SR_TID.X ;  /* 0x0000000000037919 */ /* 0x000ea20000002100 */
[----:B-1----:R-:W-:-:S04]  /*9d30*/  IMAD.MOV.U32 R2, RZ, RZ, 0x4200 ;  /* 0x00004200ff027424 */ /* 0x002fc800078e00ff */
[----:B------:R3:W-:Y:S01]  /*9d40*/  SYNCS.ARRIVE.TRANS64 RZ, [R13+URZ+0x30c30], R2 ;  /* 0x030c30020dff79a7 */ /* 0x0007e2000800003f */
[----:B--2---:R-:W-:-:S13]  /*9d50*/  LOP3.LUT P0, RZ, R3, 0x1f, RZ, 0xc0, !PT ;  /* 0x0000001f03ff7812 */ /* 0x004fda000780c0ff */
[----:B---3--:R-:W-:Y:S05]  /*9d60*/  @!P0 BRA `(.L_x_734) ;  /* 0x0000000000048947 */ /* 0x008fea0003800000 */
[----:B------:R-:W-:Y:S01]  /*9d70*/  BPT.TRAP 0x1 ;  /* 0x000000040000795c */ /* 0x000fe20000300000 */
.L_x_734:
        /* <DEDUP_REMOVED lines=34> */
.L_x_715:
[----:B------:R-:W-:Y:S05]  /*9fa0*/  BSYNC B0 ;  /* 0x0000000000007941 */ /* 0x000fea0003800000 */
.L_x_713:
[----:B------:R-:W-:-:S03]  /*9fb0*/  UMOV UR6, 0xffffffff ;  /* 0xffffffff00067882 */ /* 0x000fc60000000000 */
[----:B------:R-:W-:Y:S05]  /*9fc0*/  BRA.DIV UR6, `(.L_x_735) ;  /* 0x0000000606e47947 */ /* 0x000fea000b800000 */
[----:B------:R-:W-:-:S13]  /*9fd0*/  ELECT P6, URZ, PT ;  /* 0x00000000003f782f */ /* 0x000fda00038c0000 */
.L_x_764:
[----:B------:R-:W-:Y:S05]  /*9fe0*/  @!P6 BRA `(.L_x_614) ;  /* 0x000000000084e947 */ /* 0x000fea0003800000 */
[----:B----4-:R-:W3:Y:S02]  /*9ff0*/  LDL.LU R2, [R1+0x10] ;  /* 0x0000100001027983 */ /* 0x010ee40000300800 */
[----:B---3--:R-:W-:-:S04]  /*a000*/  LOP3.LUT R2, R2, 0x2, RZ, 0xfc, !PT ;  /* 0x0000000202027812 */ /* 0x008fc800078efcff */
[----:B------:R-:W-:-:S13]  /*a010*/  ISETP.NE.AND P2, PT, R2, 0x3, PT ;  /* 0x000000030200780c */ /* 0x000fda0003f45270 */
[----:B------:R-:W-:Y:S05]  /*a020*/  @!P2 BRA `(.L_x_736) ;  /* 0x000000000004a947 */ /* 0x000fea0003800000 */
[----:B--2---:R-:W-:Y:S01]  /*a030*/  BPT.TRAP 0x1 ;  /* 0x000000040000795c */ /* 0x004fe20000300000 */
.L_x_736:
        /* <DEDUP_REMOVED lines=15> */
.L_x_765:
[----:B------:R-:W3:Y:S02]  /*a130*/  SYNCS.PHASECHK.TRANS64.TRYWAIT P0, [R11+URZ], R2 ;  /* 0x000000020b0075a7 */ /* 0x000ee4000800017f */
[----:B---3--:R-:W-:Y:S05]  /*a140*/  @!P0 BRA `(.L_x_738) ;  /* 0x0000000400b88947 */ /* 0x008fea0003800000 */
.L_x_766:
[----:B------:R-:W-:Y:S05]  /*a150*/  @!P2 BRA `(.L_x_739) ;  /* 0x000000000004a947 */ /* 0x000fea0003800000 */
[----:B--2---:R-:W-:Y:S01]  /*a160*/  BPT.TRAP 0x1 ;  /* 0x000000040000795c */ /* 0x004fe20000300000 */
.L_x_739:
[----:B------:R-:W-:-:S04]  /*a170*/  VIADD R0, R6, 0x30c40 ;  /* 0x00030c4006007836 */ /* 0x000fc80000000000 */
[----:B------:R-:W-:-:S04]  /*a180*/  IMAD R9, R9, 0x8, R0 ;  /* 0x0000000809097824 */ /* 0x000fc800078e0200 */
[----:B------:R-:W4:Y:S02]  /*a190*/  SYNCS.PHASECHK.TRANS64.TRYWAIT P0, [R9+URZ], R4 ;  /* 0x00000004090075a7 */ /* 0x000f24000800017f */
[----:B----4-:R-:W-:Y:S05]  /*a1a0*/  @!P0 BRA `(.L_x_740) ;  /* 0x0000000400b48947 */ /* 0x010fea0003800000 */
.L_x_767:
[----:B------:R-:W-:-:S07]  /*a1b0*/  IMAD R3, R3, 0x8, R0 ;  /* 0x0000000803037824 */ /* 0x000fce00078e0200 */
.L_x_741:
[----:B------:R1:W1:Y:S02]  /*a1c0*/  SYNCS.PHASECHK.TRANS64.TRYWAIT P0, [R3+URZ], R2 ;  /* 0x00000002030075a7 */ /* 0x000264000800017f */
[----:B-1----:R-:W-:Y:S05]  /*a1d0*/  @!P0 NANOSLEEP.SYNCS 0x989680 ;  /* 0x009896800000895d */ /* 0x002fea0003900000 */
[----:B------:R-:W1:Y:S02]  /*a1e0*/  @!P0 SYNCS.PHASECHK.TRANS64 P0, [R3+URZ], R2 ;  /* 0x00000002030085a7 */ /* 0x000e64000800007f */
[----:B-1----:R-:W-:Y:S05]  /*a1f0*/  @!P0 BRA `(.L_x_741) ;  /* 0xfffffffc00f08947 */ /* 0x002fea000383ffff */
.L_x_614:
[----:B--2---:R-:W-:Y:S05]  /*a200*/  BSYNC B6 ;  /* 0x0000000000067941 */ /* 0x004fea0003800000 */
.L_x_608:
[----:B------:R-:W-:Y:S05]  /*a210*/  EXIT ;  /* 0x000000000000794d */ /* 0x000fea0003800000 */
.L_x_624:
[----:B------:R-:W-:Y:S02]  /*a220*/  IMAD.MOV.U32 R12, RZ, RZ, RZ ;  /* 0x000000ffff0c7224 */ /* 0x000fe400078e00ff */
[----:B------:R-:W-:Y:S02]  /*a230*/  IMAD.MOV.U32 R11, RZ, RZ, 0x1f ;  /* 0x0000001fff0b7424 */ /* 0x000fe400078e00ff */
[----:B------:R-:W-:-:S07]  /*a240*/  IMAD.MOV.U32 R15, RZ, RZ, -0x1 ;  /* 0xffffffffff0f7424 */ /* 0x000fce00078e00ff */
[----:B------:R-:W-:Y:S05]  /*a250*/  WARPSYNC.COLLECTIVE R15, `(.L_x_742) ;  /* 0x000000000f087348 */ /* 0x000fea0003c00000 */
[----:B------:R1:W2:Y:S02]  /*a260*/  SHFL.IDX P6, R14, R13, R12, R11 ;  /* 0x0000000c0d0e7389 */ /* 0x0002a400000c000b */
[----:B-12---:R-:W-:Y:S01]  /*a270*/  ENDCOLLECTIVE ;  /* 0x000000000000791b */ /* 0x006fe20003800000 */
.L_x_742:
[----:B------:R-:W-:Y:S05]  /*a280*/  BRA `(.L_x_743) ;  /* 0xffffff6c00b87947 */ /* 0x000fea000383ffff */
.L_x_626:
[----:B--2---:R2:W3:Y:S02]  /*a290*/  SYNCS.PHASECHK.TRANS64.TRYWAIT P0, [R226+URZ+0x30c00], R15 ;  /* 0x030c000fe20075a7 */ /* 0x0044e4000800017f */
[----:B---3--:R-:W-:Y:S05]  /*a2a0*/  @!P0 NANOSLEEP.SYNCS 0x989680 ;  /* 0x009896800000895d */ /* 0x008fea0003900000 */
[----:B------:R-:W3:Y:S02]  /*a2b0*/  @!P0 SYNCS.PHASECHK.TRANS64 P0, [R226+URZ+0x30c00], R15 ;  /* 0x030c000fe20085a7 */ /* 0x000ee4000800007f */
[----:B---3--:R-:W-:Y:S05]  /*a2c0*/  @!P0 BRA `(.L_x_626) ;  /* 0xfffffffc00f08947 */ /* 0x008fea000383ffff */
[----:B------:R-:W-:Y:S05]  /*a2d0*/  BRA `(.L_x_625) ;  /* 0xffffff70001c7947 */ /* 0x000fea000383ffff */
.L_x_630:
[----:B--2---:R2:W3:Y:S02]  /*a2e0*/  SYNCS.PHASECHK.TRANS64.TRYWAIT P1, [R9+URZ+0x30c10], R12 ;  /* 0x030c100c090075a7 */ /* 0x0044e4000802017f */
[----:B---3--:R-:W-:Y:S05]  /*a2f0*/  @!P1 NANOSLEEP.SYNCS 0x989680 ;  /* 0x009896800000995d */ /* 0x008fea0003900000 */
[----:B------:R-:W3:Y:S02]  /*a300*/  @!P1 SYNCS.PHASECHK.TRANS64 P1, [R9+URZ+0x30c10], R12 ;  /* 0x030c100c090095a7 */ /* 0x000ee4000802007f */
[----:B---3--:R-:W-:Y:S05]  /*a310*/  @!P1 BRA `(.L_x_630) ;  /* 0xfffffffc00f09947 */ /* 0x008fea000383ffff */
[----:B------:R-:W-:Y:S05]  /*a320*/  BRA `(.L_x_629) ;  /* 0xffffff7400f07947 */ /* 0x000fea000383ffff */
.L_x_634:
[----:B------:R1:W1:Y:S02]  /*a330*/  SYNCS.PHASECHK.TRANS64.TRYWAIT P1, [R9+URZ+0x30c30], R12 ;  /* 0x030c300c090075a7 */ /* 0x000264000802017f */
[----:B-1----:R-:W-:Y:S05]  /*a340*/  @!P1 NANOSLEEP.SYNCS 0x989680 ;  /* 0x009896800000995d */ /* 0x002fea0003900000 */
[----:B------:R-:W1:Y:S02]  /*a350*/  @!P1 SYNCS.PHASECHK.TRANS64 P1, [R9+URZ+0x30c30], R12 ;  /* 0x030c300c090095a7 */ /* 0x000e64000802007f */
[----:B-1----:R-:W-:Y:S05]  /*a360*/  @!P1 BRA `(.L_x_634) ;  /* 0xfffffffc00f09947 */ /* 0x002fea000383ffff */
[----:B------:R-:W-:Y:S05]  /*a370*/  BRA `(.L_x_633) ;  /* 0xffffff7c00007947 */ /* 0x000fea000383ffff */
.L_x_678:
[----:B------:R-:W-:Y:S01]  /*a380*/  BSSY B0, `(.L_x_744) ;  /* 0x0000005000007945 */ /* 0x000fe20003800000 */
[----:B------:R-:W-:-:S07]  /*a390*/  IMAD.MOV.U32 R15, RZ, RZ, -0x1 ;  /* 0xffffffffff0f7424 */ /* 0x000fce00078e00ff */
[----:B------:R-:W-:Y:S05]  /*a3a0*/  WARPSYNC.COLLECTIVE R15, `(.L_x_745) ;  /* 0x000000000f087348 */ /* 0x000fea0003c00000 */
[----:B------:R-:W-:Y:S01]  /*a3b0*/  NOP ;  /* 0x0000000000007918 */ /* 0x000fe20000000000 */
[----:B------:R-:W-:Y:S01]  /*a3c0*/  ENDCOLLECTIVE ;  /* 0x000000000000791b */ /* 0x000fe20003800000 */
.L_x_745:
[----:B------:R-:W-:Y:S05]  /*a3d0*/  BSYNC B0 ;  /* 0x0000000000007941 */ /* 0x000fea0003800000 */
.L_x_744:
[----:B------:R-:W-:Y:S05]  /*a3e0*/  BRA `(.L_x_746) ;  /* 0xffffffd0007c7947 */ /* 0x000fea000383ffff */
.L_x_690:
[----:B------:R-:W-:Y:S01]  /*a3f0*/  BSSY B0, `(.L_x_747) ;  /* 0x0000005000007945 */ /* 0x000fe20003800000 */
[----:B------:R-:W-:-:S07]  /*a400*/  IMAD.MOV.U32 R15, RZ, RZ, -0x1 ;  /* 0xffffffffff0f7424 */ /* 0x000fce00078e00ff */
[----:B------:R-:W-:Y:S05]  /*a410*/  WARPSYNC.COLLECTIVE R15, `(.L_x_748) ;  /* 0x000000000f087348 */ /* 0x000fea0003c00000 */
[----:B------:R-:W-:Y:S01]  /*a420*/  NOP ;  /* 0x0000000000007918 */ /* 0x000fe20000000000 */
[----:B------:R-:W-:Y:S01]  /*a430*/  ENDCOLLECTIVE ;  /* 0x000000000000791b */ /* 0x000fe20003800000 */
.L_x_748:
[----:B------:R-:W-:Y:S05]  /*a440*/  BSYNC B0 ;  /* 0x0000000000007941 */ /* 0x000fea0003800000 */
.L_x_747:
[----:B------:R-:W-:Y:S05]  /*a450*/  BRA `(.L_x_749) ;  /* 0xffffffd400947947 */ /* 0x000fea000383ffff */
.L_x_703:
[----:B------:R-:W-:Y:S01]  /*a460*/  BSSY B0, `(.L_x_750) ;  /* 0x0000005000007945 */ /* 0x000fe20003800000 */
[----:B------:R-:W-:-:S07]  /*a470*/  IMAD.MOV.U32 R15, RZ, RZ, -0x1 ;  /* 0xffffffffff0f7424 */ /* 0x000fce00078e00ff */
[----:B------:R-:W-:Y:S05]  /*a480*/  WARPSYNC.COLLECTIVE R15, `(.L_x_751) ;  /* 0x000000000f087348 */ /* 0x000fea0003c00000 */
[----:B------:R-:W-:Y:S01]  /*a490*/  NOP ;  /* 0x0000000000007918 */ /* 0x000fe20000000000 */
[----:B------:R-:W-:Y:S01]  /*a4a0*/  ENDCOLLECTIVE ;  /* 0x000000000000791b */ /* 0x000fe20003800000 */
.L_x_751:
[----:B------:R-:W-:Y:S05]  /*a4b0*/  BSYNC B0 ;  /* 0x0000000000007941 */ /* 0x000fea0003800000 */
.L_x_750:
[----:B------:R-:W-:Y:S05]  /*a4c0*/  BRA `(.L_x_752) ;  /* 0xffffffd800b07947 */ /* 0x000fea000383ffff */
.L_x_716:
[----:B-1----:R1:W2:Y:S02]  /*a4d0*/  SYNCS.PHASECHK.TRANS64.TRYWAIT P1, [R12+URZ+0x30c20], R3 ;  /* 0x030c20030c0075a7 */ /* 0x0022a4000802017f */
[----:B--2---:R-:W-:Y:S05]  /*a4e0*/  @!P1 NANOSLEEP.SYNCS 0x989680 ;  /* 0x009896800000995d */ /* 0x004fea0003900000 */
[----:B------:R-:W2:Y:S02]  /*a4f0*/  @!P1 SYNCS.PHASECHK.TRANS64 P1, [R12+URZ+0x30c20], R3 ;  /* 0x030c20030c0095a7 */ /* 0x000ea4000802007f */
[----:B--2---:R-:W-:Y:S05]  /*a500*/  @!P1 BRA `(.L_x_716) ;  /* 0xfffffffc00f09947 */ /* 0x004fea000383ffff */
[----:B------:R-:W-:Y:S05]  /*a510*/  BRA `(.L_x_753) ;  /* 0xffffffe400bc7947 */ /* 0x000fea000383ffff */
.L_x_720:
[----:B-1----:R1:W2:Y:S02]  /*a520*/  SYNCS.PHASECHK.TRANS64.TRYWAIT P1, [R12+URZ+0x30c40], R21 ;  /* 0x030c40150c0075a7 */ /* 0x0022a4000802017f */
[----:B--2---:R-:W-:Y:S05]  /*a530*/  @!P1 NANOSLEEP.SYNCS 0x989680 ;  /* 0x009896800000995d */ /* 0x004fea0003900000 */
[----:B------:R-:W2:Y:S02]  /*a540*/  @!P1 SYNCS.PHASECHK.TRANS64 P1, [R12+URZ+0x30c40], R21 ;  /* 0x030c40150c0095a7 */ /* 0x000ea4000802007f */
[----:B--2---:R-:W-:Y:S05]  /*a550*/  @!P1 BRA `(.L_x_720) ;  /* 0xfffffffc00f09947 */ /* 0x004fea000383ffff */
[----:B------:R-:W-:Y:S05]  /*a560*/  BRA `(.L_x_754) ;  /* 0xffffffe800d47947 */ /* 0x000fea000383ffff */
.L_x_722:
[----:B--2---:R2:W3:Y:S02]  /*a570*/  SYNCS.PHASECHK.TRANS64.TRYWAIT P1, [R12+URZ+0x30c28], R21 ;  /* 0x030c28150c0075a7 */ /* 0x0044e4000802017f */
[----:B---3--:R-:W-:Y:S05]  /*a580*/  @!P1 NANOSLEEP.SYNCS 0x989680 ;  /* 0x009896800000995d */ /* 0x008fea0003900000 */
[----:B------:R-:W3:Y:S02]  /*a590*/  @!P1 SYNCS.PHASECHK.TRANS64 P1, [R12+URZ+0x30c28], R21 ;  /* 0x030c28150c0095a7 */ /* 0x000ee4000802007f */
[----:B---3--:R-:W-:Y:S05]  /*a5a0*/  @!P1 BRA `(.L_x_722) ;  /* 0xfffffffc00f09947 */ /* 0x008fea000383ffff */
[----:B------:R-:W-:Y:S05]  /*a5b0*/  BRA `(.L_x_755) ;  /* 0xffffffec00507947 */ /* 0x000fea000383ffff */
.L_x_724:
[----:B---3--:R3:W4:Y:S02]  /*a5c0*/  SYNCS.PHASECHK.TRANS64.TRYWAIT P1, [R12+URZ+0x30c48], R21 ;  /* 0x030c48150c0075a7 */ /* 0x008724000802017f */
[----:B----4-:R-:W-:Y:S05]  /*a5d0*/  @!P1 NANOSLEEP.SYNCS 0x989680 ;  /* 0x009896800000995d */ /* 0x010fea0003900000 */
[----:B------:R-:W4:Y:S02]  /*a5e0*/  @!P1 SYNCS.PHASECHK.TRANS64 P1, [R12+URZ+0x30c48], R21 ;  /* 0x030c48150c0095a7 */ /* 0x000f24000802007f */
[----:B----4-:R-:W-:Y:S05]  /*a5f0*/  @!P1 BRA `(.L_x_724) ;  /* 0xfffffffc00f09947 */ /* 0x010fea000383ffff */
[----:B------:R-:W-:Y:S05]  /*a600*/  BRA `(.L_x_756) ;  /* 0xffffffec00ac7947 */ /* 0x000fea000383ffff */
.L_x_726:
[----:B------:R-:W-:-:S07]  /*a610*/  SHF.L.U32 R5, R10, 0x1f, RZ ;  /* 0x0000001f0a057819 */ /* 0x000fce00000006ff */
.L_x_757:
[----:B-1----:R1:W2:Y:S02]  /*a620*/  SYNCS.PHASECHK.TRANS64.TRYWAIT P1, [R12+URZ+0x30c20], R5 ;  /* 0x030c20050c0075a7 */ /* 0x0022a4000802017f */
[----:B--2---:R-:W-:Y:S05]  /*a630*/  @!P1 NANOSLEEP.SYNCS 0x989680 ;  /* 0x009896800000995d */ /* 0x004fea0003900000 */
[----:B------:R-:W2:Y:S02]  /*a640*/  @!P1 SYNCS.PHASECHK.TRANS64 P1, [R12+URZ+0x30c20], R5 ;  /* 0x030c20050c0095a7 */ /* 0x000ea4000802007f */
[----:B--2---:R-:W-:Y:S05]  /*a650*/  @!P1 BRA `(.L_x_757) ;  /* 0xfffffffc00f09947 */ /* 0x004fea000383ffff */
[----:B------:R-:W-:Y:S05]  /*a660*/  BRA `(.L_x_758) ;  /* 0xfffffff000187947 */ /* 0x000fea000383ffff */
.L_x_729:
[----:B-1----:R1:W2:Y:S02]  /*a670*/  SYNCS.PHASECHK.TRANS64.TRYWAIT P1, [R12+URZ+0x30c40], R13 ;  /* 0x030c400d0c0075a7 */ /* 0x0022a4000802017f */
[----:B--2---:R-:W-:Y:S05]  /*a680*/  @!P1 NANOSLEEP.SYNCS 0x989680 ;  /* 0x009896800000995d */ /* 0x004fea0003900000 */
[----:B------:R-:W2:Y:S02]  /*a690*/  @!P1 SYNCS.PHASECHK.TRANS64 P1, [R12+URZ+0x30c40], R13 ;  /* 0x030c400d0c0095a7 */ /* 0x000ea4000802007f */
[----:B--2---:R-:W-:Y:S05]  /*a6a0*/  @!P1 BRA `(.L_x_729) ;  /* 0xfffffffc00f09947 */ /* 0x004fea000383ffff */
[----:B------:R-:W-:Y:S05]  /*a6b0*/  BRA `(.L_x_759) ;  /* 0xfffffff0008c7947 */ /* 0x000fea000383ffff */
.L_x_731:
[----:B--2---:R2:W3:Y:S02]  /*a6c0*/  SYNCS.PHASECHK.TRANS64.TRYWAIT P1, [R12+URZ+0x30c28], R13 ;  /* 0x030c280d0c0075a7 */ /* 0x0044e4000802017f */
[----:B---3--:R-:W-:Y:S05]  /*a6d0*/  @!P1 NANOSLEEP.SYNCS 0x989680 ;  /* 0x009896800000995d */ /* 0x008fea0003900000 */
[----:B------:R-:W3:Y:S02]  /*a6e0*/  @!P1 SYNCS.PHASECHK.TRANS64 P1, [R12+URZ+0x30c28], R13 ;  /* 0x030c280d0c0095a7 */ /* 0x000ee4000802007f */
[----:B---3--:R-:W-:Y:S05]  /*a6f0*/  @!P1 BRA `(.L_x_731) ;  /* 0xfffffffc00f09947 */ /* 0x008fea000383ffff */
[----:B------:R-:W-:Y:S05]  /*a700*/  BRA `(.L_x_760) ;  /* 0xfffffff000fc7947 */ /* 0x000fea000383ffff */
.L_x_733:
[----:B-1----:R1:W2:Y:S02]  /*a710*/  SYNCS.PHASECHK.TRANS64.TRYWAIT P0, [R13+URZ+0x30c40], R2 ;  /* 0x030c40020d0075a7 */ /* 0x0022a4000800017f */
[----:B--2---:R-:W-:Y:S05]  /*a720*/  @!P0 NANOSLEEP.SYNCS 0x989680 ;  /* 0x009896800000895d */ /* 0x004fea0003900000 */
[----:B------:R-:W2:Y:S02]  /*a730*/  @!P0 SYNCS.PHASECHK.TRANS64 P0, [R13+URZ+0x30c40], R2 ;  /* 0x030c40020d0085a7 */ /* 0x000ea4000800007f */
[----:B--2---:R-:W-:Y:S05]  /*a740*/  @!P0 BRA `(.L_x_733) ;  /* 0xfffffffc00f08947 */ /* 0x004fea000383ffff */
[----:B------:R-:W-:Y:S05]  /*a750*/  BRA `(.L_x_761) ;  /* 0xfffffff4006c7947 */ /* 0x000fea000383ffff */
.L_x_735:
[----:B------:R-:W-:Y:S01]  /*a760*/  BSSY B0, `(.L_x_762) ;  /* 0x0000006000007945 */ /* 0x000fe20003800000 */
[----:B------:R-:W-:-:S07]  /*a770*/  IMAD.MOV.U32 R15, RZ, RZ, -0x1 ;  /* 0xffffffffff0f7424 */ /* 0x000fce00078e00ff */
[----:B--2-4-:R-:W-:Y:S05]  /*a780*/  WARPSYNC.COLLECTIVE R15, `(.L_x_763) ;  /* 0x000000000f0c7348 */ /* 0x014fea0003c00000 */
[----:B------:R-:W-:Y:S02]  /*a790*/  ELECT P6, UR62, PT ;  /* 0x00000000003e782f */ /* 0x000fe400038c0000 */
[----:B------:R-:W-:Y:S01]  /*a7a0*/  MOV R14, UR62 ;  /* 0x0000003e000e7c02 */ /* 0x000fe20008000f00 */
[----:B--2-4-:R-:W-:Y:S10]  /*a7b0*/  ENDCOLLECTIVE ;  /* 0x000000000000791b */ /* 0x014ff40003800000 */
.L_x_763:
[----:B------:R-:W-:Y:S05]  /*a7c0*/  BSYNC B0 ;  /* 0x0000000000007941 */ /* 0x000fea0003800000 */
.L_x_762:
[----:B------:R-:W-:Y:S05]  /*a7d0*/  BRA `(.L_x_764) ;  /* 0xfffffff800007947 */ /* 0x000fea000383ffff */
.L_x_737:
[----:B-1----:R1:W3:Y:S02]  /*a7e0*/  SYNCS.PHASECHK.TRANS64.TRYWAIT P0, [R7+URZ], R4 ;  /* 0x00000004070075a7 */ /* 0x0022e4000800017f */
[----:B---3--:R-:W-:Y:S05]  /*a7f0*/  @!P0 NANOSLEEP.SYNCS 0x989680 ;  /* 0x009896800000895d */ /* 0x008fea0003900000 */
[----:B------:R-:W3:Y:S02]  /*a800*/  @!P0 SYNCS.PHASECHK.TRANS64 P0, [R7+URZ], R4 ;  /* 0x00000004070085a7 */ /* 0x000ee4000800007f */
[----:B---3--:R-:W-:Y:S05]  /*a810*/  @!P0 BRA `(.L_x_737) ;  /* 0xfffffffc00f08947 */ /* 0x008fea000383ffff */
[----:B------:R-:W-:Y:S05]  /*a820*/  BRA `(.L_x_765) ;  /* 0xfffffff800407947 */ /* 0x000fea000383ffff */
.L_x_738:
[----:B---3--:R3:W4:Y:S02]  /*a830*/  SYNCS.PHASECHK.TRANS64.TRYWAIT P0, [R11+URZ], R2 ;  /* 0x000000020b0075a7 */ /* 0x008724000800017f */
[----:B----4-:R-:W-:Y:S05]  /*a840*/  @!P0 NANOSLEEP.SYNCS 0x989680 ;  /* 0x009896800000895d */ /* 0x010fea0003900000 */
[----:B------:R-:W4:Y:S02]  /*a850*/  @!P0 SYNCS.PHASECHK.TRANS64 P0, [R11+URZ], R2 ;  /* 0x000000020b0085a7 */ /* 0x000f24000800007f */
[----:B----4-:R-:W-:Y:S05]  /*a860*/  @!P0 BRA `(.L_x_738) ;  /* 0xfffffffc00f08947 */ /* 0x010fea000383ffff */
[----:B------:R-:W-:Y:S05]  /*a870*/  BRA `(.L_x_766) ;  /* 0xfffffff800347947 */ /* 0x000fea000383ffff */
.L_x_740:
[----:B----4-:R4:W1:Y:S02]  /*a880*/  SYNCS.PHASECHK.TRANS64.TRYWAIT P0, [R9+URZ], R4 ;  /* 0x00000004090075a7 */ /* 0x010864000800017f */
[----:B-1----:R-:W-:Y:S05]  /*a890*/  @!P0 NANOSLEEP.SYNCS 0x989680 ;  /* 0x009896800000895d */ /* 0x002fea0003900000 */
[----:B------:R-:W1:Y:S02]  /*a8a0*/  @!P0 SYNCS.PHASECHK.TRANS64 P0, [R9+URZ], R4 ;  /* 0x00000004090085a7 */ /* 0x000e64000800007f */
[----:B-1----:R-:W-:Y:S05]  /*a8b0*/  @!P0 BRA `(.L_x_740) ;  /* 0xfffffffc00f08947 */ /* 0x002fea000383ffff */
[----:B------:R-:W-:Y:S05]  /*a8c0*/  BRA `(.L_x_767) ;  /* 0xfffffff800387947 */ /* 0x000fea000383ffff */
.L_x_768:
        /* <DEDUP_REMOVED lines=11> */
.L_x_3698:


//--------------------- .text._ZN7cutlass13device_kernelIN5flash11enable_sm90INS1_16FlashAttnBwdSm90INS1_25CollectiveMainloopBwdSm90ILi2ELi2ELi2EN4cute5tupleIJNS5_1CILi1EEES8_S8_EEENS6_IJNS7_ILi128EEESA_NS7_ILi64EEEEEENS_10bfloat16_tEfNS_4arch4Sm90ELb0ELb0ELb0ELb1ELb0ELb1ELb0ELb0ELi2ELi1ELi2ELi2ELb0EEENS1_24CollectiveEpilogueBwdGQAISC_fSF_Li256ELb1ELb0EEENS1_19SingleTileSchedulerILb1ELb0ELb0ELi128EEEEEEEEEvNT_6ParamsE --------------------------
	.section	.text._ZN7cutlass13device_kernelIN5flash11enable_sm90INS1_16FlashAttnBwdSm90INS1_25CollectiveMainloopBwdSm90ILi2ELi2ELi2EN4cute5tupleIJNS5_1CILi1EEES8_S8_EEENS6_IJNS7_ILi128EEESA_NS7_ILi64EEEEEENS_10bfloat16_tEfNS_4arch4Sm90ELb0ELb0ELb0ELb1ELb0ELb1ELb0ELb0ELi2ELi1ELi2ELi2ELb0EEENS1_24CollectiveEpilogueBwdGQAISC_fSF_Li256ELb1ELb0EEENS1_19SingleTileSchedulerILb1ELb0ELb0ELi128EEEEEEEEEvNT_6ParamsE,"ax",@progbits
	.align	128
.text._ZN7cutlass13device_kernelIN5flash11enable_sm90INS1_16FlashAttnBwdSm90INS1_25CollectiveMainloopBwdSm90ILi2ELi2ELi2EN4cute5tupleIJNS5_1CILi1EEES8_S8_EEENS6_IJNS7_ILi128EEESA_NS7_ILi64EEEEEENS_10bfloat16_tEfNS_4arch4Sm90ELb0ELb0ELb0ELb1ELb0ELb1ELb0ELb0ELi2ELi1ELi2ELi2ELb0EEENS1_24CollectiveEpilogueBwdGQAISC_fSF_Li256ELb1ELb0EEENS1_19SingleTileSchedulerILb1ELb0ELb0ELi128EEEEEEEEEvNT_6ParamsE:
        .type           _ZN7cutlass13device_kernelIN5flash11enable_sm90INS1_16FlashAttnBwdSm90INS1_25CollectiveMainloopBwdSm90ILi2ELi2ELi2EN4cute5tupleIJNS5_1CILi1EEES8_S8_EEENS6_IJNS7_ILi128EEESA_NS7_ILi64EEEEEENS_10bfloat16_tEfNS_4arch4Sm90ELb0ELb0ELb0ELb1ELb0ELb1ELb0ELb0ELi2ELi1ELi2ELi2ELb0EEENS1_24CollectiveEpilogueBwdGQAISC_fSF_Li256ELb1ELb0EEENS1_19SingleTileSchedulerILb1ELb0ELb0ELi128EEEEEEEEEvNT_6ParamsE,@function
        .size           _ZN7cutlass13device_kernelIN5flash11enable_sm90INS1_16FlashAttnBwdSm90INS1_25CollectiveMainloopBwdSm90ILi2ELi2ELi2EN4cute5tupleIJNS5_1CILi1EEES8_S8_EEENS6_IJNS7_ILi128EEESA_NS7_ILi64EEEEEENS_10bfloat16_tEfNS_4arch4Sm90ELb0ELb0ELb0ELb1ELb0ELb1ELb0ELb0ELi2ELi1ELi2ELi2ELb0EEENS1_24CollectiveEpilogueBwdGQAISC_fSF_Li256ELb1ELb0EEENS1_19SingleTileSchedulerILb1ELb0ELb0ELi128EEEEEEEEEvNT_6ParamsE,(.L_x_3699 - _ZN7cutlass13device_kernelIN5flash11enable_sm90INS1_16FlashAttnBwdSm90INS1_25CollectiveMainloopBwdSm90ILi2ELi2ELi2EN4cute5tupleIJNS5_1CILi1EEES8_S8_EEENS6_IJNS7_ILi128EEESA_NS7_ILi64EEEEEENS_10bfloat16_tEfNS_4arch4Sm90ELb0ELb0ELb0ELb1ELb0ELb1ELb0ELb0ELi2ELi1ELi2ELi2ELb0EEENS1_24CollectiveEpilogueBwdGQAISC_fSF_Li256ELb1ELb0EEENS1_19SingleTileSchedulerILb1ELb0ELb0ELi128EEEEEEEEEvNT_6ParamsE)
        .other          _ZN7cutlass13device_kernelIN5flash11enable_sm90INS1_16FlashAttnBwdSm90INS1_25CollectiveMainloopBwdSm90ILi2ELi2ELi2EN4cute5tupleIJNS5_1CILi1EEES8_S8_EEENS6_IJNS7_ILi128EEESA_NS7_ILi64EEEEEENS_10bfloat16_tEfNS_4arch4Sm90ELb0ELb0ELb0ELb1ELb0ELb1ELb0ELb0ELi2ELi1ELi2ELi2ELb0EEENS1_24CollectiveEpilogueBwdGQAISC_fSF_Li256ELb1ELb0EEENS1_19SingleTileSchedulerILb1ELb0ELb0ELi128EEEEEEEEEvNT_6ParamsE,@"STO_CUDA_ENTRY STV_DEFAULT"
_ZN7cutlass13device_kernelIN5flash11enable_sm90INS1_16FlashAttnBwdSm90INS1_25CollectiveMainloopBwdSm90ILi2ELi2ELi2EN4cute5tupleIJNS5_1CILi1EEES8_S8_EEENS6_IJNS7_ILi128EEESA_NS7_ILi64EEEEEENS_10bfloat16_tEfNS_4arch4Sm90ELb0ELb0ELb0ELb1ELb0ELb1ELb0ELb0ELi2ELi1ELi2ELi2ELb0EEENS1_24CollectiveEpilogueBwdGQAISC_fSF_Li256ELb1ELb0EEENS1_19SingleTileSchedulerILb1ELb0ELb0ELi128EEEEEEEEEvNT_6ParamsE:
        /* <DEDUP_REMOVED lines=23> */
.L_x_770:
[----:B------:R-:W-:Y:S05]  /*0170*/  BSYNC B0 ;  /* 0x0000000000007941 */ /* 0x000fea0003800000 */
.L_x_769:
        /* <DEDUP_REMOVED lines=34> */
.L_x_771:
        /* <DEDUP_REMOVED lines=22> */
.L_x_772:
        /* <DEDUP_REMOVED lines=9> */
.L_x_775:
        /* <DEDUP_REMOVED lines=20> */
.L_x_776:
        /* <DEDUP_REMOVED lines=10> */
.L_x_778:
[----:B------:R-:W2:Y:S02]  /*0770*/  LDC R0, c[0x0][0x8c4] ;  /* 0x00023100ff007b82 */ /* 0x000ea40000000800 */
.L_x_777:
        /* <DEDUP_REMOVED lines=19> */
.L_x_780:
        /* <DEDUP_REMOVED lines=10> */
.L_x_781:
        /* <DEDUP_REMOVED lines=8> */
.L_x_782:
        /* <DEDUP_REMOVED lines=9> */
.L_x_783:
        /* <DEDUP_REMOVED lines=55> */
.L_x_786:
        /* <DEDUP_REMOVED lines=15> */
.L_x_785:
        /* <DEDUP_REMOVED lines=22> */
.L_x_788:
        /* <DEDUP_REMOVED lines=15> */
.L_x_787:
[----:B------:R-:W-:Y:S01]  /*1110*/  SHF.R.S32.HI R3, RZ, 0x1f, R16 ;  /* 0x0000001fff037819 */ /* 0x000fe20000011410 */
[----:B------:R-:W-:-:S03]  /*1120*/  UMOV UR4, 0xffffffff ;  /* 0xffffffff00047882 */ /* 0x000fc60000000000 */
[----:B------:R-:W-:-:S04]  /*1130*/  LEA.HI R0, R3, R16, RZ, 0x7 ;  /* 0x0000001003007211 */ /* 0x000fc800078f38ff */
[----:B------:R-:W-:Y:S01]  /*1140*/  SHF.R.S32.HI R13, RZ, 0x7, R0 ;  /* 0x00000007ff0d7819 */ /* 0x000fe20000011400 */
[----:B------:R-:W-:Y:S06]  /*1150*/  BRA.DIV UR4, `(.L_x_789) ;  /* 0x0000007204907947 */ /* 0x000fec000b800000 */
[----:B------:R1:W2:Y:S02]  /*1160*/  SHFL.IDX PT, R14, R13, RZ, 0x1f ;  /* 0x00001fff0d0e7589 */ /* 0x0002a400000e0000 */
.L_x_865:
        /* <DEDUP_REMOVED lines=30> */
.L_x_790:
        /* <DEDUP_REMOVED lines=108> */
.L_x_802:
[----:B------:R-:W-:-:S13]  /*1a10*/  ISETP.NE.AND P0, PT, R4, 0x3, PT ;  /* 0x000000030400780c */ /* 0x000fda0003f05270 */
[----:B-1----:R-:W-:Y:S05]  /*1a20*/  @!P0 BRA `(.L_x_792) ;  /* 0x0000000000048947 */ /* 0x002fea0003800000 */
[----:B------:R-:W-:Y:S01]  /*1a30*/  BPT.TRAP 0x1 ;  /* 0x000000040000795c */ /* 0x000fe20000300000 */
.L_x_792:
[----:B------:R-:W-:Y:S01]  /*1a40*/  IMAD R9, R7, 0x8, R226 ;  /* 0x0000000807097824 */ /* 0x000fe200078e02e2 */
[----:B------:R-:W-:-:S04]  /*1a50*/  SHF.L.U32 R12, R6, 0x1f, RZ ;  /* 0x0000001f060c7819 */ /* 0x000fc800000006ff */
[----:B------:R1:W2:Y:S01]  /*1a60*/  SYNCS.PHASECHK.TRANS64.TRYWAIT P1, [R9+URZ+0x30c10], R12 ;  /* 0x030c100c090075a7 */ /* 0x0002a2000802017f */
[----:B------:R-:W-:Y:S05]  /*1a70*/  @!P0 BRA `(.L_x_793) ;  /* 0x0000000000048947 */ /* 0x000fea0003800000 */
[----:B------:R-:W-:Y:S01]  /*1a80*/  BPT.TRAP 0x1 ;  /* 0x000000040000795c */ /* 0x000fe20000300000 */
.L_x_793:
[----:B------:R-:W-:-:S05]  /*1a90*/  VIADD R10, R226, 0x10000 ;  /* 0x00010000e20a7836 */ /* 0x000fca0000000000 */
[----:B------:R-:W-:-:S04]  /*1aa0*/  SHF.R.U32.HI R10, RZ, 0x4, R10 ;  /* 0x00000004ff0a7819 */ /* 0x000fc8000001160a */
[----:B------:R-:W-:Y:S01]  /*1ab0*/  LOP3.LUT R10, R10, 0x3fff, RZ, 0xc0, !PT ;  /* 0x00003fff0a0a7812 */ /* 0x000fe200078ec0ff */
[----:B--2---:R-:W-:Y:S06]  /*1ac0*/  @P1 BRA `(.L_x_794) ;  /* 0x0000000000081947 */ /* 0x004fec0003800000 */
[----:B------:R-:W2:Y:S02]  /*1ad0*/  SYNCS.PHASECHK.TRANS64.TRYWAIT P1, [R9+URZ+0x30c10], R12 ;  /* 0x030c100c090075a7 */ /* 0x000ea4000802017f */
[----:B--2---:R-:W-:Y:S05]  /*1ae0*/  @!P1 BRA `(.L_x_795) ;  /* 0x00000068005c9947 */ /* 0x004fea0003800000 */
.L_x_794:
        /* <DEDUP_REMOVED lines=63> */
.L_x_796:
[----:B------:R1:W1:Y:S01]  /*1ee0*/  SYNCS.PHASECHK.TRANS64.TRYWAIT P1, [R9+URZ+0x30c30], R12 ;  /* 0x030c300c090075a7 */ /* 0x000262000802017f */
[----:B------:R-:W-:Y:S05]  /*1ef0*/  @!P0 BRA `(.L_x_797) ;  /* 0x0000000000048947 */ /* 0x000fea0003800000 */
[----:B------:R-:W-:Y:S01]  /*1f00*/  BPT.TRAP 0x1 ;  /* 0x000000040000795c */ /* 0x000fe20000300000 */
.L_x_797:
[----:B------:R-:W-:-:S05]  /*1f10*/  VIADD R11, R226, 0x18000 ;  /* 0x00018000e20b7836 */ /* 0x000fca0000000000 */
[----:B------:R-:W-:-:S04]  /*1f20*/  SHF.R.U32.HI R11, RZ, 0x4, R11 ;  /* 0x00000004ff0b7819 */ /* 0x000fc8000001160b */
[----:B------:R-:W-:-:S04]  /*1f30*/  LOP3.LUT R218, R11, 0x3fff, RZ, 0xc0, !PT ;  /* 0x00003fff0bda7812 */ /* 0x000fc800078ec0ff */
[----:B------:R-:W-:Y:S01]  /*1f40*/  LOP3.LUT R14, R218, 0x10000, RZ, 0xfc, !PT ;  /* 0x00010000da0e7812 */ /* 0x000fe200078efcff */
[----:B-1----:R-:W-:Y:S06]  /*1f50*/  @P1 BRA `(.L_x_798) ;  /* 0x0000000000081947 */ /* 0x002fec0003800000 */
[----:B------:R-:W1:Y:S02]  /*1f60*/  SYNCS.PHASECHK.TRANS64.TRYWAIT P1, [R9+URZ+0x30c30], R12 ;  /* 0x030c300c090075a7 */ /* 0x000e64000802017f */
[----:B-1----:R-:W-:Y:S05]  /*1f70*/  @!P1 BRA `(.L_x_799) ;  /* 0x00000064004c9947 */ /* 0x002fea0003800000 */
.L_x_798:
        /* <DEDUP_REMOVED lines=619> */
.L_x_800:
        /* <DEDUP_REMOVED lines=68> */
.L_x_801:
        /* <DEDUP_REMOVED lines=45> */
.L_x_784:
[----:B------:R-:W-:Y:S05]  /*4d40*/  @P0 BRA `(.L_x_779) ;  /* 0x00000034008c0947 */ /* 0x000fea0003800000 */
[----:B-1----:R-:W2:Y:S01]  /*4d50*/  LDL.LU R24, [R1+0xc] ;  /* 0x00000c0001187983 */ /* 0x002ea20000300800 */
[----:B------:R-:W1:Y:S01]  /*4d60*/  LDC.64 R2, c[0x0][0x878] ;  /* 0x00021e00ff027b82 */ /* 0x000e620000000a00 */
[----:B------:R-:W3:Y:S07]  /*4d70*/  S2R R22, SR_TID.X ;  /* 0x0000000000167919 */ /* 0x000eee0000002100 */
[----:B------:R-:W4:Y:S01]  /*4d80*/  LDC R0, c[0x0][0x850] ;  /* 0x00021400ff007b82 */ /* 0x000f220000000800 */
[----:B------:R-:W5:Y:S01]  /*4d90*/  S2R R7, SR_CTAID.Y ;  /* 0x0000000000077919 */ /* 0x000f620000002600 */
[----:B------:R-:W5:Y:S06]  /*4da0*/  S2R R8, SR_CTAID.X ;  /* 0x0000000000087919 */ /* 0x000f6c0000002500 */
[----:B------:R-:W3:Y:S01]  /*4db0*/  S2UR UR5, SR_CgaCtaId ;  /* 0x00000000000579c3 */ /* 0x000ee20000008800 */
[----:B-1----:R-:W-:-:S07]  /*4dc0*/  ISETP.NE.U32.AND P0, PT, R2, RZ, PT ;  /* 0x000000ff0200720c */ /* 0x002fce0003f05070 */
[----:B------:R-:W1:Y:S01]  /*4dd0*/  LDC.64 R10, c[0x0][0x818] ;  /* 0x00020600ff0a7b82 */ /* 0x000e620000000a00 */
[----:B------:R-:W-:-:S07]  /*4de0*/  ISETP.NE.AND.EX P0, PT, R3, RZ, PT, P0 ;  /* 0x000000ff0300720c */ /* 0x000fce0003f05300 */
[----:B------:R-:W1:Y:S08]  /*4df0*/  LDC.64 R14, c[0x0][0x840] ;  /* 0x00021000ff0e7b82 */ /* 0x000e700000000a00 */
[----:B------:R-:W2:Y:S01]  /*4e00*/  @P0 LDC.64 R2, c[0x0][0x878] ;  /* 0x00021e00ff020b82 */ /* 0x000ea20000000a00 */
[----:B------:R-:W-:-:S07]  /*4e10*/  UMOV UR4, 0x400 ;  /* 0x0000040000047882 */ /* 0x000fce0000000000 */
[----:B------:R-:W1:Y:S08]  /*4e20*/  LDC.64 R12, c[0x0][0x820] ;  /* 0x00020800ff0c7b82 */ /* 0x000e700000000a00 */
[----:B------:R-:W1:Y:S08]  /*4e30*/  LDC.64 R16, c[0x0][0x848] ;  /* 0x00021200ff107b82 */ /* 0x000e700000000a00 */
[----:B------:R-:W1:Y:S08]  /*4e40*/  LDC.64 R18, c[0x0][0x800] ;  /* 0x00020000ff127b82 */ /* 0x000e700000000a00 */
[----:B------:R-:W1:Y:S01]  /*4e50*/  LDC.64 R20, c[0x0][0x828] ;  /* 0x00020a00ff147b82 */ /* 0x000e620000000a00 */
[----:B--2---:R-:W-:-:S06]  /*4e60*/  @P0 IMAD.WIDE R2, R24, 0x4, R2 ;  /* 0x0000000418020825 */ /* 0x004fcc00078e0202 */
[----:B------:R2:W5:Y:S01]  /*4e70*/  @P0 LDG.E R2, desc[UR38][R2.64] ;  /* 0x0000002602020981 */ /* 0x000562000c1e1900 */
[----:B------:R-:W-:Y:S01]  /*4e80*/  BAR.SYNC.DEFER_BLOCKING 0x1, 0x100 ;  /* 0x0044000000007b1d */ /* 0x000fe20000010000 */
[----:B----4-:R-:W-:Y:S01]  /*4e90*/  ISETP.NE.AND P1, PT, R0, 0x1, PT ;  /* 0x000000010000780c */ /* 0x010fe20003f25270 */
[----:B---3--:R-:W-:Y:S01]  /*4ea0*/  VIADD R23, R22, 0xffffff80 ;  /* 0xffffff8016177836 */ /* 0x008fe20000000000 */
[----:B------:R-:W-:-:S03]  /*4eb0*/  ULEA UR4, UR5, UR4, 0x18 ;  /* 0x0000000405047291 */ /* 0x000fc6000f8ec03f */
[----:B------:R-:W-:Y:S01]  /*4ec0*/  BSSY B0, `(.L_x_803) ;  /* 0x000004d000007945 */ /* 0x000fe20003800000 */
[----:B------:R-:W-:-:S04]  /*4ed0*/  SHF.R.S32.HI R0, RZ, 0x1f, R23 ;  /* 0x0000001fff007819 */ /* 0x000fc80000011417 */
[----:B------:R-:W-:-:S03]  /*4ee0*/  LEA.HI R5, R0, R23, RZ, 0x7 ;  /* 0x0000001700057211 */ /* 0x000fc600078f38ff */
[----:B------:R-:W3:Y:S01]  /*4ef0*/  @P1 LDC R4, c[0x0][0x854] ;  /* 0x00021500ff041b82 */ /* 0x000ee20000000800 */
[C---:B------:R-:W-:Y:S01]  /*4f00*/  LOP3.LUT R0, R5.reuse, 0xfffff80, RZ, 0xc0, !PT ;  /* 0x0fffff8005007812 */ /* 0x040fe200078ec0ff */
[----:B--2---:R-:W-:-:S04]  /*4f10*/  IMAD.SHL.U32 R3, R5, 0x20, RZ ;  /* 0x0000002005037824 */ /* 0x004fc800078e00ff */
[----:B------:R-:W-:Y:S01]  /*4f20*/  IMAD.IADD R0, R23, 0x1, -R0 ;  /* 0x0000000117007824 */ /* 0x000fe200078e0a00 */
[----:B------:R-:W-:Y:S01]  /*4f30*/  LOP3.LUT R5, R3, 0x3ffff000, RZ, 0xc0, !PT ;  /* 0x3ffff00003057812 */ /* 0x000fe200078ec0ff */
[----:B------:R-:W2:Y:S04]  /*4f40*/  @P1 LDC R9, c[0x0][0x858] ;  /* 0x00021600ff091b82 */ /* 0x000ea80000000800 */
[----:B------:R-:W-:-:S05]  /*4f50*/  IMAD R5, R0, 0x4, R5 ;  /* 0x0000000400057824 */ /* 0x000fca00078e0205 */
[----:B------:R-:W-:Y:S01]  /*4f60*/  LEA R6, R5, UR4, 0x2 ;  /* 0x0000000405067c11 */ /* 0x000fe2000f8e10ff */
[----:B-----5:R-:W-:-:S04]  /*4f70*/  IMAD.SHL.U32 R5, R8, 0x2000, RZ ;  /* 0x0000200008057824 */ /* 0x020fc800078e00ff */
[----:B------:R4:W-:Y:S01]  /*4f80*/  STS.128 [R6], R152 ;  /* 0x0000009806007388 */ /* 0x0009e20000000c00 */
[----:B---3--:R-:W-:-:S03]  /*4f90*/  @P1 IMAD.HI.U32 R0, R7, R4, RZ ;  /* 0x0000000407001227 */ /* 0x008fc600078e00ff */
[----:B------:R4:W-:Y:S04]  /*4fa0*/  STS.128 [R6+0x800], R156 ;  /* 0x0008009c06007388 */ /* 0x0009e80000000c00 */
[----:B------:R4:W-:Y:S01]  /*4fb0*/  STS.128 [R6+0x1000], R160 ;  /* 0x001000a006007388 */ /* 0x0009e20000000c00 */
[----:B--2---:R-:W-:-:S03]  /*4fc0*/  @P1 SHF.R.U32.HI R7, RZ, R9, R0 ;  /* 0x00000009ff071219 */ /* 0x004fc60000011600 */
[----:B------:R4:W-:Y:S01]  /*4fd0*/  STS.128 [R6+0x1800], R164 ;  /* 0x001800a406007388 */ /* 0x0009e20000000c00 */
[----:B------:R-:W-:-:S03]  /*4fe0*/  SHF.R.S32.HI R9, RZ, 0x1f, R7 ;  /* 0x0000001fff097819 */ /* 0x000fc60000011407 */
[----:B------:R4:W-:Y:S02]  /*4ff0*/  STS.128 [R6+0x2000], R168 ;  /* 0x002000a806007388 */ /* 0x0009e40000000c00 */
[----:B-1----:R-:W-:Y:S02]  /*5000*/  IMAD R0, R9, R10, RZ ;  /* 0x0000000a09007224 */ /* 0x002fe400078e02ff */
        /* <DEDUP_REMOVED lines=9> */
[----:B-1----:R-:W-:Y:S01]  /*50a0*/  BAR.SYNC.DEFER_BLOCKING 0x1, 0x100 ;  /* 0x0044000000007b1d */ /* 0x002fe20000010000 */
[----:B------:R-:W-:-:S05]  /*50b0*/  @P0 IMAD R2, R24, 0x80, R2 ;  /* 0x0000008018020824 */ /* 0x000fca00078e0202 */
[----:B------:R-:W-:-:S04]  /*50c0*/  @P0 SHF.R.S32.HI R3, RZ, 0x1f, R2 ;  /* 0x0000001fff030819 */ /* 0x000fc80000011402 */
[----:B------:R-:W-:-:S05]  /*50d0*/  @P0 LEA.HI R3, R3, R2, RZ, 0x7 ;  /* 0x0000000203030211 */ /* 0x000fca00078f38ff */
[----:B------:R-:W-:-:S05]  /*50e0*/  @P0 IMAD.SHL.U32 R3, R3, 0x40, RZ ;  /* 0x0000004003030824 */ /* 0x000fca00078e00ff */
[----:B------:R-:W-:-:S04]  /*50f0*/  @P0 LOP3.LUT R2, R3, 0xffffe000, RZ, 0xc0, !PT ;  /* 0xffffe00003020812 */ /* 0x000fc800078ec0ff */
[----:B------:R-:W-:Y:S02]  /*5100*/  @P0 SHF.R.S32.HI R3, RZ, 0x1f, R2 ;  /* 0x0000001fff030819 */ /* 0x000fe40000011402 */
[----:B------:R-:W-:-:S06]  /*5110*/  @!P0 CS2R R2, SRZ ;  /* 0x0000000000028805 */ /* 0x000fcc000001ff00 */
[----:B------:R-:W-:Y:S01]  /*5120*/  IADD3 R4, P1, R5, R2, RZ ;  /* 0x0000000205047210 */ /* 0x000fe20007f3e0ff */
[----:B------:R-:W-:Y:S02]  /*5130*/  IMAD R2, R9, R14, RZ ;  /* 0x0000000e09027224 */ /* 0x000fe400078e02ff */
[----:B------:R-:W-:Y:S01]  /*5140*/  IMAD R9, R7, R11, R0 ;  /* 0x0000000b07097224 */ /* 0x000fe200078e0200 */
[----:B------:R-:W-:Y:S01]  /*5150*/  LEA.HI.X.SX32 R5, R5, R3, 0x1, P1 ;  /* 0x0000000305057211 */ /* 0x000fe200008f0eff */
[C---:B------:R-:W-:Y:S01]  /*5160*/  IMAD R11, R7.reuse, R15, R2 ;  /* 0x0000000f070b7224 */ /* 0x040fe200078e0202 */
[----:B------:R-:W-:Y:S01]  /*5170*/  SHF.R.S32.HI R0, RZ, 0x1f, R24 ;  /* 0x0000001fff007819 */ /* 0x000fe20000011418 */
[----:B------:R-:W-:-:S04]  /*5180*/  IMAD.WIDE.U32 R2, R7, R10, R4 ;  /* 0x0000000a07027225 */ /* 0x000fc800078e0004 */
[----:B------:R-:W-:Y:S01]  /*5190*/  IMAD.IADD R3, R3, 0x1, R9 ;  /* 0x0000000103037824 */ /* 0x000fe200078e0209 */
[----:B------:R-:W-:Y:S01]  /*51a0*/  SEL R9, R0, RZ, !P0 ;  /* 0x000000ff00097207 */ /* 0x000fe20004000000 */
[----:B------:R-:W-:Y:S01]  /*51b0*/  IMAD.WIDE.U32 R4, R7, R14, R4 ;  /* 0x0000000e07047225 */ /* 0x000fe200078e0004 */
[----:B------:R-:W-:Y:S02]  /*51c0*/  SEL R7, R24, RZ, !P0 ;  /* 0x000000ff18077207 */ /* 0x000fe40004000000 */
[----:B------:R-:W-:Y:S01]  /*51d0*/  ISETP.NE.AND P0, PT, R23, RZ, PT ;  /* 0x000000ff1700720c */ /* 0x000fe20003f05270 */
[----:B------:R-:W-:Y:S02]  /*51e0*/  IMAD.IADD R5, R5, 0x1, R11 ;  /* 0x0000000105057824 */ /* 0x000fe400078e020b */
[C---:B------:R-:W-:Y:S02]  /*51f0*/  IMAD R0, R9.reuse, R12, RZ ;  /* 0x0000000c09007224 */ /* 0x040fe400078e02ff */
[----:B------:R-:W-:-:S02]  /*5200*/  IMAD R8, R9, R16, RZ ;  /* 0x0000001009087224 */ /* 0x000fc400078e02ff */
[----:B------:R-:W-:-:S04]  /*5210*/  IMAD.WIDE.U32 R2, R7, R12, R2 ;  /* 0x0000000c07027225 */ /* 0x000fc800078e0002 */
[----:B------:R-:W-:Y:S01]  /*5220*/  IMAD.WIDE.U32 R4, R7, R16, R4 ;  /* 0x0000001007047225 */ /* 0x000fe200078e0004 */
[----:B------:R-:W-:-:S03]  /*5230*/  LEA R18, P1, R2, R18, 0x2 ;  /* 0x0000001202127211 */ /* 0x000fc600078210ff */
[C---:B------:R-:W-:Y:S01]  /*5240*/  IMAD R9, R7.reuse, R13, R0 ;  /* 0x0000000d07097224 */ /* 0x040fe200078e0200 */
[----:B------:R-:W-:Y:S01]  /*5250*/  LEA R20, P2, R4, R20, 0x2 ;  /* 0x0000001404147211 */ /* 0x000fe200078410ff */
[----:B------:R-:W-:Y:S02]  /*5260*/  IMAD R7, R7, R17, R8 ;  /* 0x0000001107077224 */ /* 0x000fe400078e0208 */
[----:B------:R-:W-:Y:S02]  /*5270*/  IMAD.IADD R3, R3, 0x1, R9 ;  /* 0x0000000103037824 */ /* 0x000fe400078e0209 */
[----:B------:R-:W-:-:S03]  /*5280*/  IMAD.IADD R0, R5, 0x1, R7 ;  /* 0x0000000105007824 */ /* 0x000fc600078e0207 */
[----:B------:R-:W-:Y:S02]  /*5290*/  LEA.HI.X R3, R2, R19, R3, 0x2, P1 ;  /* 0x0000001302037211 */ /* 0x000fe400008f1403 */
[----:B------:R-:W-:Y:S01]  /*52a0*/  LEA.HI.X R0, R4, R21, R0, 0x2, P2 ;  /* 0x0000001504007211 */ /* 0x000fe200010f1400 */
[----:B----4-:R-:W-:Y:S06]  /*52b0*/  @P0 BRA `(.L_x_804) ;  /* 0x0000000000340947 */ /* 0x010fec0003800000 */
[----:B------:R-:W-:Y:S01]  /*52c0*/  R2UR UR6, R20 ;  /* 0x00000000140672ca */ /* 0x000fe200000e0000 */
[----:B------:R-:W-:Y:S01]  /*52d0*/  UMOV UR5, 0x800 ;  /* 0x0000080000057882 */ /* 0x000fe20000000000 */
[----:B------:R-:W-:Y:S01]  /*52e0*/  R2UR UR7, R0 ;  /* 0x00000000000772ca */ /* 0x000fe200000e0000 */
[----:B------:R-:W-:Y:S01]  /*52f0*/  UMOV UR8, 0x0 ;  /* 0x0000000000087882 */ /* 0x000fe20000000000 */
[----:B------:R-:W-:Y:S01]  /*5300*/  PLOP3.LUT P0, PT, PT, PT, PT, 0x80, 0x0 ;  /* 0x000000000000781c */ /* 0x000fe20003f0f070 */
[----:B------:R-:W-:-:S12]  /*5310*/  UMOV UR9, 0x14f00000 ;  /* 0x14f0000000097882 */ /* 0x000fd80000000000 */
.L_x_805:
[----:B------:R-:W-:Y:S01]  /*5320*/  @P0 ELECT P1, URZ, PT ;  /* 0x00000000003f082f */ /* 0x000fe20003820000 */
[----:B------:R1:W-:-:S12]  /*5330*/  UBLKRED.G.S.ADD.F32.RN [UR6], [UR4], UR5, desc[UR8] ;  /* 0x00000806040073bb */ /* 0x0003d800080a1405 */
[----:B------:R-:W-:Y:S02]  /*5340*/  @P1 PLOP3.LUT P0, PT, P1, PT, PT, 0x8, 0x0 ;  /* 0x000000000000181c */ /* 0x000fe40000f0e170 */
[----:B------:R-:W-:-:S11]  /*5350*/  PLOP3.LUT P1, PT, PT, PT, PT, 0x8, 0x0 ;  /* 0x000000000000781c */ /* 0x000fd60003f2e170 */
[----:B-1----:R-:W-:Y:S05]  /*5360*/  @P0 BRA.U.ANY `(.L_x_805) ;  /* 0xfffffffd00ec0947 */ /* 0x002fea000393ffff */
[----:B------:R0:W-:Y:S01]  /*5370*/  UTMACMDFLUSH ;  /* 0x00000000000079b7 */ /* 0x0001e20000000000 */
[----:B------:R-:W-:-:S04]  /*5380*/  DEPBAR.LE SB0, 0x0 ;  /* 0x000080000000791a */ /* 0x000fc80000000000 */
.L_x_804:
[----:B------:R-:W-:Y:S05]  /*5390*/  BSYNC B0 ;  /* 0x0000000000007941 */ /* 0x000fea0003800000 */
.L_x_803:
[----:B------:R-:W-:Y:S01]  /*53a0*/  BAR.SYNC.DEFER_BLOCKING 0x1, 0x100 ;  /* 0x0044000000007b1d */ /* 0x000fe20000010000 */
[----:B------:R-:W-:-:S05]  /*53b0*/  ISETP.NE.AND P0, PT, R22, 0x80, PT ;  /* 0x000000801600780c */ /* 0x000fca0003f05270 */
        /* <DEDUP_REMOVED lines=20> */
[----:B------:R-:W-:Y:S01]  /*5500*/  PLOP3.LUT P0, PT, PT, PT, PT, 0x80, 0x0 ;  /* 0x000000000000781c */ /* 0x000fe20003f0f070 */
[----:B------:R-:W-:-:S12]  /*5510*/  UMOV UR9, 0x14f00000 ;  /* 0x14f0000000097882 */ /* 0x000fd80000000000 */
.L_x_806:
        /* <DEDUP_REMOVED lines=8> */
.L_x_774:
        /* <DEDUP_REMOVED lines=20> */
.L_x_808:
        /* <DEDUP_REMOVED lines=13> */
.L_x_810:
[----:B------:R-:W-:-:S05]  /*57b0*/  ULDC UR5, c[0x0][0x8c4] ;  /* 0x0002310000057ab9 */ /* 0x000fca0000000800 */
.L_x_809:
        /* <DEDUP_REMOVED lines=40> */
.L_x_811:
        /* <DEDUP_REMOVED lines=49> */
.L_x_825:
        /* <DEDUP_REMOVED lines=21> */
.L_x_814:
[----:B------:R-:W-:Y:S05]  /*5ea0*/  BSYNC B0 ;  /* 0x0000000000007941 */ /* 0x000fea0003800000 */
.L_x_813:
        /* <DEDUP_REMOVED lines=13> */
.L_x_816:
[----:B------:R-:W-:Y:S05]  /*5f80*/  BSYNC B0 ;  /* 0x0000000000007941 */ /* 0x000fea0003800000 */
.L_x_815:
[----:B------:R-:W-:Y:S06]  /*5f90*/  BAR.ARV 0xa, 0xa0 ;  /* 0x0282800000007b1d */ /* 0x000fec0000002000 */
[----:B------:R-:W-:Y:S04]  /*5fa0*/  BSSY B0, `(.L_x_817) ;  /* 0x0000003000007945 */ /* 0x000fe80003800000 */
[----:B------:R-:W-:Y:S05]  /*5fb0*/  @!P0 BRA `(.L_x_818) ;  /* 0x0000000000048947 */ /* 0x000fea0003800000 */
[----:B------:R-:W-:-:S04]  /*5fc0*/  DEPBAR.LE SB0, 0x0 ;  /* 0x000080000000791a */ /* 0x000fc80000000000 */
.L_x_818:
[----:B------:R-:W-:Y:S05]  /*5fd0*/  BSYNC B0 ;  /* 0x0000000000007941 */ /* 0x000fea0003800000 */
.L_x_817:
        /* <DEDUP_REMOVED lines=13> */
.L_x_820:
[----:B------:R-:W-:Y:S05]  /*60b0*/  BSYNC B0 ;  /* 0x0000000000007941 */ /* 0x000fea0003800000 */
.L_x_819:
        /* <DEDUP_REMOVED lines=13> */
.L_x_822:
[----:B------:R-:W-:Y:S05]  /*6190*/  BSYNC B0 ;  /* 0x0000000000007941 */ /* 0x000fea0003800000 */
.L_x_821:
[----:B------:R-:W-:Y:S01]  /*61a0*/  VIADD R0, R0, 0xfffffffe ;  /* 0xfffffffe00007836 */ /* 0x000fe20000000000 */
[----:B------:R-:W-:Y:S06]  /*61b0*/  BAR.ARV 0xa, 0xa0 ;  /* 0x0282800000007b1d */ /* 0x000fec0000002000 */
[----:B------:R-:W-:Y:S01]  /*61c0*/  BSSY B0, `(.L_x_823) ;  /* 0x0000004000007945 */ /* 0x000fe20003800000 */
[----:B------:R-:W-:-:S03]  /*61d0*/  ISETP.NE.AND P1, PT, R0, RZ, PT ;  /* 0x000000ff0000720c */ /* 0x000fc60003f25270 */
[----:B------:R-:W-:Y:S10]  /*61e0*/  @!P0 BRA `(.L_x_824) ;  /* 0x0000000000048947 */ /* 0x000ff40003800000 */
[----:B------:R-:W-:-:S04]  /*61f0*/  DEPBAR.LE SB0, 0x0 ;  /* 0x000080000000791a */ /* 0x000fc80000000000 */
.L_x_824:
[----:B------:R-:W-:Y:S05]  /*6200*/  BSYNC B0 ;  /* 0x0000000000007941 */ /* 0x000fea0003800000 */
.L_x_823:
[----:B------:R-:W-:Y:S06]  /*6210*/  BAR.ARV 0xb, 0xa0 ;  /* 0x02c2800000007b1d */ /* 0x000fec0000002000 */
[----:B------:R-:W-:Y:S02]  /*6220*/  UIADD3 UR5, UR5, 0x2, URZ ;  /* 0x0000000205057890 */ /* 0x000fe4000fffe03f */
[----:B------:R-:W-:Y:S01]  /*6230*/  UIADD3 UR4, UR4, 0x1, URZ ;  /* 0x0000000104047890 */ /* 0x000fe2000fffe03f */
[----:B------:R-:W-:Y:S11]  /*6240*/  @P1 BRA `(.L_x_825) ;  /* 0xfffffff800c01947 */ /* 0x000ff6000383ffff */
[----:B------:R-:W-:-:S12]  /*6250*/  USHF.L.U32 UR6, UR5, 0xd, URZ ;  /* 0x0000000d05067899 */ /* 0x000fd8000800063f */
.L_x_812:
        /* <DEDUP_REMOVED lines=19> */
.L_x_827:
[----:B------:R-:W-:Y:S05]  /*6390*/  BSYNC B0 ;  /* 0x0000000000007941 */ /* 0x000fea0003800000 */
.L_x_826:
        /* <DEDUP_REMOVED lines=19> */
.L_x_829:
[----:B------:R-:W-:Y:S05]  /*64d0*/  BSYNC B0 ;  /* 0x0000000000007941 */ /* 0x000fea0003800000 */
.L_x_828:
[----:B------:R-:W-:Y:S06]  /*64e0*/  BAR.ARV 0xa, 0xa0 ;  /* 0x0282800000007b1d */ /* 0x000fec0000002000 */
[----:B------:R-:W-:Y:S04]  /*64f0*/  BSSY B0, `(.L_x_830) ;  /* 0x0000003000007945 */ /* 0x000fe80003800000 */
[----:B------:R-:W-:Y:S05]  /*6500*/  @!P0 BRA `(.L_x_831) ;  /* 0x0000000000048947 */ /* 0x000fea0003800000 */
[----:B------:R-:W-:-:S04]  /*6510*/  DEPBAR.LE SB0, 0x0 ;  /* 0x000080000000791a */ /* 0x000fc80000000000 */
.L_x_831:
[----:B------:R-:W-:Y:S05]  /*6520*/  BSYNC B0 ;  /* 0x0000000000007941 */ /* 0x000fea0003800000 */
.L_x_830:
[----:B------:R-:W-:Y:S06]  /*6530*/  BAR.ARV 0xb, 0xa0 ;  /* 0x02c2800000007b1d */ /* 0x000fec0000002000 */
[----:B------:R-:W-:Y:S05]  /*6540*/  BRA `(.L_x_779) ;  /* 0x0000001c008c7947 */ /* 0x000fea0003800000 */
.L_x_807:
        /* <DEDUP_REMOVED lines=10> */
.L_x_832:
        /* <DEDUP_REMOVED lines=10> */
.L_x_834:
[----:B------:R-:W3:Y:S02]  /*6690*/  LDC R5, c[0x0][0x8c4] ;  /* 0x00023100ff057b82 */ /* 0x000ee40000000800 */
.L_x_833:
        /* <DEDUP_REMOVED lines=45> */
.L_x_836:
        /* <DEDUP_REMOVED lines=66> */
.L_x_866:
        /* <DEDUP_REMOVED lines=9> */
.L_x_839:
        /* <DEDUP_REMOVED lines=63> */
.L_x_850:
[----:B------:R-:W-:-:S04]  /*7210*/  SHF.L.U32 R21, R10, 0x1f, RZ ;  /* 0x0000001f0a157819 */ /* 0x000fc800000006ff */
[----:B-1----:R-:W1:Y:S02]  /*7220*/  SYNCS.PHASECHK.TRANS64.TRYWAIT P1, [R12+URZ+0x30c40], R21 ;  /* 0x030c40150c0075a7 */ /* 0x002e64000802017f */
[----:B-12--5:R-:W-:Y:S05]  /*7230*/  @!P1 BRA `(.L_x_842) ;  /* 0x0000001000c49947 */ /* 0x026fea0003800000 */
.L_x_867:
[----:B------:R-:W-:Y:S05]  /*7240*/  @P0 BRA `(.L_x_843) ;  /* 0x0000000000140947 */ /* 0x000fea0003800000 */
[----:B------:R-:W-:Y:S01]  /*7250*/  ISETP.NE.AND P1, PT, R20, RZ, PT ;  /* 0x000000ff1400720c */ /* 0x000fe20003f25270 */
[----:B------:R-:W-:-:S04]  /*7260*/  IMAD.MOV.U32 R3, RZ, RZ, 0x4200 ;  /* 0x00004200ff037424 */ /* 0x000fc800078e00ff */
[----:B------:R2:W-:Y:S08]  /*7270*/  SYNCS.ARRIVE.TRANS64 RZ, [R12+URZ+0x30c30], R3 ;  /* 0x030c30030cff79a7 */ /* 0x0005f0000800003f */
[----:B------:R-:W-:Y:S05]  /*7280*/  @!P1 BRA `(.L_x_843) ;  /* 0x0000000000049947 */ /* 0x000fea0003800000 */
[----:B------:R-:W-:Y:S01]  /*7290*/  BPT.TRAP 0x1 ;  /* 0x000000040000795c */ /* 0x000fe20000300000 */
.L_x_843:
        /* <DEDUP_REMOVED lines=30> */
.L_x_868:
[----:B------:R-:W-:Y:S05]  /*7480*/  @P0 BRA `(.L_x_845) ;  /* 0x0000000000140947 */ /* 0x000fea0003800000 */
[----:B------:R-:W-:Y:S01]  /*7490*/  ISETP.NE.AND P1, PT, R20, RZ, PT ;  /* 0x000000ff1400720c */ /* 0x000fe20003f25270 */
[----:B------:R-:W-:-:S04]  /*74a0*/  IMAD.MOV.U32 R2, RZ, RZ, 0x4200 ;  /* 0x00004200ff027424 */ /* 0x000fc800078e00ff */
[----:B------:R3:W-:Y:S08]  /*74b0*/  SYNCS.ARRIVE.TRANS64 RZ, [R12+URZ+0x30c18], R2 ;  /* 0x030c18020cff79a7 */ /* 0x0007f0000800003f */
[----:B------:R-:W-:Y:S05]  /*74c0*/  @!P1 BRA `(.L_x_845) ;  /* 0x0000000000049947 */ /* 0x000fea0003800000 */
[----:B------:R-:W-:Y:S01]  /*74d0*/  BPT.TRAP 0x1 ;  /* 0x000000040000795c */ /* 0x000fe20000300000 */
.L_x_845:
        /* <DEDUP_REMOVED lines=22> */
.L_x_869:
        /* <DEDUP_REMOVED lines=9> */
.L_x_847:
        /* <DEDUP_REMOVED lines=24> */
.L_x_871:
[----:B------:R-:W-:Y:S05]  /*7850*/  @P0 BRA `(.L_x_849) ;  /* 0x0000000000140947 */ /* 0x000fea0003800000 */
[----:B------:R-:W-:Y:S01]  /*7860*/  ISETP.NE.AND P1, PT, R20, RZ, PT ;  /* 0x000000ff1400720c */ /* 0x000fe20003f25270 */
[----:B-1----:R-:W-:-:S04]  /*7870*/  IMAD.MOV.U32 R5, RZ, RZ, 0x4200 ;  /* 0x00004200ff057424 */ /* 0x002fc800078e00ff */
[----:B------:R2:W-:Y:S08]  /*7880*/  SYNCS.ARRIVE.TRANS64 RZ, [R12+URZ+0x30c10], R5 ;  /* 0x030c10050cff79a7 */ /* 0x0005f0000800003f */
[----:B------:R-:W-:Y:S05]  /*7890*/  @!P1 BRA `(.L_x_849) ;  /* 0x0000000000049947 */ /* 0x000fea0003800000 */
[----:B------:R-:W-:Y:S01]  /*78a0*/  BPT.TRAP 0x1 ;  /* 0x000000040000795c */ /* 0x000fe20000300000 */
.L_x_849:
        /* <DEDUP_REMOVED lines=23> */
.L_x_841:
[----:B------:R-:W-:-:S13]  /*7a20*/  ISETP.NE.AND P1, PT, R18, RZ, PT ;  /* 0x000000ff1200720c */ /* 0x000fda0003f25270 */
[----:B------:R-:W-:Y:S05]  /*7a30*/  @!P1 BRA `(.L_x_840) ;  /* 0x0000000000f89947 */ /* 0x000fea0003800000 */
[----:B------:R-:W-:-:S04]  /*7a40*/  SHF.L.U32 R13, R10, 0x1f, RZ ;  /* 0x0000001f0a0d7819 */ /* 0x000fc800000006ff */
[----:B------:R-:W1:Y:S02]  /*7a50*/  SYNCS.PHASECHK.TRANS64.TRYWAIT P1, [R12+URZ+0x30c40], R13 ;  /* 0x030c400d0c0075a7 */ /* 0x000e64000802017f */
[----:B-1----:R-:W-:Y:S05]  /*7a60*/  @!P1 BRA `(.L_x_851) ;  /* 0x0000000c000c9947 */ /* 0x002fea0003800000 */
.L_x_872:
[----:B------:R-:W-:Y:S05]  /*7a70*/  @P0 BRA `(.L_x_852) ;  /* 0x0000000000140947 */ /* 0x000fea0003800000 */
[----:B------:R-:W-:Y:S01]  /*7a80*/  ISETP.NE.AND P1, PT, R20, RZ, PT ;  /* 0x000000ff1400720c */ /* 0x000fe20003f25270 */
[----:B------:R-:W-:-:S04]  /*7a90*/  IMAD.MOV.U32 R5, RZ, RZ, 0x4200 ;  /* 0x00004200ff057424 */ /* 0x000fc800078e00ff */
[----:B------:R2:W-:Y:S08]  /*7aa0*/  SYNCS.ARRIVE.TRANS64 RZ, [R12+URZ+0x30c30], R5 ;  /* 0x030c30050cff79a7 */ /* 0x0005f0000800003f */
[----:B------:R-:W-:Y:S05]  /*7ab0*/  @!P1 BRA `(.L_x_852) ;  /* 0x0000000000049947 */ /* 0x000fea0003800000 */
[----:B------:R-:W-:Y:S01]  /*7ac0*/  BPT.TRAP 0x1 ;  /* 0x000000040000795c */ /* 0x000fe20000300000 */
.L_x_852:
        /* <DEDUP_REMOVED lines=27> */
.L_x_873:
[----:B------:R-:W-:Y:S05]  /*7c80*/  @P0 BRA `(.L_x_854) ;  /* 0x0000000000140947 */ /* 0x000fea0003800000 */
[----:B------:R-:W-:Y:S01]  /*7c90*/  ISETP.NE.AND P0, PT, R20, RZ, PT ;  /* 0x000000ff1400720c */ /* 0x000fe20003f05270 */
[----:B------:R-:W-:-:S04]  /*7ca0*/  IMAD.MOV.U32 R5, RZ, RZ, 0x4200 ;  /* 0x00004200ff057424 */ /* 0x000fc800078e00ff */
[----:B------:R3:W-:Y:S08]  /*7cb0*/  SYNCS.ARRIVE.TRANS64 RZ, [R12+URZ+0x30c18], R5 ;  /* 0x030c18050cff79a7 */ /* 0x0007f0000800003f */
[----:B------:R-:W-:Y:S05]  /*7cc0*/  @!P0 BRA `(.L_x_854) ;  /* 0x0000000000048947 */ /* 0x000fea0003800000 */
[----:B------:R-:W-:Y:S01]  /*7cd0*/  BPT.TRAP 0x1 ;  /* 0x000000040000795c */ /* 0x000fe20000300000 */
.L_x_854:
        /* <DEDUP_REMOVED lines=20> */
.L_x_840:
[----:B------:R-:W3:Y:S01]  /*7e20*/  S2R R2, SR_TID.X ;  /* 0x0000000000027919 */ /* 0x000ee20000002100 */
[----:B-12--5:R-:W-:Y:S01]  /*7e30*/  IMAD R13, R0, 0x8, R12 ;  /* 0x00000008000d7824 */ /* 0x026fe200078e020c */
[----:B---3--:R-:W-:Y:S02]  /*7e40*/  LOP3.LUT R3, R2, 0x7f, RZ, 0xc0, !PT ;  /* 0x0000007f02037812 */ /* 0x008fe400078ec0ff */
[----:B------:R-:W-:Y:S02]  /*7e50*/  SHF.L.U32 R2, R10, 0x1f, RZ ;  /* 0x0000001f0a027819 */ /* 0x000fe400000006ff */
[----:B------:R-:W-:Y:S02]  /*7e60*/  ISETP.NE.AND P1, PT, R3, RZ, PT ;  /* 0x000000ff0300720c */ /* 0x000fe40003f25270 */
[----:B------:R-:W1:Y:S02]  /*7e70*/  SYNCS.PHASECHK.TRANS64.TRYWAIT P0, [R13+URZ+0x30c40], R2 ;  /* 0x030c40020d0075a7 */ /* 0x000e64000800017f */
[----:B-1----:R-:W-:Y:S09]  /*7e80*/  @!P0 BRA `(.L_x_855) ;  /* 0x00000008002c8947 */ /* 0x002ff20003800000 */
.L_x_874:
[----:B------:R-:W-:Y:S05]  /*7e90*/  @P1 BRA `(.L_x_856) ;  /* 0x0000000000181947 */ /* 0x000fea0003800000 */
[----:B------:R-:W2:Y:S01]  /*7ea0*/  S2R R3, SR_TID.X ;  /* 0x0000000000037919 */ /* 0x000ea20000002100 */
[----:B-1----:R-:W-:-:S04]  /*7eb0*/  IMAD.MOV.U32 R2, RZ, RZ, 0x4200 ;  /* 0x00004200ff027424 */ /* 0x002fc800078e00ff */
[----:B------:R3:W-:Y:S01]  /*7ec0*/  SYNCS.ARRIVE.TRANS64 RZ, [R13+URZ+0x30c30], R2 ;  /* 0x030c30020dff79a7 */ /* 0x0007e2000800003f */
[----:B--2---:R-:W-:-:S13]  /*7ed0*/  LOP3.LUT P0, RZ, R3, 0x1f, RZ, 0xc0, !PT ;  /* 0x0000001f03ff7812 */ /* 0x004fda000780c0ff */
[----:B---3--:R-:W-:Y:S05]  /*7ee0*/  @!P0 BRA `(.L_x_856) ;  /* 0x0000000000048947 */ /* 0x008fea0003800000 */
[----:B------:R-:W-:Y:S01]  /*7ef0*/  BPT.TRAP 0x1 ;  /* 0x000000040000795c */ /* 0x000fe20000300000 */
.L_x_856:
        /* <DEDUP_REMOVED lines=34> */
.L_x_837:
[----:B------:R-:W-:Y:S05]  /*8120*/  BSYNC B0 ;  /* 0x0000000000007941 */ /* 0x000fea0003800000 */
.L_x_835:
[----:B------:R-:W-:-:S03]  /*8130*/  UMOV UR6, 0xffffffff ;  /* 0xffffffff00067882 */ /* 0x000fc60000000000 */
[----:B------:R-:W-:Y:S05]  /*8140*/  BRA.DIV UR6, `(.L_x_857) ;  /* 0x0000000606907947 */ /* 0x000fea000b800000 */
[----:B------:R-:W-:-:S13]  /*8150*/  ELECT P0, URZ, PT ;  /* 0x00000000003f782f */ /* 0x000fda0003800000 */
.L_x_877:
[----:B------:R-:W-:Y:S05]  /*8160*/  @!P0 BRA `(.L_x_779) ;  /* 0x0000000000848947 */ /* 0x000fea0003800000 */
[----:B----4-:R-:W3:Y:S02]  /*8170*/  LDL.LU R2, [R1+0x10] ;  /* 0x0000100001027983 */ /* 0x010ee40000300800 */
[----:B---3--:R-:W-:-:S04]  /*8180*/  LOP3.LUT R2, R2, 0x2, RZ, 0xfc, !PT ;  /* 0x0000000202027812 */ /* 0x008fc800078efcff */
[----:B------:R-:W-:-:S13]  /*8190*/  ISETP.NE.AND P0, PT, R2, 0x3, PT ;  /* 0x000000030200780c */ /* 0x000fda0003f05270 */
[----:B------:R-:W-:Y:S05]  /*81a0*/  @!P0 BRA `(.L_x_858) ;  /* 0x0000000000048947 */ /* 0x000fea0003800000 */
[----:B--2---:R-:W-:Y:S01]  /*81b0*/  BPT.TRAP 0x1 ;  /* 0x000000040000795c */ /* 0x004fe20000300000 */
.L_x_858:
        /* <DEDUP_REMOVED lines=15> */
.L_x_878:
[----:B------:R-:W3:Y:S02]  /*82b0*/  SYNCS.PHASECHK.TRANS64.TRYWAIT P1, [R11+URZ], R2 ;  /* 0x000000020b0075a7 */ /* 0x000ee4000802017f */
[----:B---3--:R-:W-:Y:S05]  /*82c0*/  @!P1 BRA `(.L_x_860) ;  /* 0x0000000400689947 */ /* 0x008fea0003800000 */
.L_x_879:
[----:B------:R-:W-:Y:S05]  /*82d0*/  @!P0 BRA `(.L_x_861) ;  /* 0x0000000000048947 */ /* 0x000fea0003800000 */
[----:B--2---:R-:W-:Y:S01]  /*82e0*/  BPT.TRAP 0x1 ;  /* 0x000000040000795c */ /* 0x004fe20000300000 */
.L_x_861:
[----:B------:R-:W-:-:S04]  /*82f0*/  VIADD R0, R6, 0x30c40 ;  /* 0x00030c4006007836 */ /* 0x000fc80000000000 */
[----:B------:R-:W-:-:S04]  /*8300*/  IMAD R9, R9, 0x8, R0 ;  /* 0x0000000809097824 */ /* 0x000fc800078e0200 */
[----:B------:R-:W4:Y:S02]  /*8310*/  SYNCS.PHASECHK.TRANS64.TRYWAIT P0, [R9+URZ], R4 ;  /* 0x00000004090075a7 */ /* 0x000f24000800017f */
[----:B----4-:R-:W-:Y:S05]  /*8320*/  @!P0 BRA `(.L_x_862) ;  /* 0x0000000400648947 */ /* 0x010fea0003800000 */
.L_x_880:
[----:B------:R-:W-:-:S07]  /*8330*/  IMAD R3, R3, 0x8, R0 ;  /* 0x0000000803037824 */ /* 0x000fce00078e0200 */
.L_x_863:
[----:B------:R1:W1:Y:S02]  /*8340*/  SYNCS.PHASECHK.TRANS64.TRYWAIT P0, [R3+URZ], R2 ;  /* 0x00000002030075a7 */ /* 0x000264000800017f */
[----:B-1----:R-:W-:Y:S05]  /*8350*/  @!P0 NANOSLEEP.SYNCS 0x989680 ;  /* 0x009896800000895d */ /* 0x002fea0003900000 */
[----:B------:R-:W1:Y:S02]  /*8360*/  @!P0 SYNCS.PHASECHK.TRANS64 P0, [R3+URZ], R2 ;  /* 0x00000002030085a7 */ /* 0x000e64000800007f */
[----:B-1----:R-:W-:Y:S05]  /*8370*/  @!P0 BRA `(.L_x_863) ;  /* 0xfffffffc00f08947 */ /* 0x002fea000383ffff */
.L_x_779:
[----:B--2---:R-:W-:Y:S05]  /*8380*/  BSYNC B6 ;  /* 0x0000000000067941 */ /* 0x004fea0003800000 */
.L_x_773:
[----:B------:R-:W-:Y:S05]  /*8390*/  EXIT ;  /* 0x000000000000794d */ /* 0x000fea0003800000 */
.L_x_789:
[----:B------:R-:W-:Y:S02]  /*83a0*/  IMAD.MOV.U32 R12, RZ, RZ, RZ ;  /* 0x000000ffff0c7224 */ /* 0x000fe400078e00ff */
[----:B------:R-:W-:Y:S02]  /*83b0*/  IMAD.MOV.U32 R11, RZ, RZ, 0x1f ;  /* 0x0000001fff0b7424 */ /* 0x000fe400078e00ff */
[----:B------:R-:W-:-:S07]  /*83c0*/  IMAD.MOV.U32 R15, RZ, RZ, -0x1 ;  /* 0xffffffffff0f7424 */ /* 0x000fce00078e00ff */
[----:B------:R-:W-:Y:S05]  /*83d0*/  WARPSYNC.COLLECTIVE R15, `(.L_x_864) ;  /* 0x000000000f087348 */ /* 0x000fea0003c00000 */
[----:B------:R1:W2:Y:S02]  /*83e0*/  SHFL.IDX P6, R14, R13, R12, R11 ;  /* 0x0000000c0d0e7389 */ /* 0x0002a400000c000b */
[----:B-12---:R-:W-:Y:S01]  /*83f0*/  ENDCOLLECTIVE ;  /* 0x000000000000791b */ /* 0x006fe20003800000 */
.L_x_864:
[----:B------:R-:W-:Y:S05]  /*8400*/  BRA `(.L_x_865) ;  /* 0xffffff8c00587947 */ /* 0x000fea000383ffff */
.L_x_791:
[----:B--2---:R2:W3:Y:S02]  /*8410*/  SYNCS.PHASECHK.TRANS64.TRYWAIT P0, [R226+URZ+0x30c00], R15 ;  /* 0x030c000fe20075a7 */ /* 0x0044e4000800017f */
[----:B---3--:R-:W-:Y:S05]  /*8420*/  @!P0 NANOSLEEP.SYNCS 0x989680 ;  /* 0x009896800000895d */ /* 0x008fea0003900000 */
[----:B------:R-:W3:Y:S02]  /*8430*/  @!P0 SYNCS.PHASECHK.TRANS64 P0, [R226+URZ+0x30c00], R15 ;  /* 0x030c000fe20085a7 */ /* 0x000ee4000800007f */
[----:B---3--:R-:W-:Y:S05]  /*8440*/  @!P0 BRA `(.L_x_791) ;  /* 0xfffffffc00f08947 */ /* 0x008fea000383ffff */
[----:B------:R-:W-:Y:S05]  /*8450*/  BRA `(.L_x_790) ;  /* 0xffffff8c00bc7947 */ /* 0x000fea000383ffff */
.L_x_795:
[----:B--2---:R2:W3:Y:S02]  /*8460*/  SYNCS.PHASECHK.TRANS64.TRYWAIT P1, [R9+URZ+0x30c10], R12 ;  /* 0x030c100c090075a7 */ /* 0x0044e4000802017f */
[----:B---3--:R-:W-:Y:S05]  /*8470*/  @!P1 NANOSLEEP.SYNCS 0x989680 ;  /* 0x009896800000995d */ /* 0x008fea0003900000 */
[----:B------:R-:W3:Y:S02]  /*8480*/  @!P1 SYNCS.PHASECHK.TRANS64 P1, [R9+URZ+0x30c10], R12 ;  /* 0x030c100c090095a7 */ /* 0x000ee4000802007f */
[----:B---3--:R-:W-:Y:S05]  /*8490*/  @!P1 BRA `(.L_x_795) ;  /* 0xfffffffc00f09947 */ /* 0x008fea000383ffff */
[----:B------:R-:W-:Y:S05]  /*84a0*/  BRA `(.L_x_794) ;  /* 0xffffff9400907947 */ /* 0x000fea000383ffff */
.L_x_799:
[----:B------:R1:W1:Y:S02]  /*84b0*/  SYNCS.PHASECHK.TRANS64.TRYWAIT P1, [R9+URZ+0x30c30], R12 ;  /* 0x030c300c090075a7 */ /* 0x000264000802017f */
[----:B-1----:R-:W-:Y:S05]  /*84c0*/  @!P1 NANOSLEEP.SYNCS 0x989680 ;  /* 0x009896800000995d */ /* 0x002fea0003900000 */
[----:B------:R-:W1:Y:S02]  /*84d0*/  @!P1 SYNCS.PHASECHK.TRANS64 P1, [R9+URZ+0x30c30], R12 ;  /* 0x030c300c090095a7 */ /* 0x000e64000802007f */
[----:B-1----:R-:W-:Y:S05]  /*84e0*/  @!P1 BRA `(.L_x_799) ;  /* 0xfffffffc00f09947 */ /* 0x002fea000383ffff */
[----:B------:R-:W-:Y:S05]  /*84f0*/  BRA `(.L_x_798) ;  /* 0xffffff9800a07947 */ /* 0x000fea000383ffff */
.L_x_838:
[----:B-1----:R1:W2:Y:S02]  /*8500*/  SYNCS.PHASECHK.TRANS64.TRYWAIT P1, [R12+URZ+0x30c20], R3 ;  /* 0x030c20030c0075a7 */ /* 0x0022a4000802017f */
[----:B--2---:R-:W-:Y:S05]  /*8510*/  @!P1 NANOSLEEP.SYNCS 0x989680 ;  /* 0x009896800000995d */ /* 0x004fea0003900000 */
[----:B------:R-:W2:Y:S02]  /*8520*/  @!P1 SYNCS.PHASECHK.TRANS64 P1, [R12+URZ+0x30c20], R3 ;  /* 0x030c20030c0095a7 */ /* 0x000ea4000802007f */
[----:B--2---:R-:W-:Y:S05]  /*8530*/  @!P1 BRA `(.L_x_838) ;  /* 0xfffffffc00f09947 */ /* 0x004fea000383ffff */
[----:B------:R-:W-:Y:S05]  /*8540*/  BRA `(.L_x_866) ;  /* 0xffffffe800107947 */ /* 0x000fea000383ffff */
.L_x_842:
[----:B-1----:R1:W2:Y:S02]  /*8550*/  SYNCS.PHASECHK.TRANS64.TRYWAIT P1, [R12+URZ+0x30c40], R21 ;  /* 0x030c40150c0075a7 */ /* 0x0022a4000802017f */
[----:B--2---:R-:W-:Y:S05]  /*8560*/  @!P1 NANOSLEEP.SYNCS 0x989680 ;  /* 0x009896800000995d */ /* 0x004fea0003900000 */
[----:B------:R-:W2:Y:S02]  /*8570*/  @!P1 SYNCS.PHASECHK.TRANS64 P1, [R12+URZ+0x30c40], R21 ;  /* 0x030c40150c0095a7 */ /* 0x000ea4000802007f */
[----:B--2---:R-:W-:Y:S05]  /*8580*/  @!P1 BRA `(.L_x_842) ;  /* 0xfffffffc00f09947 */ /* 0x004fea000383ffff */
[----:B------:R-:W-:Y:S05]  /*8590*/  BRA `(.L_x_867) ;  /* 0xffffffec00287947 */ /* 0x000fea000383ffff */
.L_x_844:
[----:B--2---:R2:W3:Y:S02]  /*85a0*/  SYNCS.PHASECHK.TRANS64.TRYWAIT P1, [R12+URZ+0x30c28], R21 ;  /* 0x030c28150c0075a7 */ /* 0x0044e4000802017f */
[----:B---3--:R-:W-:Y:S05]  /*85b0*/  @!P1 NANOSLEEP.SYNCS 0x989680 ;  /* 0x009896800000995d */ /* 0x008fea0003900000 */
[----:B------:R-:W3:Y:S02]  /*85c0*/  @!P1 SYNCS.PHASECHK.TRANS64 P1, [R12+URZ+0x30c28], R21 ;  /* 0x030c28150c0095a7 */ /* 0x000ee4000802007f */
[----:B---3--:R-:W-:Y:S05]  /*85d0*/  @!P1 BRA `(.L_x_844) ;  /* 0xfffffffc00f09947 */ /* 0x008fea000383ffff */
[----:B------:R-:W-:Y:S05]  /*85e0*/  BRA `(.L_x_868) ;  /* 0xffffffec00a47947 */ /* 0x000fea000383ffff */
.L_x_846:
[----:B---3--:R3:W4:Y:S02]  /*85f0*/  SYNCS.PHASECHK.TRANS64.TRYWAIT P1, [R12+URZ+0x30c48], R21 ;  /* 0x030c48150c0075a7 */ /* 0x008724000802017f */
[----:B----4-:R-:W-:Y:S05]  /*8600*/  @!P1 NANOSLEEP.SYNCS 0x989680 ;  /* 0x009896800000995d */ /* 0x010fea0003900000 */
[----:B------:R-:W4:Y:S02]  /*8610*/  @!P1 SYNCS.PHASECHK.TRANS64 P1, [R12+URZ+0x30c48], R21 ;  /* 0x030c48150c0095a7 */ /* 0x000f24000802007f */
[----:B----4-:R-:W-:Y:S05]  /*8620*/  @!P1 BRA `(.L_x_846) ;  /* 0xfffffffc00f09947 */ /* 0x010fea000383ffff */
[----:B------:R-:W-:Y:S05]  /*8630*/  BRA `(.L_x_869) ;  /* 0xfffffff000007947 */ /* 0x000fea000383ffff */
.L_x_848:
[----:B------:R-:W-:-:S07]  /*8640*/  SHF.L.U32 R5, R10, 0x1f, RZ ;  /* 0x0000001f0a057819 */ /* 0x000fce00000006ff */
.L_x_870:
[----:B-1----:R1:W2:Y:S02]  /*8650*/  SYNCS.PHASECHK.TRANS64.TRYWAIT P1, [R12+URZ+0x30c20], R5 ;  /* 0x030c20050c0075a7 */ /* 0x0022a4000802017f */
[----:B--2---:R-:W-:Y:S05]  /*8660*/  @!P1 NANOSLEEP.SYNCS 0x989680 ;  /* 0x009896800000995d */ /* 0x004fea0003900000 */
[----:B------:R-:W2:Y:S02]  /*8670*/  @!P1 SYNCS.PHASECHK.TRANS64 P1, [R12+URZ+0x30c20], R5 ;  /* 0x030c20050c0095a7 */ /* 0x000ea4000802007f */
[----:B--2---:R-:W-:Y:S05]  /*8680*/  @!P1 BRA `(.L_x_870) ;  /* 0xfffffffc00f09947 */ /* 0x004fea000383ffff */
[----:B------:R-:W-:Y:S05]  /*8690*/  BRA `(.L_x_871) ;  /* 0xfffffff0006c7947 */ /* 0x000fea000383ffff */
.L_x_851:
[----:B-1----:R1:W2:Y:S02]  /*86a0*/  SYNCS.PHASECHK.TRANS64.TRYWAIT P1, [R12+URZ+0x30c40], R13 ;  /* 0x030c400d0c0075a7 */ /* 0x0022a4000802017f */
[----:B--2---:R-:W-:Y:S05]  /*86b0*/  @!P1 NANOSLEEP.SYNCS 0x989680 ;  /* 0x009896800000995d */ /* 0x004fea0003900000 */
[----:B------:R-:W2:Y:S02]  /*86c0*/  @!P1 SYNCS.PHASECHK.TRANS64 P1, [R12+URZ+0x30c40], R13 ;  /* 0x030c400d0c0095a7 */ /* 0x000ea4000802007f */
[----:B--2---:R-:W-:Y:S05]  /*86d0*/  @!P1 BRA `(.L_x_851) ;  /* 0xfffffffc00f09947 */ /* 0x004fea000383ffff */
[----:B------:R-:W-:Y:S05]  /*86e0*/  BRA `(.L_x_872) ;  /* 0xfffffff000e07947 */ /* 0x000fea000383ffff */
.L_x_853:
[----:B--2---:R2:W3:Y:S02]  /*86f0*/  SYNCS.PHASECHK.TRANS64.TRYWAIT P1, [R12+URZ+0x30c28], R13 ;  /* 0x030c280d0c0075a7 */ /* 0x0044e4000802017f */
[----:B---3--:R-:W-:Y:S05]  /*8700*/  @!P1 NANOSLEEP.SYNCS 0x989680 ;  /* 0x009896800000995d */ /* 0x008fea0003900000 */
[----:B------:R-:W3:Y:S02]  /*8710*/  @!P1 SYNCS.PHASECHK.TRANS64 P1, [R12+URZ+0x30c28], R13 ;  /* 0x030c280d0c0095a7 */ /* 0x000ee4000802007f */
[----:B---3--:R-:W-:Y:S05]  /*8720*/  @!P1 BRA `(.L_x_853) ;  /* 0xfffffffc00f09947 */ /* 0x008fea000383ffff */
[----:B------:R-:W-:Y:S05]  /*8730*/  BRA `(.L_x_873) ;  /* 0xfffffff400507947 */ /* 0x000fea000383ffff */
.L_x_855:
[----:B-1----:R1:W2:Y:S02]  /*8740*/  SYNCS.PHASECHK.TRANS64.TRYWAIT P0, [R13+URZ+0x30c40], R2 ;  /* 0x030c40020d0075a7 */ /* 0x0022a4000800017f */
[----:B--2---:R-:W-:Y:S05]  /*8750*/  @!P0 NANOSLEEP.SYNCS 0x989680 ;  /* 0x009896800000895d */ /* 0x004fea0003900000 */
[----:B------:R-:W2:Y:S02]  /*8760*/  @!P0 SYNCS.PHASECHK.TRANS64 P0, [R13+URZ+0x30c40], R2 ;  /* 0x030c40020d0085a7 */ /* 0x000ea4000800007f */
[----:B--2---:R-:W-:Y:S05]  /*8770*/  @!P0 BRA `(.L_x_855) ;  /* 0xfffffffc00f08947 */ /* 0x004fea000383ffff */
[----:B------:R-:W-:Y:S05]  /*8780*/  BRA `(.L_x_874) ;  /* 0xfffffff400c07947 */ /* 0x000fea000383ffff */
.L_x_857:
[----:B------:R-:W-:Y:S01]  /*8790*/  BSSY B0, `(.L_x_875) ;  /* 0x0000006000007945 */ /* 0x000fe20003800000 */
[----:B------:R-:W-:-:S07]  /*87a0*/  IMAD.MOV.U32 R15, RZ, RZ, -0x1 ;  /* 0xffffffffff0f7424 */ /* 0x000fce00078e00ff */
[----:B--2-4-:R-:W-:Y:S05]  /*87b0*/  WARPSYNC.COLLECTIVE R15, `(.L_x_876) ;  /* 0x000000000f0c7348 */ /* 0x014fea0003c00000 */
[----:B------:R-:W-:Y:S02]  /*87c0*/  ELECT P6, UR62, PT ;  /* 0x00000000003e782f */ /* 0x000fe400038c0000 */
[----:B------:R-:W-:Y:S01]  /*87d0*/  MOV R14, UR62 ;  /* 0x0000003e000e7c02 */ /* 0x000fe20008000f00 */
[----:B--2-4-:R-:W-:Y:S10]  /*87e0*/  ENDCOLLECTIVE ;  /* 0x000000000000791b */ /* 0x014ff40003800000 */
.L_x_876:
[----:B------:R-:W-:Y:S05]  /*87f0*/  BSYNC B0 ;  /* 0x0000000000007941 */ /* 0x000fea0003800000 */
.L_x_875:
[----:B------:R-:W-:Y:S01]  /*8800*/  PLOP3.LUT P0, PT, P6, PT, PT, 0x80, 0x0 ;  /* 0x000000000000781c */ /* 0x000fe2000370f070 */
[----:B------:R-:W-:-:S12]  /*8810*/  BRA `(.L_x_877) ;  /* 0xfffffff800507947 */ /* 0x000fd8000383ffff */
.L_x_859:
[----:B-1----:R1:W3:Y:S02]  /*8820*/  SYNCS.PHASECHK.TRANS64.TRYWAIT P1, [R7+URZ], R4 ;  /* 0x00000004070075a7 */ /* 0x0022e4000802017f */
[----:B---3--:R-:W-:Y:S05]  /*8830*/  @!P1 NANOSLEEP.SYNCS 0x989680 ;  /* 0x009896800000995d */ /* 0x008fea0003900000 */
[----:B------:R-:W3:Y:S02]  /*8840*/  @!P1 SYNCS.PHASECHK.TRANS64 P1, [R7+URZ], R4 ;  /* 0x00000004070095a7 */ /* 0x000ee4000802007f */
[----:B---3--:R-:W-:Y:S05]  /*8850*/  @!P1 BRA `(.L_x_859) ;  /* 0xfffffffc00f09947 */ /* 0x008fea000383ffff */
[----:B------:R-:W-:Y:S05]  /*8860*/  BRA `(.L_x_878) ;  /* 0xfffffff800907947 */ /* 0x000fea000383ffff */
.L_x_860:
[----:B---3--:R3:W4:Y:S02]  /*8870*/  SYNCS.PHASECHK.TRANS64.TRYWAIT P1, [R11+URZ], R2 ;  /* 0x000000020b0075a7 */ /* 0x008724000802017f */
[----:B----4-:R-:W-:Y:S05]  /*8880*/  @!P1 NANOSLEEP.SYNCS 0x989680 ;  /* 0x009896800000995d */ /* 0x010fea0003900000 */
[----:B------:R-:W4:Y:S02]  /*8890*/  @!P1 SYNCS.PHASECHK.TRANS64 P1, [R11+URZ], R2 ;  /* 0x000000020b0095a7 */ /* 0x000f24000802007f */
[----:B----4-:R-:W-:Y:S05]  /*88a0*/  @!P1 BRA `(.L_x_860) ;  /* 0xfffffffc00f09947 */ /* 0x010fea000383ffff */
[----:B------:R-:W-:Y:S05]  /*88b0*/  BRA `(.L_x_879) ;  /* 0xfffffff800847947 */ /* 0x000fea000383ffff */
.L_x_862:
[----:B----4-:R4:W1:Y:S02]  /*88c0*/  SYNCS.PHASECHK.TRANS64.TRYWAIT P0, [R9+URZ], R4 ;  /* 0x00000004090075a7 */ /* 0x010864000800017f */
[----:B-1----:R-:W-:Y:S05]  /*88d0*/  @!P0 NANOSLEEP.SYNCS 0x989680 ;  /* 0x009896800000895d */ /* 0x002fea0003900000 */
[----:B------:R-:W1:Y:S02]  /*88e0*/  @!P0 SYNCS.PHASECHK.TRANS64 P0, [R9+URZ], R4 ;  /* 0x00000004090085a7 */ /* 0x000e64000800007f */
[----:B-1----:R-:W-:Y:S05]  /*88f0*/  @!P0 BRA `(.L_x_862) ;  /* 0xfffffffc00f08947 */ /* 0x002fea000383ffff */
[----:B------:R-:W-:Y:S05]  /*8900*/  BRA `(.L_x_880) ;  /* 0xfffffff800887947 */ /* 0x000fea000383ffff */
.L_x_881:
        /* <DEDUP_REMOVED lines=15> */
.L_x_3699:


//--------------------- .text._ZN7cutlass13device_kernelIN5flash11enable_sm90INS1_16FlashAttnBwdSm90INS1_25CollectiveMainloopBwdSm90ILi2ELi2ELi2EN4cute5tupleIJNS5_1CILi1EEES8_S8_EEENS6_IJNS7_ILi128EEESA_NS7_ILi64EEEEEENS_10bfloat16_tEfNS_4arch4Sm90ELb0ELb0ELb0ELb1ELb1ELb1ELb0ELb0ELi2ELi1ELi2ELi2ELb0EEENS1_24CollectiveEpilogueBwdGQAISC_fSF_Li256ELb1ELb1EEENS1_19SingleTileSchedulerILb1ELb0ELb0ELi128EEEEEEEEEvNT_6ParamsE --------------------------
	.section	.text._ZN7cutlass13device_kernelIN5flash11enable_sm90INS1_16FlashAttnBwdSm90INS1_25CollectiveMainloopBwdSm90ILi2ELi2ELi2EN4cute5tupleIJNS5_1CILi1EEES8_S8_EEENS6_IJNS7_ILi128EEESA_NS7_ILi64EEEEEENS_10bfloat16_tEfNS_4arch4Sm90ELb0ELb0ELb0ELb1ELb1ELb1ELb0ELb0ELi2ELi1ELi2ELi2ELb0EEENS1_24CollectiveEpilogueBwdGQAISC_fSF_Li256ELb1ELb1EEENS1_19SingleTileSchedulerILb1ELb0ELb0ELi128EEEEEEEEEvNT_6ParamsE,"ax",@progbits
	.align	128
.text._ZN7cutlass13device_kernelIN5flash11enable_sm90INS1_16FlashAttnBwdSm90INS1_25CollectiveMainloopBwdSm90ILi2ELi2ELi2EN4cute5tupleIJNS5_1CILi1EEES8_S8_EEENS6_IJNS7_ILi128EEESA_NS7_ILi64EEEEEENS_10bfloat16_tEfNS_4arch4Sm90ELb0ELb0ELb0ELb1ELb1ELb1ELb0ELb0ELi2ELi1ELi2ELi2ELb0EEENS1_24CollectiveEpilogueBwdGQAISC_fSF_Li256ELb1ELb1EEENS1_19SingleTileSchedulerILb1ELb0ELb0ELi128EEEEEEEEEvNT_6ParamsE:
        .type           _ZN7cutlass13device_kernelIN5flash11enable_sm90INS1_16FlashAttnBwdSm90INS1_25CollectiveMainloopBwdSm90ILi2ELi2ELi2EN4cute5tupleIJNS5_1CILi1EEES8_S8_EEENS6_IJNS7_ILi128EEESA_NS7_ILi64EEEEEENS_10bfloat16_tEfNS_4arch4Sm90ELb0ELb0ELb0ELb1ELb1ELb1ELb0ELb0ELi2ELi1ELi2ELi2ELb0EEENS1_24CollectiveEpilogueBwdGQAISC_fSF_Li256ELb1ELb1EEENS1_19SingleTileSchedulerILb1ELb0ELb0ELi128EEEEEEEEEvNT_6ParamsE,@function
        .size           _ZN7cutlass13device_kernelIN5flash11enable_sm90INS1_16FlashAttnBwdSm90INS1_25CollectiveMainloopBwdSm90ILi2ELi2ELi2EN4cute5tupleIJNS5_1CILi1EEES8_S8_EEENS6_IJNS7_ILi128EEESA_NS7_ILi64EEEEEENS_10bfloat16_tEfNS_4arch4Sm90ELb0ELb0ELb0ELb1ELb1ELb1ELb0ELb0ELi2ELi1ELi2ELi2ELb0EEENS1_24CollectiveEpilogueBwdGQAISC_fSF_Li256ELb1ELb1EEENS1_19SingleTileSchedulerILb1ELb0ELb0ELi128EEEEEEEEEvNT_6ParamsE,(.L_x_3700 - _ZN7cutlass13device_kernelIN5flash11enable_sm90INS1_16FlashAttnBwdSm90INS1_25CollectiveMainloopBwdSm90ILi2ELi2ELi2EN4cute5tupleIJNS5_1CILi1EEES8_S8_EEENS6_IJNS7_ILi128EEESA_NS7_ILi64EEEEEENS_10bfloat16_tEfNS_4arch4Sm90ELb0ELb0ELb0ELb1ELb1ELb1ELb0ELb0ELi2ELi1ELi2ELi2ELb0EEENS1_24CollectiveEpilogueBwdGQAISC_fSF_Li256ELb1ELb1EEENS1_19SingleTileSchedulerILb1ELb0ELb0ELi128EEEEEEEEEvNT_6ParamsE)
        .other          _ZN7cutlass13device_kernelIN5flash11enable_sm90INS1_16FlashAttnBwdSm90INS1_25CollectiveMainloopBwdSm90ILi2ELi2ELi2EN4cute5tupleIJNS5_1CILi1EEES8_S8_EEENS6_IJNS7_ILi128EEESA_NS7_ILi64EEEEEENS_10bfloat16_tEfNS_4arch4Sm90ELb0ELb0ELb0ELb1ELb1ELb1ELb0ELb0ELi2ELi1ELi2ELi2ELb0EEENS1_24CollectiveEpilogueBwdGQAISC_fSF_Li256ELb1ELb1EEENS1_19SingleTileSchedulerILb1ELb0ELb0ELi128EEEEEEEEEvNT_6ParamsE,@"STO_CUDA_ENTRY STV_DEFAULT"
_ZN7cutlass13device_kernelIN5flash11enable_sm90INS1_16FlashAttnBwdSm90INS1_25CollectiveMainloopBwdSm90ILi2ELi2ELi2EN4cute5tupleIJNS5_1CILi1EEES8_S8_EEENS6_IJNS7_ILi128EEESA_NS7_ILi64EEEEEENS_10bfloat16_tEfNS_4arch4Sm90ELb0ELb0ELb0ELb1ELb1ELb1ELb0ELb0ELi2ELi1ELi2ELi2ELb0EEENS1_24CollectiveEpilogueBwdGQAISC_fSF_Li256ELb1ELb1EEENS1_19SingleTileSchedulerILb1ELb0ELb0ELi128EEEEEEEEEvNT_6ParamsE:
        /* <DEDUP_REMOVED lines=23> */
.L_x_883:
[----:B------:R-:W-:Y:S05]  /*0170*/  BSYNC B0 ;  /* 0x0000000000007941 */ /* 0x000fea0003800000 */
.L_x_882:
        /* <DEDUP_REMOVED lines=34> */
.L_x_884:
        /* <DEDUP_REMOVED lines=22> */
.L_x_885:
        /* <DEDUP_REMOVED lines=9> */
.L_x_888:
        /* <DEDUP_REMOVED lines=20> */
.L_x_889:
        /* <DEDUP_REMOVED lines=10> */
.L_x_891:
[----:B------:R-:W2:Y:S02]  /*0770*/  LDC R0, c[0x0][0x8c4] ;  /* 0x00023100ff007b82 */ /* 0x000ea40000000800 */
.L_x_890:
        /* <DEDUP_REMOVED lines=19> */
.L_x_893:
        /* <DEDUP_REMOVED lines=10> */
.L_x_894:
        /* <DEDUP_REMOVED lines=8> */
.L_x_895:
        /* <DEDUP_REMOVED lines=9> */
.L_x_896:
        /* <DEDUP_REMOVED lines=55> */
.L_x_899:
        /* <DEDUP_REMOVED lines=15> */
.L_x_898:
        /* <DEDUP_REMOVED lines=22> */
.L_x_901:
        /* <DEDUP_REMOVED lines=15> */
.L_x_900:
[----:B------:R-:W-:Y:S01]  /*1110*/  SHF.R.S32.HI R3, RZ, 0x1f, R16 ;  /* 0x0000001fff037819 */ /* 0x000fe20000011410 */
[----:B------:R-:W-:-:S03]  /*1120*/  UMOV UR4, 0xffffffff ;  /* 0xffffffff00047882 */ /* 0x000fc60000000000 */
[----:B------:R-:W-:-:S04]  /*1130*/  LEA.HI R0, R3, R16, RZ, 0x7 ;  /* 0x0000001003007211 */ /* 0x000fc800078f38ff */
[----:B------:R-:W-:Y:S01]  /*1140*/  SHF.R.S32.HI R13, RZ, 0x7, R0 ;  /* 0x00000007ff0d7819 */ /* 0x000fe20000011400 */
[----:B------:R-:W-:Y:S06]  /*1150*/  BRA.DIV UR4, `(.L_x_902) ;  /* 0x0000007e04b87947 */ /* 0x000fec000b800000 */
[----:B------:R1:W2:Y:S02]  /*1160*/  SHFL.IDX PT, R14, R13, RZ, 0x1f ;  /* 0x00001fff0d0e7589 */ /* 0x0002a400000e0000 */
.L_x_1006:
        /* <DEDUP_REMOVED lines=30> */
.L_x_903:
        /* <DEDUP_REMOVED lines=108> */
.L_x_915:
[----:B------:R-:W-:-:S13]  /*1a10*/  ISETP.NE.AND P0, PT, R4, 0x3, PT ;  /* 0x000000030400780c */ /* 0x000fda0003f05270 */
[----:B-1----:R-:W-:Y:S05]  /*1a20*/  @!P0 BRA `(.L_x_905) ;  /* 0x0000000000048947 */ /* 0x002fea0003800000 */
[----:B------:R-:W-:Y:S01]  /*1a30*/  BPT.TRAP 0x1 ;  /* 0x000000040000795c */ /* 0x000fe20000300000 */
.L_x_905:
[----:B------:R-:W-:Y:S01]  /*1a40*/  IMAD R9, R7, 0x8, R226 ;  /* 0x0000000807097824 */ /* 0x000fe200078e02e2 */
[----:B------:R-:W-:-:S04]  /*1a50*/  SHF.L.U32 R12, R6, 0x1f, RZ ;  /* 0x0000001f060c7819 */ /* 0x000fc800000006ff */
[----:B------:R1:W2:Y:S01]  /*1a60*/  SYNCS.PHASECHK.TRANS64.TRYWAIT P1, [R9+URZ+0x30c10], R12 ;  /* 0x030c100c090075a7 */ /* 0x0002a2000802017f */
[----:B------:R-:W-:Y:S05]  /*1a70*/  @!P0 BRA `(.L_x_906) ;  /* 0x0000000000048947 */ /* 0x000fea0003800000 */
[----:B------:R-:W-:Y:S01]  /*1a80*/  BPT.TRAP 0x1 ;  /* 0x000000040000795c */ /* 0x000fe20000300000 */
.L_x_906:
[----:B------:R-:W-:-:S05]  /*1a90*/  VIADD R10, R226, 0x10000 ;  /* 0x00010000e20a7836 */ /* 0x000fca0000000000 */
[----:B------:R-:W-:-:S04]  /*1aa0*/  SHF.R.U32.HI R10, RZ, 0x4, R10 ;  /* 0x00000004ff0a7819 */ /* 0x000fc8000001160a */
[----:B------:R-:W-:Y:S01]  /*1ab0*/  LOP3.LUT R10, R10, 0x3fff, RZ, 0xc0, !PT ;  /* 0x00003fff0a0a7812 */ /* 0x000fe200078ec0ff */
[----:B--2---:R-:W-:Y:S06]  /*1ac0*/  @P1 BRA `(.L_x_907) ;  /* 0x0000000000081947 */ /* 0x004fec0003800000 */
[----:B------:R-:W2:Y:S02]  /*1ad0*/  SYNCS.PHASECHK.TRANS64.TRYWAIT P1, [R9+URZ+0x30c10], R12 ;  /* 0x030c100c090075a7 */ /* 0x000ea4000802017f */
[----:B--2---:R-:W-:Y:S05]  /*1ae0*/  @!P1 BRA `(.L_x_908) ;  /* 0x0000007400849947 */ /* 0x004fea0003800000 */
.L_x_907:
        /* <DEDUP_REMOVED lines=63> */
.L_x_909:
[----:B------:R1:W1:Y:S01]  /*1ee0*/  SYNCS.PHASECHK.TRANS64.TRYWAIT P1, [R9+URZ+0x30c30], R12 ;  /* 0x030c300c090075a7 */ /* 0x000262000802017f */
[----:B------:R-:W-:Y:S05]  /*1ef0*/  @!P0 BRA `(.L_x_910) ;  /* 0x0000000000048947 */ /* 0x000fea0003800000 */
[----:B------:R-:W-:Y:S01]  /*1f00*/  BPT.TRAP 0x1 ;  /* 0x000000040000795c */ /* 0x000fe20000300000 */
.L_x_910:
[----:B------:R-:W-:-:S05]  /*1f10*/  VIADD R11, R226, 0x18000 ;  /* 0x00018000e20b7836 */ /* 0x000fca0000000000 */
[----:B------:R-:W-:-:S04]  /*1f20*/  SHF.R.U32.HI R11, RZ, 0x4, R11 ;  /* 0x00000004ff0b7819 */ /* 0x000fc8000001160b */
[----:B------:R-:W-:-:S04]  /*1f30*/  LOP3.LUT R218, R11, 0x3fff, RZ, 0xc0, !PT ;  /* 0x00003fff0bda7812 */ /* 0x000fc800078ec0ff */
[----:B------:R-:W-:Y:S01]  /*1f40*/  LOP3.LUT R14, R218, 0x10000, RZ, 0xfc, !PT ;  /* 0x00010000da0e7812 */ /* 0x000fe200078efcff */
[----:B-1----:R-:W-:Y:S06]  /*1f50*/  @P1 BRA `(.L_x_911) ;  /* 0x0000000000081947 */ /* 0x002fec0003800000 */
[----:B------:R-:W1:Y:S02]  /*1f60*/  SYNCS.PHASECHK.TRANS64.TRYWAIT P1, [R9+URZ+0x30c30], R12 ;  /* 0x030c300c090075a7 */ /* 0x000e64000802017f */
[----:B-1----:R-:W-:Y:S05]  /*1f70*/  @!P1 BRA `(.L_x_912) ;  /* 0x0000007000749947 */ /* 0x002fea0003800000 */
.L_x_911:
        /* <DEDUP_REMOVED lines=619> */
.L_x_913:
        /* <DEDUP_REMOVED lines=68> */
.L_x_914:
        /* <DEDUP_REMOVED lines=45> */
.L_x_897:
[----:B------:R-:W-:Y:S05]  /*4d40*/  @P0 BRA `(.L_x_892) ;  /* 0x0000004000b40947 */ /* 0x000fea0003800000 */
[----:B-1----:R-:W2:Y:S01]  /*4d50*/  LDL.LU R26, [R1+0xc] ;  /* 0x00000c00011a7983 */ /* 0x002ea20000300800 */
[----:B------:R-:W1:Y:S01]  /*4d60*/  LDC.64 R2, c[0x0][0x878] ;  /* 0x00021e00ff027b82 */ /* 0x000e620000000a00 */
[----:B------:R-:W-:Y:S01]  /*4d70*/  ULDC UR4, c[0x0][0x870] ;  /* 0x00021c0000047ab9 */ /* 0x000fe20000000800 */
[----:B------:R-:W-:-:S06]  /*4d80*/  ULDC UR6, c[0x0][0x80c] ;  /* 0x0002030000067ab9 */ /* 0x000fcc0000000800 */
[----:B------:R-:W3:Y:S01]  /*4d90*/  LDC R17, c[0x0][0x850] ;  /* 0x00021400ff117b82 */ /* 0x000ee20000000800 */
[----:B------:R-:W4:Y:S01]  /*4da0*/  S2R R6, SR_TID.X ;  /* 0x0000000000067919 */ /* 0x000f220000002100 */
[----:B------:R-:W5:Y:S01]  /*4db0*/  S2R R8, SR_CTAID.Y ;  /* 0x0000000000087919 */ /* 0x000f620000002600 */
[----:B------:R-:W5:Y:S05]  /*4dc0*/  S2R R16, SR_CTAID.X ;  /* 0x0000000000107919 */ /* 0x000f6a0000002500 */
[----:B------:R-:W5:Y:S01]  /*4dd0*/  S2UR UR5, SR_CgaCtaId ;  /* 0x00000000000579c3 */ /* 0x000f620000008800 */
[----:B-1----:R-:W-:-:S07]  /*4de0*/  ISETP.NE.U32.AND P0, PT, R2, RZ, PT ;  /* 0x000000ff0200720c */ /* 0x002fce0003f05070 */
[----:B------:R-:W1:Y:S01]  /*4df0*/  LDC.64 R14, c[0x0][0x840] ;  /* 0x00021000ff0e7b82 */ /* 0x000e620000000a00 */
[----:B------:R-:W-:-:S07]  /*4e00*/  ISETP.NE.AND.EX P0, PT, R3, RZ, PT, P0 ;  /* 0x000000ff0300720c */ /* 0x000fce0003f05300 */
[----:B------:R-:W1:Y:S08]  /*4e10*/  LDC.64 R12, c[0x0][0x818] ;  /* 0x00020600ff0c7b82 */ /* 0x000e700000000a00 */
[----:B------:R-:W2:Y:S08]  /*4e20*/  @P0 LDC.64 R2, c[0x0][0x878] ;  /* 0x00021e00ff020b82 */ /* 0x000eb00000000a00 */
[----:B------:R-:W1:Y:S08]  /*4e30*/  LDC.64 R20, c[0x0][0x848] ;  /* 0x00021200ff147b82 */ /* 0x000e700000000a00 */
[----:B------:R-:W1:Y:S08]  /*4e40*/  LDC.64 R22, c[0x0][0x800] ;  /* 0x00020000ff167b82 */ /* 0x000e700000000a00 */
[----:B------:R-:W1:Y:S01]  /*4e50*/  LDC.64 R24, c[0x0][0x828] ;  /* 0x00020a00ff187b82 */ /* 0x000e620000000a00 */
[----:B--2---:R-:W-:-:S06]  /*4e60*/  @P0 IMAD.WIDE R2, R26, 0x4, R2 ;  /* 0x000000041a020825 */ /* 0x004fcc00078e0202 */
[----:B------:R2:W5:Y:S01]  /*4e70*/  @P0 LDG.E R2, desc[UR38][R2.64] ;  /* 0x0000002602020981 */ /* 0x000562000c1e1900 */
[----:B------:R-:W-:Y:S01]  /*4e80*/  BAR.SYNC.DEFER_BLOCKING 0x1, 0x100 ;  /* 0x0044000000007b1d */ /* 0x000fe20000010000 */
[----:B---3--:R-:W-:Y:S01]  /*4e90*/  ISETP.NE.AND P2, PT, R17, 0x1, PT ;  /* 0x000000011100780c */ /* 0x008fe20003f45270 */
[C---:B----4-:R-:W-:Y:S01]  /*4ea0*/  VIADD R18, R6.reuse, 0xffffff80 ;  /* 0xffffff8006127836 */ /* 0x050fe20000000000 */
[----:B------:R-:W-:-:S03]  /*4eb0*/  ISETP.NE.AND P1, PT, R6, 0x80, PT ;  /* 0x000000800600780c */ /* 0x000fc60003f25270 */
[----:B------:R-:W-:Y:S01]  /*4ec0*/  BSSY B0, `(.L_x_916) ;  /* 0x000004e000007945 */ /* 0x000fe20003800000 */
[----:B------:R-:W-:-:S04]  /*4ed0*/  SHF.R.S32.HI R5, RZ, 0x1f, R18 ;  /* 0x0000001fff057819 */ /* 0x000fc80000011412 */
[----:B------:R-:W-:-:S03]  /*4ee0*/  LEA.HI R5, R5, R18, RZ, 0x7 ;  /* 0x0000001205057211 */ /* 0x000fc600078f38ff */
[----:B------:R-:W5:Y:S01]  /*4ef0*/  @P2 LDC R7, c[0x0][0x854] ;  /* 0x00021500ff072b82 */ /* 0x000f620000000800 */
[C---:B--2---:R-:W-:Y:S01]  /*4f00*/  LOP3.LUT R3, R5.reuse, 0xfffff80, RZ, 0xc0, !PT ;  /* 0x0fffff8005037812 */ /* 0x044fe200078ec0ff */
[----:B------:R-:W-:-:S04]  /*4f10*/  IMAD.SHL.U32 R5, R5, 0x20, RZ ;  /* 0x0000002005057824 */ /* 0x000fc800078e00ff */
[----:B------:R-:W-:Y:S01]  /*4f20*/  IMAD.IADD R4, R18, 0x1, -R3 ;  /* 0x0000000112047824 */ /* 0x000fe200078e0a03 */
[----:B------:R-:W-:Y:S01]  /*4f30*/  LOP3.LUT R5, R5, 0x3ffff000, RZ, 0xc0, !PT ;  /* 0x3ffff00005057812 */ /* 0x000fe200078ec0ff */
[----:B------:R-:W2:Y:S04]  /*4f40*/  @P2 LDC R9, c[0x0][0x858] ;  /* 0x00021600ff092b82 */ /* 0x000ea80000000800 */
[----:B------:R-:W-:Y:S02]  /*4f50*/  IMAD R4, R4, 0x4, R5 ;  /* 0x0000000404047824 */ /* 0x000fe400078e0205 */
[----:B-----5:R-:W-:-:S04]  /*4f60*/  @P2 IMAD.HI.U32 R0, R8, R7, RZ ;  /* 0x0000000708002227 */ /* 0x020fc800078e00ff */
[----:B------:R-:W-:Y:S01]  /*4f70*/  IMAD.MOV.U32 R7, RZ, RZ, R8 ;  /* 0x000000ffff077224 */ /* 0x000fe200078e0008 */
[----:B--2---:R-:W-:Y:S01]  /*4f80*/  @P2 SHF.R.U32.HI R7, RZ, R9, R0 ;  /* 0x00000009ff072219 */ /* 0x004fe20000011600 */
[----:B------:R-:W-:Y:S01]  /*4f90*/  IMAD R0, R26, UR6, RZ ;  /* 0x000000061a007c24 */ /* 0x000fe2000f8e02ff */
[----:B------:R-:W-:Y:S02]  /*4fa0*/  ISETP.NE.AND P2, PT, R18, RZ, PT ;  /* 0x000000ff1200720c */ /* 0x000fe40003f45270 */
[----:B------:R-:W-:Y:S01]  /*4fb0*/  SHF.R.S32.HI R9, RZ, 0x1f, R7 ;  /* 0x0000001fff097819 */ /* 0x000fe20000011407 */
[----:B------:R-:W2:Y:S01]  /*4fc0*/  LDC.64 R18, c[0x0][0x820] ;  /* 0x00020800ff127b82 */ /* 0x000ea20000000a00 */
[----:B------:R-:W-:Y:S01]  /*4fd0*/  SHF.R.S32.HI R6, RZ, 0x1f, R0 ;  /* 0x0000001fff067819 */ /* 0x000fe20000011400 */
[----:B------:R-:W-:-:S05]  /*4fe0*/  @P0 IMAD R2, R26, 0x80, R2 ;  /* 0x000000801a020824 */ /* 0x000fca00078e0202 */
[----:B------:R-:W-:-:S04]  /*4ff0*/  @P0 SHF.R.S32.HI R3, RZ, 0x1f, R2 ;  /* 0x0000001fff030819 */ /* 0x000fc80000011402 */
[----:B------:R-:W-:Y:S01]  /*5000*/  @P0 LEA.HI R3, R3, R2, RZ, 0x7 ;  /* 0x0000000203030211 */ /* 0x000fe200078f38ff */
[----:B------:R-:W-:Y:S01]  /*5010*/  IMAD R2, R16, UR4, RZ ;  /* 0x0000000410027c24 */ /* 0x000fe2000f8e02ff */
[----:B------:R-:W-:Y:S02]  /*5020*/  UMOV UR4, 0x400 ;  /* 0x0000040000047882 */ /* 0x000fe40000000000 */
[----:B------:R-:W-:Y:S01]  /*5030*/  ULEA UR4, UR5, UR4, 0x18 ;  /* 0x0000000405047291 */ /* 0x000fe2000f8ec03f */
[----:B------:R-:W-:Y:S01]  /*5040*/  IMAD R2, R2, UR6, RZ ;  /* 0x0000000602027c24 */ /* 0x000fe2000f8e02ff */
[----:B------:R-:W-:Y:S01]  /*5050*/  ULDC.64 UR6, c[0x0][0x868] ;  /* 0x00021a0000067ab9 */ /* 0x000fe20000000a00 */
[----:B------:R-:W-:-:S03]  /*5060*/  @P0 IMAD.SHL.U32 R3, R3, 0x40, RZ ;  /* 0x0000004003030824 */ /* 0x000fc600078e00ff */
[----:B------:R-:W-:Y:S02]  /*5070*/  IADD3 R10, P3, P4, R2, R0, R7 ;  /* 0x00000000020a7210 */ /* 0x000fe40007c7e007 */
[----:B------:R-:W-:Y:S02]  /*5080*/  SHF.R.S32.HI R5, RZ, 0x1f, R2 ;  /* 0x0000001fff057819 */ /* 0x000fe40000011402 */
[----:B------:R-:W-:Y:S02]  /*5090*/  @P0 LOP3.LUT R2, R3, 0xffffe000, RZ, 0xc0, !PT ;  /* 0xffffe00003020812 */ /* 0x000fe400078ec0ff */
[----:B------:R-:W-:Y:S01]  /*50a0*/  IADD3.X R11, R5, R6, R9, P3, P4 ;  /* 0x00000006050b7210 */ /* 0x000fe20001fe8409 */
[----:B------:R-:W-:Y:S01]  /*50b0*/  IMAD.SHL.U32 R5, R16, 0x2000, RZ ;  /* 0x0000200010057824 */ /* 0x000fe200078e00ff */
[----:B------:R-:W-:Y:S02]  /*50c0*/  @P0 SHF.R.S32.HI R3, RZ, 0x1f, R2 ;  /* 0x0000001fff030819 */ /* 0x000fe40000011402 */
[----:B------:R-:W-:-:S02]  /*50d0*/  @!P0 CS2R R2, SRZ ;  /* 0x0000000000028805 */ /* 0x000fc4000001ff00 */
[----:B------:R-:W-:Y:S01]  /*50e0*/  LEA R0, R4, UR4, 0x2 ;  /* 0x0000000404007c11 */ /* 0x000fe2000f8e10ff */
[----:B-1----:R-:W-:Y:S01]  /*50f0*/  IMAD R6, R9, R14, RZ ;  /* 0x0000000e09067224 */ /* 0x002fe200078e02ff */
[----:B------:R-:W-:Y:S02]  /*5100*/  SHF.L.U64.HI R11, R10, 0x2, R11 ;  /* 0x000000020a0b7819 */ /* 0x000fe4000001020b */
[----:B------:R-:W-:Y:S01]  /*5110*/  IADD3 R4, P3, R5, R2, RZ ;  /* 0x0000000205047210 */ /* 0x000fe20007f7e0ff */
[-C--:B------:R-:W-:Y:S01]  /*5120*/  IMAD R2, R9, R12.reuse, RZ ;  /* 0x0000000c09027224 */ /* 0x080fe200078e02ff */
[----:B------:R1:W-:Y:S01]  /*5130*/  STS.128 [R0], R152 ;  /* 0x0000009800007388 */ /* 0x0003e20000000c00 */
[----:B------:R-:W-:Y:S01]  /*5140*/  IMAD R15, R7, R15, R6 ;  /* 0x0000000f070f7224 */ /* 0x000fe200078e0206 */
[----:B------:R-:W-:Y:S01]  /*5150*/  LEA.HI.X.SX32 R5, R5, R3, 0x1, P3 ;  /* 0x0000000305057211 */ /* 0x000fe200018f0eff */
[C---:B------:R-:W-:Y:S01]  /*5160*/  IMAD R9, R7.reuse, R13, R2 ;  /* 0x0000000d07097224 */ /* 0x040fe200078e0202 */
[----:B------:R-:W-:Y:S01]  /*5170*/  SHF.R.S32.HI R6, RZ, 0x1f, R26 ;  /* 0x0000001fff067819 */ /* 0x000fe2000001141a */
[----:B------:R1:W-:Y:S01]  /*5180*/  STS.128 [R0+0x800], R156 ;  /* 0x0008009c00007388 */ /* 0x0003e20000000c00 */
[----:B------:R-:W-:-:S02]  /*5190*/  IMAD.WIDE.U32 R2, R7, R12, R4 ;  /* 0x0000000c07027225 */ /* 0x000fc400078e0004 */
[----:B------:R-:W-:Y:S01]  /*51a0*/  SEL R13, R6, RZ, !P0 ;  /* 0x000000ff060d7207 */ /* 0x000fe20004000000 */
[----:B------:R1:W-:Y:S01]  /*51b0*/  STS.128 [R0+0x1000], R160 ;  /* 0x001000a000007388 */ /* 0x0003e20000000c00 */
[----:B------:R-:W-:Y:S01]  /*51c0*/  IMAD.IADD R3, R3, 0x1, R9 ;  /* 0x0000000103037824 */ /* 0x000fe200078e0209 */
[----:B------:R-:W-:Y:S02]  /*51d0*/  SEL R9, R26, RZ, !P0 ;  /* 0x000000ff1a097207 */ /* 0x000fe40004000000 */
[----:B------:R1:W-:Y:S01]  /*51e0*/  STS.128 [R0+0x1800], R164 ;  /* 0x001800a400007388 */ /* 0x0003e20000000c00 */
[----:B------:R-:W-:-:S03]  /*51f0*/  IMAD.WIDE.U32 R4, R7, R14, R4 ;  /* 0x0000000e07047225 */ /* 0x000fc600078e0004 */
[----:B------:R1:W-:Y:S01]  /*5200*/  STS.128 [R0+0x2000], R168 ;  /* 0x002000a800007388 */ /* 0x0003e20000000c00 */
[C---:B--2---:R-:W-:Y:S02]  /*5210*/  IMAD R6, R13.reuse, R18, RZ ;  /* 0x000000120d067224 */ /* 0x044fe400078e02ff */
[----:B------:R-:W-:Y:S01]  /*5220*/  IMAD R12, R13, R20, RZ ;  /* 0x000000140d0c7224 */ /* 0x000fe200078e02ff */
[----:B------:R1:W-:Y:S01]  /*5230*/  STS.128 [R0+0x2800], R172 ;  /* 0x002800ac00007388 */ /* 0x0003e20000000c00 */
[----:B------:R-:W-:Y:S02]  /*5240*/  IMAD.SHL.U32 R13, R10, 0x4, RZ ;  /* 0x000000040a0d7824 */ /* 0x000fe400078e00ff */
[----:B------:R-:W-:Y:S01]  /*5250*/  IMAD.IADD R5, R5, 0x1, R15 ;  /* 0x0000000105057824 */ /* 0x000fe200078e020f */
[----:B------:R1:W-:Y:S01]  /*5260*/  STS.128 [R0+0x3000], R176 ;  /* 0x003000b000007388 */ /* 0x0003e20000000c00 */
[----:B------:R-:W-:Y:S01]  /*5270*/  IMAD R15, R9, R19, R6 ;  /* 0x00000013090f7224 */ /* 0x000fe200078e0206 */
[----:B------:R-:W-:Y:S01]  /*5280*/  IADD3 R6, P4, R13, UR6, RZ ;  /* 0x000000060d067c10 */ /* 0x000fe2000ff9e0ff */
[C---:B------:R-:W-:Y:S01]  /*5290*/  IMAD.WIDE.U32 R2, R9.reuse, R18, R2 ;  /* 0x0000001209027225 */ /* 0x040fe200078e0002 */
[----:B------:R1:W-:Y:S03]  /*52a0*/  STS.128 [R0+0x3800], R180 ;  /* 0x003800b400007388 */ /* 0x0003e60000000c00 */
[----:B------:R-:W-:Y:S01]  /*52b0*/  IMAD.WIDE.U32 R4, R9, R20, R4 ;  /* 0x0000001409047225 */ /* 0x000fe200078e0004 */
[----:B------:R-:W-:-:S03]  /*52c0*/  LEA R22, P3, R2, R22, 0x2 ;  /* 0x0000001602167211 */ /* 0x000fc600078610ff */
[----:B------:R-:W-:Y:S01]  /*52d0*/  IMAD.MOV R10, RZ, RZ, -R7 ;  /* 0x000000ffff0a7224 */ /* 0x000fe200078e0a07 */
[----:B------:R-:W-:Y:S01]  /*52e0*/  IADD3.X R7, R11, UR7, RZ, P4, !PT ;  /* 0x000000070b077c10 */ /* 0x000fe2000a7fe4ff */
[----:B------:R-:W-:Y:S01]  /*52f0*/  IMAD R9, R9, R21, R12 ;  /* 0x0000001509097224 */ /* 0x000fe200078e020c */
[----:B------:R-:W-:Y:S01]  /*5300*/  LEA R24, P0, R4, R24, 0x2 ;  /* 0x0000001804187211 */ /* 0x000fe200078010ff */
[----:B------:R-:W-:Y:S02]  /*5310*/  IMAD R17, R17, R10, R8 ;  /* 0x0000000a11117224 */ /* 0x000fe400078e0208 */
[----:B------:R-:W-:Y:S02]  /*5320*/  IMAD.IADD R10, R3, 0x1, R15 ;  /* 0x00000001030a7824 */ /* 0x000fe400078e020f */
[----:B------:R-:W-:Y:S01]  /*5330*/  IMAD.IADD R9, R5, 0x1, R9 ;  /* 0x0000000105097824 */ /* 0x000fe200078e0209 */
[----:B-1----:R-:W-:Y:S07]  /*5340*/  @P2 BRA `(.L_x_917) ;  /* 0x0000000000142947 */ /* 0x002fee0003800000 */
.L_x_918:
[----:B------:R-:W2:Y:S04]  /*5350*/  LDG.E.STRONG.GPU R8, desc[UR38][R6.64] ;  /* 0x0000002606087981 */ /* 0x000ea8000c1ef900 */
[----:B--2---:R-:W-:Y:S01]  /*5360*/  CCTL.IVALL ;  /* 0x00000000ff00798f */ /* 0x004fe20002000000 */
[----:B------:R-:W-:Y:S05]  /*5370*/  YIELD ;  /* 0x0000000000007946 */ /* 0x000fea0003800000 */
[----:B------:R-:W-:-:S13]  /*5380*/  ISETP.NE.AND P2, PT, R8, R17, PT ;  /* 0x000000110800720c */ /* 0x000fda0003f45270 */
[----:B------:R-:W-:Y:S05]  /*5390*/  @P2 BRA `(.L_x_918) ;  /* 0xfffffffc00ec2947 */ /* 0x000fea000383ffff */
.L_x_917:
[----:B------:R-:W-:Y:S05]  /*53a0*/  BSYNC B0 ;  /* 0x0000000000007941 */ /* 0x000fea0003800000 */
.L_x_916:
[----:B------:R-:W-:Y:S01]  /*53b0*/  UMOV UR5, 0xffffffff ;  /* 0xffffffff00057882 */ /* 0x000fe20000000000 */
[----:B------:R-:W-:Y:S02]  /*53c0*/  LEA.HI.X R10, R2, R23, R10, 0x2, P3 ;  /* 0x00000017020a7211 */ /* 0x000fe400018f140a */
[----:B------:R-:W-:Y:S01]  /*53d0*/  LEA.HI.X R9, R4, R25, R9, 0x2, P0 ;  /* 0x0000001904097211 */ /* 0x000fe200000f1409 */
[----:B------:R-:W-:Y:S06]  /*53e0*/  BRA.DIV UR5, `(.L_x_919) ;  /* 0x0000003e056c7947 */ /* 0x000fec000b800000 */
[----:B------:R-:W-:Y:S01]  /*53f0*/  NOP ;  /* 0x0000000000007918 */ /* 0x000fe20000000000 */
.L_x_1009:
        /* <DEDUP_REMOVED lines=16> */
.L_x_922:
[----:B------:R-:W-:Y:S01]  /*5500*/  @P0 ELECT P2, URZ, PT ;  /* 0x00000000003f082f */ /* 0x000fe20003840000 */
[----:B------:R1:W-:-:S12]  /*5510*/  UBLKRED.G.S.ADD.F32.RN [UR6], [UR4], UR5, desc[UR8] ;  /* 0x00000806040073bb */ /* 0x0003d800080a1405 */
[----:B------:R-:W-:Y:S02]  /*5520*/  @P2 PLOP3.LUT P0, PT, P2, PT, PT, 0x8, 0x0 ;  /* 0x000000000000281c */ /* 0x000fe4000170e170 */
[----:B------:R-:W-:-:S11]  /*5530*/  PLOP3.LUT P2, PT, PT, PT, PT, 0x8, 0x0 ;  /* 0x000000000000781c */ /* 0x000fd60003f4e170 */
[----:B-1----:R-:W-:Y:S05]  /*5540*/  @P0 BRA.U.ANY `(.L_x_922) ;  /* 0xfffffffd00ec0947 */ /* 0x002fea000393ffff */
[----:B------:R0:W-:Y:S01]  /*5550*/  UTMACMDFLUSH ;  /* 0x00000000000079b7 */ /* 0x0001e20000000000 */
[----:B------:R-:W-:-:S04]  /*5560*/  DEPBAR.LE SB0, 0x0 ;  /* 0x000080000000791a */ /* 0x000fc80000000000 */
.L_x_921:
[----:B------:R-:W-:Y:S05]  /*5570*/  BSYNC B0 ;  /* 0x0000000000007941 */ /* 0x000fea0003800000 */
.L_x_920:
        /* <DEDUP_REMOVED lines=14> */
.L_x_924:
[----:B------:R-:W-:Y:S05]  /*5660*/  BSYNC B0 ;  /* 0x0000000000007941 */ /* 0x000fea0003800000 */
.L_x_923:
[----:B------:R-:W-:Y:S06]  /*5670*/  BAR.SYNC.DEFER_BLOCKING 0x1, 0x100 ;  /* 0x0044000000007b1d */ /* 0x000fec0000010000 */
[----:B------:R-:W-:Y:S01]  /*5680*/  ULDC.64 UR6, c[0x0][0x860] ;  /* 0x0002180000067ab9 */ /* 0x000fe20000000a00 */
[----:B------:R-:W-:Y:S01]  /*5690*/  BSSY B0, `(.L_x_925) ;  /* 0x0000011000007945 */ /* 0x000fe20003800000 */
[----:B------:R-:W-:-:S04]  /*56a0*/  IADD3 R2, P0, R13, UR6, RZ ;  /* 0x000000060d027c10 */ /* 0x000fc8000ff1e0ff */
[----:B-1----:R-:W-:Y:S01]  /*56b0*/  IADD3.X R3, R11, UR7, RZ, P0, !PT ;  /* 0x000000070b037c10 */ /* 0x002fe200087fe4ff */
        /* <DEDUP_REMOVED lines=9> */
.L_x_927:
[----:B-1----:R-:W2:Y:S04]  /*5750*/  LDG.E.STRONG.GPU R0, desc[UR38][R2.64] ;  /* 0x0000002602007981 */ /* 0x002ea8000c1ef900 */
[----:B--2---:R-:W-:Y:S01]  /*5760*/  CCTL.IVALL ;  /* 0x00000000ff00798f */ /* 0x004fe20002000000 */
[----:B------:R-:W-:Y:S05]  /*5770*/  YIELD ;  /* 0x0000000000007946 */ /* 0x000fea0003800000 */
[----:B------:R-:W-:-:S13]  /*5780*/  ISETP.NE.AND P0, PT, R0, R17, PT ;  /* 0x000000110000720c */ /* 0x000fda0003f05270 */
[----:B------:R-:W-:Y:S05]  /*5790*/  @P0 BRA `(.L_x_927) ;  /* 0xfffffffc00ec0947 */ /* 0x000fea000383ffff */
.L_x_926:
[----:B------:R-:W-:Y:S05]  /*57a0*/  BSYNC B0 ;  /* 0x0000000000007941 */ /* 0x000fea0003800000 */
.L_x_925:
[----:B------:R-:W-:-:S03]  /*57b0*/  UMOV UR5, 0xffffffff ;  /* 0xffffffff00057882 */ /* 0x000fc60000000000 */
[----:B------:R-:W-:Y:S05]  /*57c0*/  BRA.DIV UR5, `(.L_x_928) ;  /* 0x0000003a05907947 */ /* 0x000fea000b800000 */
[----:B------:R-:W-:Y:S01]  /*57d0*/  NOP ;  /* 0x0000000000007918 */ /* 0x000fe20000000000 */
.L_x_1012:
[----:B------:R-:W-:Y:S01]  /*57e0*/  @!PT LDS RZ, [RZ] ;  /* 0x00000000fffff984 */ /* 0x000fe20000000800 */
[----:B------:R-:W-:Y:S01]  /*57f0*/  @!PT LDS RZ, [RZ] ;  /* 0x00000000fffff984 */ /* 0x000fe20000000800 */
[----:B------:R-:W-:Y:S01]  /*5800*/  @!PT LDS RZ, [RZ] ;  /* 0x00000000fffff984 */ /* 0x000fe20000000800 */
[----:B------:R-:W-:Y:S01]  /*5810*/  @!PT LDS RZ, [RZ] ;  /* 0x00000000fffff984 */ /* 0x000fe20000000800 */
[----:B------:R2:W-:Y:S06]  /*5820*/  MEMBAR.ALL.CTA ;  /* 0x0000000000007992 */ /* 0x0005ec0000008000 */
[----:B--2---:R-:W2:Y:S01]  /*5830*/  FENCE.VIEW.ASYNC.S ;  /* 0x00000000000073c6 */ /* 0x004ea20000000000 */
[----:B------:R-:W-:Y:S05]  /*5840*/  WARPSYNC.ALL ;  /* 0x0000000000007948 */ /* 0x000fea0003800000 */
[----:B------:R-:W-:Y:S01]  /*5850*/  BSSY B0, `(.L_x_929) ;  /* 0x0000010000007945 */ /* 0x000fe20003800000 */
[----:B--2---:R-:W-:Y:S06]  /*5860*/  BAR.SYNC.DEFER_BLOCKING 0x1, 0x100 ;  /* 0x0044000000007b1d */ /* 0x004fec0000010000 */
[----:B------:R-:W-:Y:S05]  /*5870*/  @P1 BRA `(.L_x_930) ;  /* 0x0000000000341947 */ /* 0x000fea0003800000 */
[----:B------:R-:W-:Y:S01]  /*5880*/  R2UR UR6, R22 ;  /* 0x00000000160672ca */ /* 0x000fe200000e0000 */
[----:B------:R-:W-:Y:S01]  /*5890*/  UMOV UR5, 0x800 ;  /* 0x0000080000057882 */ /* 0x000fe20000000000 */
[----:B------:R-:W-:Y:S01]  /*58a0*/  R2UR UR7, R10 ;  /* 0x000000000a0772ca */ /* 0x000fe200000e0000 */
[----:B------:R-:W-:Y:S01]  /*58b0*/  UMOV UR8, 0x0 ;  /* 0x0000000000087882 */ /* 0x000fe20000000000 */
[----:B------:R-:W-:Y:S01]  /*58c0*/  PLOP3.LUT P0, PT, PT, PT, PT, 0x80, 0x0 ;  /* 0x000000000000781c */ /* 0x000fe20003f0f070 */
[----:B------:R-:W-:-:S12]  /*58d0*/  UMOV UR9, 0x14f00000 ;  /* 0x14f0000000097882 */ /* 0x000fd80000000000 */
.L_x_931:
[----:B------:R-:W-:Y:S01]  /*58e0*/  @P0 ELECT P2, URZ, PT ;  /* 0x00000000003f082f */ /* 0x000fe20003840000 */
[----:B------:R2:W-:-:S12]  /*58f0*/  UBLKRED.G.S.ADD.F32.RN [UR6], [UR4], UR5, desc[UR8] ;  /* 0x00000806040073bb */ /* 0x0005d800080a1405 */
[----:B------:R-:W-:Y:S02]  /*5900*/  @P2 PLOP3.LUT P0, PT, P2, PT, PT, 0x8, 0x0 ;  /* 0x000000000000281c */ /* 0x000fe4000170e170 */
[----:B------:R-:W-:-:S11]  /*5910*/  PLOP3.LUT P2, PT, PT, PT, PT, 0x8, 0x0 ;  /* 0x000000000000781c */ /* 0x000fd60003f4e170 */
[----:B--2---:R-:W-:Y:S05]  /*5920*/  @P0 BRA.U.ANY `(.L_x_931) ;  /* 0xfffffffd00ec0947 */ /* 0x004fea000393ffff */
[----:B------:R0:W-:Y:S01]  /*5930*/  UTMACMDFLUSH ;  /* 0x00000000000079b7 */ /* 0x0001e20000000000 */
[----:B------:R-:W-:-:S04]  /*5940*/  DEPBAR.LE SB0, 0x0 ;  /* 0x000080000000791a */ /* 0x000fc80000000000 */
.L_x_930:
[----:B------:R-:W-:Y:S05]  /*5950*/  BSYNC B0 ;  /* 0x0000000000007941 */ /* 0x000fea0003800000 */
.L_x_929:
[----:B------:R-:W-:Y:S01]  /*5960*/  NOP ;  /* 0x0000000000007918 */ /* 0x000fe20000000000 */
[----:B------:R-:W-:Y:S05]  /*5970*/  @P1 BRA `(.L_x_892) ;  /* 0x0000003400a81947 */ /* 0x000fea0003800000 */
[----:B------:R-:W-:Y:S01]  /*5980*/  IMAD.MOV.U32 R5, RZ, RZ, 0x1 ;  /* 0x00000001ff057424 */ /* 0x000fe200078e00ff */
        /* <DEDUP_REMOVED lines=8> */
[----:B012345:R-:W-:Y:S04]  /*5a10*/  CCTL.IVALL ;  /* 0x00000000ff00798f */ /* 0x03ffe80002000000 */
[----:B------:R2:W-:Y:S01]  /*5a20*/  REDG.E.ADD.S32.STRONG.GPU desc[UR38][R2.64], R5 ;  /* 0x000000050200798e */ /* 0x0005e2000c10e3a6 */
[----:B------:R-:W-:Y:S05]  /*5a30*/  BRA `(.L_x_892) ;  /* 0x0000003400787947 */ /* 0x000fea0003800000 */
.L_x_887:
        /* <DEDUP_REMOVED lines=21> */
.L_x_933:
        /* <DEDUP_REMOVED lines=13> */
.L_x_935:
[----:B------:R-:W-:-:S05]  /*5c60*/  ULDC UR4, c[0x0][0x8c4] ;  /* 0x0002310000047ab9 */ /* 0x000fca0000000800 */
.L_x_934:
        /* <DEDUP_REMOVED lines=37> */
.L_x_936:
        /* <DEDUP_REMOVED lines=20> */
[----:B------:R-:W-:-:S02]  /*6000*/  USEL UR13, UR5, URZ, !UP0 ;  /* 0x0000003f050d7287 */ /* 0x000fc4000c000000 */
[----:B------:R-:W-:Y:S01]  /*6010*/  UIADD3 UR8, UP0, UR6, UR14, URZ ;  /* 0x0000000e06087290 */ /* 0x000fe2000ff1e03f */
[----:B------:R-:W-:Y:S01]  /*6020*/  SHF.R.S32.HI R3, RZ, 0x7, R3 ;  /* 0x00000007ff037819 */ /* 0x000fe20000011403 */
[----:B------:R-:W-:Y:S01]  /*6030*/  UIADD3 UR5, UR15, UR9, URZ ;  /* 0x000000090f057290 */ /* 0x000fe2000fffe03f */
[----:B------:R-:W-:Y:S01]  /*6040*/  ULDC UR10, c[0x0][0x288] ;  /* 0x0000a200000a7ab9 */ /* 0x000fe20000000800 */
[----:B------:R-:W-:Y:S01]  /*6050*/  ULDC.64 UR16, c[0x0][0x2e0] ;  /* 0x0000b80000107ab9 */ /* 0x000fe20000000a00 */
[----:B------:R-:W-:Y:S01]  /*6060*/  UIMAD UR12, UR12, UR10, URZ ;  /* 0x0000000a0c0c72a4 */ /* 0x000fe2000f8e023f */
[----:B------:R-:W-:Y:S01]  /*6070*/  VIMNMX R3, R3, 0x1, !PT ;  /* 0x0000000103037848 */ /* 0x000fe20007fe0100 */
[----:B------:R-:W-:Y:S01]  /*6080*/  ULDC UR11, c[0x0][0x760] ;  /* 0x0001d800000b7ab9 */ /* 0x000fe20000000800 */
[----:B------:R-:W-:Y:S02]  /*6090*/  UIADD3.X UR9, UR7, UR5, URZ, UP0, !UPT ;  /* 0x0000000507097290 */ /* 0x000fe400087fe43f */
[----:B------:R-:W-:Y:S01]  /*60a0*/  UIMAD UR13, UR13, UR16, URZ ;  /* 0x000000100d0d72a4 */ /* 0x000fe2000f8e023f */
[----:B------:R-:W-:Y:S01]  /*60b0*/  LOP3.LUT R6, R3, 0x1, RZ, 0xc0, !PT ;  /* 0x0000000103067812 */ /* 0x000fe200078ec0ff */
[----:B------:R-:W-:-:S02]  /*60c0*/  UIMAD UR10, UR10, UR11, URZ ;  /* 0x0000000b0a0a72a4 */ /* 0x000fc4000f8e023f */
[----:B------:R-:W-:Y:S02]  /*60d0*/  UIADD3 UR11, UP0, UR12, UR19, URZ ;  /* 0x000000130c0b7290 */ /* 0x000fe4000ff1e03f */
[----:B------:R-:W-:Y:S01]  /*60e0*/  UIMAD UR13, UR18, UR17, UR13 ;  /* 0x00000011120d72a4 */ /* 0x000fe2000f8e020d */
[----:B-1----:R-:W-:Y:S01]  /*60f0*/  LOP3.LUT R0, R4, 0x1f, RZ, 0xc0, !PT ;  /* 0x0000001f04007812 */ /* 0x002fe200078ec0ff */
[----:B------:R-:W-:Y:S02]  /*6100*/  UIMAD.WIDE.U32 UR8, UR18, UR16, UR8 ;  /* 0x00000010120872a5 */ /* 0x000fe4000f8e0008 */
[----:B------:R-:W-:Y:S01]  /*6110*/  ULEA.HI.X.SX32 UR12, UR12, UR4, 0x1, UP0 ;  /* 0x000000040c0c7291 */ /* 0x000fe200080f0e3f */
[----:B------:R-:W-:Y:S01]  /*6120*/  ELECT P0, URZ, PT ;  /* 0x00000000003f782f */ /* 0x000fe20003800000 */
        /* <DEDUP_REMOVED lines=19> */
.L_x_962:
        /* <DEDUP_REMOVED lines=17> */
.L_x_940:
[----:B------:R-:W2:Y:S04]  /*6370*/  LDG.E.STRONG.GPU R5, desc[UR38][R2.64] ;  /* 0x0000002602057981 */ /* 0x000ea8000c1ef900 */
[----:B--2---:R-:W-:Y:S01]  /*6380*/  CCTL.IVALL ;  /* 0x00000000ff00798f */ /* 0x004fe20002000000 */
[----:B------:R-:W-:Y:S05]  /*6390*/  YIELD ;  /* 0x0000000000007946 */ /* 0x000fea0003800000 */
[----:B------:R-:W-:-:S13]  /*63a0*/  ISETP.NE.AND P3, PT, R5, UR24, PT ;  /* 0x0000001805007c0c */ /* 0x000fda000bf65270 */
[----:B------:R-:W-:Y:S05]  /*63b0*/  @P3 BRA `(.L_x_940) ;  /* 0xfffffffc00ec3947 */ /* 0x000fea000383ffff */
.L_x_939:
[----:B------:R-:W-:Y:S05]  /*63c0*/  BSYNC B0 ;  /* 0x0000000000007941 */ /* 0x000fea0003800000 */
.L_x_938:
[----:B------:R-:W-:-:S03]  /*63d0*/  UMOV UR22, 0xffffffff ;  /* 0xffffffff00167882 */ /* 0x000fc60000000000 */
[----:B------:R-:W-:Y:S05]  /*63e0*/  BRA.DIV UR22, `(.L_x_941) ;  /* 0x0000002e16a47947 */ /* 0x000fea000b800000 */
[----:B------:R-:W-:Y:S01]  /*63f0*/  NOP ;  /* 0x0000000000007918 */ /* 0x000fe20000000000 */
.L_x_1015:
        /* <DEDUP_REMOVED lines=19> */
.L_x_943:
[----:B------:R-:W-:Y:S05]  /*6530*/  BSYNC B0 ;  /* 0x0000000000007941 */ /* 0x000fea0003800000 */
.L_x_942:
        /* <DEDUP_REMOVED lines=13> */
.L_x_945:
[----:B------:R-:W-:Y:S05]  /*6610*/  BSYNC B0 ;  /* 0x0000000000007941 */ /* 0x000fea0003800000 */
.L_x_944:
[----:B------:R-:W-:Y:S06]  /*6620*/  BAR.ARV 0xa, 0xa0 ;  /* 0x0282800000007b1d */ /* 0x000fec0000002000 */
[----:B------:R-:W-:Y:S04]  /*6630*/  BSSY B0, `(.L_x_946) ;  /* 0x0000003000007945 */ /* 0x000fe80003800000 */
[----:B------:R-:W-:Y:S05]  /*6640*/  @!P0 BRA `(.L_x_947) ;  /* 0x0000000000048947 */ /* 0x000fea0003800000 */
[----:B------:R-:W-:-:S04]  /*6650*/  DEPBAR.LE SB0, 0x0 ;  /* 0x000080000000791a */ /* 0x000fc80000000000 */
.L_x_947:
[----:B------:R-:W-:Y:S05]  /*6660*/  BSYNC B0 ;  /* 0x0000000000007941 */ /* 0x000fea0003800000 */
.L_x_946:
        /* <DEDUP_REMOVED lines=19> */
.L_x_949:
[----:B------:R-:W-:Y:S05]  /*67a0*/  BSYNC B0 ;  /* 0x0000000000007941 */ /* 0x000fea0003800000 */
.L_x_948:
        /* <DEDUP_REMOVED lines=9> */
.L_x_952:
[----:B------:R-:W2:Y:S04]  /*6840*/  LDG.E.STRONG.GPU R5, desc[UR38][R2.64] ;  /* 0x0000002602057981 */ /* 0x000ea8000c1ef900 */
[----:B--2---:R-:W-:Y:S01]  /*6850*/  CCTL.IVALL ;  /* 0x00000000ff00798f */ /* 0x004fe20002000000 */
[----:B------:R-:W-:Y:S05]  /*6860*/  YIELD ;  /* 0x0000000000007946 */ /* 0x000fea0003800000 */
[----:B------:R-:W-:-:S13]  /*6870*/  ISETP.NE.AND P3, PT, R5, UR24, PT ;  /* 0x0000001805007c0c */ /* 0x000fda000bf65270 */
[----:B------:R-:W-:Y:S05]  /*6880*/  @P3 BRA `(.L_x_952) ;  /* 0xfffffffc00ec3947 */ /* 0x000fea000383ffff */
.L_x_951:
[----:B------:R-:W-:Y:S05]  /*6890*/  BSYNC B0 ;  /* 0x0000000000007941 */ /* 0x000fea0003800000 */
.L_x_950:
[----:B------:R-:W-:-:S03]  /*68a0*/  UMOV UR6, 0xffffffff ;  /* 0xffffffff00067882 */ /* 0x000fc60000000000 */
[----:B------:R-:W-:Y:S05]  /*68b0*/  BRA.DIV UR6, `(.L_x_953) ;  /* 0x0000002a068c7947 */ /* 0x000fea000b800000 */
[----:B------:R-:W-:Y:S01]  /*68c0*/  NOP ;  /* 0x0000000000007918 */ /* 0x000fe20000000000 */
.L_x_1018:
        /* <DEDUP_REMOVED lines=13> */
.L_x_955:
[----:B------:R-:W-:Y:S05]  /*69a0*/  BSYNC B0 ;  /* 0x0000000000007941 */ /* 0x000fea0003800000 */
.L_x_954:
        /* <DEDUP_REMOVED lines=13> */
.L_x_957:
[----:B------:R-:W-:Y:S05]  /*6a80*/  BSYNC B0 ;  /* 0x0000000000007941 */ /* 0x000fea0003800000 */
.L_x_956:
[----:B------:R-:W-:Y:S06]  /*6a90*/  BAR.ARV 0xa, 0xa0 ;  /* 0x0282800000007b1d */ /* 0x000fec0000002000 */
[----:B------:R-:W-:Y:S04]  /*6aa0*/  BSSY B0, `(.L_x_958) ;  /* 0x0000003000007945 */ /* 0x000fe80003800000 */
[----:B------:R-:W-:Y:S05]  /*6ab0*/  @!P0 BRA `(.L_x_959) ;  /* 0x0000000000048947 */ /* 0x000fea0003800000 */
[----:B------:R-:W-:-:S04]  /*6ac0*/  DEPBAR.LE SB0, 0x0 ;  /* 0x000080000000791a */ /* 0x000fc80000000000 */
.L_x_959:
[----:B------:R-:W-:Y:S05]  /*6ad0*/  BSYNC B0 ;  /* 0x0000000000007941 */ /* 0x000fea0003800000 */
.L_x_958:
        /* <DEDUP_REMOVED lines=19> */
.L_x_961:
[----:B------:R-:W-:Y:S05]  /*6c10*/  BSYNC B0 ;  /* 0x0000000000007941 */ /* 0x000fea0003800000 */
.L_x_960:
[----:B------:R-:W-:Y:S02]  /*6c20*/  UIADD3 UR4, UR4, 0x2, URZ ;  /* 0x0000000204047890 */ /* 0x000fe4000fffe03f */
[----:B------:R-:W-:Y:S01]  /*6c30*/  UIADD3 UR5, UR5, 0x1, URZ ;  /* 0x0000000105057890 */ /* 0x000fe2000fffe03f */
[----:B------:R-:W-:Y:S11]  /*6c40*/  @P2 BRA `(.L_x_962) ;  /* 0xfffffff400842947 */ /* 0x000ff6000383ffff */
.L_x_937:
        /* <DEDUP_REMOVED lines=13> */
.L_x_965:
[----:B------:R-:W2:Y:S04]  /*6d20*/  LDG.E.STRONG.GPU R0, desc[UR38][R2.64] ;  /* 0x0000002602007981 */ /* 0x000ea8000c1ef900 */
[----:B--2---:R-:W-:Y:S01]  /*6d30*/  CCTL.IVALL ;  /* 0x00000000ff00798f */ /* 0x004fe20002000000 */
[----:B------:R-:W-:Y:S05]  /*6d40*/  YIELD ;  /* 0x0000000000007946 */ /* 0x000fea0003800000 */
[----:B------:R-:W-:-:S13]  /*6d50*/  ISETP.NE.AND P1, PT, R0, UR24, PT ;  /* 0x0000001800007c0c */ /* 0x000fda000bf25270 */
[----:B------:R-:W-:Y:S05]  /*6d60*/  @P1 BRA `(.L_x_965) ;  /* 0xfffffffc00ec1947 */ /* 0x000fea000383ffff */
.L_x_964:
[----:B------:R-:W-:Y:S05]  /*6d70*/  BSYNC B0 ;  /* 0x0000000000007941 */ /* 0x000fea0003800000 */
.L_x_963:
[----:B------:R-:W-:-:S03]  /*6d80*/  UMOV UR5, 0xffffffff ;  /* 0xffffffff00057882 */ /* 0x000fc60000000000 */
[----:B------:R-:W-:Y:S05]  /*6d90*/  BRA.DIV UR5, `(.L_x_966) ;  /* 0x0000002605707947 */ /* 0x000fea000b800000 */
[----:B------:R-:W-:Y:S01]  /*6da0*/  NOP ;  /* 0x0000000000007918 */ /* 0x000fe20000000000 */
.L_x_1021:
        /* <DEDUP_REMOVED lines=22> */
.L_x_968:
[----:B------:R-:W-:Y:S05]  /*6f10*/  BSYNC B0 ;  /* 0x0000000000007941 */ /* 0x000fea0003800000 */
.L_x_967:
        /* <DEDUP_REMOVED lines=20> */
.L_x_970:
[----:B------:R-:W-:Y:S05]  /*7060*/  BSYNC B0 ;  /* 0x0000000000007941 */ /* 0x000fea0003800000 */
.L_x_969:
[----:B------:R-:W-:Y:S06]  /*7070*/  BAR.ARV 0xa, 0xa0 ;  /* 0x0282800000007b1d */ /* 0x000fec0000002000 */
[----:B------:R-:W-:Y:S04]  /*7080*/  BSSY B0, `(.L_x_971) ;  /* 0x0000003000007945 */ /* 0x000fe80003800000 */
[----:B------:R-:W-:Y:S05]  /*7090*/  @!P0 BRA `(.L_x_972) ;  /* 0x0000000000048947 */ /* 0x000fea0003800000 */
[----:B------:R-:W-:-:S04]  /*70a0*/  DEPBAR.LE SB0, 0x0 ;  /* 0x000080000000791a */ /* 0x000fc80000000000 */
.L_x_972:
[----:B------:R-:W-:Y:S05]  /*70b0*/  BSYNC B0 ;  /* 0x0000000000007941 */ /* 0x000fea0003800000 */
.L_x_971:
        /* <DEDUP_REMOVED lines=19> */
.L_x_932:
        /* <DEDUP_REMOVED lines=10> */
.L_x_973:
        /* <DEDUP_REMOVED lines=10> */
.L_x_975:
[----:B------:R-:W3:Y:S02]  /*7330*/  LDC R5, c[0x0][0x8c4] ;  /* 0x00023100ff057b82 */ /* 0x000ee40000000800 */
.L_x_974:
        /* <DEDUP_REMOVED lines=45> */
.L_x_977:
        /* <DEDUP_REMOVED lines=66> */
.L_x_1022:
        /* <DEDUP_REMOVED lines=9> */
.L_x_980:
        /* <DEDUP_REMOVED lines=63> */
.L_x_991:
[----:B------:R-:W-:-:S04]  /*7eb0*/  SHF.L.U32 R21, R10, 0x1f, RZ ;  /* 0x0000001f0a157819 */ /* 0x000fc800000006ff */
[----:B-1----:R-:W1:Y:S02]  /*7ec0*/  SYNCS.PHASECHK.TRANS64.TRYWAIT P1, [R12+URZ+0x30c40], R21 ;  /* 0x030c40150c0075a7 */ /* 0x002e64000802017f */
[----:B-12--5:R-:W-:Y:S05]  /*7ed0*/  @!P1 BRA `(.L_x_983) ;  /* 0x0000001400509947 */ /* 0x026fea0003800000 */
.L_x_1023:
[----:B------:R-:W-:Y:S05]  /*7ee0*/  @P0 BRA `(.L_x_984) ;  /* 0x0000000000140947 */ /* 0x000fea0003800000 */
[----:B------:R-:W-:Y:S01]  /*7ef0*/  ISETP.NE.AND P1, PT, R20, RZ, PT ;  /* 0x000000ff1400720c */ /* 0x000fe20003f25270 */
[----:B------:R-:W-:-:S04]  /*7f00*/  IMAD.MOV.U32 R3, RZ, RZ, 0x4200 ;  /* 0x00004200ff037424 */ /* 0x000fc800078e00ff */
[----:B------:R2:W-:Y:S08]  /*7f10*/  SYNCS.ARRIVE.TRANS64 RZ, [R12+URZ+0x30c30], R3 ;  /* 0x030c30030cff79a7 */ /* 0x0005f0000800003f */
[----:B------:R-:W-:Y:S05]  /*7f20*/  @!P1 BRA `(.L_x_984) ;  /* 0x0000000000049947 */ /* 0x000fea0003800000 */
[----:B------:R-:W-:Y:S01]  /*7f30*/  BPT.TRAP 0x1 ;  /* 0x000000040000795c */ /* 0x000fe20000300000 */
.L_x_984:
        /* <DEDUP_REMOVED lines=30> */
.L_x_1024:
[----:B------:R-:W-:Y:S05]  /*8120*/  @P0 BRA `(.L_x_986) ;  /* 0x0000000000140947 */ /* 0x000fea0003800000 */
[----:B------:R-:W-:Y:S01]  /*8130*/  ISETP.NE.AND P1, PT, R20, RZ, PT ;  /* 0x000000ff1400720c */ /* 0x000fe20003f25270 */
[----:B------:R-:W-:-:S04]  /*8140*/  IMAD.MOV.U32 R2, RZ, RZ, 0x4200 ;  /* 0x00004200ff027424 */ /* 0x000fc800078e00ff */
[----:B------:R3:W-:Y:S08]  /*8150*/  SYNCS.ARRIVE.TRANS64 RZ, [R12+URZ+0x30c18], R2 ;  /* 0x030c18020cff79a7 */ /* 0x0007f0000800003f */
[----:B------:R-:W-:Y:S05]  /*8160*/  @!P1 BRA `(.L_x_986) ;  /* 0x0000000000049947 */ /* 0x000fea0003800000 */
[----:B------:R-:W-:Y:S01]  /*8170*/  BPT.TRAP 0x1 ;  /* 0x000000040000795c */ /* 0x000fe20000300000 */
.L_x_986:
        /* <DEDUP_REMOVED lines=22> */
.L_x_1025:
        /* <DEDUP_REMOVED lines=9> */
.L_x_988:
        /* <DEDUP_REMOVED lines=24> */
.L_x_1027:
[----:B------:R-:W-:Y:S05]  /*84f0*/  @P0 BRA `(.L_x_990) ;  /* 0x0000000000140947 */ /* 0x000fea0003800000 */
[----:B------:R-:W-:Y:S01]  /*8500*/  ISETP.NE.AND P1, PT, R20, RZ, PT ;  /* 0x000000ff1400720c */ /* 0x000fe20003f25270 */
[----:B-1----:R-:W-:-:S04]  /*8510*/  IMAD.MOV.U32 R5, RZ, RZ, 0x4200 ;  /* 0x00004200ff057424 */ /* 0x002fc800078e00ff */
[----:B------:R2:W-:Y:S08]  /*8520*/  SYNCS.ARRIVE.TRANS64 RZ, [R12+URZ+0x30c10], R5 ;  /* 0x030c10050cff79a7 */ /* 0x0005f0000800003f */
[----:B------:R-:W-:Y:S05]  /*8530*/  @!P1 BRA `(.L_x_990) ;  /* 0x0000000000049947 */ /* 0x000fea0003800000 */
[----:B------:R-:W-:Y:S01]  /*8540*/  BPT.TRAP 0x1 ;  /* 0x000000040000795c */ /* 0x000fe20000300000 */
.L_x_990:
        /* <DEDUP_REMOVED lines=23> */
.L_x_982:
[----:B------:R-:W-:-:S13]  /*86c0*/  ISETP.NE.AND P1, PT, R18, RZ, PT ;  /* 0x000000ff1200720c */ /* 0x000fda0003f25270 */
[----:B------:R-:W-:Y:S05]  /*86d0*/  @!P1 BRA `(.L_x_981) ;  /* 0x0000000000f89947 */ /* 0x000fea0003800000 */
[----:B------:R-:W-:-:S04]  /*86e0*/  SHF.L.U32 R13, R10, 0x1f, RZ ;  /* 0x0000001f0a0d7819 */ /* 0x000fc800000006ff */
[----:B------:R-:W1:Y:S02]  /*86f0*/  SYNCS.PHASECHK.TRANS64.TRYWAIT P1, [R12+URZ+0x30c40], R13 ;  /* 0x030c400d0c0075a7 */ /* 0x000e64000802017f */
[----:B-1----:R-:W-:Y:S05]  /*8700*/  @!P1 BRA `(.L_x_992) ;  /* 0x0000000c00989947 */ /* 0x002fea0003800000 */
.L_x_1028:
[----:B------:R-:W-:Y:S05]  /*8710*/  @P0 BRA `(.L_x_993) ;  /* 0x0000000000140947 */ /* 0x000fea0003800000 */
[----:B------:R-:W-:Y:S01]  /*8720*/  ISETP.NE.AND P1, PT, R20, RZ, PT ;  /* 0x000000ff1400720c */ /* 0x000fe20003f25270 */
[----:B------:R-:W-:-:S04]  /*8730*/  IMAD.MOV.U32 R5, RZ, RZ, 0x4200 ;  /* 0x00004200ff057424 */ /* 0x000fc800078e00ff */
[----:B------:R2:W-:Y:S08]  /*8740*/  SYNCS.ARRIVE.TRANS64 RZ, [R12+URZ+0x30c30], R5 ;  /* 0x030c30050cff79a7 */ /* 0x0005f0000800003f */
[----:B------:R-:W-:Y:S05]  /*8750*/  @!P1 BRA `(.L_x_993) ;  /* 0x0000000000049947 */ /* 0x000fea0003800000 */
[----:B------:R-:W-:Y:S01]  /*8760*/  BPT.TRAP 0x1 ;  /* 0x000000040000795c */ /* 0x000fe20000300000 */
.L_x_993:
        /* <DEDUP_REMOVED lines=27> */
.L_x_1029:
[----:B------:R-:W-:Y:S05]  /*8920*/  @P0 BRA `(.L_x_995) ;  /* 0x0000000000140947 */ /* 0x000fea0003800000 */
[----:B------:R-:W-:Y:S01]  /*8930*/  ISETP.NE.AND P0, PT, R20, RZ, PT ;  /* 0x000000ff1400720c */ /* 0x000fe20003f05270 */
[----:B------:R-:W-:-:S04]  /*8940*/  IMAD.MOV.U32 R5, RZ, RZ, 0x4200 ;  /* 0x00004200ff057424 */ /* 0x000fc800078e00ff */
[----:B------:R3:W-:Y:S08]  /*8950*/  SYNCS.ARRIVE.TRANS64 RZ, [R12+URZ+0x30c18], R5 ;  /* 0x030c18050cff79a7 */ /* 0x0007f0000800003f */
[----:B------:R-:W-:Y:S05]  /*8960*/  @!P0 BRA `(.L_x_995) ;  /* 0x0000000000048947 */ /* 0x000fea0003800000 */
[----:B------:R-:W-:Y:S01]  /*8970*/  BPT.TRAP 0x1 ;  /* 0x000000040000795c */ /* 0x000fe20000300000 */
.L_x_995:
        /* <DEDUP_REMOVED lines=20> */
.L_x_981:
[----:B------:R-:W3:Y:S01]  /*8ac0*/  S2R R2, SR_TID.X ;  /* 0x0000000000027919 */ /* 0x000ee20000002100 */
[----:B-12--5:R-:W-:Y:S01]  /*8ad0*/  IMAD R13, R0, 0x8, R12 ;  /* 0x00000008000d7824 */ /* 0x026fe200078e020c */
[----:B---3--:R-:W-:Y:S02]  /*8ae0*/  LOP3.LUT R3, R2, 0x7f, RZ, 0xc0, !PT ;  /* 0x0000007f02037812 */ /* 0x008fe400078ec0ff */
[----:B------:R-:W-:Y:S02]  /*8af0*/  SHF.L.U32 R2, R10, 0x1f, RZ ;  /* 0x0000001f0a027819 */ /* 0x000fe400000006ff */
[----:B------:R-:W-:Y:S02]  /*8b00*/  ISETP.NE.AND P1, PT, R3, RZ, PT ;  /* 0x000000ff0300720c */ /* 0x000fe40003f25270 */
[----:B------:R-:W1:Y:S02]  /*8b10*/  SYNCS.PHASECHK.TRANS64.TRYWAIT P0, [R13+URZ+0x30c40], R2 ;  /* 0x030c40020d0075a7 */ /* 0x000e64000800017f */
[----:B-1----:R-:W-:Y:S09]  /*8b20*/  @!P0 BRA `(.L_x_996) ;  /* 0x0000000800b88947 */ /* 0x002ff20003800000 */
.L_x_1030:
[----:B------:R-:W-:Y:S05]  /*8b30*/  @P1 BRA `(.L_x_997) ;  /* 0x0000000000181947 */ /* 0x000fea0003800000 */
[----:B------:R-:W2:Y:S01]  /*8b40*/  S2R R3, SR_TID.X ;  /* 0x0000000000037919 */ /* 0x000ea20000002100 */
[----:B-1----:R-:W-:-:S04]  /*8b50*/  IMAD.MOV.U32 R2, RZ, RZ, 0x4200 ;  /* 0x00004200ff027424 */ /* 0x002fc800078e00ff */
[----:B------:R3:W-:Y:S01]  /*8b60*/  SYNCS.ARRIVE.TRANS64 RZ, [R13+URZ+0x30c30], R2 ;  /* 0x030c30020dff79a7 */ /* 0x0007e2000800003f */
[----:B--2---:R-:W-:-:S13]  /*8b70*/  LOP3.LUT P0, RZ, R3, 0x1f, RZ, 0xc0, !PT ;  /* 0x0000001f03ff7812 */ /* 0x004fda000780c0ff */
[----:B---3--:R-:W-:Y:S05]  /*8b80*/  @!P0 BRA `(.L_x_997) ;  /* 0x0000000000048947 */ /* 0x008fea0003800000 */
[----:B------:R-:W-:Y:S01]  /*8b90*/  BPT.TRAP 0x1 ;  /* 0x000000040000795c */ /* 0x000fe20000300000 */
.L_x_997:
        /* <DEDUP_REMOVED lines=34> */
.L_x_978:
[----:B------:R-:W-:Y:S05]  /*8dc0*/  BSYNC B0 ;  /* 0x0000000000007941 */ /* 0x000fea0003800000 */
.L_x_976:
[----:B------:R-:W-:-:S03]  /*8dd0*/  UMOV UR6, 0xffffffff ;  /* 0xffffffff00067882 */ /* 0x000fc60000000000 */
[----:B------:R-:W-:Y:S05]  /*8de0*/  BRA.DIV UR6, `(.L_x_998) ;  /* 0x0000000a061c7947 */ /* 0x000fea000b800000 */
[----:B------:R-:W-:-:S13]  /*8df0*/  ELECT P0, URZ, PT ;  /* 0x00000000003f782f */ /* 0x000fda0003800000 */
.L_x_1033:
[----:B------:R-:W-:Y:S05]  /*8e00*/  @!P0 BRA `(.L_x_892) ;  /* 0x0000000000848947 */ /* 0x000fea0003800000 */
[----:B------:R-:W3:Y:S02]  /*8e10*/  LDL.LU R2, [R1+0x10] ;  /* 0x0000100001027983 */ /* 0x000ee40000300800 */
[----:B---3--:R-:W-:-:S04]  /*8e20*/  LOP3.LUT R2, R2, 0x2, RZ, 0xfc, !PT ;  /* 0x0000000202027812 */ /* 0x008fc800078efcff */
[----:B------:R-:W-:-:S13]  /*8e30*/  ISETP.NE.AND P0, PT, R2, 0x3, PT ;  /* 0x000000030200780c */ /* 0x000fda0003f05270 */
[----:B------:R-:W-:Y:S05]  /*8e40*/  @!P0 BRA `(.L_x_999) ;  /* 0x0000000000048947 */ /* 0x000fea0003800000 */
[----:B--2---:R-:W-:Y:S01]  /*8e50*/  BPT.TRAP 0x1 ;  /* 0x000000040000795c */ /* 0x004fe20000300000 */
.L_x_999:
        /* <DEDUP_REMOVED lines=15> */
.L_x_1034:
[----:B------:R-:W3:Y:S02]  /*8f50*/  SYNCS.PHASECHK.TRANS64.TRYWAIT P1, [R11+URZ], R2 ;  /* 0x000000020b0075a7 */ /* 0x000ee4000802017f */
[----:B---3--:R-:W-:Y:S05]  /*8f60*/  @!P1 BRA `(.L_x_1001) ;  /* 0x0000000400f49947 */ /* 0x008fea0003800000 */
.L_x_1035:
[----:B------:R-:W-:Y:S05]  /*8f70*/  @!P0 BRA `(.L_x_1002) ;  /* 0x0000000000048947 */ /* 0x000fea0003800000 */
[----:B--2---:R-:W-:Y:S01]  /*8f80*/  BPT.TRAP 0x1 ;  /* 0x000000040000795c */ /* 0x004fe20000300000 */
.L_x_1002:
[----:B------:R-:W-:-:S04]  /*8f90*/  VIADD R0, R6, 0x30c40 ;  /* 0x00030c4006007836 */ /* 0x000fc80000000000 */
[----:B------:R-:W-:-:S04]  /*8fa0*/  IMAD R9, R9, 0x8, R0 ;  /* 0x0000000809097824 */ /* 0x000fc800078e0200 */
[----:B------:R-:W4:Y:S02]  /*8fb0*/  SYNCS.PHASECHK.TRANS64.TRYWAIT P0, [R9+URZ], R4 ;  /* 0x00000004090075a7 */ /* 0x000f24000800017f */
[----:B----4-:R-:W-:Y:S05]  /*8fc0*/  @!P0 BRA `(.L_x_1003) ;  /* 0x0000000400f08947 */ /* 0x010fea0003800000 */
.L_x_1036:
[----:B------:R-:W-:-:S07]  /*8fd0*/  IMAD R3, R3, 0x8, R0 ;  /* 0x0000000803037824 */ /* 0x000fce00078e0200 */
.L_x_1004:
[----:B------:R1:W1:Y:S02]  /*8fe0*/  SYNCS.PHASECHK.TRANS64.TRYWAIT P0, [R3+URZ], R2 ;  /* 0x00000002030075a7 */ /* 0x000264000800017f */
[----:B-1----:R-:W-:Y:S05]  /*8ff0*/  @!P0 NANOSLEEP.SYNCS 0x989680 ;  /* 0x009896800000895d */ /* 0x002fea0003900000 */
[----:B------:R-:W1:Y:S02]  /*9000*/  @!P0 SYNCS.PHASECHK.TRANS64 P0, [R3+URZ], R2 ;  /* 0x00000002030085a7 */ /* 0x000e64000800007f */
[----:B-1----:R-:W-:Y:S05]  /*9010*/  @!P0 BRA `(.L_x_1004) ;  /* 0xfffffffc00f08947 */ /* 0x002fea000383ffff */
.L_x_892:
[----:B--2---:R-:W-:Y:S05]  /*9020*/  BSYNC B6 ;  /* 0x0000000000067941 */ /* 0x004fea0003800000 */
.L_x_886:
[----:B------:R-:W-:Y:S05]  /*9030*/  EXIT ;  /* 0x000000000000794d */ /* 0x000fea0003800000 */
.L_x_902:
[----:B------:R-:W-:Y:S02]  /*9040*/  IMAD.MOV.U32 R12, RZ, RZ, RZ ;  /* 0x000000ffff0c7224 */ /* 0x000fe400078e00ff */
[----:B------:R-:W-:Y:S02]  /*9050*/  IMAD.MOV.U32 R11, RZ, RZ, 0x1f ;  /* 0x0000001fff0b7424 */ /* 0x000fe400078e00ff */
[----:B------:R-:W-:-:S07]  /*9060*/  IMAD.MOV.U32 R15, RZ, RZ, -0x1 ;  /* 0xffffffffff0f7424 */ /* 0x000fce00078e00ff */
[----:B------:R-:W-:Y:S05]  /*9070*/  WARPSYNC.COLLECTIVE R15, `(.L_x_1005) ;  /* 0x000000000f087348 */ /* 0x000fea0003c00000 */
[----:B------:R1:W2:Y:S02]  /*9080*/  SHFL.IDX P6, R14, R13, R12, R11 ;  /* 0x0000000c0d0e7389 */ /* 0x0002a400000c000b */
[----:B-12---:R-:W-:Y:S01]  /*9090*/  ENDCOLLECTIVE ;  /* 0x000000000000791b */ /* 0x006fe20003800000 */
.L_x_1005:
[----:B------:R-:W-:Y:S05]  /*90a0*/  BRA `(.L_x_1006) ;  /* 0xffffff8000307947 */ /* 0x000fea000383ffff */
.L_x_904:
[----:B--2---:R2:W3:Y:S02]  /*90b0*/  SYNCS.PHASECHK.TRANS64.TRYWAIT P0, [R226+URZ+0x30c00], R15 ;  /* 0x030c000fe20075a7 */ /* 0x0044e4000800017f */
[----:B---3--:R-:W-:Y:S05]  /*90c0*/  @!P0 NANOSLEEP.SYNCS 0x989680 ;  /* 0x009896800000895d */ /* 0x008fea0003900000 */
[----:B------:R-:W3:Y:S02]  /*90d0*/  @!P0 SYNCS.PHASECHK.TRANS64 P0, [R226+URZ+0x30c00], R15 ;  /* 0x030c000fe20085a7 */ /* 0x000ee4000800007f */
[----:B---3--:R-:W-:Y:S05]  /*90e0*/  @!P0 BRA `(.L_x_904) ;  /* 0xfffffffc00f08947 */ /* 0x008fea000383ffff */
[----:B------:R-:W-:Y:S05]  /*90f0*/  BRA `(.L_x_903) ;  /* 0xffffff8000947947 */ /* 0x000fea000383ffff */
.L_x_908:
[----:B--2---:R2:W3:Y:S02]  /*9100*/  SYNCS.PHASECHK.TRANS64.TRYWAIT P1, [R9+URZ+0x30c10], R12 ;  /* 0x030c100c090075a7 */ /* 0x0044e4000802017f */
[----:B---3--:R-:W-:Y:S05]  /*9110*/  @!P1 NANOSLEEP.SYNCS 0x989680 ;  /* 0x009896800000995d */ /* 0x008fea0003900000 */
[----:B------:R-:W3:Y:S02]  /*9120*/  @!P1 SYNCS.PHASECHK.TRANS64 P1, [R9+URZ+0x30c10], R12 ;  /* 0x030c100c090095a7 */ /* 0x000ee4000802007f */
[----:B---3--:R-:W-:Y:S05]  /*9130*/  @!P1 BRA `(.L_x_908) ;  /* 0xfffffffc00f09947 */ /* 0x008fea000383ffff */
[----:B------:R-:W-:Y:S05]  /*9140*/  BRA `(.L_x_907) ;  /* 0xffffff8800687947 */ /* 0x000fea000383ffff */
.L_x_912:
[----:B------:R1:W1:Y:S02]  /*9150*/  SYNCS.PHASECHK.TRANS64.TRYWAIT P1, [R9+URZ+0x30c30], R12 ;  /* 0x030c300c090075a7 */ /* 0x000264000802017f */
[----:B-1----:R-:W-:Y:S05]  /*9160*/  @!P1 NANOSLEEP.SYNCS 0x989680 ;  /* 0x009896800000995d */ /* 0x002fea0003900000 */
[----:B------:R-:W1:Y:S02]  /*9170*/  @!P1 SYNCS.PHASECHK.TRANS64 P1, [R9+URZ+0x30c30], R12 ;  /* 0x030c300c090095a7 */ /* 0x000e64000802007f */
[----:B-1----:R-:W-:Y:S05]  /*9180*/  @!P1 BRA `(.L_x_912) ;  /* 0xfffffffc00f09947 */ /* 0x002fea000383ffff */
[----:B------:R-:W-:Y:S05]  /*9190*/  BRA `(.L_x_911) ;  /* 0xffffff8c00787947 */ /* 0x000fea000383ffff */
.L_x_919:
[----:B------:R-:W-:Y:S01]  /*91a0*/  BSSY B0, `(.L_x_1007) ;  /* 0x0000005000007945 */ /* 0x000fe20003800000 */
[----:B------:R-:W-:-:S07]  /*91b0*/  IMAD.MOV.U32 R15, RZ, RZ, -0x1 ;  /* 0xffffffffff0f7424 */ /* 0x000fce00078e00ff */
[----:B------:R-:W-:Y:S05]  /*91c0*/  WARPSYNC.COLLECTIVE R15, `(.L_x_1008) ;  /* 0x000000000f087348 */ /* 0x000fea0003c00000 */
[----:B------:R-:W-:Y:S01]  /*91d0*/  NOP ;  /* 0x0000000000007918 */ /* 0x000fe20000000000 */
[----:B------:R-:W-:Y:S01]  /*91e0*/  ENDCOLLECTIVE ;  /* 0x000000000000791b */ /* 0x000fe20003800000 */
.L_x_1008:
[----:B------:R-:W-:Y:S05]  /*91f0*/  BSYNC B0 ;  /* 0x0000000000007941 */ /* 0x000fea0003800000 */
.L_x_1007:
[----:B------:R-:W-:Y:S05]  /*9200*/  BRA `(.L_x_1009) ;  /* 0xffffffc0007c7947 */ /* 0x000fea000383ffff */
.L_x_928:
[----:B------:R-:W-:Y:S01]  /*9210*/  BSSY B0, `(.L_x_1010) ;  /* 0x0000005000007945 */ /* 0x000fe20003800000 */
[----:B------:R-:W-:-:S07]  /*9220*/  IMAD.MOV.U32 R15, RZ, RZ, -0x1 ;  /* 0xffffffffff0f7424 */ /* 0x000fce00078e00ff */
[----:B-1----:R-:W-:Y:S05]  /*9230*/  WARPSYNC.COLLECTIVE R15, `(.L_x_1011) ;  /* 0x000000000f087348 */ /* 0x002fea0003c00000 */
[----:B------:R-:W-:Y:S01]  /*9240*/  NOP ;  /* 0x0000000000007918 */ /* 0x000fe20000000000 */
[----:B-1----:R-:W-:Y:S01]  /*9250*/  ENDCOLLECTIVE ;  /* 0x000000000000791b */ /* 0x002fe20003800000 */
.L_x_1011:
[----:B------:R-:W-:Y:S05]  /*9260*/  BSYNC B0 ;  /* 0x0000000000007941 */ /* 0x000fea0003800000 */
.L_x_1010:
[----:B------:R-:W-:Y:S05]  /*9270*/  BRA `(.L_x_1012) ;  /* 0xffffffc400587947 */ /* 0x000fea000383ffff */
.L_x_941:
[----:B------:R-:W-:Y:S01]  /*9280*/  BSSY B0, `(.L_x_1013) ;  /* 0x0000005000007945 */ /* 0x000fe20003800000 */
[----:B------:R-:W-:-:S07]  /*9290*/  IMAD.MOV.U32 R15, RZ, RZ, -0x1 ;  /* 0xffffffffff0f7424 */ /* 0x000fce00078e00ff */
[----:B------:R-:W-:Y:S05]  /*92a0*/  WARPSYNC.COLLECTIVE R15, `(.L_x_1014) ;  /* 0x000000000f087348 */ /* 0x000fea0003c00000 */
[----:B------:R-:W-:Y:S01]  /*92b0*/  NOP ;  /* 0x0000000000007918 */ /* 0x000fe20000000000 */
[----:B------:R-:W-:Y:S01]  /*92c0*/  ENDCOLLECTIVE ;  /* 0x000000000000791b */ /* 0x000fe20003800000 */
.L_x_1014:
[----:B------:R-:W-:Y:S05]  /*92d0*/  BSYNC B0 ;  /* 0x0000000000007941 */ /* 0x000fea0003800000 */
.L_x_1013:
[----:B------:R-:W-:Y:S05]  /*92e0*/  BRA `(.L_x_1015) ;  /* 0xffffffd000447947 */ /* 0x000fea000383ffff */
.L_x_953:
[----:B------:R-:W-:Y:S01]  /*92f0*/  BSSY B0, `(.L_x_1016) ;  /* 0x0000005000007945 */ /* 0x000fe20003800000 */
[----:B------:R-:W-:-:S07]  /*9300*/  IMAD.MOV.U32 R15, RZ, RZ, -0x1 ;  /* 0xffffffffff0f7424 */ /* 0x000fce00078e00ff */
[----:B------:R-:W-:Y:S05]  /*9310*/  WARPSYNC.COLLECTIVE R15, `(.L_x_1017) ;  /* 0x000000000f087348 */ /* 0x000fea0003c00000 */
[----:B------:R-:W-:Y:S01]  /*9320*/  NOP ;  /* 0x0000000000007918 */ /* 0x000fe20000000000 */
[----:B------:R-:W-:Y:S01]  /*9330*/  ENDCOLLECTIVE ;  /* 0x000000000000791b */ /* 0x000fe20003800000 */
.L_x_1017:
[----:B------:R-:W-:Y:S05]  /*9340*/  BSYNC B0 ;  /* 0x0000000000007941 */ /* 0x000fea0003800000 */
.L_x_1016:
[----:B------:R-:W-:Y:S05]  /*9350*/  BRA `(.L_x_1018) ;  /* 0xffffffd4005c7947 */ /* 0x000fea000383ffff */
.L_x_966:
[----:B------:R-:W-:Y:S01]  /*9360*/  BSSY B0, `(.L_x_1019) ;  /* 0x0000005000007945 */ /* 0x000fe20003800000 */
[----:B------:R-:W-:-:S07]  /*9370*/  IMAD.MOV.U32 R15, RZ, RZ, -0x1 ;  /* 0xffffffffff0f7424 */ /* 0x000fce00078e00ff */
[----:B------:R-:W-:Y:S05]  /*9380*/  WARPSYNC.COLLECTIVE R15, `(.L_x_1020) ;  /* 0x000000000f087348 */ /* 0x000fea0003c00000 */
[----:B------:R-:W-:Y:S01]  /*9390*/  NOP ;  /* 0x0000000000007918 */ /* 0x000fe20000000000 */
[----:B------:R-:W-:Y:S01]  /*93a0*/  ENDCOLLECTIVE ;  /* 0x000000000000791b */ /* 0x000fe20003800000 */
.L_x_1020:
[----:B------:R-:W-:Y:S05]  /*93b0*/  BSYNC B0 ;  /* 0x0000000000007941 */ /* 0x000fea0003800000 */
.L_x_1019:
[----:B------:R-:W-:Y:S05]  /*93c0*/  BRA `(.L_x_1021) ;  /* 0xffffffd800787947 */ /* 0x000fea000383ffff */
.L_x_979:
[----:B-1----:R1:W2:Y:S02]  /*93d0*/  SYNCS.PHASECHK.TRANS64.TRYWAIT P1, [R12+URZ+0x30c20], R3 ;  /* 0x030c20030c0075a7 */ /* 0x0022a4000802017f */
[----:B--2---:R-:W-:Y:S05]  /*93e0*/  @!P1 NANOSLEEP.SYNCS 0x989680 ;  /* 0x009896800000995d */ /* 0x004fea0003900000 */
[----:B------:R-:W2:Y:S02]  /*93f0*/  @!P1 SYNCS.PHASECHK.TRANS64 P1, [R12+URZ+0x30c20], R3 ;  /* 0x030c20030c0095a7 */ /* 0x000ea4000802007f */
[----:B--2---:R-:W-:Y:S05]  /*9400*/  @!P1 BRA `(.L_x_979) ;  /* 0xfffffffc00f09947 */ /* 0x004fea000383ffff */
[----:B------:R-:W-:Y:S05]  /*9410*/  BRA `(.L_x_1022) ;  /* 0xffffffe400847947 */ /* 0x000fea000383ffff */
.L_x_983:
[----:B-1----:R1:W2:Y:S02]  /*9420*/  SYNCS.PHASECHK.TRANS64.TRYWAIT P1, [R12+URZ+0x30c40], R21 ;  /* 0x030c40150c0075a7 */ /* 0x0022a4000802017f */
[----:B--2---:R-:W-:Y:S05]  /*9430*/  @!P1 NANOSLEEP.SYNCS 0x989680 ;  /* 0x009896800000995d */ /* 0x004fea0003900000 */
[----:B------:R-:W2:Y:S02]  /*9440*/  @!P1 SYNCS.PHASECHK.TRANS64 P1, [R12+URZ+0x30c40], R21 ;  /* 0x030c40150c0095a7 */ /* 0x000ea4000802007f */
[----:B--2---:R-:W-:Y:S05]  /*9450*/  @!P1 BRA `(.L_x_983) ;  /* 0xfffffffc00f09947 */ /* 0x004fea000383ffff */
[----:B------:R-:W-:Y:S05]  /*9460*/  BRA `(.L_x_1023) ;  /* 0xffffffe8009c7947 */ /* 0x000fea000383ffff */
.L_x_985:
[----:B--2---:R2:W3:Y:S02]  /*9470*/  SYNCS.PHASECHK.TRANS64.TRYWAIT P1, [R12+URZ+0x30c28], R21 ;  /* 0x030c28150c0075a7 */ /* 0x0044e4000802017f */
[----:B---3--:R-:W-:Y:S05]  /*9480*/  @!P1 NANOSLEEP.SYNCS 0x989680 ;  /* 0x009896800000995d */ /* 0x008fea0003900000 */
[----:B------:R-:W3:Y:S02]  /*9490*/  @!P1 SYNCS.PHASECHK.TRANS64 P1, [R12+URZ+0x30c28], R21 ;  /* 0x030c28150c0095a7 */ /* 0x000ee4000802007f */
[----:B---3--:R-:W-:Y:S05]  /*94a0*/  @!P1 BRA `(.L_x_985) ;  /* 0xfffffffc00f09947 */ /* 0x008fea000383ffff */
[----:B------:R-:W-:Y:S05]  /*94b0*/  BRA `(.L_x_1024) ;  /* 0xffffffec00187947 */ /* 0x000fea000383ffff */
.L_x_987:
[----:B---3--:R3:W4:Y:S02]  /*94c0*/  SYNCS.PHASECHK.TRANS64.TRYWAIT P1, [R12+URZ+0x30c48], R21 ;  /* 0x030c48150c0075a7 */ /* 0x008724000802017f */
[----:B----4-:R-:W-:Y:S05]  /*94d0*/  @!P1 NANOSLEEP.SYNCS 0x989680 ;  /* 0x009896800000995d */ /* 0x010fea0003900000 */
[----:B------:R-:W4:Y:S02]  /*94e0*/  @!P1 SYNCS.PHASECHK.TRANS64 P1, [R12+URZ+0x30c48], R21 ;  /* 0x030c48150c0095a7 */ /* 0x000f24000802007f */
[----:B----4-:R-:W-:Y:S05]  /*94f0*/  @!P1 BRA `(.L_x_987) ;  /* 0xfffffffc00f09947 */ /* 0x010fea000383ffff */
[----:B------:R-:W-:Y:S05]  /*9500*/  BRA `(.L_x_1025) ;  /* 0xffffffec00747947 */ /* 0x000fea000383ffff */
.L_x_989:
[----:B------:R-:W-:-:S07]  /*9510*/  SHF.L.U32 R5, R10, 0x1f, RZ ;  /* 0x0000001f0a057819 */ /* 0x000fce00000006ff */
.L_x_1026:
[----:B-1----:R1:W2:Y:S02]  /*9520*/  SYNCS.PHASECHK.TRANS64.TRYWAIT P1, [R12+URZ+0x30c20], R5 ;  /* 0x030c20050c0075a7 */ /* 0x0022a4000802017f */
[----:B--2---:R-:W-:Y:S05]  /*9530*/  @!P1 NANOSLEEP.SYNCS 0x989680 ;  /* 0x009896800000995d */ /* 0x004fea0003900000 */
[----:B------:R-:W2:Y:S02]  /*9540*/  @!P1 SYNCS.PHASECHK.TRANS64 P1, [R12+URZ+0x30c20], R5 ;  /* 0x030c20050c0095a7 */ /* 0x000ea4000802007f */
[----:B--2---:R-:W-:Y:S05]  /*9550*/  @!P1 BRA `(.L_x_1026) ;  /* 0xfffffffc00f09947 */ /* 0x004fea000383ffff */
[----:B------:R-:W-:Y:S05]  /*9560*/  BRA `(.L_x_1027) ;  /* 0xffffffec00e07947 */ /* 0x000fea000383ffff */
.L_x_992:
[----:B-1----:R1:W2:Y:S02]  /*9570*/  SYNCS.PHASECHK.TRANS64.TRYWAIT P1, [R12+URZ+0x30c40], R13 ;  /* 0x030c400d0c0075a7 */ /* 0x0022a4000802017f */
[----:B--2---:R-:W-:Y:S05]  /*9580*/  @!P1 NANOSLEEP.SYNCS 0x989680 ;  /* 0x009896800000995d */ /* 0x004fea0003900000 */
[----:B------:R-:W2:Y:S02]  /*9590*/  @!P1 SYNCS.PHASECHK.TRANS64 P1, [R12+URZ+0x30c40], R13 ;  /* 0x030c400d0c0095a7 */ /* 0x000ea4000802007f */
[----:B--2---:R-:W-:Y:S05]  /*95a0*/  @!P1 BRA `(.L_x_992) ;  /* 0xfffffffc00f09947 */ /* 0x004fea000383ffff */
[----:B------:R-:W-:Y:S05]  /*95b0*/  BRA `(.L_x_1028) ;  /* 0xfffffff000547947 */ /* 0x000fea000383ffff */
.L_x_994:
[----:B--2---:R2:W3:Y:S02]  /*95c0*/  SYNCS.PHASECHK.TRANS64.TRYWAIT P1, [R12+URZ+0x30c28], R13 ;  /* 0x030c280d0c0075a7 */ /* 0x0044e4000802017f */
[----:B---3--:R-:W-:Y:S05]  /*95d0*/  @!P1 NANOSLEEP.SYNCS 0x989680 ;  /* 0x009896800000995d */ /* 0x008fea0003900000 */
[----:B------:R-:W3:Y:S02]  /*95e0*/  @!P1 SYNCS.PHASECHK.TRANS64 P1, [R12+URZ+0x30c28], R13 ;  /* 0x030c280d0c0095a7 */ /* 0x000ee4000802007f */
[----:B---3--:R-:W-:Y:S05]  /*95f0*/  @!P1 BRA `(.L_x_994) ;  /* 0xfffffffc00f09947 */ /* 0x008fea000383ffff */
[----:B------:R-:W-:Y:S05]  /*9600*/  BRA `(.L_x_1029) ;  /* 0xfffffff000c47947 */ /* 0x000fea000383ffff */
.L_x_996:
[----:B-1----:R1:W2:Y:S02]  /*9610*/  SYNCS.PHASECHK.TRANS64.TRYWAIT P0, [R13+URZ+0x30c40], R2 ;  /* 0x030c40020d0075a7 */ /* 0x0022a4000800017f */
[----:B--2---:R-:W-:Y:S05]  /*9620*/  @!P0 NANOSLEEP.SYNCS 0x989680 ;  /* 0x009896800000895d */ /* 0x004fea0003900000 */
[----:B------:R-:W2:Y:S02]  /*9630*/  @!P0 SYNCS.PHASECHK.TRANS64 P0, [R13+URZ+0x30c40], R2 ;  /* 0x030c40020d0085a7 */ /* 0x000ea4000800007f */
[----:B--2---:R-:W-:Y:S05]  /*9640*/  @!P0 BRA `(.L_x_996) ;  /* 0xfffffffc00f08947 */ /* 0x004fea000383ffff */
[----:B------:R-:W-:Y:S05]  /*9650*/  BRA `(.L_x_1030) ;  /* 0xfffffff400347947 */ /* 0x000fea000383ffff */
.L_x_998:
[----:B------:R-:W-:Y:S01]  /*9660*/  BSSY B0, `(.L_x_1031) ;  /* 0x0000006000007945 */ /* 0x000fe20003800000 */
[----:B------:R-:W-:-:S07]  /*9670*/  IMAD.MOV.U32 R15, RZ, RZ, -0x1 ;  /* 0xffffffffff0f7424 */ /* 0x000fce00078e00ff */
[----:B--2---:R-:W-:Y:S05]  /*9680*/  WARPSYNC.COLLECTIVE R15, `(.L_x_1032) ;  /* 0x000000000f0c7348 */ /* 0x004fea0003c00000 */
[----:B------:R-:W-:Y:S02]  /*9690*/  ELECT P6, UR62, PT ;  /* 0x00000000003e782f */ /* 0x000fe400038c0000 */
[----:B------:R-:W-:Y:S01]  /*96a0*/  MOV R14, UR62 ;  /* 0x0000003e000e7c02 */ /* 0x000fe20008000f00 */
[----:B--2---:R-:W-:Y:S10]  /*96b0*/  ENDCOLLECTIVE ;  /* 0x000000000000791b */ /* 0x004ff40003800000 */
.L_x_1032:
[----:B------:R-:W-:Y:S05]  /*96c0*/  BSYNC B0 ;  /* 0x0000000000007941 */ /* 0x000fea0003800000 */
.L_x_1031:
[----:B------:R-:W-:Y:S01]  /*96d0*/  PLOP3.LUT P0, PT, P6, PT, PT, 0x80, 0x0 ;  /* 0x000000000000781c */ /* 0x000fe2000370f070 */
[----:B------:R-:W-:-:S12]  /*96e0*/  BRA `(.L_x_1033) ;  /* 0xfffffff400c47947 */ /* 0x000fd8000383ffff */
.L_x_1000:
[----:B-1----:R1:W3:Y:S02]  /*96f0*/  SYNCS.PHASECHK.TRANS64.TRYWAIT P1, [R7+URZ], R4 ;  /* 0x00000004070075a7 */ /* 0x0022e4000802017f */
[----:B---3--:R-:W-:Y:S05]  /*9700*/  @!P1 NANOSLEEP.SYNCS 0x989680 ;  /* 0x009896800000995d */ /* 0x008fea0003900000 */
[----:B------:R-:W3:Y:S02]  /*9710*/  @!P1 SYNCS.PHASECHK.TRANS64 P1, [R7+URZ], R4 ;  /* 0x00000004070095a7 */ /* 0x000ee4000802007f */
[----:B---3--:R-:W-:Y:S05]  /*9720*/  @!P1 BRA `(.L_x_1000) ;  /* 0xfffffffc00f09947 */ /* 0x008fea000383ffff */
[----:B------:R-:W-:Y:S05]  /*9730*/  BRA `(.L_x_1034) ;  /* 0xfffffff800047947 */ /* 0x000fea000383ffff */
.L_x_1001:
[----:B---3--:R3:W4:Y:S02]  /*9740*/  SYNCS.PHASECHK.TRANS64.TRYWAIT P1, [R11+URZ], R2 ;  /* 0x000000020b0075a7 */ /* 0x008724000802017f */
[----:B----4-:R-:W-:Y:S05]  /*9750*/  @!P1 NANOSLEEP.SYNCS 0x989680 ;  /* 0x009896800000995d */ /* 0x010fea0003900000 */
[----:B------:R-:W4:Y:S02]  /*9760*/  @!P1 SYNCS.PHASECHK.TRANS64 P1, [R11+URZ], R2 ;  /* 0x000000020b0095a7 */ /* 0x000f24000802007f */
[----:B----4-:R-:W-:Y:S05]  /*9770*/  @!P1 BRA `(.L_x_1001) ;  /* 0xfffffffc00f09947 */ /* 0x010fea000383ffff */
[----:B------:R-:W-:Y:S05]  /*9780*/  BRA `(.L_x_1035) ;  /* 0xfffffff400f87947 */ /* 0x000fea000383ffff */
.L_x_1003:
[----:B----4-:R4:W1:Y:S02]  /*9790*/  SYNCS.PHASECHK.TRANS64.TRYWAIT P0, [R9+URZ], R4 ;  /* 0x00000004090075a7 */ /* 0x010864000800017f */
[----:B-1----:R-:W-:Y:S05]  /*97a0*/  @!P0 NANOSLEEP.SYNCS 0x989680 ;  /* 0x009896800000895d */ /* 0x002fea0003900000 */
[----:B------:R-:W1:Y:S02]  /*97b0*/  @!P0 SYNCS.PHASECHK.TRANS64 P0, [R9+URZ], R4 ;  /* 0x00000004090085a7 */ /* 0x000e64000800007f */
[----:B-1----:R-:W-:Y:S05]  /*97c0*/  @!P0 BRA `(.L_x_1003) ;  /* 0xfffffffc00f08947 */ /* 0x002fea000383ffff */
[----:B------:R-:W-:Y:S05]  /*97d0*/  BRA `(.L_x_1036) ;  /* 0xfffffff400fc7947 */ /* 0x000fea000383ffff */
.L_x_1037:
        /* <DEDUP_REMOVED lines=10> */
.L_x_3700:


//--------------------- .text._ZN7cutlass13device_kernelIN5flash11enable_sm90INS1_16FlashAttnBwdSm90INS1_25CollectiveMainloopBwdSm90ILi2ELi2ELi2EN4cute5tupleIJNS5_1CILi1EEES8_S8_EEENS6_IJNS7_ILi128EEESA_NS7_ILi64EEEEEENS_10bfloat16_tEfNS_4arch4Sm90ELb0ELb1ELb0ELb0ELb0ELb1ELb0ELb0ELi2ELi1ELi2ELi2ELb0EEENS1_21CollectiveEpilogueBwdISC_SD_SF_Li256ELb0ELb0ELi1EEENS1_19SingleTileSchedulerILb0ELb0ELb0ELi128EEEEEEEEEvNT_6ParamsE --------------------------
	.section	.text._ZN7cutlass13device_kernelIN5flash11enable_sm90INS1_16FlashAttnBwdSm90INS1_25CollectiveMainloopBwdSm90ILi2ELi2ELi2EN4cute5tupleIJNS5_1CILi1EEES8_S8_EEENS6_IJNS7_ILi128EEESA_NS7_ILi64EEEEEENS_10bfloat16_tEfNS_4arch4Sm90ELb0ELb1ELb0ELb0ELb0ELb1ELb0ELb0ELi2ELi1ELi2ELi2ELb0EEENS1_21CollectiveEpilogueBwdISC_SD_SF_Li256ELb0ELb0ELi1EEENS1_19SingleTileSchedulerILb0ELb0ELb0ELi128EEEEEEEEEvNT_6ParamsE,"ax",@progbits
	.align	128
.text._ZN7cutlass13device_kernelIN5flash11enable_sm90INS1_16FlashAttnBwdSm90INS1_25CollectiveMainloopBwdSm90ILi2ELi2ELi2EN4cute5tupleIJNS5_1CILi1EEES8_S8_EEENS6_IJNS7_ILi128EEESA_NS7_ILi64EEEEEENS_10bfloat16_tEfNS_4arch4Sm90ELb0ELb1ELb0ELb0ELb0ELb1ELb0ELb0ELi2ELi1ELi2ELi2ELb0EEENS1_21CollectiveEpilogueBwdISC_SD_SF_Li256ELb0ELb0ELi1EEENS1_19SingleTileSchedulerILb0ELb0ELb0ELi128EEEEEEEEEvNT_6ParamsE:
        .type           _ZN7cutlass13device_kernelIN5flash11enable_sm90INS1_16FlashAttnBwdSm90INS1_25CollectiveMainloopBwdSm90ILi2ELi2ELi2EN4cute5tupleIJNS5_1CILi1EEES8_S8_EEENS6_IJNS7_ILi128EEESA_NS7_ILi64EEEEEENS_10bfloat16_tEfNS_4arch4Sm90ELb0ELb1ELb0ELb0ELb0ELb1ELb0ELb0ELi2ELi1ELi2ELi2ELb0EEENS1_21CollectiveEpilogueBwdISC_SD_SF_Li256ELb0ELb0ELi1EEENS1_19SingleTileSchedulerILb0ELb0ELb0ELi128EEEEEEEEEvNT_6ParamsE,@function
        .size           _ZN7cutlass13device_kernelIN5flash11enable_sm90INS1_16FlashAttnBwdSm90INS1_25CollectiveMainloopBwdSm90ILi2ELi2ELi2EN4cute5tupleIJNS5_1CILi1EEES8_S8_EEENS6_IJNS7_ILi128EEESA_NS7_ILi64EEEEEENS_10bfloat16_tEfNS_4arch4Sm90ELb0ELb1ELb0ELb0ELb0ELb1ELb0ELb0ELi2ELi1ELi2ELi2ELb0EEENS1_21CollectiveEpilogueBwdISC_SD_SF_Li256ELb0ELb0ELi1EEENS1_19SingleTileSchedulerILb0ELb0ELb0ELi128EEEEEEEEEvNT_6ParamsE,(.L_x_3701 - _ZN7cutlass13device_kernelIN5flash11enable_sm90INS1_16FlashAttnBwdSm90INS1_25CollectiveMainloopBwdSm90ILi2ELi2ELi2EN4cute5tupleIJNS5_1CILi1EEES8_S8_EEENS6_IJNS7_ILi128EEESA_NS7_ILi64EEEEEENS_10bfloat16_tEfNS_4arch4Sm90ELb0ELb1ELb0ELb0ELb0ELb1ELb0ELb0ELi2ELi1ELi2ELi2ELb0EEENS1_21CollectiveEpilogueBwdISC_SD_SF_Li256ELb0ELb0ELi1EEENS1_19SingleTileSchedulerILb0ELb0ELb0ELi128EEEEEEEEEvNT_6ParamsE)
        .other          _ZN7cutlass13device_kernelIN5flash11enable_sm90INS1_16FlashAttnBwdSm90INS1_25CollectiveMainloopBwdSm90ILi2ELi2ELi2EN4cute5tupleIJNS5_1CILi1EEES8_S8_EEENS6_IJNS7_ILi128EEESA_NS7_ILi64EEEEEENS_10bfloat16_tEfNS_4arch4Sm90ELb0ELb1ELb0ELb0ELb0ELb1ELb0ELb0ELi2ELi1ELi2ELi2ELb0EEENS1_21CollectiveEpilogueBwdISC_SD_SF_Li256ELb0ELb0ELi1EEENS1_19SingleTileSchedulerILb0ELb0ELb0ELi128EEEEEEEEEvNT_6ParamsE,@"STO_CUDA_ENTRY STV_DEFAULT"
_ZN7cutlass13device_kernelIN5flash11enable_sm90INS1_16FlashAttnBwdSm90INS1_25CollectiveMainloopBwdSm90ILi2ELi2ELi2EN4cute5tupleIJNS5_1CILi1EEES8_S8_EEENS6_IJNS7_ILi128EEESA_NS7_ILi64EEEEEENS_10bfloat16_tEfNS_4arch4Sm90ELb0ELb1ELb0ELb0ELb0ELb1ELb0ELb0ELi2ELi1ELi2ELi2ELb0EEENS1_21CollectiveEpilogueBwdISC_SD_SF_Li256ELb0ELb0ELi1EEENS1_19SingleTileSchedulerILb0ELb0ELb0ELi128EEEEEEEEEvNT_6ParamsE:
[----:B------:R-:W1:Y:S02]  /*0000*/  LDC R1, c[0x0][0x28] ;  /* 0x00000a00ff017b82 */ /* 0x000e640000000800 */
[----:B-1----:R-:W-:Y:S01]  /*0010*/  VIADD R1, R1, 0xffffffc0 ;  /* 0xffffffc001017836 */ /* 0x002fe20000000000 */
[----:B------:R-:W1:Y:S01]  /*0020*/  S2R R3, SR_TID.X ;  /* 0x0000000000037919 */ /* 0x000e620000002100 */
[----:B------:R-:W-:Y:S01]  /*0030*/  ELECT P0, URZ, PT ;  /* 0x00000000003f782f */ /* 0x000fe20003800000 */
[----:B------:R-:W-:Y:S01]  /*0040*/  BSSY B0, `(.L_x_1038) ;  /* 0x000001a000007945 */ /* 0x000fe20003800000 */
[--C-:B-1----:R-:W-:Y:S02]  /*0050*/  SHF.R.U32.HI R0, RZ, 0x5, R3.reuse ;  /* 0x00000005ff007819 */ /* 0x102fe40000011603 */
[----:B------:R-:W-:-:S03]  /*0060*/  SHF.R.U32.HI R3, RZ, 0x7, R3 ;  /* 0x00000007ff037819 */ /* 0x000fc60000011603 */
        /* <DEDUP_REMOVED lines=23> */
.L_x_1039:
[----:B------:R-:W-:Y:S05]  /*01e0*/  BSYNC B0 ;  /* 0x0000000000007941 */ /* 0x000fea0003800000 */
.L_x_1038:
[----:B------:R-:W-:Y:S01]  /*01f0*/  VOTEU.ANY UP0, P0 ;  /* 0x00000000003f7886 */ /* 0x000fe20000000100 */
[----:B------:R-:W1:Y:S01]  /*0200*/  SHFL.IDX PT, R3, R3, RZ, 0x1f ;  /* 0x00001fff03037589 */ /* 0x000e6200000e0000 */
[----:B------:R-:W-:Y:S01]  /*0210*/  UMOV UR4, 0x1 ;  /* 0x0000000100047882 */ /* 0x000fe20000000000 */
[----:B------:R-:W-:Y:S01]  /*0220*/  VOTEU.ANY UP1, P0 ;  /* 0x00000000003f7886 */ /* 0x000fe20000020100 */
[----:B------:R-:W-:Y:S01]  /*0230*/  UMOV UR36, 0x1 ;  /* 0x0000000100247882 */ /* 0x000fe20000000000 */
[----:B------:R-:W2:Y:S01]  /*0240*/  @UP0 S2UR UR7, SR_CgaCtaId ;  /* 0x00000000000709c3 */ /* 0x000ea20000008800 */
[----:B------:R-:W3:Y:S01]  /*0250*/  SHFL.IDX PT, R2, R0, RZ, 0x1f ;  /* 0x00001fff00027589 */ /* 0x000ee200000e0000 */
[----:B------:R-:W-:Y:S01]  /*0260*/  @UP0 UMOV UR6, 0x400 ;  /* 0x0000040000060882 */ /* 0x000fe20000000000 */
[----:B------:R-:W-:-:S04]  /*0270*/  @UP0 UIADD3 UR4, -UR4, 0x100000, URZ ;  /* 0x0010000004040890 */ /* 0x000fc8000fffe13f */
[----:B------:R-:W-:Y:S02]  /*0280*/  @UP0 USHF.L.U32 UR5, UR4, 0xb, URZ ;  /* 0x0000000b04050899 */ /* 0x000fe4000800063f */
[----:B------:R-:W-:Y:S01]  /*0290*/  @UP0 USHF.L.U32 UR4, UR4, 0x1, URZ ;  /* 0x0000000104040899 */ /* 0x000fe2000800063f */
[----:B-1----:R-:W-:Y:S01]  /*02a0*/  R2UR UR8, R3 ;  /* 0x00000000030872ca */ /* 0x002fe200000e0000 */
[----:B--2---:R-:W-:Y:S01]  /*02b0*/  @UP0 ULEA UR6, UR7, UR6, 0x18 ;  /* 0x0000000607060291 */ /* 0x004fe2000f8ec03f */
[----:B---3--:R-:W-:-:S11]  /*02c0*/  ISETP.NE.AND P1, PT, R2, RZ, PT ;  /* 0x000000ff0200720c */ /* 0x008fd60003f25270 */
[----:B------:R-:W-:Y:S01]  /*02d0*/  UISETP.NE.AND UP0, UPT, UR8, URZ, UPT ;  /* 0x0000003f0800728c */ /* 0x000fe2000bf05270 */
[----:B------:R-:W1:Y:S02]  /*02e0*/  FENCE.VIEW.ASYNC.S ;  /* 0x00000000000073c6 */ /* 0x000e640000000000 */
[----:B-1----:R1:W2:Y:S01]  /*02f0*/  @UP1 SYNCS.EXCH.64 URZ, [UR6+0x30c00], UR4 ;  /* 0x030c0004063f15b2 */ /* 0x0022a20008000100 */
[----:B------:R-:W-:Y:S01]  /*0300*/  USEL UR36, UR36, 0x2, !UP0 ;  /* 0x0000000224247887 */ /* 0x000fe2000c000000 */
[----:B------:R-:W-:Y:S11]  /*0310*/  @P1 BRA `(.L_x_1040) ;  /* 0x0000000000481947 */ /* 0x000ff60003800000 */
[----:B-1----:R-:W1:Y:S01]  /*0320*/  S2UR UR5, SR_CgaCtaId ;  /* 0x00000000000579c3 */ /* 0x002e620000008800 */
        /* <DEDUP_REMOVED lines=15> */
[----:B------:R3:W1:Y:S02]  /*0420*/  SYNCS.EXCH.64 URZ, [UR8+0x30c28], UR4 ;  /* 0x030c2804083f75b2 */ /* 0x0006640008000100 */
[----:B---3--:R-:W-:Y:S01]  /*0430*/  NOP ;  /* 0x0000000000007918 */ /* 0x008fe20000000000 */
.L_x_1040:
[----:B------:R-:W3:Y:S01]  /*0440*/  SHFL.IDX PT, R2, R0, RZ, 0x1f ;  /* 0x00001fff00027589 */ /* 0x000ee200000e0000 */
[----:B------:R-:W-:Y:S01]  /*0450*/  NOP ;  /* 0x0000000000007918 */ /* 0x000fe20000000000 */
[----:B---3--:R-:W-:-:S13]  /*0460*/  ISETP.NE.AND P0, PT, R2, RZ, PT ;  /* 0x000000ff0200720c */ /* 0x008fda0003f05270 */
        /* <DEDUP_REMOVED lines=17> */
[----:B------:R3:W1:Y:S02]  /*0580*/  SYNCS.EXCH.64 URZ, [UR8+0x30c48], UR6 ;  /* 0x030c4806083f75b2 */ /* 0x0006640008000100 */
[----:B---3--:R-:W-:Y:S01]  /*0590*/  NOP ;  /* 0x0000000000007918 */ /* 0x008fe20000000000 */
.L_x_1041:
[----:B------:R-:W-:Y:S01]  /*05a0*/  PLOP3.LUT P0, PT, PT, PT, UP0, 0x80, 0x0 ;  /* 0x000000000000781c */ /* 0x000fe20003f0f008 */
[----:B------:R-:W-:Y:S01]  /*05b0*/  NOP ;  /* 0x0000000000007918 */ /* 0x000fe20000000000 */
[----:B------:R-:W-:Y:S01]  /*05c0*/  BSSY B6, `(.L_x_1042) ;  /* 0x00010e0000067945 */ /* 0x000fe20003800000 */
[----:B-12-4-:R-:W-:Y:S10]  /*05d0*/  BAR.SYNC.DEFER_BLOCKING 0x0 ;  /* 0x0000000000007b1d */ /* 0x016ff40000010000 */
[----:B------:R-:W-:Y:S05]  /*05e0*/  @!P0 BRA `(.L_x_1043) ;  /* 0x000000e400148947 */ /* 0x000fea0003800000 */
.L_x_1044:
        /* <DEDUP_REMOVED lines=14> */
[----:B------:R-:W1:Y:S01]  /*06d0*/  S2UR UR39, SR_CTAID.X ;  /* 0x00000000002779c3 */ /* 0x000e620000002500 */
[----:B------:R-:W2:Y:S01]  /*06e0*/  S2R R3, SR_TID.X ;  /* 0x0000000000037919 */ /* 0x000ea20000002100 */
[----:B------:R-:W-:Y:S01]  /*06f0*/  ULDC UR6, c[0x0][0x280] ;  /* 0x0000a00000067ab9 */ /* 0x000fe20000000800 */
[----:B------:R-:W-:Y:S01]  /*0700*/  ULDC UR7, c[0x0][0x290] ;  /* 0x0000a40000077ab9 */ /* 0x000fe20000000800 */
[----:B------:R-:W-:Y:S01]  /*0710*/  ULDC UR4, c[0x0][0x74c] ;  /* 0x0001d30000047ab9 */ /* 0x000fe20000000800 */
[----:B------:R-:W-:Y:S01]  /*0720*/  UIADD3 UR40, UR6, 0x7f, URZ ;  /* 0x0000007f06287890 */ /* 0x000fe2000fffe03f */
[----:B------:R-:W-:Y:S02]  /*0730*/  PLOP3.LUT P0, PT, PT, PT, PT, 0x80, 0x0 ;  /* 0x000000000000781c */ /* 0x000fe40003f0f070 */
        /* <DEDUP_REMOVED lines=16> */
[----:B------:R-:W-:Y:S01]  /*0840*/  CS2R R214, SRZ ;  /* 0x0000000000d67805 */ /* 0x000fe2000001ff00 */
[----:B-1----:R-:W-:Y:S02]  /*0850*/  ULEA UR5, UR39, UR6, 0x7 ;  /* 0x0000000627057291 */ /* 0x002fe4000f8e383f */
[----:B------:R-:W-:Y:S02]  /*0860*/  ISETP.LE.AND P1, PT, RZ, UR39, PT ;  /* 0x00000027ff007c0c */ /* 0x000fe4000bf23270 */
[----:B------:R-:W-:Y:S02]  /*0870*/  CS2R R212, SRZ ;  /* 0x0000000000d47805 */ /* 0x000fe4000001ff00 */
[----:B------:R-:W-:Y:S01]  /*0880*/  CS2R R210, SRZ ;  /* 0x0000000000d27805 */ /* 0x000fe2000001ff00 */
[----:B------:R-:W-:Y:S01]  /*0890*/  UIADD3 UR4, -UR4, UR5, -UR7 ;  /* 0x0000000504047290 */ /* 0x000fe2000fffe907 */
[----:B------:R-:W-:-:S02]  /*08a0*/  CS2R R208, SRZ ;  /* 0x0000000000d07805 */ /* 0x000fc4000001ff00 */
[----:B------:R-:W-:Y:S02]  /*08b0*/  CS2R R206, SRZ ;  /* 0x0000000000ce7805 */ /* 0x000fe4000001ff00 */
[----:B------:R-:W-:Y:S01]  /*08c0*/  CS2R R204, SRZ ;  /* 0x0000000000cc7805 */ /* 0x000fe2000001ff00 */
[----:B------:R-:W-:Y:S01]  /*08d0*/  USHF.R.S32.HI UR5, URZ, 0x1f, UR4 ;  /* 0x0000001f3f057899 */ /* 0x000fe20008011404 */
[----:B--2---:R-:W-:Y:S01]  /*08e0*/  VIADD R16, R3, 0xffffff80 ;  /* 0xffffff8003107836 */ /* 0x004fe20000000000 */
[----:B------:R-:W-:Y:S02]  /*08f0*/  CS2R R202, SRZ ;  /* 0x0000000000ca7805 */ /* 0x000fe4000001ff00 */
[----:B------:R-:W-:Y:S01]  /*0900*/  CS2R R200, SRZ ;  /* 0x0000000000c87805 */ /* 0x000fe2000001ff00 */
[----:B------:R-:W-:Y:S01]  /*0910*/  ULEA.HI UR5, UR5, UR4, URZ, 0x7 ;  /* 0x0000000405057291 */ /* 0x000fe2000f8f383f */
[----:B------:R-:W-:Y:S01]  /*0920*/  CS2R R198, SRZ ;  /* 0x0000000000c67805 */ /* 0x000fe2000001ff00 */
[----:B------:R-:W-:Y:S01]  /*0930*/  USHF.R.S32.HI UR4, URZ, 0x1f, UR40 ;  /* 0x0000001f3f047899 */ /* 0x000fe20008011428 */
[----:B------:R-:W-:Y:S01]  /*0940*/  CS2R R196, SRZ ;  /* 0x0000000000c47805 */ /* 0x000fe2000001ff00 */
[----:B------:R-:W-:Y:S01]  /*0950*/  USHF.R.S32.HI UR5, URZ, 0x7, UR5 ;  /* 0x000000073f057899 */ /* 0x000fe20008011405 */
[----:B------:R-:W-:Y:S01]  /*0960*/  IMAD.MOV.U32 R195, RZ, RZ, RZ ;  /* 0x000000ffffc37224 */ /* 0x000fe200078e00ff */
[----:B------:R-:W-:-:S02]  /*0970*/  ULEA.HI UR4, UR4, UR40, URZ, 0x7 ;  /* 0x0000002804047291 */ /* 0x000fc4000f8f383f */
[----:B------:R-:W-:Y:S02]  /*0980*/  UISETP.LT.AND UP0, UPT, URZ, UR5, UPT ;  /* 0x000000053f00728c */ /* 0x000fe4000bf01270 */
[----:B------:R-:W-:Y:S02]  /*0990*/  USHF.R.S32.HI UR37, URZ, 0x7, UR4 ;  /* 0x000000073f257899 */ /* 0x000fe40008011404 */
[----:B------:R-:W-:Y:S01]  /*09a0*/  USEL UR38, URZ, UR5, !UP0 ;  /* 0x000000053f267287 */ /* 0x000fe2000c000000 */
[----:B------:R-:W-:Y:S11]  /*09b0*/  @!P1 BRA `(.L_x_1046) ;  /* 0x0000000000289947 */ /* 0x000ff60003800000 */
[----:B------:R-:W-:Y:S01]  /*09c0*/  ULEA UR4, UR39, UR6, 0x7 ;  /* 0x0000000627047291 */ /* 0x000fe2000f8e383f */
[----:B------:R-:W-:-:S03]  /*09d0*/  ULDC UR5, c[0x0][0x290] ;  /* 0x0000a40000057ab9 */ /* 0x000fc60000000800 */
[----:B------:R-:W-:-:S03]  /*09e0*/  UIADD3 UR4, -UR5, 0xff, UR4 ;  /* 0x000000ff05047890 */ /* 0x000fc6000fffe104 */
[----:B------:R-:W-:Y:S02]  /*09f0*/  ULDC UR5, c[0x0][0x748] ;  /* 0x0001d20000057ab9 */ /* 0x000fe40000000800 */
[----:B------:R-:W-:-:S04]  /*0a00*/  UIADD3 UR4, UR4, UR5, URZ ;  /* 0x0000000504047290 */ /* 0x000fc8000fffe03f */
[----:B------:R-:W-:-:S04]  /*0a10*/  USHF.R.S32.HI UR5, URZ, 0x1f, UR4 ;  /* 0x0000001f3f057899 */ /* 0x000fc80008011404 */
[----:B------:R-:W-:-:S04]  /*0a20*/  ULEA.HI UR5, UR5, UR4, URZ, 0x7 ;  /* 0x0000000405057291 */ /* 0x000fc8000f8f383f */
[----:B------:R-:W-:-:S04]  /*0a30*/  USHF.R.S32.HI UR5, URZ, 0x7, UR5 ;  /* 0x000000073f057899 */ /* 0x000fc80008011405 */
[----:B------:R-:W-:-:S04]  /*0a40*/  UISETP.LT.AND UP0, UPT, UR37, UR5, UPT ;  /* 0x000000052500728c */ /* 0x000fc8000bf01270 */
[----:B------:R-:W-:-:S12]  /*0a50*/  USEL UR37, UR37, UR5, UP0 ;  /* 0x0000000525257287 */ /* 0x000fd80008000000 */
.L_x_1046:
[----:B------:R-:W-:Y:S01]  /*0a60*/  UISETP.GT.AND UP0, UPT, UR37, UR38, UPT ;  /* 0x000000262500728c */ /* 0x000fe2000bf04270 */
[----:B------:R-:W-:Y:S01]  /*0a70*/  IMAD.MOV.U32 R194, RZ, RZ, RZ ;  /* 0x000000ffffc27224 */ /* 0x000fe200078e00ff */
[----:B------:R-:W-:Y:S02]  /*0a80*/  CS2R R192, SRZ ;  /* 0x0000000000c07805 */ /* 0x000fe4000001ff00 */
[----:B------:R-:W-:Y:S02]  /*0a90*/  CS2R R190, SRZ ;  /* 0x0000000000be7805 */ /* 0x000fe4000001ff00 */
[----:B------:R-:W-:Y:S02]  /*0aa0*/  CS2R R188, SRZ ;  /* 0x0000000000bc7805 */ /* 0x000fe4000001ff00 */
[----:B------:R-:W-:Y:S02]  /*0ab0*/  CS2R R186, SRZ ;  /* 0x0000000000ba7805 */ /* 0x000fe4000001ff00 */
[----:B------:R-:W-:-:S02]  /*0ac0*/  PLOP3.LUT P1, PT, PT, PT, UP0, 0x80, 0x0 ;  /* 0x000000000000781c */ /* 0x000fc40003f2f008 */
[----:B------:R-:W-:-:S11]  /*0ad0*/  CS2R R184, SRZ ;  /* 0x0000000000b87805 */ /* 0x000fd6000001ff00 */
[----:B------:R-:W-:Y:S05]  /*0ae0*/  @!P1 BRA `(.L_x_1047) ;  /* 0x000000c800009947 */ /* 0x000fea0003800000 */
[----:B------:R-:W-:-:S04]  /*0af0*/  MOV R0, RZ ;  /* 0x000000ff00007202 */ /* 0x000fc80000000f00 */
        /* <DEDUP_REMOVED lines=18> */
.L_x_1049:
        /* <DEDUP_REMOVED lines=15> */
.L_x_1048:
        /* <DEDUP_REMOVED lines=22> */
.L_x_1051:
        /* <DEDUP_REMOVED lines=15> */
.L_x_1050:
[----:B------:R-:W-:Y:S01]  /*0f60*/  SHF.R.S32.HI R5, RZ, 0x1f, R16 ;  /* 0x0000001fff057819 */ /* 0x000fe20000011410 */
[----:B------:R-:W-:-:S03]  /*0f70*/  UMOV UR4, 0xffffffff ;  /* 0xffffffff00047882 */ /* 0x000fc60000000000 */
[----:B------:R-:W-:-:S04]  /*0f80*/  LEA.HI R0, R5, R16, RZ, 0x7 ;  /* 0x0000001005007211 */ /* 0x000fc800078f38ff */
[----:B------:R-:W-:Y:S01]  /*0f90*/  SHF.R.S32.HI R10, RZ, 0x7, R0 ;  /* 0x00000007ff0a7819 */ /* 0x000fe20000011400 */
[----:B------:R-:W-:Y:S06]  /*0fa0*/  BRA.DIV UR4, `(.L_x_1052) ;  /* 0x00000106040c7947 */ /* 0x000fec000b800000 */
[----:B------:R1:W2:Y:S02]  /*0fb0*/  SHFL.IDX PT, R14, R10, RZ, 0x1f ;  /* 0x00001fff0a0e7589 */ /* 0x0002a400000e0000 */
.L_x_1165:
[----:B------:R-:W-:Y:S01]  /*0fc0*/  SHF.L.U32 R11, RZ, 0x1f, RZ ;  /* 0x0000001fff0b7819 */ /* 0x000fe200000006ff */
[----:B------:R-:W-:Y:S01]  /*0fd0*/  IMAD.SHL.U32 R2, R16, 0x40, RZ ;  /* 0x0000004010027824 */ /* 0x000fe200078e00ff */
[CC--:B------:R-:W-:Y:S02]  /*0fe0*/  LEA.HI R7, R5.reuse, R16.reuse, RZ, 0x4 ;  /* 0x0000001005077211 */ /* 0x0c0fe400078f20ff */
[----:B------:R-:W3:Y:S01]  /*0ff0*/  SYNCS.PHASECHK.TRANS64.TRYWAIT P0, [R222+URZ+0x30c00], R11 ;  /* 0x030c000bde0075a7 */ /* 0x000ee2000800017f */
[----:B------:R-:W-:Y:S02]  /*1000*/  LEA.HI R6, R5, R16, RZ, 0x5 ;  /* 0x0000001005067211 */ /* 0x000fe400078f28ff */
[----:B------:R-:W-:Y:S02]  /*1010*/  SHF.R.S32.HI R8, RZ, 0x4, R7 ;  /* 0x00000004ff087819 */ /* 0x000fe40000011407 */
[----:B------:R-:W-:Y:S02]  /*1020*/  LOP3.LUT R3, R2, 0x1c0, RZ, 0xc0, !PT ;  /* 0x000001c002037812 */ /* 0x000fe400078ec0ff */
[----:B------:R-:W-:-:S02]  /*1030*/  SHF.R.U32.HI R2, RZ, 0x1, R6 ;  /* 0x00000001ff027819 */ /* 0x000fc40000011606 */
[----:B------:R-:W-:Y:S02]  /*1040*/  LEA.HI R9, R7, R8, RZ, 0x1 ;  /* 0x0000000807097211 */ /* 0x000fe400078f08ff */
[----:B------:R-:W-:Y:S02]  /*1050*/  LOP3.LUT R7, R3, 0x30, R2, 0xf8, !PT ;  /* 0x0000003003077812 */ /* 0x000fe400078ef802 */
[----:B--2---:R-:W-:Y:S02]  /*1060*/  LEA.HI R2, R14, R14, RZ, 0x1 ;  /* 0x0000000e0e027211 */ /* 0x004fe400078f08ff */
[----:B------:R-:W-:Y:S02]  /*1070*/  LOP3.LUT R9, R9, 0x7ffffe, RZ, 0xc0, !PT ;  /* 0x007ffffe09097812 */ /* 0x000fe400078ec0ff */
[----:B------:R-:W-:Y:S02]  /*1080*/  LEA.HI R4, R5, R16, RZ, 0x3 ;  /* 0x0000001005047211 */ /* 0x000fe400078f18ff */
[----:B------:R-:W-:Y:S01]  /*1090*/  LOP3.LUT R233, R2, 0xffffe, RZ, 0xc0, !PT ;  /* 0x000ffffe02e97812 */ /* 0x000fe200078ec0ff */
[----:B------:R-:W-:Y:S01]  /*10a0*/  IMAD.IADD R9, R8, 0x1, -R9 ;  /* 0x0000000108097824 */ /* 0x000fe200078e0a09 */
[----:B------:R-:W-:-:S02]  /*10b0*/  LOP3.LUT R4, R7, 0x8, R4, 0xf8, !PT ;  /* 0x0000000807047812 */ /* 0x000fc400078ef804 */
[----:B------:R-:W-:Y:S01]  /*10c0*/  SHF.R.U32.HI R3, RZ, 0x3, R3 ;  /* 0x00000003ff037819 */ /* 0x000fe20000011603 */
[----:B------:R-:W-:Y:S02]  /*10d0*/  IMAD.IADD R233, R14, 0x1, -R233 ;  /* 0x000000010ee97824 */ /* 0x000fe400078e0ae9 */
[----:B------:R-:W-:Y:S01]  /*10e0*/  IMAD R2, R10, 0x10, R9 ;  /* 0x000000100a027824 */ /* 0x000fe200078e0209 */
[----:B------:R-:W-:Y:S01]  /*10f0*/  LOP3.LUT R3, R4, R3, RZ, 0x3c, !PT ;  /* 0x0000000304037212 */ /* 0x000fe200078e3cff */
[----:B---3--:R-:W-:Y:S06]  /*1100*/  @P0 BRA `(.L_x_1053) ;  /* 0x0000000000080947 */ /* 0x008fec0003800000 */
[----:B------:R-:W2:Y:S02]  /*1110*/  SYNCS.PHASECHK.TRANS64.TRYWAIT P0, [R222+URZ+0x30c00], R11 ;  /* 0x030c000bde0075a7 */ /* 0x000ea4000800017f */
[----:B--2---:R-:W-:Y:S05]  /*1120*/  @!P0 BRA `(.L_x_1054) ;  /* 0x0000010000cc8947 */ /* 0x004fea0003800000 */
.L_x_1053:
[----:B------:R-:W-:Y:S01]  /*1130*/  ULDC UR6, c[0x0][0x290] ;  /* 0x0000a40000067ab9 */ /* 0x000fe20000000800 */
[----:B------:R-:W-:Y:S01]  /*1140*/  ULDC UR5, c[0x0][0x74c] ;  /* 0x0001d30000057ab9 */ /* 0x000fe20000000800 */
[----:B------:R-:W-:Y:S01]  /*1150*/  UIADD3 UR4, UR40, -UR6, URZ ;  /* 0x8000000628047290 */ /* 0x000fe2000fffe03f */
[----:B------:R-:W-:Y:S01]  /*1160*/  IMAD.U32 R2, R2, 0x200, R3 ;  /* 0x0000020002027824 */ /* 0x000fe200078e0003 */
[----:B------:R-:W-:Y:S01]  /*1170*/  LOP3.LUT R3, R0, 0xffffff80, RZ, 0xc0, !PT ;  /* 0xffffff8000037812 */ /* 0x000fe200078ec0ff */
[----:B------:R-:W-:Y:S01]  /*1180*/  IMAD.MOV.U32 R0, RZ, RZ, RZ ;  /* 0x000000ffff007224 */ /* 0x000fe200078e00ff */
[----:B------:R-:W-:Y:S01]  /*1190*/  ULEA UR4, UR39, UR4, 0x7 ;  /* 0x0000000427047291 */ /* 0x000fe2000f8e383f */
[----:B------:R-:W-:Y:S01]  /*11a0*/  LEA.HI R12, R5, R16, RZ, 0x7 ;  /* 0x00000010050c7211 */ /* 0x000fe200078f38ff */
[----:B------:R3:W-:Y:S01]  /*11b0*/  STL [R1+0x1c], R2 ;  /* 0x00001c0201007387 */ /* 0x0007e20000100800 */
[----:B-1----:R-:W-:Y:S01]  /*11c0*/  IMAD.IADD R10, R16, 0x1, -R3 ;  /* 0x00000001100a7824 */ /* 0x002fe200078e0a03 */
[----:B------:R-:W-:Y:S01]  /*11d0*/  UIADD3 UR4, UR4, -UR5, URZ ;  /* 0x8000000504047290 */ /* 0x000fe2000fffe03f */
[----:B------:R-:W-:Y:S01]  /*11e0*/  SHF.R.S32.HI R12, RZ, 0x7, R12 ;  /* 0x00000007ff0c7819 */ /* 0x000fe2000001140c */
[----:B------:R-:W-:Y:S01]  /*11f0*/  IMAD.MOV.U32 R4, RZ, RZ, RZ ;  /* 0x000000ffff047224 */ /* 0x000fe200078e00ff */
[----:B------:R-:W-:Y:S01]  /*1200*/  CS2R R182, SRZ ;  /* 0x0000000000b67805 */ /* 0x000fe2000001ff00 */
[----:B------:R-:W-:Y:S01]  /*1210*/  USHF.R.S32.HI UR5, URZ, 0x1f, UR4 ;  /* 0x0000001f3f057899 */ /* 0x000fe20008011404 */
[--C-:B------:R-:W-:Y:S01]  /*1220*/  SHF.R.S32.HI R8, RZ, 0x1f, R10.reuse ;  /* 0x0000001fff087819 */ /* 0x100fe2000001140a */
[----:B------:R1:W-:Y:S01]  /*1230*/  STL [R1+0x34], R10 ;  /* 0x0000340a01007387 */ /* 0x0003e20000100800 */
[----:B------:R-:W-:Y:S01]  /*1240*/  IMAD R7, R12, 0x400, R10 ;  /* 0x000004000c077824 */ /* 0x000fe200078e020a */
[----:B------:R-:W-:Y:S01]  /*1250*/  ULEA.HI UR5, UR5, UR4, URZ, 0x7 ;  /* 0x0000000405057291 */ /* 0x000fe2000f8f383f */
[----:B------:R-:W-:Y:S01]  /*1260*/  LEA.HI R9, R8, R10, RZ, 0x2 ;  /* 0x0000000a08097211 */ /* 0x000fe200078f10ff */
[----:B------:R1:W-:Y:S01]  /*1270*/  STL [R1+0x3c], R8 ;  /* 0x00003c0801007387 */ /* 0x0003e20000100800 */
[----:B------:R-:W-:Y:S01]  /*1280*/  IMAD.SHL.U32 R7, R7, 0x4, RZ ;  /* 0x0000000407077824 */ /* 0x000fe200078e00ff */
[----:B------:R-:W-:Y:S01]  /*1290*/  ULEA.HI.SX32 UR5, UR5, 0x1, 0x19 ;  /* 0x0000000105057891 */ /* 0x000fe2000f8fca3f */
[----:B------:R-:W-:Y:S01]  /*12a0*/  LOP3.LUT R3, R9, 0x7ffffffc, RZ, 0xc0, !PT ;  /* 0x7ffffffc09037812 */ /* 0x000fe200078ec0ff */
[----:B------:R1:W-:Y:S01]  /*12b0*/  STL [R1+0x38], R9 ;  /* 0x0000380901007387 */ /* 0x0003e20000100800 */
[----:B------:R-:W-:-:S02]  /*12c0*/  CS2R R180, SRZ ;  /* 0x0000000000b47805 */ /* 0x000fc4000001ff00 */
[----:B------:R-:W-:Y:S02]  /*12d0*/  CS2R R178, SRZ ;  /* 0x0000000000b27805 */ /* 0x000fe4000001ff00 */
[----:B------:R-:W-:Y:S01]  /*12e0*/  CS2R R176, SRZ ;  /* 0x0000000000b07805 */ /* 0x000fe2000001ff00 */
[----:B------:R-:W-:Y:S01]  /*12f0*/  IMAD.U32 R223, RZ, RZ, UR5 ;  /* 0x00000005ffdf7e24 */ /* 0x000fe2000f8e00ff */
[----:B------:R-:W-:Y:S02]  /*1300*/  CS2R R174, SRZ ;  /* 0x0000000000ae7805 */ /* 0x000fe4000001ff00 */
[----:B------:R-:W-:Y:S02]  /*1310*/  CS2R R172, SRZ ;  /* 0x0000000000ac7805 */ /* 0x000fe4000001ff00 */
[----:B------:R-:W-:Y:S02]  /*1320*/  CS2R R170, SRZ ;  /* 0x0000000000aa7805 */ /* 0x000fe4000001ff00 */
[----:B------:R-:W-:-:S02]  /*1330*/  CS2R R168, SRZ ;  /* 0x0000000000a87805 */ /* 0x000fc4000001ff00 */
[----:B------:R-:W-:Y:S02]  /*1340*/  VIMNMX R223, R223, UR37, PT ;  /* 0x00000025dfdf7c48 */ /* 0x000fe4000bfe0100 */
[----:B------:R-:W-:Y:S02]  /*1350*/  CS2R R166, SRZ ;  /* 0x0000000000a67805 */ /* 0x000fe4000001ff00 */
[----:B------:R-:W-:Y:S02]  /*1360*/  CS2R R164, SRZ ;  /* 0x0000000000a47805 */ /* 0x000fe4000001ff00 */
[----:B------:R-:W-:Y:S02]  /*1370*/  CS2R R162, SRZ ;  /* 0x0000000000a27805 */ /* 0x000fe4000001ff00 */
[----:B------:R-:W-:Y:S02]  /*1380*/  ISETP.LE.AND P0, PT, R223, UR38, PT ;  /* 0x00000026df007c0c */ /* 0x000fe4000bf03270 */
        /* <DEDUP_REMOVED lines=20> */
[----:B------:R-:W-:Y:S01]  /*14d0*/  CS2R R184, SRZ ;  /* 0x0000000000b87805 */ /* 0x000fe2000001ff00 */
[----:B---3--:R-:W-:Y:S02]  /*14e0*/  IMAD R2, R7, 0x4, R222 ;  /* 0x0000000407027824 */ /* 0x008fe400078e02de */
[----:B------:R-:W-:Y:S01]  /*14f0*/  IMAD.IADD R3, R10, 0x1, -R3 ;  /* 0x000000010a037824 */ /* 0x000fe200078e0a03 */
[----:B-1----:R-:W-:Y:S06]  /*1500*/  @P0 BRA `(.L_x_1055) ;  /* 0x0000003c00a00947 */ /* 0x002fec0003800000 */
[----:B------:R-:W-:Y:S01]  /*1510*/  LOP3.LUT R7, R6, 0xffffffe0, RZ, 0xc0, !PT ;  /* 0xffffffe006077812 */ /* 0x000fe200078ec0ff */
[----:B------:R-:W1:Y:S01]  /*1520*/  S2R R19, SR_CTAID.X ;  /* 0x0000000000137919 */ /* 0x000e620000002500 */
[----:B------:R-:W-:Y:S01]  /*1530*/  LEA.HI R0, R5, R16, RZ, 0x2 ;  /* 0x0000001005007211 */ /* 0x000fe200078f10ff */
[----:B------:R-:W-:Y:S01]  /*1540*/  UIMAD UR4, UR39, -0x80, UR6 ;  /* 0xffffff80270478a4 */ /* 0x000fe2000f8e0206 */
[----:B------:R-:W-:Y:S01]  /*1550*/  SHF.R.S32.HI R6, RZ, 0x2, R9 ;  /* 0x00000002ff067819 */ /* 0x000fe20000011409 */
[----:B------:R-:W-:Y:S01]  /*1560*/  IMAD.IADD R7, R16, 0x1, -R7 ;  /* 0x0000000110077824 */ /* 0x000fe200078e0a07 */
[----:B------:R-:W-:Y:S01]  /*1570*/  SHF.R.S32.HI R5, RZ, 0x1f, R9 ;  /* 0x0000001fff057819 */ /* 0x000fe20000011409 */
[----:B------:R-:W-:Y:S01]  /*1580*/  IMAD.MOV.U32 R183, RZ, RZ, RZ ;  /* 0x000000ffffb77224 */ /* 0x000fe200078e00ff */
[----:B------:R-:W-:Y:S02]  /*1590*/  LOP3.LUT R9, R0, 0xfffffffc, RZ, 0xc0, !PT ;  /* 0xfffffffc00097812 */ /* 0x000fe400078ec0ff */
[----:B------:R-:W-:-:S02]  /*15a0*/  LEA.HI R4, R5, R6, RZ, 0x3 ;  /* 0x0000000605047211 */ /* 0x000fc400078f18ff */
[----:B------:R-:W-:Y:S01]  /*15b0*/  SHF.R.S32.HI R0, RZ, 0x1f, R7 ;  /* 0x0000001fff007819 */ /* 0x000fe20000011407 */
[----:B------:R-:W-:Y:S01]  /*15c0*/  IMAD.IADD R5, R16, 0x1, -R9 ;  /* 0x0000000110057824 */ /* 0x000fe200078e0a09 */
[----:B------:R-:W-:Y:S02]  /*15d0*/  LOP3.LUT R9, R4, 0xfffffff8, RZ, 0xc0, !PT ;  /* 0xfffffff804097812 */ /* 0x000fe400078ec0ff */
[----:B------:R-:W-:Y:S02]  /*15e0*/  LEA.HI R8, R8, R10, RZ, 0x5 ;  /* 0x0000000a08087211 */ /* 0x000fe400078f28ff */
[-C--:B------:R-:W-:Y:S01]  /*15f0*/  LEA.HI R4, R0, R7.reuse, RZ, 0x3 ;  /* 0x0000000700047211 */ /* 0x080fe200078f18ff */
[----:B------:R-:W-:Y:S01]  /*1600*/  IMAD.IADD R6, R6, 0x1, -R9 ;  /* 0x0000000106067824 */ /* 0x000fe200078e0a09 */
[----:B------:R-:W-:Y:S02]  /*1610*/  LEA.HI R7, R0, R7, RZ, 0x2 ;  /* 0x0000000700077211 */ /* 0x000fe400078f10ff */
[----:B------:R-:W-:-:S02]  /*1620*/  LEA.HI R10, R12, R12, RZ, 0x1 ;  /* 0x0000000c0c0a7211 */ /* 0x000fc400078f08ff */
[----:B--2---:R-:W-:Y:S02]  /*1630*/  SHF.R.S32.HI R11, RZ, 0x5, R8 ;  /* 0x00000005ff0b7819 */ /* 0x004fe40000011408 */
[--C-:B------:R-:W-:Y:S02]  /*1640*/  SHF.R.S32.HI R0, RZ, 0x3, R4.reuse ;  /* 0x00000003ff007819 */ /* 0x100fe40000011404 */
[----:B------:R-:W-:Y:S01]  /*1650*/  SHF.R.S32.HI R9, RZ, 0x1f, R4 ;  /* 0x0000001fff097819 */ /* 0x000fe20000011404 */
[----:B------:R-:W-:Y:S01]  /*1660*/  IMAD R11, R11, 0x10, R6 ;  /* 0x000000100b0b7824 */ /* 0x000fe200078e0206 */
[----:B------:R-:W-:Y:S02]  /*1670*/  SHF.R.S32.HI R4, RZ, 0x2, R7 ;  /* 0x00000002ff047819 */ /* 0x000fe40000011407 */
[----:B------:R-:W-:Y:S02]  /*1680*/  LOP3.LUT R10, R10, 0x3fffffe, RZ, 0xc0, !PT ;  /* 0x03fffffe0a0a7812 */ /* 0x000fe400078ec0ff */
[----:B------:R-:W-:Y:S01]  /*1690*/  LEA.HI R9, R9, R0, RZ, 0x4 ;  /* 0x0000000009097211 */ /* 0x000fe200078f20ff */
[----:B------:R-:W-:Y:S01]  /*16a0*/  VIADD R6, R4, 0x8 ;  /* 0x0000000804067836 */ /* 0x000fe20000000000 */
[----:B------:R-:W-:Y:S01]  /*16b0*/  LEA.HI R7, R7, R4, RZ, 0x1 ;  /* 0x0000000407077211 */ /* 0x000fe200078f08ff */
[----:B------:R-:W-:Y:S01]  /*16c0*/  IMAD.IADD R10, R12, 0x1, -R10 ;  /* 0x000000010c0a7824 */ /* 0x000fe200078e0a0a */
[----:B------:R-:W-:Y:S01]  /*16d0*/  LOP3.LUT R9, R9, 0x1ffffff0, RZ, 0xc0, !PT ;  /* 0x1ffffff009097812 */ /* 0x000fe200078ec0ff */
[----:B------:R-:W-:Y:S01]  /*16e0*/  VIADD R12, R4, 0x18 ;  /* 0x00000018040c7836 */ /* 0x000fe20000000000 */
[----:B------:R-:W-:Y:S01]  /*16f0*/  LOP3.LUT R7, R7, 0xfffffffe, RZ, 0xc0, !PT ;  /* 0xfffffffe07077812 */ /* 0x000fe200078ec0ff */
[----:B------:R-:W-:Y:S01]  /*1700*/  IMAD R16, R10, 0x40, R11 ;  /* 0x000000400a107824 */ /* 0x000fe200078e020b */
[----:B------:R-:W-:Y:S01]  /*1710*/  LEA.HI R8, R6, R6, RZ, 0x1 ;  /* 0x0000000606087211 */ /* 0x000fe200078f08ff */
[----:B------:R-:W-:Y:S01]  /*1720*/  VIADD R10, R4, 0x10 ;  /* 0x00000010040a7836 */ /* 0x000fe20000000000 */
[----:B------:R-:W-:Y:S01]  /*1730*/  LEA.HI R14, R12, R12, RZ, 0x1 ;  /* 0x0000000c0c0e7211 */ /* 0x000fe200078f08ff */
[----:B------:R-:W-:Y:S01]  /*1740*/  IMAD.IADD R0, R0, 0x1, -R9 ;  /* 0x0000000100007824 */ /* 0x000fe200078e0a09 */
[----:B------:R-:W-:Y:S01]  /*1750*/  LOP3.LUT R9, R8, 0xfffffffe, RZ, 0xc0, !PT ;  /* 0xfffffffe08097812 */ /* 0x000fe200078ec0ff */
[----:B------:R-:W-:Y:S01]  /*1760*/  IMAD.IADD R7, R4, 0x1, -R7 ;  /* 0x0000000104077824 */ /* 0x000fe200078e0a07 */
[----:B------:R-:W-:-:S02]  /*1770*/  LEA.HI R4, R10, R10, RZ, 0x1 ;  /* 0x0000000a0a047211 */ /* 0x000fc400078f08ff */
[----:B------:R-:W-:Y:S01]  /*1780*/  SHF.R.S32.HI R15, RZ, 0x1f, R14 ;  /* 0x0000001fff0f7819 */ /* 0x000fe2000001140e */
[----:B------:R-:W-:Y:S01]  /*1790*/  IMAD.IADD R9, R6, 0x1, -R9 ;  /* 0x0000000106097824 */ /* 0x000fe200078e0a09 */
[----:B------:R-:W-:Y:S01]  /*17a0*/  LOP3.LUT R11, R4, 0xfffffffe, RZ, 0xc0, !PT ;  /* 0xfffffffe040b7812 */ /* 0x000fe200078ec0ff */
[----:B------:R-:W-:Y:S01]  /*17b0*/  IMAD R229, R0, 0x8, R7 ;  /* 0x0000000800e57824 */ /* 0x000fe200078e0207 */
[--C-:B------:R-:W-:Y:S02]  /*17c0*/  SHF.R.S32.HI R6, RZ, 0x1, R4.reuse ;  /* 0x00000001ff067819 */ /* 0x100fe40000011404 */
[----:B------:R-:W-:Y:S01]  /*17d0*/  SHF.R.S32.HI R13, RZ, 0x1f, R4 ;  /* 0x0000001fff0d7819 */ /* 0x000fe20000011404 */
[----:B------:R-:W-:Y:S01]  /*17e0*/  IMAD.IADD R11, R10, 0x1, -R11 ;  /* 0x000000010a0b7824 */ /* 0x000fe200078e0a0b */
[--C-:B------:R-:W-:Y:S02]  /*17f0*/  SHF.R.S32.HI R0, RZ, 0x1, R8.reuse ;  /* 0x00000001ff007819 */ /* 0x100fe40000011408 */
[----:B------:R-:W-:-:S02]  /*1800*/  SHF.R.S32.HI R7, RZ, 0x1f, R8 ;  /* 0x0000001fff077819 */ /* 0x000fc40000011408 */
[----:B------:R-:W-:Y:S02]  /*1810*/  SHF.R.S32.HI R4, RZ, 0x1, R14 ;  /* 0x00000001ff047819 */ /* 0x000fe4000001140e */
[----:B------:R-:W-:Y:S02]  /*1820*/  LEA.HI R13, R13, R6, RZ, 0x4 ;  /* 0x000000060d0d7211 */ /* 0x000fe400078f20ff */
[----:B------:R-:W-:Y:S02]  /*1830*/  LEA.HI R7, R7, R0, RZ, 0x4 ;  /* 0x0000000007077211 */ /* 0x000fe400078f20ff */
[----:B------:R-:W-:Y:S02]  /*1840*/  LEA.HI R8, R15, R4, RZ, 0x4 ;  /* 0x000000040f087211 */ /* 0x000fe400078f20ff */
[----:B------:R-:W-:Y:S02]  /*1850*/  LOP3.LUT R13, R13, 0x1ffffff0, RZ, 0xc0, !PT ;  /* 0x1ffffff00d0d7812 */ /* 0x000fe400078ec0ff */
[----:B------:R-:W-:-:S02]  /*1860*/  LOP3.LUT R7, R7, 0x1ffffff0, RZ, 0xc0, !PT ;  /* 0x1ffffff007077812 */ /* 0x000fc400078ec0ff */
[----:B------:R-:W-:Y:S01]  /*1870*/  LOP3.LUT R15, R14, 0xfffffffe, RZ, 0xc0, !PT ;  /* 0xfffffffe0e0f7812 */ /* 0x000fe200078ec0ff */
[----:B------:R-:W-:Y:S01]  /*1880*/  IMAD.IADD R6, R6, 0x1, -R13 ;  /* 0x0000000106067824 */ /* 0x000fe200078e0a0d */
[----:B------:R-:W-:Y:S01]  /*1890*/  LOP3.LUT R17, R8, 0x1ffffff0, RZ, 0xc0, !PT ;  /* 0x1ffffff008117812 */ /* 0x000fe200078ec0ff */
[----:B------:R-:W-:Y:S01]  /*18a0*/  IMAD.IADD R226, R0, 0x1, -R7 ;  /* 0x0000000100e27824 */ /* 0x000fe200078e0a07 */
[----:B------:R-:W-:Y:S01]  /*18b0*/  IADD3 R7, -R16, UR4, RZ ;  /* 0x0000000410077c10 */ /* 0x000fe2000fffe1ff */
[----:B------:R-:W-:Y:S02]  /*18c0*/  IMAD.IADD R15, R12, 0x1, -R15 ;  /* 0x000000010c0f7824 */ /* 0x000fe400078e0a0f */
[----:B------:R-:W-:Y:S02]  /*18d0*/  IMAD.IADD R224, R4, 0x1, -R17 ;  /* 0x0000000104e07824 */ /* 0x000fe400078e0a11 */
[----:B------:R-:W-:Y:S02]  /*18e0*/  IMAD R225, R6, 0x8, R11 ;  /* 0x0000000806e17824 */ /* 0x000fe400078e020b */
[----:B------:R-:W-:-:S02]  /*18f0*/  IMAD R226, R226, 0x8, R9 ;  /* 0x00000008e2e27824 */ /* 0x000fc400078e0209 */
[----:B------:R-:W-:Y:S02]  /*1900*/  IMAD R224, R224, 0x8, R15 ;  /* 0x00000008e0e07824 */ /* 0x000fe400078e020f */
[----:B------:R-:W-:Y:S02]  /*1910*/  IMAD.MOV.U32 R4, RZ, RZ, RZ ;  /* 0x000000ffff047224 */ /* 0x000fe400078e00ff */
[----:B------:R-:W-:Y:S02]  /*1920*/  IMAD.MOV.U32 R0, RZ, RZ, RZ ;  /* 0x000000ffff007224 */ /* 0x000fe400078e00ff */
[----:B-1----:R-:W-:-:S07]  /*1930*/  IMAD R6, R19, -0x80, -R16 ;  /* 0xffffff8013067824 */ /* 0x002fce00078e0a10 */
.L_x_1066:
[----:B------:R-:W-:Y:S05]  /*1940*/  YIELD ;  /* 0x0000000000007946 */ /* 0x000fea0003800000 */
[----:B------:R-:W-:-:S06]  /*1950*/  ULOP3.LUT UR4, UR36, 0x1, URZ, 0xfc, !UPT ;  /* 0x0000000124047892 */ /* 0x000fcc000f8efc3f */
[----:B-1----:R-:W-:-:S05]  /*1960*/  IMAD.U32 R8, RZ, RZ, UR4 ;  /* 0x00000004ff087e24 */ /* 0x002fca000f8e00ff */
[----:B------:R-:W-:-:S13]  /*1970*/  ISETP.NE.AND P6, PT, R8, 0x3, PT ;  /* 0x000000030800780c */ /* 0x000fda0003fc5270 */
[----:B------:R-:W-:Y:S05]  /*1980*/  @!P6 BRA `(.L_x_1056) ;  /* 0x000000000004e947 */ /* 0x000fea0003800000 */
[----:B------:R-:W-:Y:S01]  /*1990*/  BPT.TRAP 0x1 ;  /* 0x000000040000795c */ /* 0x000fe20000300000 */
.L_x_1056:
[----:B------:R-:W-:Y:S01]  /*19a0*/  IMAD R8, R0, 0x8, R222 ;  /* 0x0000000800087824 */ /* 0x000fe200078e02de */
[----:B------:R-:W-:-:S04]  /*19b0*/  SHF.L.U32 R21, R4, 0x1f, RZ ;  /* 0x0000001f04157819 */ /* 0x000fc800000006ff */
[----:B------:R1:W2:Y:S01]  /*19c0*/  SYNCS.PHASECHK.TRANS64.TRYWAIT P0, [R8+URZ+0x30c10], R21 ;  /* 0x030c1015080075a7 */ /* 0x0002a2000800017f */
[----:B------:R-:W-:Y:S05]  /*19d0*/  @!P6 BRA `(.L_x_1057) ;  /* 0x000000000004e947 */ /* 0x000fea0003800000 */
[----:B------:R-:W-:Y:S01]  /*19e0*/  BPT.TRAP 0x1 ;  /* 0x000000040000795c */ /* 0x000fe20000300000 */
.L_x_1057:
[----:B------:R-:W-:-:S05]  /*19f0*/  VIADD R9, R222, 0x10000 ;  /* 0x00010000de097836 */ /* 0x000fca0000000000 */
[----:B------:R-:W-:-:S04]  /*1a00*/  SHF.R.U32.HI R9, RZ, 0x4, R9 ;  /* 0x00000004ff097819 */ /* 0x000fc80000011609 */
[----:B------:R-:W-:Y:S01]  /*1a10*/  LOP3.LUT R9, R9, 0x3fff, RZ, 0xc0, !PT ;  /* 0x00003fff09097812 */ /* 0x000fe200078ec0ff */
[----:B--2---:R-:W-:Y:S06]  /*1a20*/  @P0 BRA `(.L_x_1058) ;  /* 0x0000000000080947 */ /* 0x004fec0003800000 */
[----:B------:R-:W2:Y:S02]  /*1a30*/  SYNCS.PHASECHK.TRANS64.TRYWAIT P0, [R8+URZ+0x30c10], R21 ;  /* 0x030c1015080075a7 */ /* 0x000ea4000800017f */
[----:B--2---:R-:W-:Y:S05]  /*1a40*/  @!P0 BRA `(.L_x_1059) ;  /* 0x000000f800988947 */ /* 0x004fea0003800000 */
.L_x_1058:
[----:B------:R-:W-:Y:S05]  /*1a50*/  WARPSYNC.ALL ;  /* 0x0000000000007948 */ /* 0x000fea0003800000 */
[----:B------:R-:W-:Y:S01]  /*1a60*/  LOP3.LUT R11, R9, 0x10000, RZ, 0xfc, !PT ;  /* 0x00010000090b7812 */ /* 0x000fe200078efcff */
[----:B------:R-:W-:Y:S01]  /*1a70*/  IMAD R10, R233, 0x2000, R222 ;  /* 0x00002000e90a7824 */ /* 0x000fe200078e02de */
[----:B------:R-:W-:-:S03]  /*1a80*/  WARPGROUP.ARRIVE ;  /* 0x00000000000079c5 */ /* 0x000fc60000000000 */
[----:B------:R-:W-:Y:S01]  /*1a90*/  IMAD R11, R0, 0x400, R11 ;  /* 0x00000400000b7824 */ /* 0x000fe200078e020b */
[----:B------:R-:W-:Y:S01]  /*1aa0*/  UMOV UR7, 0x40000040 ;  /* 0x4000004000077882 */ /* 0x000fe20000000000 */
[----:B------:R-:W-:Y:S01]  /*1ab0*/  UMOV UR5, 0x40000040 ;  /* 0x4000004000057882 */ /* 0x000fe20000000000 */
[----:B------:R-:W-:Y:S01]  /*1ac0*/  R2UR UR9, R10 ;  /* 0x000000000a0972ca */ /* 0x000fe200000e0000 */
[C---:B------:R-:W-:Y:S01]  /*1ad0*/  IMAD R10, R0.reuse, 0x80, R229 ;  /* 0x00000080000a7824 */ /* 0x040fe200078e02e5 */
[----:B------:R-:W-:Y:S01]  /*1ae0*/  R2UR UR8, R11 ;  /* 0x000000000b0872ca */ /* 0x000fe200000e0000 */
[C---:B------:R-:W-:Y:S02]  /*1af0*/  IMAD R12, R0.reuse, 0x80, R226 ;  /* 0x00000080000c7824 */ /* 0x040fe400078e02e2 */
[C---:B------:R-:W-:Y:S02]  /*1b00*/  IMAD R14, R0.reuse, 0x80, R225 ;  /* 0x00000080000e7824 */ /* 0x040fe400078e02e1 */
[----:B------:R-:W-:-:S02]  /*1b10*/  IMAD R16, R0, 0x80, R224 ;  /* 0x0000008000107824 */ /* 0x000fc400078e02e0 */
[C---:B------:R-:W-:Y:S02]  /*1b20*/  IMAD R11, R3.reuse, 0x2, R10 ;  /* 0x00000002030b7824 */ /* 0x040fe400078e020a */
[C---:B------:R-:W-:Y:S02]  /*1b30*/  IMAD R15, R3.reuse, 0x2, R12 ;  /* 0x00000002030f7824 */ /* 0x040fe400078e020c */
[----:B------:R-:W-:Y:S01]  /*1b40*/  USHF.R.U32.HI UR4, URZ, 0x4, UR9 ;  /* 0x000000043f047899 */ /* 0x000fe20008011609 */
[C---:B------:R-:W-:Y:S01]  /*1b50*/  IMAD R13, R3.reuse, 0x2, R14 ;  /* 0x00000002030d7824 */ /* 0x040fe200078e020e */
[----:B------:R-:W-:Y:S01]  /*1b60*/  UMOV UR6, UR8 ;  /* 0x0000000800067c82 */ /* 0x000fe20008000000 */
[----:B------:R-:W-:Y:S01]  /*1b70*/  IMAD R19, R3, 0x2, R16 ;  /* 0x0000000203137824 */ /* 0x000fe200078e0210 */
[----:B------:R-:W-:Y:S01]  /*1b80*/  ULOP3.LUT UR4, UR4, 0x3fff, URZ, 0xc0, !UPT ;  /* 0x00003fff04047892 */ /* 0x000fe2000f8ec03f */
[--C-:B------:R-:W-:Y:S02]  /*1b90*/  IMAD R20, R11, 0x4, R222.reuse ;  /* 0x000000040b147824 */ /* 0x100fe400078e02de */
[--C-:B------:R-:W-:Y:S01]  /*1ba0*/  IMAD R17, R15, 0x4, R222.reuse ;  /* 0x000000040f117824 */ /* 0x100fe200078e02de */
[----:B------:R-:W-:Y:S01]  /*1bb0*/  ULOP3.LUT UR10, UR4, 0x10000, URZ, 0xfc, !UPT ;  /* 0x00010000040a7892 */ /* 0x000fe2000f8efc3f */
[----:B------:R-:W-:-:S02]  /*1bc0*/  IMAD R12, R13, 0x4, R222 ;  /* 0x000000040d0c7824 */ /* 0x000fc400078e02de */
[----:B------:R-:W-:Y:S02]  /*1bd0*/  IMAD R16, R19, 0x4, R222 ;  /* 0x0000000413107824 */ /* 0x000fe400078e02de */
[----:B------:R-:W-:Y:S02]  /*1be0*/  VIADD R18, R222, 0x20000 ;  /* 0x00020000de127836 */ /* 0x000fe40000000000 */
[----:B------:R-:W-:Y:S02]  /*1bf0*/  UMOV UR4, UR10 ;  /* 0x0000000a00047c82 */ /* 0x000fe40008000000 */
[----:B------:R-:W-:Y:S01]  /*1c00*/  HGMMA.64x128x16.F32.BF16 R88, gdesc[UR4], RZ, !UPT, gsb0 ;  /* 0x01e00000045879f0 */ /* 0x000fe2000c0018ff */
[----:B------:R-:W-:Y:S01]  /*1c10*/  UIADD3 UR6, UR8, 0x2, URZ ;  /* 0x0000000208067890 */ /* 0x000fe2000fffe03f */
[--C-:B------:R-:W-:Y:S01]  /*1c20*/  IMAD R10, R11, 0x4, R18.reuse ;  /* 0x000000040b0a7824 */ /* 0x100fe200078e0212 */
[----:B------:R-:W-:Y:S01]  /*1c30*/  UIADD3 UR4, UR10, 0x2, URZ ;  /* 0x000000020a047890 */ /* 0x000fe2000fffe03f */
[--C-:B------:R-:W-:Y:S01]  /*1c40*/  IMAD R15, R15, 0x4, R18.reuse ;  /* 0x000000040f0f7824 */ /* 0x100fe200078e0212 */
[----:B------:R-:W-:Y:S01]  /*1c50*/  UMOV UR7, 0x40000040 ;  /* 0x4000004000077882 */ /* 0x000fe20000000000 */
[----:B------:R-:W-:Y:S01]  /*1c60*/  UMOV UR5, 0x40000040 ;  /* 0x4000004000057882 */ /* 0x000fe20000000000 */
[----:B------:R-:W-:-:S02]  /*1c70*/  IMAD R14, R13, 0x4, R18 ;  /* 0x000000040d0e7824 */ /* 0x000fc400078e0212 */
[----:B------:R-:W-:Y:S01]  /*1c80*/  IMAD R11, R19, 0x4, R18 ;  /* 0x00000004130b7824 */ /* 0x000fe200078e0212 */
        /* <DEDUP_REMOVED lines=24> */
.L_x_1060:
[----:B------:R1:W1:Y:S01]  /*1e10*/  SYNCS.PHASECHK.TRANS64.TRYWAIT P0, [R8+URZ+0x30c30], R21 ;  /* 0x030c3015080075a7 */ /* 0x000262000800017f */
[----:B------:R-:W-:Y:S05]  /*1e20*/  @!P6 BRA `(.L_x_1061) ;  /* 0x000000000004e947 */ /* 0x000fea0003800000 */
[----:B------:R-:W-:Y:S01]  /*1e30*/  BPT.TRAP 0x1 ;  /* 0x000000040000795c */ /* 0x000fe20000300000 */
.L_x_1061:
[----:B------:R-:W-:-:S05]  /*1e40*/  VIADD R13, R222, 0x18000 ;  /* 0x00018000de0d7836 */ /* 0x000fca0000000000 */
[----:B------:R-:W-:-:S04]  /*1e50*/  SHF.R.U32.HI R13, RZ, 0x4, R13 ;  /* 0x00000004ff0d7819 */ /* 0x000fc8000001160d */
[----:B------:R-:W-:-:S04]  /*1e60*/  LOP3.LUT R13, R13, 0x3fff, RZ, 0xc0, !PT ;  /* 0x00003fff0d0d7812 */ /* 0x000fc800078ec0ff */
[----:B------:R-:W-:Y:S01]  /*1e70*/  LOP3.LUT R19, R13, 0x10000, RZ, 0xfc, !PT ;  /* 0x000100000d137812 */ /* 0x000fe200078efcff */
[----:B-1----:R-:W-:Y:S06]  /*1e80*/  @P0 BRA `(.L_x_1062) ;  /* 0x0000000000080947 */ /* 0x002fec0003800000 */
[----:B------:R-:W1:Y:S02]  /*1e90*/  SYNCS.PHASECHK.TRANS64.TRYWAIT P0, [R8+URZ+0x30c30], R21 ;  /* 0x030c3015080075a7 */ /* 0x000e64000800017f */
[----:B-1----:R-:W-:Y:S05]  /*1ea0*/  @!P0 BRA `(.L_x_1063) ;  /* 0x000000f400948947 */ /* 0x002fea0003800000 */
.L_x_1062:
[----:B------:R-:W-:Y:S01]  /*1eb0*/  UIADD3 UR9, UR9, 0x4000, URZ ;  /* 0x0000400009097890 */ /* 0x000fe2000fffe03f */
[C---:B------:R-:W-:Y:S01]  /*1ec0*/  IMAD R19, R0.reuse, 0x400, R19 ;  /* 0x0000040000137824 */ /* 0x040fe200078e0213 */
[----:B------:R-:W-:Y:S01]  /*1ed0*/  WARPGROUP.ARRIVE ;  /* 0x00000000000079c5 */ /* 0x000fe20000000000 */
[----:B------:R-:W-:Y:S01]  /*1ee0*/  UMOV UR7, 0x40000040 ;  /* 0x4000004000077882 */ /* 0x000fe20000000000 */
[----:B------:R-:W-:Y:S01]  /*1ef0*/  USHF.R.U32.HI UR9, URZ, 0x4, UR9 ;  /* 0x000000043f097899 */ /* 0x000fe20008011609 */
[----:B------:R-:W-:Y:S01]  /*1f00*/  IMAD R13, R0, 0x400, R13 ;  /* 0x00000400000d7824 */ /* 0x000fe200078e020d */
[----:B------:R-:W-:Y:S01]  /*1f10*/  R2UR UR8, R19 ;  /* 0x00000000130872ca */ /* 0x000fe200000e0000 */
[----:B------:R-:W-:Y:S01]  /*1f20*/  UMOV UR5, 0x40000040 ;  /* 0x4000004000057882 */ /* 0x000fe20000000000 */
[----:B------:R-:W-:Y:S01]  /*1f30*/  ULOP3.LUT UR9, UR9, 0x3fff, URZ, 0xc0, !UPT ;  /* 0x00003fff09097892 */ /* 0x000fe2000f8ec03f */
[----:B------:R-:W2:Y:S01]  /*1f40*/  LDC.64 R18, c[0x0][0x748] ;  /* 0x0001d200ff127b82 */ /* 0x000ea20000000a00 */
[----:B------:R-:W-:Y:S01]  /*1f50*/  VIADD R221, R5, 0x4 ;  /* 0x0000000405dd7836 */ /* 0x000fe20000000000 */
[----:B------:R-:W-:Y:S01]  /*1f60*/  R2UR UR10, R13 ;  /* 0x000000000d0a72ca */ /* 0x000fe200000e0000 */
[----:B------:R-:W-:Y:S01]  /*1f70*/  ULOP3.LUT UR9, UR9, 0x10000, URZ, 0xfc, !UPT ;  /* 0x0001000009097892 */ /* 0x000fe2000f8efc3f */
[C---:B------:R-:W-:Y:S01]  /*1f80*/  ISETP.GT.AND P2, PT, R6.reuse, RZ, PT ;  /* 0x000000ff0600720c */ /* 0x040fe20003f44270 */
[----:B---3--:R-:W1:Y:S01]  /*1f90*/  SHFL.IDX PT, R23, R20, R5, 0x1f ;  /* 0x00001f0514177589 */ /* 0x008e6200000e0000 */
[----:B------:R-:W-:Y:S01]  /*1fa0*/  ISETP.GT.AND P1, PT, R7, RZ, PT ;  /* 0x000000ff0700720c */ /* 0x000fe20003f24270 */
[----:B------:R-:W-:Y:S01]  /*1fb0*/  ULDC UR11, c[0x0][0x744] ;  /* 0x0001d100000b7ab9 */ /* 0x000fe20000000800 */
[----:B------:R-:W-:Y:S01]  /*1fc0*/  ISETP.GT.AND P0, PT, R6, 0x8, PT ;  /* 0x000000080600780c */ /* 0x000fe20003f04270 */
[----:B------:R-:W-:Y:S01]  /*1fd0*/  VIADD R220, R5, 0x8 ;  /* 0x0000000805dc7836 */ /* 0x000fe20000000000 */
[----:B------:R-:W-:Y:S01]  /*1fe0*/  UMOV UR6, UR8 ;  /* 0x0000000800067c82 */ /* 0x000fe20008000000 */
[----:B------:R-:W-:Y:S01]  /*1ff0*/  UMOV UR4, UR9 ;  /* 0x0000000900047c82 */ /* 0x000fe20008000000 */
[----:B------:R-:W-:Y:S01]  /*2000*/  ISETP.GT.AND P3, PT, R7, 0x8, PT ;  /* 0x000000080700780c */ /* 0x000fe20003f64270 */
[----:B------:R-:W-:Y:S01]  /*2010*/  HGMMA.64x128x16.F32.BF16 R24, gdesc[UR4], RZ, !UPT, gsb0 ;  /* 0x01e00000041879f0 */ /* 0x000fe2000c0018ff */
[----:B------:R-:W-:Y:S01]  /*2020*/  ULDC UR4, c[0x0][0x280] ;  /* 0x0000a00000047ab9 */ /* 0x000fe20000000800 */
[----:B------:R-:W-:-:S02]  /*2030*/  UIADD3 UR6, UR8, 0x2, URZ ;  /* 0x0000000208067890 */ /* 0x000fc4000fffe03f */
[----:B------:R-:W-:Y:S01]  /*2040*/  ULEA UR4, UR38, -UR4, 0x7 ;  /* 0x8000000426047291 */ /* 0x000fe2000f8e383f */
[----:B------:R-:W-:Y:S01]  /*2050*/  UMOV UR7, 0x40000040 ;  /* 0x4000004000077882 */ /* 0x000fe20000000000 */
[----:B------:R-:W-:-:S04]  /*2060*/  UMOV UR5, 0x40000040 ;  /* 0x4000004000057882 */ /* 0x000fc80000000000 */
[----:B------:R-:W-:Y:S01]  /*2070*/  LEA R22, R3, UR4, 0x1 ;  /* 0x0000000403167c11 */ /* 0x000fe2000f8e08ff */
[----:B------:R-:W-:-:S04]  /*2080*/  UIADD3 UR4, UR9, 0x2, URZ ;  /* 0x0000000209047890 */ /* 0x000fc8000fffe03f */
[----:B------:R-:W-:-:S04]  /*2090*/  IMAD.IADD R22, R7, 0x1, R22 ;  /* 0x0000000107167824 */ /* 0x000fc800078e0216 */
[--C-:B--2---:R-:W-:Y:S01]  /*20a0*/  IMAD.IADD R21, R18, 0x1, -R22.reuse ;  /* 0x0000000112157824 */ /* 0x104fe200078e0a16 */
[--C-:B------:R-:W-:Y:S02]  /*20b0*/  IADD3 R217, RZ, -R22, -R19.reuse ;  /* 0x80000016ffd97210 */ /* 0x100fe40007ffe813 */
[----:B------:R-:W-:Y:S02]  /*20c0*/  IADD3 R216, -R22, 0x8, -R19 ;  /* 0x0000000816d87810 */ /* 0x000fe40007ffe913 */
[----:B------:R-:W-:Y:S02]  /*20d0*/  IADD3 R13, R18, 0x8, -R22 ;  /* 0x00000008120d7810 */ /* 0x000fe40007ffe816 */
[----:B------:R-:W2:Y:S01]  /*20e0*/  SHFL.IDX PT, R22, R20, R221, 0x1f ;  /* 0x00001fdd14167589 */ /* 0x000ea200000e0000 */
[----:B------:R-:W-:Y:S02]  /*20f0*/  SEL R21, R21, 0x80, !P2 ;  /* 0x0000008015157807 */ /* 0x000fe40005000000 */
[----:B------:R-:W-:-:S02]  /*2100*/  SEL R13, R13, 0x80, !P0 ;  /* 0x000000800d0d7807 */ /* 0x000fc40004000000 */
[----:B------:R-:W-:Y:S02]  /*2110*/  SEL R19, R217, 0x80, P1 ;  /* 0x00000080d9137807 */ /* 0x000fe40000800000 */
[C---:B------:R-:W-:Y:S02]  /*2120*/  ISETP.GE.AND P1, PT, R21.reuse, RZ, PT ;  /* 0x000000ff1500720c */ /* 0x040fe40003f26270 */
[----:B------:R-:W-:Y:S02]  /*2130*/  ISETP.GE.AND P2, PT, R21, 0x1, PT ;  /* 0x000000011500780c */ /* 0x000fe40003f46270 */
[----:B------:R-:W-:Y:S02]  /*2140*/  SEL R18, R216, 0x80, P3 ;  /* 0x00000080d8127807 */ /* 0x000fe40001800000 */
[----:B------:R-:W-:Y:S02]  /*2150*/  ISETP.GE.AND P0, PT, R13, 0x1, PT ;  /* 0x000000010d00780c */ /* 0x000fe40003f06270 */
[----:B------:R-:W-:-:S02]  /*2160*/  ISETP.GT.OR P1, PT, R19, RZ, !P1 ;  /* 0x000000ff1300720c */ /* 0x000fc40004f24670 */
[----:B------:R-:W-:Y:S02]  /*2170*/  ISETP.GT.OR P2, PT, R19, 0x1, !P2 ;  /* 0x000000011300780c */ /* 0x000fe40005744670 */
[----:B------:R-:W-:Y:S02]  /*2180*/  ISETP.GT.OR P0, PT, R18, 0x1, !P0 ;  /* 0x000000011200780c */ /* 0x000fe40004704670 */
[----:B------:R-:W-:Y:S02]  /*2190*/  ISETP.GE.AND P3, PT, R13, RZ, PT ;  /* 0x000000ff0d00720c */ /* 0x000fe40003f66270 */
[----:B------:R-:W-:Y:S02]  /*21a0*/  FSEL R216, R88, -INF , !P1 ;  /* 0xff80000058d87808 */ /* 0x000fe40004800000 */
[----:B------:R-:W-:Y:S02]  /*21b0*/  ISETP.GE.AND P1, PT, R21, 0x8, PT ;  /* 0x000000081500780c */ /* 0x000fe40003f26270 */
[----:B------:R-:W-:Y:S01]  /*21c0*/  FSEL R89, R89, -INF , !P2 ;  /* 0xff80000059597808 */ /* 0x000fe20005000000 */
[----:B-1----:R-:W-:Y:S01]  /*21d0*/  FFMA.FTZ R216, R216, UR11, -R23 ;  /* 0x0000000bd8d87c23 */ /* 0x002fe20008010817 */
[----:B------:R-:W-:-:S02]  /*21e0*/  FSEL R91, R91, -INF , !P0 ;  /* 0xff8000005b5b7808 */ /* 0x000fc40004000000 */
[----:B------:R-:W-:Y:S01]  /*21f0*/  ISETP.GT.OR P3, PT, R18, RZ, !P3 ;  /* 0x000000ff1200720c */ /* 0x000fe20005f64670 */
[--C-:B--2---:R-:W-:Y:S01]  /*2200*/  FFMA.FTZ R218, R89, UR11, -R22.reuse ;  /* 0x0000000b59da7c23 */ /* 0x104fe20008010816 */
[----:B------:R-:W-:Y:S01]  /*2210*/  ISETP.GE.AND P4, PT, R21, 0x18, PT ;  /* 0x000000181500780c */ /* 0x000fe20003f86270 */
[----:B------:R-:W-:Y:S01]  /*2220*/  FFMA.FTZ R89, R91, UR11, -R22 ;  /* 0x0000000b5b597c23 */ /* 0x000fe20008010816 */
[----:B------:R-:W-:Y:S01]  /*2230*/  ISETP.GT.OR P1, PT, R19, 0x8, !P1 ;  /* 0x000000081300780c */ /* 0x000fe20004f24670 */
[----:B------:R-:W-:Y:S01]  /*2240*/  VIADD R22, R5, 0xc ;  /* 0x0000000c05167836 */ /* 0x000fe20000000000 */
[----:B------:R-:W-:Y:S01]  /*2250*/  FSEL R88, R90, -INF , !P3 ;  /* 0xff8000005a587808 */ /* 0x000fe20005800000 */
[----:B------:R-:W1:Y:S01]  /*2260*/  SHFL.IDX PT, R91, R20, R220, 0x1f ;  /* 0x00001fdc145b7589 */ /* 0x000e6200000e0000 */
[----:B------:R-:W-:Y:S01]  /*2270*/  ISETP.GT.OR P4, PT, R19, 0x18, !P4 ;  /* 0x000000181300780c */ /* 0x000fe20006784670 */
[----:B------:R-:W2:Y:S01]  /*2280*/  MUFU.EX2 R216, R216 ;  /* 0x000000d800d87308 */ /* 0x000ea20000000800 */
[----:B------:R-:W-:Y:S01]  /*2290*/  FSEL R90, R92, -INF , !P1 ;  /* 0xff8000005c5a7808 */ /* 0x000fe20004800000 */
[----:B------:R-:W-:Y:S01]  /*22a0*/  FFMA.FTZ R88, R88, UR11, -R23 ;  /* 0x0000000b58587c23 */ /* 0x000fe20008010817 */
[----:B------:R-:W-:Y:S01]  /*22b0*/  ISETP.GE.AND P1, PT, R13, 0x10, PT ;  /* 0x000000100d00780c */ /* 0x000fe20003f26270 */
[----:B------:R-:W-:Y:S01]  /*22c0*/  SHFL.IDX PT, R219, R20, R22, 0x1f ;  /* 0x00001f1614db7589 */ /* 0x000fe200000e0000 */
[----:B------:R-:W-:Y:S01]  /*22d0*/  FSEL R100, R100, -INF , !P4 ;  /* 0xff80000064647808 */ /* 0x000fe20006000000 */
[----:B------:R-:W-:Y:S01]  /*22e0*/  VIADD R23, R5, 0x10 ;  /* 0x0000001005177836 */ /* 0x000fe20000000000 */
[----:B------:R-:W-:-:S02]  /*22f0*/  ISETP.GE.AND P4, PT, R21, 0x30, PT ;  /* 0x000000301500780c */ /* 0x000fc40003f86270 */
[----:B------:R-:W-:Y:S02]  /*2300*/  ISETP.GE.AND P0, PT, R13, 0x9, PT ;  /* 0x000000090d00780c */ /* 0x000fe40003f06270 */
[----:B------:R-:W-:Y:S01]  /*2310*/  ISETP.GE.AND P2, PT, R21, 0x9, PT ;  /* 0x000000091500780c */ /* 0x000fe20003f46270 */
[----:B------:R-:W3:Y:S01]  /*2320*/  SHFL.IDX PT, R217, R20, R23, 0x1f ;  /* 0x00001f1714d97589 */ /* 0x000ee200000e0000 */
[----:B------:R-:W-:Y:S01]  /*2330*/  ISETP.GT.OR P1, PT, R18, 0x10, !P1 ;  /* 0x000000101200780c */ /* 0x000fe20004f24670 */
[----:B------:R-:W-:Y:S01]  /*2340*/  MUFU.EX2 R88, R88 ;  /* 0x0000005800587308 */ /* 0x000fe20000000800 */
[----:B------:R-:W-:Y:S02]  /*2350*/  ISETP.GT.OR P4, PT, R19, 0x30, !P4 ;  /* 0x000000301300780c */ /* 0x000fe40006784670 */
[----:B------:R-:W-:Y:S02]  /*2360*/  FSEL R98, R98, -INF , !P1 ;  /* 0xff80000062627808 */ /* 0x000fe40004800000 */
[----:B------:R-:W-:-:S02]  /*2370*/  ISETP.GE.AND P1, PT, R21, 0x11, PT ;  /* 0x000000111500780c */ /* 0x000fc40003f26270 */
[----:B------:R-:W-:Y:S01]  /*2380*/  FSEL R112, R112, -INF , !P4 ;  /* 0xff80000070707808 */ /* 0x000fe20006000000 */
[----:B-1----:R-:W-:Y:S01]  /*2390*/  FFMA.FTZ R90, R90, UR11, -R91 ;  /* 0x0000000b5a5a7c23 */ /* 0x002fe2000801085b */
[----:B------:R-:W-:Y:S01]  /*23a0*/  ISETP.GE.AND P4, PT, R21, 0x48, PT ;  /* 0x000000481500780c */ /* 0x000fe20003f86270 */
[----:B------:R-:W-:Y:S01]  /*23b0*/  MUFU.EX2 R89, R89 ;  /* 0x0000005900597308 */ /* 0x000fe20000000800 */
[----:B------:R-:W-:Y:S02]  /*23c0*/  ISETP.GT.OR P1, PT, R19, 0x11, !P1 ;  /* 0x000000111300780c */ /* 0x000fe40004f24670 */
[----:B------:R-:W-:Y:S02]  /*23d0*/  ISETP.GE.AND P3, PT, R13, 0x8, PT ;  /* 0x000000080d00780c */ /* 0x000fe40003f66270 */
[----:B------:R-:W-:Y:S02]  /*23e0*/  ISETP.GT.OR P0, PT, R18, 0x9, !P0 ;  /* 0x000000091200780c */ /* 0x000fe40004704670 */
[----:B------:R-:W-:-:S02]  /*23f0*/  ISETP.GT.OR P4, PT, R19, 0x48, !P4 ;  /* 0x000000481300780c */ /* 0x000fc40006784670 */
[----:B------:R-:W-:Y:S01]  /*2400*/  ISETP.GE.AND P5, PT, R21, 0x19, PT ;  /* 0x000000191500780c */ /* 0x000fe20003fa6270 */
[----:B------:R-:W-:Y:S02]  /*2410*/  WARPGROUP.DEPBAR.LE gsb0, 0x0 ;  /* 0x00008000000079c5 */ /* 0x000fe40000010000 */
[----:B------:R-:W-:Y:S01]  /*2420*/  WARPGROUP.ARRIVE ;  /* 0x00000000000079c5 */ /* 0x000fe20000000000 */
[----:B------:R-:W-:Y:S01]  /*2430*/  FSEL R97, R97, -INF , !P1 ;  /* 0xff80000061617808 */ /* 0x000fe20004800000 */
[----:B----4-:R-:W-:Y:S01]  /*2440*/  SHFL.IDX PT, R230, R17, R22, 0x1f ;  /* 0x00001f1611e67589 */ /* 0x010fe200000e0000 */
[----:B------:R-:W-:Y:S01]  /*2450*/  ISETP.GE.AND P1, PT, R21, 0x29, PT ;  /* 0x000000291500780c */ /* 0x000fe20003f26270 */
[----:B------:R-:W-:Y:S01]  /*2460*/  MUFU.EX2 R90, R90 ;  /* 0x0000005a005a7308 */ /* 0x000fe20000000800 */
[----:B------:R-:W-:Y:S01]  /*2470*/  ISETP.GT.OR P2, PT, R19, 0x9, !P2 ;  /* 0x000000091300780c */ /* 0x000fe20005744670 */
[----:B------:R-:W-:Y:S01]  /*2480*/  HGMMA.64x128x16.F32.BF16 R24, gdesc[UR4], R24, gsb0 ;  /* 0x01e00000041879f0 */ /* 0x000fe20008001818 */
[----:B------:R-:W-:Y:S01]  /*2490*/  UIADD3 UR6, UR8, 0x4, URZ ;  /* 0x0000000408067890 */ /* 0x000fe2000fffe03f */
[----:B------:R-:W-:Y:S01]  /*24a0*/  ISETP.GT.OR P3, PT, R18, 0x8, !P3 ;  /* 0x000000081200780c */ /* 0x000fe20005f64670 */
[----:B------:R-:W-:Y:S01]  /*24b0*/  UIADD3 UR4, UR9, 0x4, URZ ;  /* 0x0000000409047890 */ /* 0x000fe2000fffe03f */
[----:B------:R-:W-:Y:S01]  /*24c0*/  FSEL R228, R95, -INF , !P0 ;  /* 0xff8000005fe47808 */ /* 0x000fe20004000000 */
[----:B------:R-:W-:Y:S01]  /*24d0*/  UMOV UR7, 0x40000040 ;  /* 0x4000004000077882 */ /* 0x000fe20000000000 */
[----:B------:R-:W-:Y:S01]  /*24e0*/  UMOV UR5, 0x40000040 ;  /* 0x4000004000057882 */ /* 0x000fe20000000000 */
[----:B------:R-:W-:Y:S01]  /*24f0*/  FSEL R124, R124, -INF , !P4 ;  /* 0xff8000007c7c7808 */ /* 0x000fe20006000000 */
[----:B---3--:R-:W-:Y:S01]  /*2500*/  FFMA.FTZ R95, R98, UR11, -R217 ;  /* 0x0000000b625f7c23 */ /* 0x008fe200080108d9 */
[----:B------:R-:W-:-:S02]  /*2510*/  ISETP.GE.AND P0, PT, R21, 0x10, PT ;  /* 0x000000101500780c */ /* 0x000fc40003f06270 */
[----:B------:R-:W-:Y:S02]  /*2520*/  ISETP.GE.AND P4, PT, R21, 0x60, PT ;  /* 0x000000601500780c */ /* 0x000fe40003f86270 */
[----:B------:R-:W-:Y:S01]  /*2530*/  ISETP.GT.OR P1, PT, R19, 0x29, !P1 ;  /* 0x000000291300780c */ /* 0x000fe20004f24670 */
[----:B------:R-:W-:Y:S01]  /*2540*/  MUFU.EX2 R95, R95 ;  /* 0x0000005f005f7308 */ /* 0x000fe20000000800 */
[----:B------:R-:W-:Y:S02]  /*2550*/  FSEL R94, R94, -INF , !P3 ;  /* 0xff8000005e5e7808 */ /* 0x000fe40005800000 */
[----:B------:R-:W-:Y:S01]  /*2560*/  FSEL R92, R93, -INF , !P2 ;  /* 0xff8000005d5c7808 */ /* 0x000fe20005000000 */
[----:B------:R-:W-:Y:S01]  /*2570*/  FFMA.FTZ R93, R228, UR11, -R219 ;  /* 0x0000000be45d7c23 */ /* 0x000fe200080108db */
[C---:B------:R-:W-:Y:S01]  /*2580*/  ISETP.GT.OR P0, PT, R19.reuse, 0x10, !P0 ;  /* 0x000000101300780c */ /* 0x040fe20004704670 */
[----:B------:R-:W-:Y:S01]  /*2590*/  FFMA.FTZ R91, R94, UR11, -R91 ;  /* 0x0000000b5e5b7c23 */ /* 0x000fe2000801085b */
[----:B------:R-:W-:Y:S01]  /*25a0*/  ISETP.GT.OR P4, PT, R19, 0x60, !P4 ;  /* 0x000000601300780c */ /* 0x000fe20006784670 */
[----:B------:R-:W-:Y:S01]  /*25b0*/  FFMA.FTZ R92, R92, UR11, -R219 ;  /* 0x0000000b5c5c7c23 */ /* 0x000fe200080108db */
[----:B------:R-:W-:Y:S01]  /*25c0*/  FSEL R109, R109, -INF , !P1 ;  /* 0xff8000006d6d7808 */ /* 0x000fe20004800000 */
[----:B------:R-:W-:Y:S01]  /*25d0*/  VIADD R219, R5, 0x14 ;  /* 0x0000001405db7836 */ /* 0x000fe20000000000 */
[----:B------:R-:W-:Y:S01]  /*25e0*/  ISETP.GE.AND P1, PT, R21, 0x41, PT ;  /* 0x000000411500780c */ /* 0x000fe20003f26270 */
[----:B------:R-:W-:Y:S01]  /*25f0*/  MUFU.EX2 R91, R91 ;  /* 0x0000005b005b7308 */ /* 0x000fe20000000800 */
[----:B------:R-:W-:-:S02]  /*2600*/  FSEL R94, R96, -INF , !P0 ;  /* 0xff800000605e7808 */ /* 0x000fc40004000000 */
[----:B------:R-:W-:Y:S01]  /*2610*/  FSEL R136, R136, -INF , !P4 ;  /* 0xff80000088887808 */ /* 0x000fe20006000000 */
[----:B------:R-:W1:Y:S01]  /*2620*/  SHFL.IDX PT, R98, R20, R219, 0x1f ;  /* 0x00001fdb14627589 */ /* 0x000e6200000e0000 */
[----:B------:R-:W-:Y:S01]  /*2630*/  ISETP.GE.AND P4, PT, R13, 0x18, PT ;  /* 0x000000180d00780c */ /* 0x000fe20003f86270 */
[----:B------:R-:W-:Y:S01]  /*2640*/  FFMA.FTZ R94, R94, UR11, -R217 ;  /* 0x0000000b5e5e7c23 */ /* 0x000fe200080108d9 */
[----:B------:R-:W-:Y:S01]  /*2650*/  ISETP.GT.OR P1, PT, R19, 0x41, !P1 ;  /* 0x000000411300780c */ /* 0x000fe20004f24670 */
[----:B------:R-:W-:Y:S01]  /*2660*/  MUFU.EX2 R93, R93 ;  /* 0x0000005d005d7308 */ /* 0x000fe20000000800 */
[----:B------:R-:W-:Y:S02]  /*2670*/  ISETP.GT.OR P4, PT, R18, 0x18, !P4 ;  /* 0x000000181200780c */ /* 0x000fe40006784670 */
[----:B------:R-:W-:Y:S02]  /*2680*/  FSEL R217, R121, -INF , !P1 ;  /* 0xff80000079d97808 */ /* 0x000fe40004800000 */
[----:B------:R-:W-:-:S02]  /*2690*/  ISETP.GE.AND P1, PT, R21, 0x59, PT ;  /* 0x000000591500780c */ /* 0x000fc40003f26270 */
[----:B------:R-:W-:Y:S01]  /*26a0*/  FSEL R96, R102, -INF , !P4 ;  /* 0xff80000066607808 */ /* 0x000fe20006000000 */
[----:B------:R3:W4:Y:S01]  /*26b0*/  MUFU.EX2 R121, R218 ;  /* 0x000000da00797308 */ /* 0x0007220000000800 */
[----:B------:R-:W-:Y:S02]  /*26c0*/  ISETP.GE.AND P4, PT, R13, 0x21, PT ;  /* 0x000000210d00780c */ /* 0x000fe40003f86270 */
[C---:B------:R-:W-:Y:S02]  /*26d0*/  ISETP.GT.OR P1, PT, R19.reuse, 0x59, !P1 ;  /* 0x000000591300780c */ /* 0x040fe40004f24670 */
[----:B------:R-:W-:Y:S02]  /*26e0*/  ISETP.GT.OR P5, PT, R19, 0x19, !P5 ;  /* 0x000000191300780c */ /* 0x000fe40006fa4670 */
[----:B------:R-:W-:Y:S01]  /*26f0*/  ISETP.GT.OR P4, PT, R18, 0x21, !P4 ;  /* 0x000000211200780c */ /* 0x000fe20006784670 */
[----:B------:R-:W-:Y:S01]  /*2700*/  MUFU.EX2 R94, R94 ;  /* 0x0000005e005e7308 */ /* 0x000fe20000000800 */
[----:B------:R-:W-:Y:S01]  /*2710*/  FSEL R133, R133, -INF , !P1 ;  /* 0xff80000085857808 */ /* 0x000fe20004800000 */
[----:B---3--:R-:W-:Y:S01]  /*2720*/  VIADD R218, R5, 0x18 ;  /* 0x0000001805da7836 */ /* 0x008fe20000000000 */
[----:B------:R-:W-:-:S02]  /*2730*/  ISETP.GE.AND P1, PT, R13, 0x11, PT ;  /* 0x000000110d00780c */ /* 0x000fc40003f26270 */
[----:B------:R-:W-:Y:S02]  /*2740*/  FSEL R101, R101, -INF , !P5 ;  /* 0xff80000065657808 */ /* 0x000fe40006800000 */
[----:B------:R-:W-:Y:S01]  /*2750*/  FSEL R227, R107, -INF , !P4 ;  /* 0xff8000006be37808 */ /* 0x000fe20006000000 */
[----:B------:R-:W3:Y:S01]  /*2760*/  SHFL.IDX PT, R228, R20, R218, 0x1f ;  /* 0x00001fda14e47589 */ /* 0x000ee200000e0000 */
[----:B------:R-:W-:Y:S01]  /*2770*/  ISETP.GE.AND P5, PT, R21, 0x31, PT ;  /* 0x000000311500780c */ /* 0x000fe20003fa6270 */
[----:B------:R-:W-:Y:S01]  /*2780*/  MUFU.EX2 R92, R92 ;  /* 0x0000005c005c7308 */ /* 0x000fe20000000800 */
[----:B------:R-:W-:Y:S02]  /*2790*/  ISETP.GE.AND P4, PT, R13, 0x30, PT ;  /* 0x000000300d00780c */ /* 0x000fe40003f86270 */
[----:B------:R-:W-:Y:S02]  /*27a0*/  ISETP.GT.OR P1, PT, R18, 0x11, !P1 ;  /* 0x000000111200780c */ /* 0x000fe40004f24670 */
[----:B------:R-:W-:-:S02]  /*27b0*/  ISETP.GT.OR P5, PT, R19, 0x31, !P5 ;  /* 0x000000311300780c */ /* 0x000fc40006fa4670 */
[----:B------:R-:W-:Y:S02]  /*27c0*/  ISETP.GT.OR P4, PT, R18, 0x30, !P4 ;  /* 0x000000301200780c */ /* 0x000fe40006784670 */
[----:B------:R-:W-:Y:S02]  /*27d0*/  FSEL R99, R99, -INF , !P1 ;  /* 0xff80000063637808 */ /* 0x000fe40004800000 */
[----:B------:R-:W-:Y:S02]  /*27e0*/  FSEL R113, R113, -INF , !P5 ;  /* 0xff80000071717808 */ /* 0x000fe40006800000 */
[----:B------:R-:W-:Y:S01]  /*27f0*/  FSEL R102, R114, -INF , !P4 ;  /* 0xff80000072667808 */ /* 0x000fe20006000000 */
[----:B------:R-:W-:Y:S01]  /*2800*/  VIADD R114, R5, 0x1c ;  /* 0x0000001c05727836 */ /* 0x000fe20000000000 */
[----:B------:R-:W-:Y:S01]  /*2810*/  ISETP.GE.AND P5, PT, R21, 0x49, PT ;  /* 0x000000491500780c */ /* 0x000fe20003fa6270 */
[----:B-1----:R-:W-:Y:S01]  /*2820*/  FFMA.FTZ R235, R99, UR11, -R98 ;  /* 0x0000000b63eb7c23 */ /* 0x002fe20008010862 */
[----:B------:R-:W-:-:S02]  /*2830*/  ISETP.GE.AND P2, PT, R21, 0x20, PT ;  /* 0x000000201500780c */ /* 0x000fc40003f46270 */
[----:B------:R-:W-:Y:S01]  /*2840*/  ISETP.GT.OR P5, PT, R19, 0x49, !P5 ;  /* 0x000000491300780c */ /* 0x000fe20006fa4670 */
[----:B------:R1:W5:Y:S01]  /*2850*/  SHFL.IDX PT, R232, R20, R114, 0x1f ;  /* 0x00001f7214e87589 */ /* 0x00036200000e0000 */
[----:B------:R-:W-:Y:S01]  /*2860*/  ISETP.GE.AND P3, PT, R21, 0x21, PT ;  /* 0x000000211500780c */ /* 0x000fe20003f66270 */
[----:B---3--:R-:W-:Y:S01]  /*2870*/  FFMA.FTZ R96, R96, UR11, -R228 ;  /* 0x0000000b60607c23 */ /* 0x008fe200080108e4 */
[----:B------:R-:W-:Y:S02]  /*2880*/  FSEL R125, R125, -INF , !P5 ;  /* 0xff8000007d7d7808 */ /* 0x000fe40006800000 */
[C---:B------:R-:W-:Y:S02]  /*2890*/  ISETP.GE.AND P0, PT, R21.reuse, 0x28, PT ;  /* 0x000000281500780c */ /* 0x040fe40003f06270 */
[----:B------:R-:W-:Y:S02]  /*28a0*/  ISETP.GE.AND P5, PT, R21, 0x61, PT ;  /* 0x000000611500780c */ /* 0x000fe40003fa6270 */
[C---:B------:R-:W-:Y:S01]  /*28b0*/  ISETP.GT.OR P2, PT, R19.reuse, 0x20, !P2 ;  /* 0x000000201300780c */ /* 0x040fe20005744670 */
[----:B-1----:R1:W-:Y:S01]  /*28c0*/  MUFU.EX2 R20, R235 ;  /* 0x000000eb00147308 */ /* 0x0023e20000000800 */
[----:B------:R-:W-:-:S02]  /*28d0*/  ISETP.GT.OR P3, PT, R19, 0x21, !P3 ;  /* 0x000000211300780c */ /* 0x000fc40005f64670 */
[C---:B------:R-:W-:Y:S02]  /*28e0*/  ISETP.GT.OR P0, PT, R19.reuse, 0x28, !P0 ;  /* 0x000000281300780c */ /* 0x040fe40004704670 */
[----:B------:R-:W-:Y:S02]  /*28f0*/  ISETP.GT.OR P5, PT, R19, 0x61, !P5 ;  /* 0x000000611300780c */ /* 0x000fe40006fa4670 */
[----:B------:R-:W-:Y:S01]  /*2900*/  FSEL R104, R104, -INF , !P2 ;  /* 0xff80000068687808 */ /* 0x000fe20005000000 */
[----:B-1----:R-:W3:Y:S01]  /*2910*/  LDL R235, [R1+0x1c] ;  /* 0x00001c0001eb7983 */ /* 0x002ee20000100800 */
[----:B------:R-:W-:Y:S02]  /*2920*/  FSEL R105, R105, -INF , !P3 ;  /* 0xff80000069697808 */ /* 0x000fe40005800000 */
[----:B------:R-:W-:Y:S02]  /*2930*/  FSEL R108, R108, -INF , !P0 ;  /* 0xff8000006c6c7808 */ /* 0x000fe40004000000 */
[----:B------:R-:W-:-:S02]  /*2940*/  FSEL R137, R137, -INF , !P5 ;  /* 0xff80000089897808 */ /* 0x000fc40006800000 */
[C---:B------:R-:W-:Y:S02]  /*2950*/  ISETP.GE.AND P2, PT, R21.reuse, 0x38, PT ;  /* 0x000000381500780c */ /* 0x040fe40003f46270 */
[C---:B------:R-:W-:Y:S02]  /*2960*/  ISETP.GE.AND P3, PT, R21.reuse, 0x39, PT ;  /* 0x000000391500780c */ /* 0x040fe40003f66270 */
[----:B------:R-:W-:Y:S02]  /*2970*/  ISETP.GE.AND P0, PT, R21, 0x40, PT ;  /* 0x000000401500780c */ /* 0x000fe40003f06270 */
[C---:B------:R-:W-:Y:S02]  /*2980*/  ISETP.GE.AND P5, PT, R13.reuse, 0x19, PT ;  /* 0x000000190d00780c */ /* 0x040fe40003fa6270 */
[----:B------:R-:W-:Y:S02]  /*2990*/  ISETP.GE.AND P1, PT, R13, 0x20, PT ;  /* 0x000000200d00780c */ /* 0x000fe40003f26270 */
[----:B------:R-:W-:-:S02]  /*29a0*/  ISETP.GT.OR P2, PT, R19, 0x38, !P2 ;  /* 0x000000381300780c */ /* 0x000fc40005744670 */
[C---:B------:R-:W-:Y:S02]  /*29b0*/  ISETP.GT.OR P3, PT, R19.reuse, 0x39, !P3 ;  /* 0x000000391300780c */ /* 0x040fe40005f64670 */
[----:B------:R-:W-:Y:S02]  /*29c0*/  ISETP.GT.OR P0, PT, R19, 0x40, !P0 ;  /* 0x000000401300780c */ /* 0x000fe40004704670 */
[C---:B------:R-:W-:Y:S02]  /*29d0*/  ISETP.GT.OR P5, PT, R18.reuse, 0x19, !P5 ;  /* 0x000000191200780c */ /* 0x040fe40006fa4670 */
[----:B------:R-:W-:Y:S02]  /*29e0*/  ISETP.GT.OR P1, PT, R18, 0x20, !P1 ;  /* 0x000000201200780c */ /* 0x000fe40004f24670 */
[----:B------:R-:W-:Y:S02]  /*29f0*/  FSEL R116, R116, -INF , !P2 ;  /* 0xff80000074747808 */ /* 0x000fe40005000000 */
[----:B------:R-:W-:-:S02]  /*2a00*/  FSEL R117, R117, -INF , !P3 ;  /* 0xff80000075757808 */ /* 0x000fc40005800000 */
[----:B------:R-:W-:Y:S02]  /*2a10*/  FSEL R120, R120, -INF , !P0 ;  /* 0xff80000078787808 */ /* 0x000fe40004000000 */
[----:B------:R-:W-:Y:S01]  /*2a20*/  FSEL R103, R103, -INF , !P5 ;  /* 0xff80000067677808 */ /* 0x000fe20006800000 */
[----:B------:R-:W-:Y:S02]  /*2a30*/  WARPGROUP.DEPBAR.LE gsb0, 0x0 ;  /* 0x00008000000079c5 */ /* 0x000fe40000010000 */
[----:B------:R-:W-:Y:S01]  /*2a40*/  WARPGROUP.ARRIVE ;  /* 0x00000000000079c5 */ /* 0x000fe20000000000 */
[----:B------:R-:W-:Y:S02]  /*2a50*/  FSEL R106, R106, -INF , !P1 ;  /* 0xff8000006a6a7808 */ /* 0x000fe40004800000 */
[C---:B------:R-:W-:Y:S02]  /*2a60*/  ISETP.GE.AND P2, PT, R21.reuse, 0x50, PT ;  /* 0x000000501500780c */ /* 0x040fe40003f46270 */
[C---:B------:R-:W-:Y:S01]  /*2a70*/  ISETP.GE.AND P3, PT, R21.reuse, 0x51, PT ;  /* 0x000000511500780c */ /* 0x040fe20003f66270 */
[----:B------:R-:W-:Y:S01]  /*2a80*/  HGMMA.64x128x16.F32.BF16 R24, gdesc[UR4], R24, gsb0 ;  /* 0x01e00000041879f0 */ /* 0x000fe20008001818 */
[----:B------:R-:W-:-:S02]  /*2a90*/  ISETP.GE.AND P0, PT, R21, 0x58, PT ;  /* 0x000000581500780c */ /* 0x000fc40003f06270 */
[C---:B------:R-:W-:Y:S02]  /*2aa0*/  ISETP.GE.AND P5, PT, R13.reuse, 0x28, PT ;  /* 0x000000280d00780c */ /* 0x040fe40003fa6270 */
[----:B------:R-:W-:Y:S01]  /*2ab0*/  ISETP.GE.AND P1, PT, R13, 0x29, PT ;  /* 0x000000290d00780c */ /* 0x000fe20003f26270 */
[----:B------:R-:W-:Y:S01]  /*2ac0*/  UIADD3 UR6, UR8, 0x6, URZ ;  /* 0x0000000608067890 */ /* 0x000fe2000fffe03f */
[C---:B------:R-:W-:Y:S01]  /*2ad0*/  ISETP.GT.OR P2, PT, R19.reuse, 0x50, !P2 ;  /* 0x000000501300780c */ /* 0x040fe20005744670 */
[----:B------:R-:W-:Y:S01]  /*2ae0*/  UIADD3 UR4, UR9, 0x6, URZ ;  /* 0x0000000609047890 */ /* 0x000fe2000fffe03f */
[C---:B------:R-:W-:Y:S02]  /*2af0*/  ISETP.GT.OR P3, PT, R19.reuse, 0x51, !P3 ;  /* 0x000000511300780c */ /* 0x040fe40005f64670 */
[----:B------:R-:W-:Y:S02]  /*2b00*/  ISETP.GT.OR P0, PT, R19, 0x58, !P0 ;  /* 0x000000581300780c */ /* 0x000fe40004704670 */
[----:B------:R-:W-:-:S02]  /*2b10*/  ISETP.GT.OR P5, PT, R18, 0x28, !P5 ;  /* 0x000000281200780c */ /* 0x000fc40006fa4670 */
[----:B------:R-:W-:Y:S01]  /*2b20*/  ISETP.GT.OR P1, PT, R18, 0x29, !P1 ;  /* 0x000000291200780c */ /* 0x000fe20004f24670 */
[----:B------:R-:W-:Y:S01]  /*2b30*/  UMOV UR7, 0x40000040 ;  /* 0x4000004000077882 */ /* 0x000fe20000000000 */
[----:B------:R-:W-:Y:S01]  /*2b40*/  FSEL R128, R128, -INF , !P2 ;  /* 0xff80000080807808 */ /* 0x000fe20005000000 */
[----:B------:R-:W-:Y:S01]  /*2b50*/  UMOV UR5, 0x40000040 ;  /* 0x4000004000057882 */ /* 0x000fe20000000000 */
[----:B------:R-:W-:Y:S02]  /*2b60*/  FSEL R129, R129, -INF , !P3 ;  /* 0xff80000081817808 */ /* 0x000fe40005800000 */
[----:B------:R-:W-:Y:S02]  /*2b70*/  FSEL R132, R132, -INF , !P0 ;  /* 0xff80000084847808 */ /* 0x000fe40004000000 */
[----:B------:R-:W-:Y:S02]  /*2b80*/  FSEL R110, R110, -INF , !P5 ;  /* 0xff8000006e6e7808 */ /* 0x000fe40006800000 */
[----:B------:R-:W-:-:S02]  /*2b90*/  FSEL R107, R111, -INF , !P1 ;  /* 0xff8000006f6b7808 */ /* 0x000fc40004800000 */
[C---:B------:R-:W-:Y:S02]  /*2ba0*/  ISETP.GE.AND P2, PT, R21.reuse, 0x68, PT ;  /* 0x000000681500780c */ /* 0x040fe40003f46270 */
[C---:B------:R-:W-:Y:S02]  /*2bb0*/  ISETP.GE.AND P3, PT, R21.reuse, 0x69, PT ;  /* 0x000000691500780c */ /* 0x040fe40003f66270 */
[C---:B------:R-:W-:Y:S02]  /*2bc0*/  ISETP.GE.AND P0, PT, R21.reuse, 0x70, PT ;  /* 0x000000701500780c */ /* 0x040fe40003f06270 */
[C---:B------:R-:W-:Y:S02]  /*2bd0*/  ISETP.GE.AND P5, PT, R21.reuse, 0x71, PT ;  /* 0x000000711500780c */ /* 0x040fe40003fa6270 */
[C---:B------:R-:W-:Y:S02]  /*2be0*/  ISETP.GE.AND P1, PT, R21.reuse, 0x78, PT ;  /* 0x000000781500780c */ /* 0x040fe40003f26270 */
[----:B------:R-:W-:Y:S01]  /*2bf0*/  ISETP.GE.AND P4, PT, R21, 0x79, PT ;  /* 0x000000791500780c */ /* 0x000fe20003f86270 */
[----:B------:R-:W-:Y:S01]  /*2c00*/  FFMA.FTZ R21, R97, UR11, -R98 ;  /* 0x0000000b61157c23 */ /* 0x000fe20008010862 */
[----:B------:R-:W-:Y:S01]  /*2c10*/  FFMA.FTZ R97, R100, UR11, -R228 ;  /* 0x0000000b64617c23 */ /* 0x000fe200080108e4 */
[----:B------:R-:W1:Y:S04]  /*2c20*/  SHFL.IDX PT, R98, R17, R5, 0x1f ;  /* 0x00001f0511627589 */ /* 0x000e6800000e0000 */
[----:B------:R-:W2:Y:S01]  /*2c30*/  SHFL.IDX PT, R99, R17, R221, 0x1f ;  /* 0x00001fdd11637589 */ /* 0x000ea200000e0000 */
[----:B------:R-:W-:-:S03]  /*2c40*/  ISETP.GT.OR P0, PT, R19, 0x70, !P0 ;  /* 0x000000701300780c */ /* 0x000fc60004704670 */
[----:B------:R-:W-:Y:S01]  /*2c50*/  SHFL.IDX PT, R111, R17, R23, 0x1f ;  /* 0x00001f17116f7589 */ /* 0x000fe200000e0000 */
[C---:B------:R-:W-:Y:S01]  /*2c60*/  ISETP.GT.OR P2, PT, R19.reuse, 0x68, !P2 ;  /* 0x000000681300780c */ /* 0x040fe20005744670 */
[----:B------:R-:W-:Y:S02]  /*2c70*/  WARPGROUP.DEPBAR.LE gsb0, 0x0 ;  /* 0x00008000000079c5 */ /* 0x000fe40000010000 */
[----:B------:R-:W-:Y:S01]  /*2c80*/  WARPGROUP.ARRIVE ;  /* 0x00000000000079c5 */ /* 0x000fe20000000000 */
[----:B------:R-:W4:Y:S01]  /*2c90*/  SHFL.IDX PT, R100, R17, R220, 0x1f ;  /* 0x00001fdc11647589 */ /* 0x000f2200000e0000 */
[----:B------:R-:W-:Y:S01]  /*2ca0*/  ISETP.GT.OR P3, PT, R19, 0x69, !P3 ;  /* 0x000000691300780c */ /* 0x000fe20005f64670 */
[----:B------:R-:W-:Y:S01]  /*2cb0*/  FFMA.FTZ R107, R107, UR11, -R230 ;  /* 0x0000000b6b6b7c23 */ /* 0x000fe200080108e6 */
[----:B------:R-:W-:Y:S01]  /*2cc0*/  ISETP.GT.OR P5, PT, R19, 0x71, !P5 ;  /* 0x000000711300780c */ /* 0x000fe20006fa4670 */
[----:B------:R-:W3:Y:S01]  /*2cd0*/  MUFU.EX2 R21, R21 ;  /* 0x0000001500157308 */ /* 0x000ee20000000800 */
[----:B------:R-:W-:Y:S01]  /*2ce0*/  HGMMA.64x128x16.F32.BF16 R24, gdesc[UR4], R24, gsb0 ;  /* 0x01e00000041879f0 */ /* 0x000fe20008001818 */
[----:B------:R-:W-:-:S02]  /*2cf0*/  FSEL R144, R144, -INF , !P0 ;  /* 0xff80000090907808 */ /* 0x000fc40004000000 */
[----:B------:R-:W-:Y:S02]  /*2d00*/  ISETP.GE.AND P0, PT, R13, 0x39, PT ;  /* 0x000000390d00780c */ /* 0x000fe40003f06270 */
[----:B------:R-:W-:Y:S01]  /*2d10*/  FSEL R140, R140, -INF , !P2 ;  /* 0xff8000008c8c7808 */ /* 0x000fe20005000000 */
[----:B-----5:R-:W-:Y:S01]  /*2d20*/  FFMA.FTZ R228, R101, UR11, -R232 ;  /* 0x0000000b65e47c23 */ /* 0x020fe200080108e8 */
[----:B------:R-:W-:Y:S02]  /*2d30*/  ISETP.GE.AND P2, PT, R13, 0x31, PT ;  /* 0x000000310d00780c */ /* 0x000fe40003f46270 */
[----:B------:R-:W-:Y:S01]  /*2d40*/  ISETP.GT.OR P0, PT, R18, 0x39, !P0 ;  /* 0x000000391200780c */ /* 0x000fe20004704670 */
[--C-:B-1----:R-:W-:Y:S01]  /*2d50*/  FFMA.FTZ R231, R104, UR11, -R98.reuse ;  /* 0x0000000b68e77c23 */ /* 0x102fe20008010862 */
[----:B------:R-:W-:Y:S01]  /*2d60*/  FFMA.FTZ R101, R106, UR11, -R98 ;  /* 0x0000000b6a657c23 */ /* 0x000fe20008010862 */
[----:B------:R-:W-:Y:S01]  /*2d70*/  ISETP.GT.OR P2, PT, R18, 0x31, !P2 ;  /* 0x000000311200780c */ /* 0x000fe20005744670 */
[----:B------:R2:W-:Y:S01]  /*2d80*/  MUFU.EX2 R98, R228 ;  /* 0x000000e400627308 */ /* 0x0005e20000000800 */
[----:B------:R-:W-:-:S02]  /*2d90*/  FSEL R119, R119, -INF , !P0 ;  /* 0xff80000077777808 */ /* 0x000fc40004000000 */
[----:B------:R-:W-:Y:S02]  /*2da0*/  ISETP.GE.AND P0, PT, R13, 0x48, PT ;  /* 0x000000480d00780c */ /* 0x000fe40003f06270 */
[----:B------:R-:W-:Y:S01]  /*2db0*/  FSEL R141, R141, -INF , !P3 ;  /* 0xff8000008d8d7808 */ /* 0x000fe20005800000 */
[--C-:B--2---:R-:W-:Y:S01]  /*2dc0*/  FFMA.FTZ R228, R105, UR11, -R99.reuse ;  /* 0x0000000b69e47c23 */ /* 0x104fe20008010863 */
[----:B----4-:R-:W-:Y:S01]  /*2dd0*/  FFMA.FTZ R105, R110, UR11, -R100 ;  /* 0x0000000b6e697c23 */ /* 0x010fe20008010864 */
[----:B------:R-:W-:Y:S02]  /*2de0*/  FSEL R110, R115, -INF , !P2 ;  /* 0xff800000736e7808 */ /* 0x000fe40005000000 */
[C---:B------:R-:W-:Y:S02]  /*2df0*/  ISETP.GE.AND P3, PT, R13.reuse, 0x38, PT ;  /* 0x000000380d00780c */ /* 0x040fe40003f66270 */
[----:B------:R-:W-:Y:S01]  /*2e00*/  ISETP.GE.AND P2, PT, R13, 0x40, PT ;  /* 0x000000400d00780c */ /* 0x000fe20003f46270 */
[----:B------:R-:W-:Y:S01]  /*2e10*/  FFMA.FTZ R232, R103, UR11, -R232 ;  /* 0x0000000b67e87c23 */ /* 0x000fe200080108e8 */
[----:B------:R-:W-:Y:S01]  /*2e20*/  ISETP.GT.OR P0, PT, R18, 0x48, !P0 ;  /* 0x000000481200780c */ /* 0x000fe20004704670 */
[----:B------:R-:W-:Y:S01]  /*2e30*/  FFMA.FTZ R103, R227, UR11, -R99 ;  /* 0x0000000be3677c23 */ /* 0x000fe20008010863 */
[----:B------:R-:W-:Y:S01]  /*2e40*/  FFMA.FTZ R104, R108, UR11, -R100 ;  /* 0x0000000b6c687c23 */ /* 0x000fe20008010864 */
[----:B------:R-:W-:Y:S01]  /*2e50*/  FFMA.FTZ R106, R109, UR11, -R230 ;  /* 0x0000000b6d6a7c23 */ /* 0x000fe200080108e6 */
[--C-:B------:R-:W-:Y:S01]  /*2e60*/  FFMA.FTZ R108, R112, UR11, -R111.reuse ;  /* 0x0000000b706c7c23 */ /* 0x100fe2000801086f */
[----:B------:R-:W-:Y:S01]  /*2e70*/  FFMA.FTZ R109, R102, UR11, -R111 ;  /* 0x0000000b666d7c23 */ /* 0x000fe2000801086f */
[C---:B------:R-:W-:Y:S01]  /*2e80*/  ISETP.GT.OR P3, PT, R18.reuse, 0x38, !P3 ;  /* 0x000000381200780c */ /* 0x040fe20005f64670 */
[----:B------:R-:W1:Y:S01]  /*2e90*/  SHFL.IDX PT, R227, R17, R219, 0x1f ;  /* 0x00001fdb11e37589 */ /* 0x000e6200000e0000 */
[----:B------:R-:W-:-:S02]  /*2ea0*/  ISETP.GT.OR P2, PT, R18, 0x40, !P2 ;  /* 0x000000401200780c */ /* 0x000fc40005744670 */
[----:B------:R-:W-:Y:S02]  /*2eb0*/  FSEL R111, R126, -INF , !P0 ;  /* 0xff8000007e6f7808 */ /* 0x000fe40004000000 */
[C---:B------:R-:W-:Y:S02]  /*2ec0*/  ISETP.GE.AND P0, PT, R13.reuse, 0x51, PT ;  /* 0x000000510d00780c */ /* 0x040fe40003f06270 */
[----:B------:R-:W-:Y:S02]  /*2ed0*/  FSEL R118, R118, -INF , !P3 ;  /* 0xff80000076767808 */ /* 0x000fe40005800000 */
[----:B------:R-:W-:Y:S02]  /*2ee0*/  FSEL R122, R122, -INF , !P2 ;  /* 0xff8000007a7a7808 */ /* 0x000fe40005000000 */
[C---:B------:R-:W-:Y:S02]  /*2ef0*/  ISETP.GE.AND P3, PT, R13.reuse, 0x41, PT ;  /* 0x000000410d00780c */ /* 0x040fe40003f66270 */
[----:B------:R-:W-:-:S02]  /*2f00*/  ISETP.GE.AND P2, PT, R13, 0x49, PT ;  /* 0x000000490d00780c */ /* 0x000fc40003f46270 */
[C---:B------:R-:W-:Y:S02]  /*2f10*/  ISETP.GT.OR P0, PT, R18.reuse, 0x51, !P0 ;  /* 0x000000511200780c */ /* 0x040fe40004704670 */
[C---:B------:R-:W-:Y:S02]  /*2f20*/  ISETP.GT.OR P3, PT, R18.reuse, 0x41, !P3 ;  /* 0x000000411200780c */ /* 0x040fe40005f64670 */
[----:B------:R-:W-:Y:S02]  /*2f30*/  ISETP.GT.OR P2, PT, R18, 0x49, !P2 ;  /* 0x000000491200780c */ /* 0x000fe40005744670 */
[----:B------:R-:W-:Y:S02]  /*2f40*/  FSEL R115, R131, -INF , !P0 ;  /* 0xff80000083737808 */ /* 0x000fe40004000000 */
[----:B------:R-:W-:Y:S02]  /*2f50*/  ISETP.GE.AND P0, PT, R13, 0x60, PT ;  /* 0x000000600d00780c */ /* 0x000fe40003f06270 */
[----:B------:R-:W-:-:S02]  /*2f60*/  FSEL R123, R123, -INF , !P3 ;  /* 0xff8000007b7b7808 */ /* 0x000fc40005800000 */
[----:B------:R-:W-:Y:S02]  /*2f70*/  FSEL R127, R127, -INF , !P2 ;  /* 0xff8000007f7f7808 */ /* 0x000fe40005000000 */
[C---:B------:R-:W-:Y:S02]  /*2f80*/  ISETP.GE.AND P3, PT, R13.reuse, 0x50, PT ;  /* 0x000000500d00780c */ /* 0x040fe40003f66270 */
[----:B------:R-:W-:Y:S02]  /*2f90*/  ISETP.GE.AND P2, PT, R13, 0x58, PT ;  /* 0x000000580d00780c */ /* 0x000fe40003f46270 */
[C---:B------:R-:W-:Y:S02]  /*2fa0*/  ISETP.GT.OR P0, PT, R18.reuse, 0x60, !P0 ;  /* 0x000000601200780c */ /* 0x040fe40004704670 */
[C---:B------:R-:W-:Y:S02]  /*2fb0*/  ISETP.GT.OR P3, PT, R18.reuse, 0x50, !P3 ;  /* 0x000000501200780c */ /* 0x040fe40005f64670 */
[----:B------:R-:W-:-:S02]  /*2fc0*/  ISETP.GT.OR P2, PT, R18, 0x58, !P2 ;  /* 0x000000581200780c */ /* 0x000fc40005744670 */
[----:B------:R-:W-:Y:S02]  /*2fd0*/  FSEL R131, R138, -INF , !P0 ;  /* 0xff8000008a837808 */ /* 0x000fe40004000000 */
[----:B------:R-:W2:Y:S01]  /*2fe0*/  SHFL.IDX PT, R138, R17, R218, 0x1f ;  /* 0x00001fda118a7589 */ /* 0x000ea200000e0000 */
[----:B------:R4:W-:Y:S01]  /*2ff0*/  MUFU.EX2 R102, R228 ;  /* 0x000000e400667308 */ /* 0x0009e20000000800 */
[----:B------:R-:W-:Y:S02]  /*3000*/  FSEL R112, R130, -INF , !P3 ;  /* 0xff80000082707808 */ /* 0x000fe40005800000 */
[----:B------:R-:W-:Y:S01]  /*3010*/  FSEL R134, R134, -INF , !P2 ;  /* 0xff80000086867808 */ /* 0x000fe20005000000 */
[--C-:B-1----:R-:W-:Y:S01]  /*3020*/  FFMA.FTZ R113, R113, UR11, -R227.reuse ;  /* 0x0000000b71717c23 */ /* 0x102fe200080108e3 */
[C---:B------:R-:W-:Y:S01]  /*3030*/  ISETP.GE.AND P3, PT, R13.reuse, 0x59, PT ;  /* 0x000000590d00780c */ /* 0x040fe20003f66270 */
[----:B------:R-:W-:Y:S01]  /*3040*/  FFMA.FTZ R110, R110, UR11, -R227 ;  /* 0x0000000b6e6e7c23 */ /* 0x000fe200080108e3 */
[----:B------:R-:W-:Y:S01]  /*3050*/  ISETP.GE.AND P2, PT, R13, 0x61, PT ;  /* 0x000000610d00780c */ /* 0x000fe20003f46270 */
[----:B----4-:R-:W-:Y:S01]  /*3060*/  SHFL.IDX PT, R228, R17, R114, 0x1f ;  /* 0x00001f7211e47589 */ /* 0x010fe200000e0000 */
[----:B------:R-:W-:-:S03]  /*3070*/  ISETP.GT.OR P3, PT, R18, 0x59, !P3 ;  /* 0x000000591200780c */ /* 0x000fc60005f64670 */
[----:B------:R-:W1:Y:S01]  /*3080*/  SHFL.IDX PT, R227, R12, R5, 0x1f ;  /* 0x00001f050ce37589 */ /* 0x000e6200000e0000 */
[----:B------:R-:W-:Y:S02]  /*3090*/  ISETP.GT.OR P2, PT, R18, 0x61, !P2 ;  /* 0x000000611200780c */ /* 0x000fe40005744670 */
[----:B------:R-:W-:Y:S02]  /*30a0*/  FSEL R135, R135, -INF , !P3 ;  /* 0xff80000087877808 */ /* 0x000fe40005800000 */
[----:B------:R-:W-:Y:S02]  /*30b0*/  FSEL R139, R139, -INF , !P2 ;  /* 0xff8000008b8b7808 */ /* 0x000fe40005000000 */
[C---:B------:R-:W-:Y:S02]  /*30c0*/  ISETP.GE.AND P3, PT, R13.reuse, 0x68, PT ;  /* 0x000000680d00780c */ /* 0x040fe40003f66270 */
[C---:B------:R-:W-:Y:S02]  /*30d0*/  ISETP.GE.AND P0, PT, R13.reuse, 0x69, PT ;  /* 0x000000690d00780c */ /* 0x040fe40003f06270 */
[----:B------:R-:W-:-:S02]  /*30e0*/  ISETP.GE.AND P2, PT, R13, 0x70, PT ;  /* 0x000000700d00780c */ /* 0x000fc40003f46270 */
[C---:B------:R-:W-:Y:S02]  /*30f0*/  ISETP.GT.OR P3, PT, R18.reuse, 0x68, !P3 ;  /* 0x000000681200780c */ /* 0x040fe40005f64670 */
[C---:B------:R-:W-:Y:S02]  /*3100*/  ISETP.GT.OR P0, PT, R18.reuse, 0x69, !P0 ;  /* 0x000000691200780c */ /* 0x040fe40004704670 */
[----:B------:R-:W-:Y:S02]  /*3110*/  ISETP.GT.OR P2, PT, R18, 0x70, !P2 ;  /* 0x000000701200780c */ /* 0x000fe40005744670 */
[----:B------:R-:W-:Y:S02]  /*3120*/  FSEL R126, R142, -INF , !P3 ;  /* 0xff8000008e7e7808 */ /* 0x000fe40005800000 */
[----:B------:R-:W-:Y:S02]  /*3130*/  FSEL R143, R143, -INF , !P0 ;  /* 0xff8000008f8f7808 */ /* 0x000fe40004000000 */
[----:B------:R-:W-:-:S02]  /*3140*/  FSEL R130, R146, -INF , !P2 ;  /* 0xff80000092827808 */ /* 0x000fc40005000000 */
[C---:B------:R-:W-:Y:S02]  /*3150*/  ISETP.GE.AND P3, PT, R13.reuse, 0x71, PT ;  /* 0x000000710d00780c */ /* 0x040fe40003f66270 */
[C---:B------:R-:W-:Y:S02]  /*3160*/  ISETP.GE.AND P0, PT, R13.reuse, 0x78, PT ;  /* 0x000000780d00780c */ /* 0x040fe40003f06270 */
[----:B------:R-:W-:Y:S02]  /*3170*/  ISETP.GE.AND P2, PT, R13, 0x79, PT ;  /* 0x000000790d00780c */ /* 0x000fe40003f46270 */
[C---:B------:R-:W-:Y:S02]  /*3180*/  ISETP.GT.OR P1, PT, R19.reuse, 0x78, !P1 ;  /* 0x000000781300780c */ /* 0x040fe40004f24670 */
[----:B------:R-:W-:Y:S01]  /*3190*/  ISETP.GT.OR P4, PT, R19, 0x79, !P4 ;  /* 0x000000791300780c */ /* 0x000fe20006784670 */
[--C-:B--2---:R-:W-:Y:S01]  /*31a0*/  FFMA.FTZ R19, R116, UR11, -R138.reuse ;  /* 0x0000000b74137c23 */ /* 0x104fe2000801088a */
[----:B------:R-:W-:Y:S01]  /*31b0*/  ISETP.GT.OR P3, PT, R18, 0x71, !P3 ;  /* 0x000000711200780c */ /* 0x000fe20005f64670 */
[----:B------:R-:W-:Y:S01]  /*31c0*/  FFMA.FTZ R138, R118, UR11, -R138 ;  /* 0x0000000b768a7c23 */ /* 0x000fe2000801088a */
[----:B------:R-:W-:-:S02]  /*31d0*/  ISETP.GT.OR P0, PT, R18, 0x78, !P0 ;  /* 0x000000781200780c */ /* 0x000fc40004704670 */
[----:B------:R-:W-:Y:S01]  /*31e0*/  ISETP.GT.OR P2, PT, R18, 0x79, !P2 ;  /* 0x000000791200780c */ /* 0x000fe20005744670 */
[----:B------:R-:W2:Y:S01]  /*31f0*/  SHFL.IDX PT, R142, R12, R221, 0x1f ;  /* 0x00001fdd0c8e7589 */ /* 0x000ea200000e0000 */
[----:B------:R4:W-:Y:S01]  /*3200*/  MUFU.EX2 R18, R110 ;  /* 0x0000006e00127308 */ /* 0x0009e20000000800 */
[--C-:B-1----:R-:W-:Y:S02]  /*3210*/  FFMA.FTZ R120, R120, UR11, -R227.reuse ;  /* 0x0000000b78787c23 */ /* 0x102fe400080108e3 */
[----:B------:R-:W1:Y:S01]  /*3220*/  SHFL.IDX PT, R146, R12, R23, 0x1f ;  /* 0x00001f170c927589 */ /* 0x000e6200000e0000 */
[--C-:B----4-:R-:W-:Y:S01]  /*3230*/  FFMA.FTZ R110, R117, UR11, -R228.reuse ;  /* 0x0000000b756e7c23 */ /* 0x110fe200080108e4 */
[----:B------:R-:W-:Y:S01]  /*3240*/  FFMA.FTZ R228, R119, UR11, -R228 ;  /* 0x0000000b77e47c23 */ /* 0x000fe200080108e4 */
[----:B------:R-:W-:Y:S02]  /*3250*/  FFMA.FTZ R119, R122, UR11, -R227 ;  /* 0x0000000b7a777c23 */ /* 0x000fe400080108e3 */
[----:B------:R4:W-:Y:S01]  /*3260*/  MUFU.EX2 R17, R138 ;  /* 0x0000008a00117308 */ /* 0x0009e20000000800 */
[----:B------:R-:W5:Y:S04]  /*3270*/  SHFL.IDX PT, R227, R12, R218, 0x1f ;  /* 0x00001fda0ce37589 */ /* 0x000f6800000e0000 */
[----:B----4-:R-:W4:Y:S04]  /*3280*/  SHFL.IDX PT, R138, R12, R114, 0x1f ;  /* 0x00001f720c8a7589 */ /* 0x010f2800000e0000 */
[----:B------:R-:W4:Y:S04]  /*3290*/  SHFL.IDX PT, R116, R12, R220, 0x1f ;  /* 0x00001fdc0c747589 */ /* 0x000f2800000e0000 */
[----:B------:R-:W4:Y:S01]  /*32a0*/  SHFL.IDX PT, R118, R12, R22, 0x1f ;  /* 0x00001f160c767589 */ /* 0x000f2200000e0000 */
[----:B------:R1:W-:Y:S01]  /*32b0*/  MUFU.EX2 R13, R113 ;  /* 0x00000071000d7308 */ /* 0x0003e20000000800 */
[----:B--2---:R-:W-:-:S02]  /*32c0*/  FFMA.FTZ R217, R217, UR11, -R142 ;  /* 0x0000000bd9d97c23 */ /* 0x004fc4000801088e */
[----:B-1----:R-:W1:Y:S01]  /*32d0*/  SHFL.IDX PT, R113, R12, R219, 0x1f ;  /* 0x00001fdb0c717589 */ /* 0x002e6200000e0000 */
[----:B------:R-:W-:Y:S01]  /*32e0*/  FFMA.FTZ R142, R123, UR11, -R142 ;  /* 0x0000000b7b8e7c23 */ /* 0x000fe2000801088e */
[--C-:B------:R-:W-:Y:S01]  /*32f0*/  FFMA.FTZ R123, R128, UR11, -R146.reuse ;  /* 0x0000000b807b7c23 */ /* 0x100fe20008010892 */
[----:B------:R-:W-:Y:S01]  /*3300*/  FFMA.FTZ R122, R112, UR11, -R146 ;  /* 0x0000000b707a7c23 */ /* 0x000fe20008010892 */
[----:B-----5:R-:W-:Y:S01]  /*3310*/  FFMA.FTZ R146, R132, UR11, -R227 ;  /* 0x0000000b84927c23 */ /* 0x020fe200080108e3 */
[----:B------:R-:W-:Y:S02]  /*3320*/  WARPGROUP.DEPBAR.LE gsb0, 0x0 ;  /* 0x00008000000079c5 */ /* 0x000fe40000010000 */
[--C-:B----4-:R-:W-:Y:S01]  /*3330*/  FFMA.FTZ R133, R133, UR11, -R138.reuse ;  /* 0x0000000b85857c23 */ /* 0x110fe2000801088a */
[----:B------:R-:W-:Y:S02]  /*3340*/  FFMA.FTZ R132, R135, UR11, -R138 ;  /* 0x0000000b87847c23 */ /* 0x000fe4000801088a */
[----:B------:R-:W-:Y:S01]  /*3350*/  LDS R138, [R10+0x400] ;  /* 0x000400000a8a7984 */ /* 0x000fe20000000800 */
[--C-:B------:R-:W-:Y:S01]  /*3360*/  FFMA.FTZ R124, R124, UR11, -R116.reuse ;  /* 0x0000000b7c7c7c23 */ /* 0x100fe20008010874 */
[----:B------:R-:W-:Y:S01]  /*3370*/  FFMA.FTZ R117, R111, UR11, -R116 ;  /* 0x0000000b6f757c23 */ /* 0x000fe20008010874 */
[----:B------:R-:W-:Y:S01]  /*3380*/  FFMA.FTZ R116, R125, UR11, -R118 ;  /* 0x0000000b7d747c23 */ /* 0x000fe20008010876 */
[----:B------:R-:W2:Y:S01]  /*3390*/  SHFL.IDX PT, R128, R16, R22, 0x1f ;  /* 0x00001f1610807589 */ /* 0x000ea200000e0000 */
[----:B------:R1:W-:Y:S03]  /*33a0*/  MUFU.EX2 R111, R120 ;  /* 0x00000078006f7308 */ /* 0x0003e60000000800 */
[----:B------:R-:W4:Y:S01]  /*33b0*/  SHFL.IDX PT, R125, R16, R23, 0x1f ;  /* 0x00001f17107d7589 */ /* 0x000f2200000e0000 */
[----:B-1----:R-:W-:-:S04]  /*33c0*/  FFMA.FTZ R120, R115, UR11, -R113 ;  /* 0x0000000b73787c23 */ /* 0x002fc80008010871 */
[----:B------:R1:W-:Y:S08]  /*33d0*/  MUFU.EX2 R112, R119 ;  /* 0x0000007700707308 */ /* 0x0003f00000000800 */
[----:B------:R5:W3:Y:S01]  /*33e0*/  MUFU.EX2 R115, R124 ;  /* 0x0000007c00737308 */ /* 0x000ae20000000800 */
[----:B-1----:R-:W-:Y:S02]  /*33f0*/  FFMA.FTZ R119, R129, UR11, -R113 ;  /* 0x0000000b81777c23 */ /* 0x002fe40008010871 */
[----:B------:R-:W1:Y:S04]  /*3400*/  SHFL.IDX PT, R129, R16, R221, 0x1f ;  /* 0x00001fdd10817589 */ /* 0x000e6800000e0000 */
[----:B-----5:R-:W5:Y:S01]  /*3410*/  SHFL.IDX PT, R124, R16, R218, 0x1f ;  /* 0x00001fda107c7589 */ /* 0x020f6200000e0000 */
[--C-:B--2---:R-:W-:Y:S01]  /*3420*/  FFMA.FTZ R141, R141, UR11, -R128.reuse ;  /* 0x0000000b8d8d7c23 */ /* 0x104fe20008010880 */
[--C-:B----4-:R-:W-:Y:S01]  /*3430*/  FFMA.FTZ R144, R144, UR11, -R125.reuse ;  /* 0x0000000b90907c23 */ /* 0x110fe2000801087d */
[----:B------:R-:W-:Y:S01]  /*3440*/  FFMA.FTZ R130, R130, UR11, -R125 ;  /* 0x0000000b82827c23 */ /* 0x000fe2000801087d */
[----:B------:R-:W-:Y:S01]  /*3450*/  FFMA.FTZ R128, R143, UR11, -R128 ;  /* 0x0000000b8f807c23 */ /* 0x000fe20008010880 */
[----:B------:R-:W-:Y:S01]  /*3460*/  FSEL R125, R148, -INF , !P1 ;  /* 0xff800000947d7808 */ /* 0x000fe20004800000 */
[----:B------:R2:W-:Y:S01]  /*3470*/  MUFU.EX2 R10, R142 ;  /* 0x0000008e000a7308 */ /* 0x0005e20000000800 */
[----:B------:R-:W-:Y:S01]  /*3480*/  FSEL R143, R150, -INF , !P0 ;  /* 0xff800000968f7808 */ /* 0x000fe20004000000 */
[----:B------:R-:W-:-:S02]  /*3490*/  FFMA.FTZ R118, R127, UR11, -R118 ;  /* 0x0000000b7f767c23 */ /* 0x000fc40008010876 */
[----:B------:R-:W4:Y:S04]  /*34a0*/  SHFL.IDX PT, R127, R16, R5, 0x1f ;  /* 0x00001f05107f7589 */ /* 0x000f2800000e0000 */
[----:B--2---:R-:W2:Y:S01]  /*34b0*/  SHFL.IDX PT, R142, R16, R114, 0x1f ;  /* 0x00001f72108e7589 */ /* 0x004ea200000e0000 */
[----:B------:R3:W-:Y:S01]  /*34c0*/  MUFU.EX2 R12, R228 ;  /* 0x000000e4000c7308 */ /* 0x0007e20000000800 */
[--C-:B-1----:R-:W-:Y:S01]  /*34d0*/  FFMA.FTZ R137, R137, UR11, -R129.reuse ;  /* 0x0000000b89897c23 */ /* 0x102fe20008010881 */
[----:B------:R-:W-:Y:S01]  /*34e0*/  FFMA.FTZ R129, R139, UR11, -R129 ;  /* 0x0000000b8b817c23 */ /* 0x000fe20008010881 */
[----:B------:R-:W-:Y:S01]  /*34f0*/  SHFL.IDX PT, R148, R138, R220, 0x1f ;  /* 0x00001fdc8a947589 */ /* 0x000fe200000e0000 */
[--C-:B-----5:R-:W-:Y:S01]  /*3500*/  FFMA.FTZ R125, R125, UR11, -R124.reuse ;  /* 0x0000000b7d7d7c23 */ /* 0x120fe2000801087c */
[----:B---3--:R-:W-:Y:S01]  /*3510*/  FSEL R228, R145, -INF , !P5 ;  /* 0xff80000091e47808 */ /* 0x008fe20006800000 */
[----:B------:R-:W-:-:S02]  /*3520*/  FFMA.FTZ R124, R143, UR11, -R124 ;  /* 0x0000000b8f7c7c23 */ /* 0x000fc4000801087c */
[----:B------:R1:W-:Y:S01]  /*3530*/  MUFU.EX2 R113, R217 ;  /* 0x000000d900717308 */ /* 0x0003e20000000800 */
[----:B------:R-:W3:Y:S04]  /*3540*/  SHFL.IDX PT, R145, R138, R5, 0x1f ;  /* 0x00001f058a917589 */ /* 0x000ee800000e0000 */
[----:B------:R-:W5:Y:S01]  /*3550*/  SHFL.IDX PT, R143, R138, R221, 0x1f ;  /* 0x00001fdd8a8f7589 */ /* 0x000f6200000e0000 */
[----:B-1----:R-:W-:-:S03]  /*3560*/  FSEL R217, R151, -INF , !P2 ;  /* 0xff80000097d97808 */ /* 0x002fc60005000000 */
[----:B------:R1:W-:Y:S04]  /*3570*/  LDS R139, [R15+0x400] ;  /* 0x000400000f8b7984 */ /* 0x0003e80000000800 */
[----:B------:R-:W5:Y:S01]  /*3580*/  SHFL.IDX PT, R151, R138, R22, 0x1f ;  /* 0x00001f168a977589 */ /* 0x000f6200000e0000 */
[----:B------:R-:W-:Y:S02]  /*3590*/  FSEL R149, R149, -INF , !P4 ;  /* 0xff80000095957808 */ /* 0x000fe40006000000 */
[----:B------:R-:W-:Y:S01]  /*35a0*/  FSEL R230, R147, -INF , !P3 ;  /* 0xff80000093e67808 */ /* 0x000fe20005800000 */
[----:B-1----:R2:W-:Y:S01]  /*35b0*/  MUFU.EX2 R15, R123 ;  /* 0x0000007b000f7308 */ /* 0x0025e20000000800 */
[----:B------:R-:W1:Y:S01]  /*35c0*/  SHFL.IDX PT, R147, R138, R23, 0x1f ;  /* 0x00001f178a937589 */ /* 0x000e6200000e0000 */
[--C-:B----4-:R-:W-:Y:S01]  /*35d0*/  FFMA.FTZ R136, R136, UR11, -R127.reuse ;  /* 0x0000000b88887c23 */ /* 0x110fe2000801087f */
[----:B------:R-:W-:-:S02]  /*35e0*/  FFMA.FTZ R131, R131, UR11, -R127 ;  /* 0x0000000b83837c23 */ /* 0x000fc4000801087f */
[----:B------:R-:W4:Y:S01]  /*35f0*/  SHFL.IDX PT, R150, R138, R219, 0x1f ;  /* 0x00001fdb8a967589 */ /* 0x000f2200000e0000 */
[----:B------:R-:W-:Y:S01]  /*3600*/  FFMA.FTZ R134, R134, UR11, -R227 ;  /* 0x0000000b86867c23 */ /* 0x000fe200080108e3 */
[----:B--2---:R-:W-:Y:S02]  /*3610*/  FFMA.FTZ R123, R149, UR11, -R142 ;  /* 0x0000000b957b7c23 */ /* 0x004fe4000801088e */
[----:B------:R-:W-:Y:S04]  /*3620*/  SHFL.IDX PT, R135, R16, R220, 0x1f ;  /* 0x00001fdc10877589 */ /* 0x000fe800000e0000 */
[----:B------:R-:W2:Y:S01]  /*3630*/  SHFL.IDX PT, R149, R138, R218, 0x1f ;  /* 0x00001fda8a957589 */ /* 0x000ea200000e0000 */
[----:B---3--:R-:W-:-:S03]  /*3640*/  FADD.FTZ R24, R24, -R145 ;  /* 0x8000009118187221 */ /* 0x008fc60000010000 */
[----:B------:R3:W-:Y:S01]  /*3650*/  SHFL.IDX PT, R127, R16, R219, 0x1f ;  /* 0x00001fdb107f7589 */ /* 0x0007e200000e0000 */
[----:B------:R-:W-:Y:S01]  /*3660*/  FADD.FTZ R26, R26, -R145 ;  /* 0x800000911a1a7221 */ /* 0x000fe20000010000 */
[----:B------:R-:W-:Y:S01]  /*3670*/  FADD.FTZ R145, R28, -R148 ;  /* 0x800000941c917221 */ /* 0x000fe20000010000 */
[----:B---3--:R3:W-:Y:S02]  /*3680*/  MUFU.EX2 R16, R122 ;  /* 0x0000007a00107308 */ /* 0x0087e40000000800 */
[----:B---3--:R-:W-:Y:S01]  /*3690*/  FFMA.FTZ R122, R217, UR11, -R142 ;  /* 0x0000000bd97a7c23 */ /* 0x008fe2000801088e */
[----:B-----5:R-:W-:Y:S01]  /*36a0*/  FADD.FTZ R142, R25, -R143 ;  /* 0x8000008f198e7221 */ /* 0x020fe20000010000 */
[----:B------:R-:W-:Y:S01]  /*36b0*/  FADD.FTZ R25, R30, -R148 ;  /* 0x800000941e197221 */ /* 0x000fe20000010000 */
[----:B------:R-:W-:-:S03]  /*36c0*/  FADD.FTZ R148, R29, -R151 ;  /* 0x800000971d947221 */ /* 0x000fc60000010000 */
[----:B------:R3:W-:Y:S02]  /*36d0*/  MUFU.EX2 R29, R134 ;  /* 0x00000086001d7308 */ /* 0x0007e40000000800 */
[----:B---3--:R3:W-:Y:S01]  /*36e0*/  LDS R134, [R14+0x400] ;  /* 0x000400000e867984 */ /* 0x0087e20000000800 */
[----:B------:R-:W-:-:S05]  /*36f0*/  FADD.FTZ R143, R27, -R143 ;  /* 0x8000008f1b8f7221 */ /* 0x000fca0000010000 */
[----:B------:R5:W-:Y:S01]  /*3700*/  MUFU.EX2 R28, R146 ;  /* 0x00000092001c7308 */ /* 0x000be20000000800 */
[----:B------:R-:W-:Y:S01]  /*3710*/  FADD.FTZ R27, R31, -R151 ;  /* 0x800000971f1b7221 */ /* 0x000fe20000010000 */
[----:B-1----:R-:W-:-:S06]  /*3720*/  FADD.FTZ R34, R34, -R147 ;  /* 0x8000009322227221 */ /* 0x002fcc0000010000 */
[----:B---3--:R1:W-:Y:S01]  /*3730*/  MUFU.EX2 R14, R133 ;  /* 0x00000085000e7308 */ /* 0x0083e20000000800 */
[----:B-----5:R-:W-:Y:S01]  /*3740*/  FADD.FTZ R146, R32, -R147 ;  /* 0x8000009320927221 */ /* 0x020fe20000010000 */
[--C-:B----4-:R-:W-:Y:S01]  /*3750*/  FADD.FTZ R147, R33, -R150.reuse ;  /* 0x8000009621937221 */ /* 0x110fe20000010000 */
[----:B------:R-:W3:Y:S04]  /*3760*/  SHFL.IDX PT, R31, R139, R221, 0x1f ;  /* 0x00001fdd8b1f7589 */ /* 0x000ee800000e0000 */
[----:B-1----:R-:W-:Y:S01]  /*3770*/  LDS R133, [R11+0x400] ;  /* 0x000400000b857984 */ /* 0x002fe20000000800 */
[----:B------:R-:W-:Y:S01]  /*3780*/  FADD.FTZ R35, R35, -R150 ;  /* 0x8000009623237221 */ /* 0x000fe20000010000 */
[--C-:B--2---:R-:W-:Y:S01]  /*3790*/  FADD.FTZ R36, R36, -R149.reuse ;  /* 0x8000009524247221 */ /* 0x104fe20000010000 */
[----:B------:R-:W-:Y:S01]  /*37a0*/  FADD.FTZ R38, R38, -R149 ;  /* 0x8000009526267221 */ /* 0x000fe20000010000 */
[----:B------:R-:W1:Y:S04]  /*37b0*/  SHFL.IDX PT, R33, R139, R218, 0x1f ;  /* 0x00001fda8b217589 */ /* 0x000e6800000e0000 */
[----:B------:R-:W2:Y:S04]  /*37c0*/  SHFL.IDX PT, R30, R138, R114, 0x1f ;  /* 0x00001f728a1e7589 */ /* 0x000ea800000e0000 */
[----:B------:R-:W4:Y:S04]  /*37d0*/  SHFL.IDX PT, R150, R139, R220, 0x1f ;  /* 0x00001fdc8b967589 */ /* 0x000f2800000e0000 */
[----:B------:R-:W5:Y:S04]  /*37e0*/  SHFL.IDX PT, R149, R139, R22, 0x1f ;  /* 0x00001f168b957589 */ /* 0x000f6800000e0000 */
[----:B------:R-:W5:Y:S04]  /*37f0*/  SHFL.IDX PT, R138, R139, R23, 0x1f ;  /* 0x00001f178b8a7589 */ /* 0x000f6800000e0000 */
[----:B------:R-:W5:Y:S01]  /*3800*/  SHFL.IDX PT, R32, R139, R219, 0x1f ;  /* 0x00001fdb8b207589 */ /* 0x000f6200000e0000 */
[--C-:B---3--:R-:W-:Y:S01]  /*3810*/  FADD.FTZ R41, R41, -R31.reuse ;  /* 0x8000001f29297221 */ /* 0x108fe20000010000 */
[----:B------:R-:W-:-:S02]  /*3820*/  FADD.FTZ R43, R43, -R31 ;  /* 0x8000001f2b2b7221 */ /* 0x000fc40000010000 */
[----:B------:R3:W-:Y:S01]  /*3830*/  MUFU.EX2 R31, R131 ;  /* 0x00000083001f7308 */ /* 0x0007e20000000800 */
[--C-:B-1----:R-:W-:Y:S01]  /*3840*/  FADD.FTZ R52, R52, -R33.reuse ;  /* 0x8000002134347221 */ /* 0x102fe20000010000 */
[----:B------:R-:W-:Y:S01]  /*3850*/  FADD.FTZ R54, R54, -R33 ;  /* 0x8000002136367221 */ /* 0x000fe20000010000 */
[----:B------:R-:W-:Y:S01]  /*3860*/  SHFL.IDX PT, R151, R139, R5, 0x1f ;  /* 0x00001f058b977589 */ /* 0x000fe200000e0000 */
[--C-:B--2---:R-:W-:Y:S01]  /*3870*/  FADD.FTZ R37, R37, -R30.reuse ;  /* 0x8000001e25257221 */ /* 0x104fe20000010000 */
[----:B------:R-:W-:Y:S01]  /*3880*/  FADD.FTZ R39, R39, -R30 ;  /* 0x8000001e27277221 */ /* 0x000fe20000010000 */
[--C-:B----4-:R-:W-:Y:S01]  /*3890*/  FADD.FTZ R44, R44, -R150.reuse ;  /* 0x800000962c2c7221 */ /* 0x110fe20000010000 */
[----:B------:R-:W-:Y:S01]  /*38a0*/  FADD.FTZ R46, R46, -R150 ;  /* 0x800000962e2e7221 */ /* 0x000fe20000010000 */
[----:B------:R1:W-:Y:S01]  /*38b0*/  MUFU.EX2 R33, R129 ;  /* 0x0000008100217308 */ /* 0x0003e20000000800 */
[----:B---3--:R-:W2:Y:S01]  /*38c0*/  SHFL.IDX PT, R131, R134, R219, 0x1f ;  /* 0x00001fdb86837589 */ /* 0x008ea200000e0000 */
[--C-:B-----5:R-:W-:Y:S01]  /*38d0*/  FADD.FTZ R45, R45, -R149.reuse ;  /* 0x800000952d2d7221 */ /* 0x120fe20000010000 */
[----:B------:R-:W-:-:S02]  /*38e0*/  FADD.FTZ R47, R47, -R149 ;  /* 0x800000952f2f7221 */ /* 0x000fc40000010000 */
[----:B------:R-:W-:Y:S01]  /*38f0*/  SHFL.IDX PT, R150, R139, R114, 0x1f ;  /* 0x00001f728b967589 */ /* 0x000fe200000e0000 */
[--C-:B------:R-:W-:Y:S01]  /*3900*/  FADD.FTZ R48, R48, -R138.reuse ;  /* 0x8000008a30307221 */ /* 0x100fe20000010000 */
[----:B------:R-:W-:Y:S01]  /*3910*/  FADD.FTZ R50, R50, -R138 ;  /* 0x8000008a32327221 */ /* 0x000fe20000010000 */
[----:B------:R-:W-:Y:S01]  /*3920*/  MUFU.EX2 R11, R132 ;  /* 0x00000084000b7308 */ /* 0x000fe20000000800 */
[----:B-1----:R-:W1:Y:S04]  /*3930*/  SHFL.IDX PT, R129, R134, R218, 0x1f ;  /* 0x00001fda86817589 */ /* 0x002e6800000e0000 */
[----:B------:R-:W-:Y:S03]  /*3940*/  SHFL.IDX PT, R139, R134, R5, 0x1f ;  /* 0x00001f05868b7589 */ /* 0x000fe600000e0000 */
[----:B------:R3:W-:Y:S01]  /*3950*/  MUFU.EX2 R30, R136 ;  /* 0x00000088001e7308 */ /* 0x0007e20000000800 */
[----:B------:R-:W-:Y:S04]  /*3960*/  SHFL.IDX PT, R149, R134, R221, 0x1f ;  /* 0x00001fdd86957589 */ /* 0x000fe800000e0000 */
[----:B------:R-:W-:Y:S04]  /*3970*/  SHFL.IDX PT, R138, R134, R220, 0x1f ;  /* 0x00001fdc868a7589 */ /* 0x000fe800000e0000 */
[----:B---3--:R-:W-:Y:S04]  /*3980*/  SHFL.IDX PT, R136, R134, R22, 0x1f ;  /* 0x00001f1686887589 */ /* 0x008fe800000e0000 */
[----:B------:R-:W-:Y:S04]  /*3990*/  SHFL.IDX PT, R132, R134, R23, 0x1f ;  /* 0x00001f1786847589 */ /* 0x000fe800000e0000 */
[----:B------:R-:W3:Y:S01]  /*39a0*/  SHFL.IDX PT, R134, R134, R114, 0x1f ;  /* 0x00001f7286867589 */ /* 0x000ee200000e0000 */
[--C-:B------:R-:W-:Y:S01]  /*39b0*/  FADD.FTZ R49, R49, -R32.reuse ;  /* 0x8000002031317221 */ /* 0x100fe20000010000 */
[----:B------:R-:W-:-:S02]  /*39c0*/  FADD.FTZ R51, R51, -R32 ;  /* 0x8000002033337221 */ /* 0x000fc40000010000 */
[----:B------:R4:W-:Y:S01]  /*39d0*/  MUFU.EX2 R32, R137 ;  /* 0x0000008900207308 */ /* 0x0009e20000000800 */
[----:B------:R-:W5:Y:S04]  /*39e0*/  SHFL.IDX PT, R218, R133, R218, 0x1f ;  /* 0x00001fda85da7589 */ /* 0x000f6800000e0000 */
[----:B------:R-:W-:Y:S04]  /*39f0*/  SHFL.IDX PT, R23, R133, R23, 0x1f ;  /* 0x00001f1785177589 */ /* 0x000fe800000e0000 */
[----:B----4-:R-:W4:Y:S04]  /*3a00*/  SHFL.IDX PT, R137, R133, R22, 0x1f ;  /* 0x00001f1685897589 */ /* 0x010f2800000e0000 */
[----:B------:R-:W4:Y:S04]  /*3a10*/  SHFL.IDX PT, R114, R133, R114, 0x1f ;  /* 0x00001f7285727589 */ /* 0x000f2800000e0000 */
[----:B------:R-:W-:Y:S04]  /*3a20*/  SHFL.IDX PT, R221, R133, R221, 0x1f ;  /* 0x00001fdd85dd7589 */ /* 0x000fe800000e0000 */
[----:B------:R-:W-:Y:S04]  /*3a30*/  SHFL.IDX PT, R220, R133, R220, 0x1f ;  /* 0x00001fdc85dc7589 */ /* 0x000fe800000e0000 */
[----:B------:R-:W-:Y:S04]  /*3a40*/  SHFL.IDX PT, R219, R133, R219, 0x1f ;  /* 0x00001fdb85db7589 */ /* 0x000fe800000e0000 */
[----:B------:R-:W4:Y:S01]  /*3a50*/  SHFL.IDX PT, R133, R133, R5, 0x1f ;  /* 0x00001f0585857589 */ /* 0x000f2200000e0000 */
[----:B------:R-:W4:Y:S01]  /*3a60*/  MUFU.EX2 R116, R116 ;  /* 0x0000007400747308 */ /* 0x000f220000000800 */
[--C-:B--2---:R-:W-:Y:S01]  /*3a70*/  FADD.FTZ R65, R65, -R131.reuse ;  /* 0x8000008341417221 */ /* 0x104fe20000010000 */
[----:B------:R-:W-:Y:S01]  /*3a80*/  FADD.FTZ R67, R67, -R131 ;  /* 0x8000008343437221 */ /* 0x000fe20000010000 */
[--C-:B-1----:R-:W-:Y:S01]  /*3a90*/  FADD.FTZ R131, R68, -R129.reuse ;  /* 0x8000008144837221 */ /* 0x102fe20000010000 */
[----:B------:R-:W-:-:S04]  /*3aa0*/  FADD.FTZ R129, R70, -R129 ;  /* 0x8000008146817221 */ /* 0x000fc80000010000 */
[----:B------:R-:W1:Y:S01]  /*3ab0*/  MUFU.EX2 R119, R119 ;  /* 0x0000007700777308 */ /* 0x000e620000000800 */
[----:B---3--:R-:W-:Y:S01]  /*3ac0*/  FADD.FTZ R70, R69, -R134 ;  /* 0x8000008645467221 */ /* 0x008fe20000010000 */
[----:B------:R-:W-:Y:S01]  /*3ad0*/  FFMA.FTZ R140, R140, UR11, -R135 ;  /* 0x0000000b8c8c7c23 */ /* 0x000fe20008010887 */
[----:B------:R-:W-:Y:S01]  /*3ae0*/  FMUL.FTZ R24, R216, R24 ;  /* 0x00000018d8187220 */ /* 0x000fe20000410000 */
[----:B------:R-:W-:Y:S01]  /*3af0*/  FMUL.FTZ R69, R121, R142 ;  /* 0x0000008e79457220 */ /* 0x000fe20000410000 */
[--C-:B------:R-:W-:Y:S01]  /*3b00*/  FADD.FTZ R53, R53, -R150.reuse ;  /* 0x8000009635357221 */ /* 0x100fe20000010000 */
[----:B------:R-:W-:Y:S02]  /*3b10*/  FADD.FTZ R55, R55, -R150 ;  /* 0x8000009637377221 */ /* 0x000fe40000010000 */
[----:B------:R-:W2:Y:S01]  /*3b20*/  MUFU.EX2 R120, R120 ;  /* 0x0000007800787308 */ /* 0x000ea20000000800 */
[--C-:B------:R-:W-:Y:S01]  /*3b30*/  FADD.FTZ R56, R56, -R139.reuse ;  /* 0x8000008b38387221 */ /* 0x100fe20000010000 */
[----:B------:R-:W-:Y:S01]  /*3b40*/  FADD.FTZ R58, R58, -R139 ;  /* 0x8000008b3a3a7221 */ /* 0x000fe20000010000 */
[----:B-----5:R-:W-:Y:S01]  /*3b50*/  FADD.FTZ R150, R84, -R218 ;  /* 0x800000da54967221 */ /* 0x020fe20000010000 */
[----:B------:R-:W-:Y:S01]  /*3b60*/  FFMA.FTZ R126, R126, UR11, -R135 ;  /* 0x0000000b7e7e7c23 */ /* 0x000fe20008010887 */
[----:B----4-:R-:W-:Y:S01]  /*3b70*/  FADD.FTZ R139, R77, -R137 ;  /* 0x800000894d8b7221 */ /* 0x010fe20000010000 */
[----:B------:R-:W-:-:S02]  /*3b80*/  F2FP.BF16.F32.PACK_AB R84, R69, R24 ;  /* 0x000000184554723e */ /* 0x000fc400000010ff */
[----:B------:R3:W-:Y:S01]  /*3b90*/  MUFU.EX2 R22, R140 ;  /* 0x0000008c00167308 */ /* 0x0007e20000000800 */
[--C-:B------:R-:W-:Y:S01]  /*3ba0*/  FFMA.FTZ R135, R228, UR11, -R127.reuse ;  /* 0x0000000be4877c23 */ /* 0x100fe2000801087f */
[----:B------:R-:W-:Y:S01]  /*3bb0*/  FMUL.FTZ R25, R91, R25 ;  /* 0x000000195b197220 */ /* 0x000fe20000410000 */
[----:B------:R-:W-:Y:S01]  /*3bc0*/  FMUL.FTZ R24, R93, R27 ;  /* 0x0000001b5d187220 */ /* 0x000fe20000410000 */
[----:B------:R-:W-:Y:S01]  /*3bd0*/  FFMA.FTZ R127, R230, UR11, -R127 ;  /* 0x0000000be67f7c23 */ /* 0x000fe2000801087f */
[----:B------:R-:W-:Y:S01]  /*3be0*/  FMUL.FTZ R147, R21, R147 ;  /* 0x0000009315937220 */ /* 0x000fe20000410000 */
[----:B------:R-:W-:Y:S02]  /*3bf0*/  FADD.FTZ R40, R40, -R151 ;  /* 0x8000009728287221 */ /* 0x000fe40000010000 */
[----:B------:R-:W4:Y:S01]  /*3c00*/  MUFU.EX2 R117, R117 ;  /* 0x0000007500757308 */ /* 0x000f220000000800 */
[----:B---3--:R-:W-:Y:S01]  /*3c10*/  FADD.FTZ R140, R79, -R137 ;  /* 0x800000894f8c7221 */ /* 0x008fe20000010000 */
[----:B------:R-:W-:Y:S01]  /*3c20*/  FADD.FTZ R137, R80, -R23 ;  /* 0x8000001750897221 */ /* 0x000fe20000010000 */
[----:B------:R-:W-:Y:S01]  /*3c30*/  FMUL.FTZ R80, R94, R146 ;  /* 0x000000925e507220 */ /* 0x000fe20000410000 */
[----:B------:R-:W-:Y:S01]  /*3c40*/  FADD.FTZ R42, R42, -R151 ;  /* 0x800000972a2a7221 */ /* 0x000fe20000010000 */
[----:B------:R-:W-:Y:S01]  /*3c50*/  FADD.FTZ R60, R60, -R138 ;  /* 0x8000008a3c3c7221 */ /* 0x000fe20000010000 */
[----:B------:R-:W-:-:S02]  /*3c60*/  FADD.FTZ R61, R61, -R136 ;  /* 0x800000883d3d7221 */ /* 0x000fc40000010000 */
[----:B------:R-:W3:Y:S01]  /*3c70*/  MUFU.EX2 R118, R118 ;  /* 0x0000007600767308 */ /* 0x000ee20000000800 */
[----:B------:R-:W-:Y:S01]  /*3c80*/  FADD.FTZ R64, R64, -R132 ;  /* 0x8000008440407221 */ /* 0x000fe20000010000 */
[--C-:B------:R-:W-:Y:S01]  /*3c90*/  FADD.FTZ R151, R85, -R114.reuse ;  /* 0x8000007255977221 */ /* 0x100fe20000010000 */
[----:B------:R-:W-:Y:S01]  /*3ca0*/  FADD.FTZ R114, R87, -R114 ;  /* 0x8000007257727221 */ /* 0x000fe20000010000 */
[----:B------:R-:W-:-:S04]  /*3cb0*/  F2FP.BF16.F32.PACK_AB R87, R24, R25 ;  /* 0x000000191857723e */ /* 0x000fc800000010ff */
[----:B------:R-:W5:Y:S01]  /*3cc0*/  MUFU.EX2 R97, R97 ;  /* 0x0000006100617308 */ /* 0x000f620000000800 */
[----:B------:R-:W-:Y:S01]  /*3cd0*/  F2FP.BF16.F32.PACK_AB R80, R147, R80 ;  /* 0x000000509350723e */ /* 0x000fe200000010ff */
[----:B------:R-:W-:Y:S01]  /*3ce0*/  FMUL.FTZ R60, R115, R60 ;  /* 0x0000003c733c7220 */ /* 0x000fe20000410000 */
[----:B------:R-:W-:-:S05]  /*3cf0*/  FMUL.FTZ R61, R116, R61 ;  /* 0x0000003d743d7220 */ /* 0x000fca0000410000 */
[----:B------:R-:W5:Y:S01]  /*3d00*/  MUFU.EX2 R96, R96 ;  /* 0x0000006000607308 */ /* 0x000f620000000800 */
[----:B------:R-:W-:Y:S01]  /*3d10*/  FMUL.FTZ R64, R15, R64 ;  /* 0x000000400f407220 */ /* 0x000fe20000410000 */
[----:B-1----:R-:W-:-:S06]  /*3d20*/  FMUL.FTZ R25, R119, R65 ;  /* 0x0000004177197220 */ /* 0x002fcc0000410000 */
[----:B------:R-:W1:Y:S01]  /*3d30*/  MUFU.EX2 R99, R232 ;  /* 0x000000e800637308 */ /* 0x000e620000000800 */
[----:B------:R-:W-:Y:S01]  /*3d40*/  FADD.FTZ R63, R63, -R136 ;  /* 0x800000883f3f7221 */ /* 0x000fe20000010000 */
[----:B------:R-:W-:-:S06]  /*3d50*/  FADD.FTZ R66, R66, -R132 ;  /* 0x8000008442427221 */ /* 0x000fcc0000010000 */
[----:B------:R-:W1:Y:S01]  /*3d60*/  MUFU.EX2 R100, R231 ;  /* 0x000000e700647308 */ /* 0x000e620000000800 */
[----:B------:R-:W-:Y:S01]  /*3d70*/  FADD.FTZ R132, R72, -R133 ;  /* 0x8000008548847221 */ /* 0x000fe20000010000 */
[----:B------:R-:W-:-:S06]  /*3d80*/  FADD.FTZ R136, R73, -R221 ;  /* 0x800000dd49887221 */ /* 0x000fcc0000010000 */
[----:B------:R-:W1:Y:S08]  /*3d90*/  MUFU.EX2 R101, R101 ;  /* 0x0000006500657308 */ /* 0x000e700000000800 */
[----:B------:R-:W1:Y:S08]  /*3da0*/  MUFU.EX2 R103, R103 ;  /* 0x0000006700677308 */ /* 0x000e700000000800 */
[----:B------:R-:W1:Y:S08]  /*3db0*/  MUFU.EX2 R104, R104 ;  /* 0x0000006800687308 */ /* 0x000e700000000800 */
[----:B------:R-:W-:Y:S08]  /*3dc0*/  MUFU.EX2 R105, R105 ;  /* 0x0000006900697308 */ /* 0x000ff00000000800 */
[----:B------:R-:W1:Y:S08]  /*3dd0*/  MUFU.EX2 R106, R106 ;  /* 0x0000006a006a7308 */ /* 0x000e700000000800 */
[----:B------:R-:W1:Y:S01]  /*3de0*/  MUFU.EX2 R107, R107 ;  /* 0x0000006b006b7308 */ /* 0x000e620000000800 */
[----:B------:R-:W-:-:S07]  /*3df0*/  FMUL.FTZ R27, R14, R70 ;  /* 0x000000460e1b7220 */ /* 0x000fce0000410000 */
[----:B------:R-:W1:Y:S08]  /*3e00*/  MUFU.EX2 R108, R108 ;  /* 0x0000006c006c7308 */ /* 0x000e700000000800 */
[----:B------:R-:W1:Y:S08]  /*3e10*/  MUFU.EX2 R109, R109 ;  /* 0x0000006d006d7308 */ /* 0x000e700000000800 */
[----:B------:R-:W1:Y:S08]  /*3e20*/  MUFU.EX2 R19, R19 ;  /* 0x0000001300137308 */ /* 0x000e700000000800 */
[----:B------:R-:W1:Y:S01]  /*3e30*/  MUFU.EX2 R110, R110 ;  /* 0x0000006e006e7308 */ /* 0x000e620000000800 */
[----:B------:R-:W-:Y:S01]  /*3e40*/  F2FP.BF16.F32.PACK_AB R70, R61, R60 ;  /* 0x0000003c3d46723e */ /* 0x000fe200000010ff */
[----:B------:R-:W-:Y:S01]  /*3e50*/  FMUL.FTZ R65, R16, R66 ;  /* 0x0000004210417220 */ /* 0x000fe20000410000 */
[----:B------:R-:W-:-:S05]  /*3e60*/  F2FP.BF16.F32.PACK_AB R64, R25, R64 ;  /* 0x000000401940723e */ /* 0x000fca00000010ff */
[----:B------:R-:W1:Y:S01]  /*3e70*/  MUFU.EX2 R126, R126 ;  /* 0x0000007e007e7308 */ /* 0x000e620000000800 */
[----:B--2---:R-:W-:Y:S01]  /*3e80*/  FMUL.FTZ R24, R120, R67 ;  /* 0x0000004378187220 */ /* 0x004fe20000410000 */
[----:B------:R-:W-:-:S06]  /*3e90*/  FMUL.FTZ R60, R30, R132 ;  /* 0x000000841e3c7220 */ /* 0x000fcc0000410000 */
[----:B------:R-:W2:Y:S01]  /*3ea0*/  MUFU.EX2 R141, R141 ;  /* 0x0000008d008d7308 */ /* 0x000ea20000000800 */
[----:B------:R-:W-:-:S07]  /*3eb0*/  FMUL.FTZ R25, R32, R136 ;  /* 0x0000008820197220 */ /* 0x000fce0000410000 */
[----:B------:R-:W2:Y:S01]  /*3ec0*/  MUFU.EX2 R128, R128 ;  /* 0x0000008000807308 */ /* 0x000ea20000000800 */
[----:B------:R-:W-:-:S07]  /*3ed0*/  FADD.FTZ R62, R62, -R138 ;  /* 0x8000008a3e3e7221 */ /* 0x000fce0000010000 */
        /* <DEDUP_REMOVED lines=8> */
[----:B------:R-:W2:Y:S08]  /*3f60*/  MUFU.EX2 R125, R125 ;  /* 0x0000007d007d7308 */ /* 0x000eb00000000800 */
[----:B------:R-:W2:Y:S08]  /*3f70*/  MUFU.EX2 R124, R124 ;  /* 0x0000007c007c7308 */ /* 0x000eb00000000800 */
[----:B------:R-:W2:Y:S08]  /*3f80*/  MUFU.EX2 R123, R123 ;  /* 0x0000007b007b7308 */ /* 0x000eb00000000800 */
[----:B------:R-:W2:Y:S01]  /*3f90*/  MUFU.EX2 R147, R122 ;  /* 0x0000007a00937308 */ /* 0x000ea20000000800 */
        /* <DEDUP_REMOVED lines=8> */
[----:B----4-:R-:W-:Y:S01]  /*4020*/  FMUL.FTZ R62, R117, R62 ;  /* 0x0000003e753e7220 */ /* 0x010fe20000410000 */
[----:B---3--:R-:W-:Y:S01]  /*4030*/  FMUL.FTZ R63, R118, R63 ;  /* 0x0000003f763f7220 */ /* 0x008fe20000410000 */
[----:B------:R-:W-:Y:S01]  /*4040*/  F2FP.BF16.F32.PACK_AB R65, R24, R65 ;  /* 0x000000411841723e */ /* 0x000fe200000010ff */
[----:B------:R-:W-:Y:S01]  /*4050*/  FADD.FTZ R138, R76, -R220 ;  /* 0x800000dc4c8a7221 */ /* 0x000fe20000010000 */
[----:B------:R-:W-:Y:S01]  /*4060*/  F2FP.BF16.F32.PACK_AB R60, R25, R60 ;  /* 0x0000003c193c723e */ /* 0x000fe200000010ff */
[----:B-----5:R-:W-:Y:S01]  /*4070*/  FMUL.FTZ R36, R97, R36 ;  /* 0x0000002461247220 */ /* 0x020fe20000410000 */
[----:B------:R-:W-:Y:S01]  /*4080*/  FMUL.FTZ R37, R98, R37 ;  /* 0x0000002562257220 */ /* 0x000fe20000410000 */
[----:B------:R-:W-:Y:S01]  /*4090*/  FMUL.FTZ R38, R96, R38 ;  /* 0x0000002660267220 */ /* 0x000fe20000410000 */
[----:B-1----:R-:W-:Y:S01]  /*40a0*/  FMUL.FTZ R39, R99, R39 ;  /* 0x0000002763277220 */ /* 0x002fe20000410000 */
        /* <DEDUP_REMOVED lines=40> */
[----:B--2---:R-:W-:Y:S01]  /*4330*/  FMUL.FTZ R139, R141, R139 ;  /* 0x0000008b8d8b7220 */ /* 0x004fe20000410000 */
        /* <DEDUP_REMOVED lines=15> */
[----:B------:R-:W-:-:S02]  /*4430*/  F2FP.BF16.F32.PACK_AB R72, R49, R48 ;  /* 0x000000303148723e */ /* 0x000fc400000010ff */
[----:B------:R-:W-:Y:S02]  /*4440*/  F2FP.BF16.F32.PACK_AB R73, R51, R50 ;  /* 0x000000323349723e */ /* 0x000fe400000010ff */
        /* <DEDUP_REMOVED lines=20> */
[----:B------:R-:W-:Y:S04]  /*4590*/  STSM.16.MT88.4 [R34+0x23c00], R60 ;  /* 0x023c003c22007844 */ /* 0x000fe80000004200 */
[----:B------:R1:W-:Y:S01]  /*45a0*/  STSM.16.MT88.4 [R34+0x24400], R56 ;  /* 0x0244003822007844 */ /* 0x0003e20000004200 */
[----:B------:R-:W-:Y:S01]  /*45b0*/  WARPGROUP.ARRIVE ;  /* 0x00000000000079c5 */ /* 0x000fe20000000000 */
[----:B------:R-:W-:-:S05]  /*45c0*/  UMOV UR11, 0x40000040 ;  /* 0x40000040000b7882 */ /* 0x000fca0000000000 */
[----:B------:R-:W-:Y:S01]  /*45d0*/  HGMMA.64x64x16.F32.BF16 R184, R216, gdesc[UR8].tnspB, R184, gsb0 ;  /* 0x40e00008d8b87df0 */ /* 0x000fe200080018b8 */
[----:B------:R-:W-:Y:S01]  /*45e0*/  F2FP.BF16.F32.PACK_AB R24, R21, R94 ;  /* 0x0000005e1518723e */ /* 0x000fe200000010ff */
[----:B------:R-:W-:Y:S01]  /*45f0*/  UIADD3 UR4, UR10, 0x80, URZ ;  /* 0x000000800a047890 */ /* 0x000fe2000fffe03f */
[----:B------:R-:W-:Y:S02]  /*4600*/  F2FP.BF16.F32.PACK_AB R25, R20, R95 ;  /* 0x0000005f1419723e */ /* 0x000fe400000010ff */
[----:B------:R-:W-:Y:S02]  /*4610*/  F2FP.BF16.F32.PACK_AB R26, R98, R97 ;  /* 0x00000061621a723e */ /* 0x000fe400000010ff */
[----:B------:R-:W-:Y:S01]  /*4620*/  F2FP.BF16.F32.PACK_AB R27, R99, R96 ;  /* 0x00000060631b723e */ /* 0x000fe200000010ff */
[----:B------:R-:W-:Y:S01]  /*4630*/  UMOV UR7, 0x40000040 ;  /* 0x4000004000077882 */ /* 0x000fe20000000000 */
[----:B------:R-:W-:Y:S01]  /*4640*/  UMOV UR6, UR4 ;  /* 0x0000000400067c82 */ /* 0x000fe20008000000 */
[----:B------:R-:W-:-:S02]  /*4650*/  WARPGROUP.DEPBAR.LE gsb0, 0x0 ;  /* 0x00008000000079c5 */ /* 0x000fc40000010000 */
[----:B------:R-:W-:-:S06]  /*4660*/  WARPGROUP.ARRIVE ;  /* 0x00000000000079c5 */ /* 0x000fcc0000000000 */
[----:B------:R-:W-:Y:S01]  /*4670*/  HGMMA.64x64x16.F32.BF16 R184, R24, gdesc[UR4].tnspB, R184, gsb0 ;  /* 0x40e0000418b87df0 */ /* 0x000fe200080018b8 */
[----:B------:R-:W-:Y:S02]  /*4680*/  F2FP.BF16.F32.PACK_AB R100, R102, R100 ;  /* 0x000000646664723e */ /* 0x000fe400000010ff */
[----:B------:R-:W-:Y:S01]  /*4690*/  F2FP.BF16.F32.PACK_AB R101, R103, R101 ;  /* 0x000000656765723e */ /* 0x000fe200000010ff */
[----:B------:R-:W-:Y:S01]  /*46a0*/  UIADD3 UR4, UR10, 0x100, URZ ;  /* 0x000001000a047890 */ /* 0x000fe2000fffe03f */
[----:B------:R-:W-:Y:S02]  /*46b0*/  F2FP.BF16.F32.PACK_AB R102, R106, R104 ;  /* 0x000000686a66723e */ /* 0x000fe400000010ff */
[----:B------:R-:W-:Y:S01]  /*46c0*/  F2FP.BF16.F32.PACK_AB R103, R107, R105 ;  /* 0x000000696b67723e */ /* 0x000fe200000010ff */
[----:B------:R-:W-:-:S03]  /*46d0*/  UMOV UR7, 0x40000040 ;  /* 0x4000004000077882 */ /* 0x000fc60000000000 */
[----:B------:R-:W-:Y:S01]  /*46e0*/  UMOV UR6, UR4 ;  /* 0x0000000400067c82 */ /* 0x000fe20008000000 */
[----:B------:R-:W-:Y:S02]  /*46f0*/  WARPGROUP.DEPBAR.LE gsb0, 0x0 ;  /* 0x00008000000079c5 */ /* 0x000fe40000010000 */
[----:B------:R-:W-:-:S06]  /*4700*/  WARPGROUP.ARRIVE ;  /* 0x00000000000079c5 */ /* 0x000fcc0000000000 */
        /* <DEDUP_REMOVED lines=11> */
[----:B------:R-:W-:Y:S01]  /*47c0*/  UIADD3 UR4, UR10, 0x200, URZ ;  /* 0x000002000a047890 */ /* 0x000fe2000fffe03f */
[----:B------:R-:W-:-:S06]  /*47d0*/  UMOV UR7, 0x40000040 ;  /* 0x4000004000077882 */ /* 0x000fcc0000000000 */
[----:B------:R-:W-:Y:S01]  /*47e0*/  UMOV UR6, UR4 ;  /* 0x0000000400067c82 */ /* 0x000fe20008000000 */
        /* <DEDUP_REMOVED lines=17> */
[----:B------:R-:W-:Y:S01]  /*4900*/  F2FP.BF16.F32.PACK_AB R32, R32, R30 ;  /* 0x0000001e2020723e */ /* 0x000fe200000010ff */
[----:B------:R-:W-:Y:S01]  /*4910*/  UIADD3 UR4, UR10, 0x300, URZ ;  /* 0x000003000a047890 */ /* 0x000fe2000fffe03f */
[----:B------:R-:W-:Y:S02]  /*4920*/  F2FP.BF16.F32.PACK_AB R33, R33, R31 ;  /* 0x0000001f2121723e */ /* 0x000fe400000010ff */
[----:B-1----:R-:W-:Y:S02]  /*4930*/  F2FP.BF16.F32.PACK_AB R34, R141, R22 ;  /* 0x000000168d22723e */ /* 0x002fe400000010ff */
[----:B------:R-:W-:Y:S01]  /*4940*/  F2FP.BF16.F32.PACK_AB R35, R128, R126 ;  /* 0x0000007e8023723e */ /* 0x000fe200000010ff */
[----:B------:R-:W-:Y:S01]  /*4950*/  UMOV UR7, 0x40000040 ;  /* 0x4000004000077882 */ /* 0x000fe20000000000 */
[----:B------:R-:W-:Y:S01]  /*4960*/  UMOV UR6, UR4 ;  /* 0x0000000400067c82 */ /* 0x000fe20008000000 */
[----:B------:R-:W-:-:S02]  /*4970*/  WARPGROUP.DEPBAR.LE gsb0, 0x0 ;  /* 0x00008000000079c5 */ /* 0x000fc40000010000 */
        /* <DEDUP_REMOVED lines=8> */
[----:B------:R-:W-:Y:S02]  /*4a00*/  WARPGROUP.DEPBAR.LE gsb0, 0x0 ;  /* 0x00008000000079c5 */ /* 0x000fe40000010000 */
[----:B------:R-:W-:-:S06]  /*4a10*/  WARPGROUP.ARRIVE ;  /* 0x00000000000079c5 */ /* 0x000fcc0000000000 */
[----:B------:R-:W-:Y:S01]  /*4a20*/  HGMMA.64x64x16.F32.BF16 R184, R144, gdesc[UR8].tnspB, R184, gsb0 ;  /* 0x40e0000890b87df0 */ /* 0x000fe200080018b8 */
[----:B------:R-:W-:-:S05]  /*4a30*/  IMAD R10, R233, 0x2000, R234 ;  /* 0x00002000e90a7824 */ /* 0x000fca00078e02ea */
[----:B------:R-:W-:-:S04]  /*4a40*/  SHF.R.U32.HI R10, RZ, 0x4, R10 ;  /* 0x00000004ff0a7819 */ /* 0x000fc8000001160a */
[----:B------:R-:W-:Y:S02]  /*4a50*/  LOP3.LUT R10, R10, 0x3fff, RZ, 0xc0, !PT ;  /* 0x00003fff0a0a7812 */ /* 0x000fe400078ec0ff */
[----:B------:R-:W-:Y:S02]  /*4a60*/  R2UR UR4, R222 ;  /* 0x00000000de0472ca */ /* 0x000fe400000e0000 */
[----:B------:R-:W-:-:S05]  /*4a70*/  LOP3.LUT R11, R10, 0x10000, RZ, 0xfc, !PT ;  /* 0x000100000a0b7812 */ /* 0x000fca00078efcff */
[----:B------:R-:W-:-:S05]  /*4a80*/  IMAD R11, R0, 0x800, R11 ;  /* 0x00000800000b7824 */ /* 0x000fca00078e020b */
[----:B------:R-:W-:Y:S01]  /*4a90*/  R2UR UR8, R11 ;  /* 0x000000000b0872ca */ /* 0x000fe200000e0000 */
[----:B------:R-:W-:-:S04]  /*4aa0*/  USHF.R.U32.HI UR4, URZ, 0x4, UR4 ;  /* 0x000000043f047899 */ /* 0x000fc80008011604 */
[----:B------:R-:W-:Y:S01]  /*4ab0*/  ULOP3.LUT UR9, UR4, 0x3fff, URZ, 0xc0, !UPT ;  /* 0x00003fff04097892 */ /* 0x000fe2000f8ec03f */
[----:B------:R-:W-:Y:S02]  /*4ac0*/  WARPGROUP.DEPBAR.LE gsb0, 0x0 ;  /* 0x00008000000079c5 */ /* 0x000fe40000010000 */
[----:B------:R1:W-:Y:S06]  /*4ad0*/  MEMBAR.ALL.CTA ;  /* 0x0000000000007992 */ /* 0x0003ec0000008000 */
[----:B-1----:R-:W1:Y:S02]  /*4ae0*/  FENCE.VIEW.ASYNC.S ;  /* 0x00000000000073c6 */ /* 0x002e640000000000 */
[----:B-1----:R-:W-:Y:S06]  /*4af0*/  BAR.SYNC.DEFER_BLOCKING 0x9, 0x100 ;  /* 0x0244000000007b1d */ /* 0x002fec0000010000 */
[----:B------:R-:W-:Y:S01]  /*4b00*/  UMOV UR4, UR8 ;  /* 0x0000000800047c82 */ /* 0x000fe20008000000 */
[----:B------:R-:W-:Y:S01]  /*4b10*/  UMOV UR5, 0x40000040 ;  /* 0x4000004000057882 */ /* 0x000fe20000000000 */
[----:B------:R-:W-:Y:S01]  /*4b20*/  UMOV UR6, UR9 ;  /* 0x0000000900067c82 */ /* 0x000fe20008000000 */
[----:B------:R-:W-:Y:S01]  /*4b30*/  UMOV UR7, 0x40000040 ;  /* 0x4000004000077882 */ /* 0x000fe20000000000 */
[----:B------:R-:W-:-:S06]  /*4b40*/  WARPGROUP.ARRIVE ;  /* 0x00000000000079c5 */ /* 0x000fcc0000000000 */
        /* <DEDUP_REMOVED lines=53> */
.L_x_1064:
        /* <DEDUP_REMOVED lines=68> */
.L_x_1065:
[----:B------:R-:W-:Y:S01]  /*52e0*/  UIADD3 UR38, UR38, 0x1, URZ ;  /* 0x0000000126267890 */ /* 0x000fe2000fffe03f */
[----:B------:R-:W-:Y:S02]  /*52f0*/  VIADD R0, R0, 0x1 ;  /* 0x0000000100007836 */ /* 0x000fe40000000000 */
[----:B------:R-:W-:-:S03]  /*5300*/  VIADD R8, R8, 0x30c20 ;  /* 0x00030c2008087836 */ /* 0x000fc60000000000 */
[----:B------:R-:W-:Y:S02]  /*5310*/  ISETP.LE.AND P1, PT, R223, UR38, PT ;  /* 0x00000026df007c0c */ /* 0x000fe4000bf23270 */
[C---:B------:R-:W-:Y:S02]  /*5320*/  ISETP.NE.AND P0, PT, R0.reuse, 0x2, PT ;  /* 0x000000020000780c */ /* 0x040fe40003f05270 */
[----:B------:R-:W-:Y:S02]  /*5330*/  PRMT R8, RZ, 0x654, R8 ;  /* 0x00000654ff087816 */ /* 0x000fe40000000008 */
[----:B-1----:R-:W-:Y:S02]  /*5340*/  SEL R9, RZ, 0x1, P0 ;  /* 0x00000001ff097807 */ /* 0x002fe40000000000 */
[----:B------:R1:W-:Y:S01]  /*5350*/  SYNCS.ARRIVE.TRANS64.RED.A1T0 RZ, [R8+URZ], RZ ;  /* 0x000000ff08ff79a7 */ /* 0x0003e2000810043f */
[----:B------:R-:W-:Y:S02]  /*5360*/  SEL R0, R0, RZ, P0 ;  /* 0x000000ff00007207 */ /* 0x000fe40000000000 */
[----:B------:R-:W-:-:S02]  /*5370*/  LOP3.LUT R4, R4, R9, RZ, 0x3c, !PT ;  /* 0x0000000904047212 */ /* 0x000fc400078e3cff */
[----:B------:R-:W-:Y:S05]  /*5380*/  @!P1 BRA `(.L_x_1066) ;  /* 0xffffffc4006c9947 */ /* 0x000fea000383ffff */
.L_x_1055:
[----:B-1----:R-:W1:Y:S01]  /*5390*/  S2R R8, SR_CTAID.X ;  /* 0x0000000000087919 */ /* 0x002e620000002500 */
[----:B------:R-:W3:Y:S01]  /*53a0*/  LDC R5, c[0x0][0x280] ;  /* 0x0000a000ff057b82 */ /* 0x000ee20000000800 */
[----:B------:R-:W-:-:S07]  /*53b0*/  ULDC UR4, c[0x0][0x748] ;  /* 0x0001d20000047ab9 */ /* 0x000fce0000000800 */
[----:B------:R-:W3:Y:S02]  /*53c0*/  LDC R7, c[0x0][0x290] ;  /* 0x0000a400ff077b82 */ /* 0x000ee40000000800 */
[----:B---3--:R-:W-:-:S04]  /*53d0*/  IMAD.IADD R5, R5, 0x1, -R7 ;  /* 0x0000000105057824 */ /* 0x008fc800078e0a07 */
[----:B-1----:R-:W-:-:S04]  /*53e0*/  IMAD R5, R8, 0x80, R5 ;  /* 0x0000008008057824 */ /* 0x002fc800078e0205 */
[----:B------:R-:W-:-:S05]  /*53f0*/  VIADD R5, R5, UR4 ;  /* 0x0000000405057c36 */ /* 0x000fca0008000000 */
[----:B------:R-:W-:-:S04]  /*5400*/  SHF.R.S32.HI R6, RZ, 0x1f, R5 ;  /* 0x0000001fff067819 */ /* 0x000fc80000011405 */
[----:B------:R-:W-:-:S04]  /*5410*/  LEA.HI R6, R6, R5, RZ, 0x7 ;  /* 0x0000000506067211 */ /* 0x000fc800078f38ff */
[----:B------:R-:W-:-:S04]  /*5420*/  SHF.R.S32.HI R6, RZ, 0x7, R6 ;  /* 0x00000007ff067819 */ /* 0x000fc80000011406 */
[----:B------:R-:W-:-:S04]  /*5430*/  VIMNMX R9, R6, UR37, PT ;  /* 0x0000002506097c48 */ /* 0x000fc8000bfe0100 */
[----:B------:R-:W-:Y:S01]  /*5440*/  ISETP.LE.AND P0, PT, R9, UR38, PT ;  /* 0x0000002609007c0c */ /* 0x000fe2000bf03270 */
[----:B------:R1:W-:-:S12]  /*5450*/  STL [R1+0x18], R9 ;  /* 0x0000180901007387 */ /* 0x0003d80000100800 */
[----:B-1----:R-:W-:Y:S05]  /*5460*/  @P0 BRA `(.L_x_1067) ;  /* 0x0000003800500947 */ /* 0x002fea0003800000 */
[----:B------:R-:W3:Y:S04]  /*5470*/  LDL R13, [R1+0x34] ;  /* 0x00003400010d7983 */ /* 0x000ee80000100800 */
[----:B--2---:R-:W3:Y:S04]  /*5480*/  LDL R11, [R1+0x3c] ;  /* 0x00003c00010b7983 */ /* 0x004ee80000100800 */
[----:B------:R-:W2:Y:S01]  /*5490*/  LDL R12, [R1+0x38] ;  /* 0x00003800010c7983 */ /* 0x000ea20000100800 */
[----:B------:R-:W-:Y:S02]  /*54a0*/  IMAD R8, R8, -0x80, R7 ;  /* 0xffffff8008087824 */ /* 0x000fe400078e0207 */
[----:B------:R-:W-:Y:S01]  /*54b0*/  IMAD.MOV.U32 R237, RZ, RZ, 0x40000040 ;  /* 0x40000040ffed7424 */ /* 0x000fe200078e00ff */
[----:B------:R-:W1:Y:S01]  /*54c0*/  S2R R5, SR_TID.X ;  /* 0x0000000000057919 */ /* 0x000e620000002100 */
[----:B------:R-:W-:-:S02]  /*54d0*/  IMAD.MOV.U32 R235, RZ, RZ, 0x40000040 ;  /* 0x40000040ffeb7424 */ /* 0x000fc400078e00ff */
[----:B------:R-:W-:Y:S01]  /*54e0*/  IMAD.MOV.U32 R231, RZ, RZ, 0x40000040 ;  /* 0x40000040ffe77424 */ /* 0x000fe200078e00ff */
[----:B------:R-:W4:Y:S01]  /*54f0*/  S2R R14, SR_TID.X ;  /* 0x00000000000e7919 */ /* 0x000f220000002100 */
[----:B------:R-:W-:Y:S02]  /*5500*/  IMAD.MOV.U32 R229, RZ, RZ, 0x40000040 ;  /* 0x40000040ffe57424 */ /* 0x000fe400078e00ff */
[----:B-1----:R-:W-:Y:S02]  /*5510*/  VIADD R9, R5, 0xffffff80 ;  /* 0xffffff8005097836 */ /* 0x002fe40000000000 */
[----:B----4-:R-:W-:-:S03]  /*5520*/  VIADD R15, R14, 0xffffff80 ;  /* 0xffffff800e0f7836 */ /* 0x010fc60000000000 */
[----:B------:R-:W-:Y:S01]  /*5530*/  SHF.R.S32.HI R10, RZ, 0x1f, R9 ;  /* 0x0000001fff0a7819 */ /* 0x000fe20000011409 */
[----:B------:R-:W-:-:S03]  /*5540*/  VIADD R14, R14, 0xffffff80 ;  /* 0xffffff800e0e7836 */ /* 0x000fc60000000000 */
[CC--:B------:R-:W-:Y:S02]  /*5550*/  LEA.HI R5, R10.reuse, R9.reuse, RZ, 0x5 ;  /* 0x000000090a057211 */ /* 0x0c0fe400078f28ff */
[----:B------:R-:W-:Y:S02]  /*5560*/  SHF.R.S32.HI R14, RZ, 0x1f, R14 ;  /* 0x0000001fff0e7819 */ /* 0x000fe4000001140e */
[----:B------:R-:W-:Y:S02]  /*5570*/  LEA.HI R10, R10, R9, RZ, 0x2 ;  /* 0x000000090a0a7211 */ /* 0x000fe400078f10ff */
[----:B------:R-:W-:-:S04]  /*5580*/  LEA.HI R14, R14, R15, RZ, 0x7 ;  /* 0x0000000f0e0e7211 */ /* 0x000fc800078f38ff */
[----:B------:R-:W-:Y:S02]  /*5590*/  SHF.R.S32.HI R14, RZ, 0x7, R14 ;  /* 0x00000007ff0e7819 */ /* 0x000fe4000001140e */
[----:B---3--:R-:W-:-:S04]  /*55a0*/  LEA.HI R6, R11, R13, RZ, 0x5 ;  /* 0x0000000d0b067211 */ /* 0x008fc800078f28ff */
[----:B------:R-:W-:Y:S02]  /*55b0*/  SHF.R.S32.HI R13, RZ, 0x5, R6 ;  /* 0x00000005ff0d7819 */ /* 0x000fe40000011406 */
[--C-:B--2---:R-:W-:Y:S02]  /*55c0*/  SHF.R.S32.HI R11, RZ, 0x2, R12.reuse ;  /* 0x00000002ff0b7819 */ /* 0x104fe4000001140c */
[----:B------:R-:W-:Y:S02]  /*55d0*/  LOP3.LUT R6, R5, 0xffffffe0, RZ, 0xc0, !PT ;  /* 0xffffffe005067812 */ /* 0x000fe400078ec0ff */
[----:B------:R-:W-:Y:S02]  /*55e0*/  SHF.R.S32.HI R12, RZ, 0x1f, R12 ;  /* 0x0000001fff0c7819 */ /* 0x000fe4000001140c */
[----:B------:R-:W-:Y:S01]  /*55f0*/  LEA.HI R5, R14, R14, RZ, 0x1 ;  /* 0x0000000e0e057211 */ /* 0x000fe200078f08ff */
[----:B------:R-:W-:Y:S01]  /*5600*/  IMAD.IADD R7, R9, 0x1, -R6 ;  /* 0x0000000109077824 */ /* 0x000fe200078e0a06 */
[----:B------:R-:W-:Y:S01]  /*5610*/  LEA.HI R12, R12, R11, RZ, 0x3 ;  /* 0x0000000b0c0c7211 */ /* 0x000fe200078f18ff */
[----:B------:R-:W-:Y:S01]  /*5620*/  IMAD R6, R13, -0x10, R8 ;  /* 0xfffffff00d067824 */ /* 0x000fe200078e0208 */
[----:B------:R-:W-:-:S02]  /*5630*/  LOP3.LUT R5, R5, 0xfffffffe, RZ, 0xc0, !PT ;  /* 0xfffffffe05057812 */ /* 0x000fc400078ec0ff */
[----:B------:R-:W-:Y:S02]  /*5640*/  LOP3.LUT R12, R12, 0xfffffff8, RZ, 0xc0, !PT ;  /* 0xfffffff80c0c7812 */ /* 0x000fe400078ec0ff */
[----:B------:R-:W-:Y:S01]  /*5650*/  SHF.R.S32.HI R8, RZ, 0x1f, R7 ;  /* 0x0000001fff087819 */ /* 0x000fe20000011407 */
[----:B------:R-:W-:Y:S01]  /*5660*/  IMAD.IADD R5, R14, 0x1, -R5 ;  /* 0x000000010e057824 */ /* 0x000fe200078e0a05 */
[----:B------:R-:W-:Y:S02]  /*5670*/  IADD3 R6, R6, R12, -R11 ;  /* 0x0000000c06067210 */ /* 0x000fe40007ffe80b */
[CC--:B------:R-:W-:Y:S02]  /*5680*/  LEA.HI R11, R8.reuse, R7.reuse, RZ, 0x3 ;  /* 0x00000007080b7211 */ /* 0x0c0fe400078f18ff */
[----:B------:R-:W-:Y:S01]  /*5690*/  LEA.HI R8, R8, R7, RZ, 0x2 ;  /* 0x0000000708087211 */ /* 0x000fe200078f10ff */
[----:B------:R-:W-:Y:S01]  /*56a0*/  IMAD R232, R5, -0x40, R6 ;  /* 0xffffffc005e87824 */ /* 0x000fe200078e0206 */
[----:B------:R-:W-:-:S02]  /*56b0*/  SHF.R.S32.HI R7, RZ, 0x3, R11 ;  /* 0x00000003ff077819 */ /* 0x000fc4000001140b */
[----:B------:R-:W-:Y:S02]  /*56c0*/  SHF.R.S32.HI R12, RZ, 0x1f, R11 ;  /* 0x0000001fff0c7819 */ /* 0x000fe4000001140b */
[----:B------:R-:W-:Y:S02]  /*56d0*/  SHF.R.S32.HI R11, RZ, 0x2, R8 ;  /* 0x00000002ff0b7819 */ /* 0x000fe40000011408 */
[----:B------:R-:W-:Y:S02]  /*56e0*/  LEA.HI R12, R12, R7, RZ, 0x4 ;  /* 0x000000070c0c7211 */ /* 0x000fe400078f20ff */
[----:B------:R-:W-:Y:S01]  /*56f0*/  LEA.HI R8, R8, R11, RZ, 0x1 ;  /* 0x0000000b08087211 */ /* 0x000fe200078f08ff */
[----:B------:R-:W-:Y:S01]  /*5700*/  VIADD R6, R11, 0x8 ;  /* 0x000000080b067836 */ /* 0x000fe20000000000 */
[----:B------:R-:W-:Y:S02]  /*5710*/  LOP3.LUT R12, R12, 0x1ffffff0, RZ, 0xc0, !PT ;  /* 0x1ffffff00c0c7812 */ /* 0x000fe400078ec0ff */
[----:B------:R-:W-:-:S02]  /*5720*/  LOP3.LUT R8, R8, 0xfffffffe, RZ, 0xc0, !PT ;  /* 0xfffffffe08087812 */ /* 0x000fc400078ec0ff */
[----:B------:R-:W-:Y:S01]  /*5730*/  LOP3.LUT R14, R10, 0xfffffffc, RZ, 0xc0, !PT ;  /* 0xfffffffc0a0e7812 */ /* 0x000fe200078ec0ff */
[----:B------:R-:W-:Y:S01]  /*5740*/  IMAD.IADD R7, R7, 0x1, -R12 ;  /* 0x0000000107077824 */ /* 0x000fe200078e0a0c */
[----:B------:R-:W-:Y:S01]  /*5750*/  LEA.HI R10, R6, R6, RZ, 0x1 ;  /* 0x00000006060a7211 */ /* 0x000fe200078f08ff */
[C---:B------:R-:W-:Y:S02]  /*5760*/  IMAD.IADD R8, R11.reuse, 0x1, -R8 ;  /* 0x000000010b087824 */ /* 0x040fe400078e0a08 */
[----:B------:R-:W-:Y:S02]  /*5770*/  VIADD R12, R11, 0x10 ;  /* 0x000000100b0c7836 */ /* 0x000fe40000000000 */
[----:B------:R-:W-:Y:S01]  /*5780*/  IMAD.IADD R5, R9, 0x1, -R14 ;  /* 0x0000000109057824 */ /* 0x000fe200078e0a0e */
[----:B------:R-:W-:Y:S01]  /*5790*/  LOP3.LUT R9, R10, 0xfffffffe, RZ, 0xc0, !PT ;  /* 0xfffffffe0a097812 */ /* 0x000fe200078ec0ff */
[----:B------:R-:W-:Y:S01]  /*57a0*/  IMAD R7, R7, 0x8, R8 ;  /* 0x0000000807077824 */ /* 0x000fe200078e0208 */
[----:B------:R-:W-:Y:S01]  /*57b0*/  LEA.HI R8, R12, R12, RZ, 0x1 ;  /* 0x0000000c0c087211 */ /* 0x000fe200078f08ff */
[----:B------:R-:W-:-:S02]  /*57c0*/  VIADD R14, R11, 0x18 ;  /* 0x000000180b0e7836 */ /* 0x000fc40000000000 */
[----:B------:R-:W-:Y:S01]  /*57d0*/  IMAD.IADD R9, R6, 0x1, -R9 ;  /* 0x0000000106097824 */ /* 0x000fe200078e0a09 */
[----:B------:R1:W-:Y:S01]  /*57e0*/  STL [R1+0x2c], R7 ;  /* 0x00002c0701007387 */ /* 0x0003e20000100800 */
[----:B------:R-:W-:Y:S02]  /*57f0*/  SHF.R.S32.HI R6, RZ, 0x1, R10 ;  /* 0x00000001ff067819 */ /* 0x000fe4000001140a */
[----:B------:R-:W-:Y:S02]  /*5800*/  SHF.R.S32.HI R13, RZ, 0x1f, R8 ;  /* 0x0000001fff0d7819 */ /* 0x000fe40000011408 */
[----:B------:R-:W-:Y:S02]  /*5810*/  LEA.HI R15, R14, R14, RZ, 0x1 ;  /* 0x0000000e0e0f7211 */ /* 0x000fe400078f08ff */
[----:B------:R-:W-:Y:S02]  /*5820*/  LOP3.LUT R11, R8, 0xfffffffe, RZ, 0xc0, !PT ;  /* 0xfffffffe080b7812 */ /* 0x000fe400078ec0ff */
[----:B------:R-:W-:-:S02]  /*5830*/  SHF.R.S32.HI R17, RZ, 0x1f, R15 ;  /* 0x0000001fff117819 */ /* 0x000fc4000001140f */
[----:B-1----:R-:W-:Y:S01]  /*5840*/  SHF.R.S32.HI R7, RZ, 0x1f, R10 ;  /* 0x0000001fff077819 */ /* 0x002fe2000001140a */
[----:B------:R-:W-:Y:S01]  /*5850*/  IMAD.IADD R11, R12, 0x1, -R11 ;  /* 0x000000010c0b7824 */ /* 0x000fe200078e0a0b */
[----:B------:R-:W-:Y:S02]  /*5860*/  SHF.R.S32.HI R10, RZ, 0x1, R8 ;  /* 0x00000001ff0a7819 */ /* 0x000fe40000011408 */
[----:B------:R-:W-:Y:S02]  /*5870*/  LEA.HI R7, R7, R6, RZ, 0x4 ;  /* 0x0000000607077211 */ /* 0x000fe400078f20ff */
[----:B------:R-:W-:Y:S02]  /*5880*/  LEA.HI R13, R13, R10, RZ, 0x4 ;  /* 0x0000000a0d0d7211 */ /* 0x000fe400078f20ff */
[----:B------:R-:W-:Y:S02]  /*5890*/  SHF.R.S32.HI R8, RZ, 0x1, R15 ;  /* 0x00000001ff087819 */ /* 0x000fe4000001140f */
[----:B------:R-:W-:-:S02]  /*58a0*/  LOP3.LUT R7, R7, 0x1ffffff0, RZ, 0xc0, !PT ;  /* 0x1ffffff007077812 */ /* 0x000fc400078ec0ff */
[----:B------:R-:W-:Y:S02]  /*58b0*/  LOP3.LUT R13, R13, 0x1ffffff0, RZ, 0xc0, !PT ;  /* 0x1ffffff00d0d7812 */ /* 0x000fe400078ec0ff */
[----:B------:R-:W-:Y:S01]  /*58c0*/  LEA.HI R17, R17, R8, RZ, 0x4 ;  /* 0x0000000811117211 */ /* 0x000fe200078f20ff */
[----:B------:R-:W-:Y:S01]  /*58d0*/  IMAD.IADD R6, R6, 0x1, -R7 ;  /* 0x0000000106067824 */ /* 0x000fe200078e0a07 */
[----:B------:R-:W-:Y:S01]  /*58e0*/  LOP3.LUT R15, R15, 0xfffffffe, RZ, 0xc0, !PT ;  /* 0xfffffffe0f0f7812 */ /* 0x000fe200078ec0ff */
[----:B------:R-:W-:Y:S01]  /*58f0*/  IMAD.IADD R10, R10, 0x1, -R13 ;  /* 0x000000010a0a7824 */ /* 0x000fe200078e0a0d */
[----:B------:R-:W-:Y:S01]  /*5900*/  LOP3.LUT R17, R17, 0x1ffffff0, RZ, 0xc0, !PT ;  /* 0x1ffffff011117812 */ /* 0x000fe200078ec0ff */
[----:B------:R-:W-:Y:S02]  /*5910*/  IMAD R12, R6, 0x8, R9 ;  /* 0x00000008060c7824 */ /* 0x000fe400078e0209 */
[----:B------:R-:W-:Y:S02]  /*5920*/  IMAD R6, R10, 0x8, R11 ;  /* 0x000000080a067824 */ /* 0x000fe400078e020b */
[----:B------:R-:W-:Y:S01]  /*5930*/  IMAD.IADD R15, R14, 0x1, -R15 ;  /* 0x000000010e0f7824 */ /* 0x000fe200078e0a0f */
[----:B------:R-:W-:Y:S01]  /*5940*/  STL [R1+0x28], R12 ;  /* 0x0000280c01007387 */ /* 0x000fe20000100800 */
[----:B------:R-:W-:-:S02]  /*5950*/  IMAD.IADD R8, R8, 0x1, -R17 ;  /* 0x0000000108087824 */ /* 0x000fc400078e0a11 */
[----:B------:R-:W-:Y:S01]  /*5960*/  IMAD R7, R233, 0x2000, R222 ;  /* 0x00002000e9077824 */ /* 0x000fe200078e02de */
[----:B------:R1:W-:Y:S01]  /*5970*/  STL [R1+0x24], R6 ;  /* 0x0000240601007387 */ /* 0x0003e20000100800 */
[----:B------:R-:W-:Y:S02]  /*5980*/  IMAD R10, R8, 0x8, R15 ;  /* 0x00000008080a7824 */ /* 0x000fe400078e020f */
[C---:B------:R-:W-:Y:S02]  /*5990*/  VIADD R8, R7.reuse, 0x4000 ;  /* 0x0000400007087836 */ /* 0x040fe40000000000 */
[----:B------:R-:W-:Y:S01]  /*59a0*/  IMAD.MOV.U32 R11, RZ, RZ, 0x40000040 ;  /* 0x40000040ff0b7424 */ /* 0x000fe200078e00ff */
[----:B------:R2:W-:Y:S01]  /*59b0*/  STL [R1+0x20], R10 ;  /* 0x0000200a01007387 */ /* 0x0005e20000100800 */
[----:B------:R-:W-:Y:S01]  /*59c0*/  IMAD.MOV.U32 R9, RZ, RZ, 0x40000040 ;  /* 0x40000040ff097424 */ /* 0x000fe200078e00ff */
[----:B------:R-:W-:Y:S01]  /*59d0*/  SHF.R.U32.HI R8, RZ, 0x4, R8 ;  /* 0x00000004ff087819 */ /* 0x000fe20000011608 */
[----:B-1----:R-:W-:Y:S01]  /*59e0*/  VIADD R6, R7, 0x20c00 ;  /* 0x00020c0007067836 */ /* 0x002fe20000000000 */
[----:B------:R-:W-:-:S02]  /*59f0*/  SHF.R.U32.HI R7, RZ, 0x4, R7 ;  /* 0x00000004ff077819 */ /* 0x000fc40000011607 */
[----:B------:R-:W-:Y:S02]  /*5a00*/  LOP3.LUT R8, R8, 0x3fff, RZ, 0xc0, !PT ;  /* 0x00003fff08087812 */ /* 0x000fe400078ec0ff */
[----:B------:R-:W-:Y:S02]  /*5a10*/  SHF.R.U32.HI R6, RZ, 0x4, R6 ;  /* 0x00000004ff067819 */ /* 0x000fe40000011606 */
[----:B------:R-:W-:Y:S02]  /*5a20*/  LOP3.LUT R7, R7, 0x3fff, RZ, 0xc0, !PT ;  /* 0x00003fff07077812 */ /* 0x000fe400078ec0ff */
[----:B------:R-:W-:Y:S02]  /*5a30*/  LOP3.LUT R6, R6, 0x3fff, RZ, 0xc0, !PT ;  /* 0x00003fff06067812 */ /* 0x000fe400078ec0ff */
[----:B------:R-:W-:Y:S02]  /*5a40*/  LOP3.LUT R12, R7, 0x10000, RZ, 0xfc, !PT ;  /* 0x00010000070c7812 */ /* 0x000fe400078efcff */
[----:B------:R-:W-:-:S02]  /*5a50*/  LOP3.LUT R6, R6, 0x10000, RZ, 0xfc, !PT ;  /* 0x0001000006067812 */ /* 0x000fc400078efcff */
[----:B------:R-:W-:Y:S01]  /*5a60*/  LOP3.LUT R7, R8, 0x10000, RZ, 0xfc, !PT ;  /* 0x0001000008077812 */ /* 0x000fe200078efcff */
[C---:B--2---:R-:W-:Y:S01]  /*5a70*/  VIADD R10, R12.reuse, 0x2 ;  /* 0x000000020c0a7836 */ /* 0x044fe20000000000 */
[----:B------:R1:W-:Y:S01]  /*5a80*/  STL [R1+0x14], R12 ;  /* 0x0000140c01007387 */ /* 0x0003e20000100800 */
[C---:B------:R-:W-:Y:S02]  /*5a90*/  VIADD R8, R12.reuse, 0x4 ;  /* 0x000000040c087836 */ /* 0x040fe40000000000 */
[----:B------:R-:W-:Y:S01]  /*5aa0*/  VIADD R236, R12, 0x6 ;  /* 0x000000060cec7836 */ /* 0x000fe20000000000 */
[----:B------:R2:W-:Y:S01]  /*5ab0*/  STL [R1+0x30], R6 ;  /* 0x0000300601007387 */ /* 0x0005e20000100800 */
[C---:B------:R-:W-:Y:S02]  /*5ac0*/  VIADD R234, R7.reuse, 0x2 ;  /* 0x0000000207ea7836 */ /* 0x040fe40000000000 */
[C---:B------:R-:W-:Y:S01]  /*5ad0*/  VIADD R230, R7.reuse, 0x4 ;  /* 0x0000000407e67836 */ /* 0x040fe20000000000 */
[----:B------:R3:W-:Y:S01]  /*5ae0*/  STL [R1+0x10], R7 ;  /* 0x0000100701007387 */ /* 0x0007e20000100800 */
[----:B------:R-:W-:-:S02]  /*5af0*/  VIADD R228, R7, 0x6 ;  /* 0x0000000607e47836 */ /* 0x000fc40000000000 */
[C---:B-1----:R-:W-:Y:S01]  /*5b00*/  VIADD R12, R5.reuse, 0x8 ;  /* 0x00000008050c7836 */ /* 0x042fe20000000000 */
[----:B------:R1:W-:Y:S01]  /*5b10*/  STL.64 [R1+0x8], R10 ;  /* 0x0000080a01007387 */ /* 0x0003e20000100a00 */
[C---:B------:R-:W-:Y:S02]  /*5b20*/  VIADD R12, R5.reuse, 0x14 ;  /* 0x00000014050c7836 */ /* 0x040fe40000000000 */
[C---:B--2---:R-:W-:Y:S01]  /*5b30*/  VIADD R6, R5.reuse, 0x4 ;  /* 0x0000000405067836 */ /* 0x044fe20000000000 */
[----:B------:R1:W-:Y:S01]  /*5b40*/  STL.64 [R1], R8 ;  /* 0x0000000801007387 */ /* 0x0003e20000100a00 */
[C---:B------:R-:W-:Y:S02]  /*5b50*/  VIADD R6, R5.reuse, 0x10 ;  /* 0x0000001005067836 */ /* 0x040fe40000000000 */
[C---:B---3--:R-:W-:Y:S02]  /*5b60*/  VIADD R7, R5.reuse, 0xc ;  /* 0x0000000c05077836 */ /* 0x048fe40000000000 */
[----:B------:R-:W-:-:S02]  /*5b70*/  VIADD R7, R5, 0x18 ;  /* 0x0000001805077836 */ /* 0x000fc40000000000 */
[----:B------:R-:W-:-:S07]  /*5b80*/  VIADD R6, R5, 0x1c ;  /* 0x0000001c05067836 */ /* 0x000fce0000000000 */
.L_x_1078:
[----:B------:R-:W-:Y:S01]  /*5b90*/  IMAD.U32 R6, RZ, RZ, UR36 ;  /* 0x00000024ff067e24 */ /* 0x000fe2000f8e00ff */
[----:B------:R-:W-:Y:S05]  /*5ba0*/  YIELD ;  /* 0x0000000000007946 */ /* 0x000fea0003800000 */
[----:B------:R-:W-:-:S04]  /*5bb0*/  LOP3.LUT R6, R6, 0x1, RZ, 0xfc, !PT ;  /* 0x0000000106067812 */ /* 0x000fc800078efcff */
[----:B------:R-:W-:-:S13]  /*5bc0*/  ISETP.NE.AND P0, PT, R6, 0x3, PT ;  /* 0x000000030600780c */ /* 0x000fda0003f05270 */
[----:B------:R-:W-:Y:S05]  /*5bd0*/  @!P0 BRA `(.L_x_1068) ;  /* 0x0000000000048947 */ /* 0x000fea0003800000 */
[----:B------:R-:W-:Y:S01]  /*5be0*/  BPT.TRAP 0x1 ;  /* 0x000000040000795c */ /* 0x000fe20000300000 */
.L_x_1068:
[----:B------:R-:W-:Y:S01]  /*5bf0*/  IMAD R6, R0, 0x8, R222 ;  /* 0x0000000800067824 */ /* 0x000fe200078e02de */
[----:B-1----:R-:W-:-:S04]  /*5c00*/  SHF.L.U32 R11, R4, 0x1f, RZ ;  /* 0x0000001f040b7819 */ /* 0x002fc800000006ff */
[----:B------:R1:W2:Y:S01]  /*5c10*/  SYNCS.PHASECHK.TRANS64.TRYWAIT P1, [R6+URZ+0x30c10], R11 ;  /* 0x030c100b060075a7 */ /* 0x0002a2000802017f */
[----:B------:R-:W-:Y:S05]  /*5c20*/  @!P0 BRA `(.L_x_1069) ;  /* 0x0000000000048947 */ /* 0x000fea0003800000 */
[----:B------:R-:W-:Y:S01]  /*5c30*/  BPT.TRAP 0x1 ;  /* 0x000000040000795c */ /* 0x000fe20000300000 */
.L_x_1069:
[----:B------:R-:W-:-:S05]  /*5c40*/  VIADD R7, R222, 0x10000 ;  /* 0x00010000de077836 */ /* 0x000fca0000000000 */
[----:B------:R-:W-:-:S04]  /*5c50*/  SHF.R.U32.HI R7, RZ, 0x4, R7 ;  /* 0x00000004ff077819 */ /* 0x000fc80000011607 */
[----:B------:R-:W-:-:S04]  /*5c60*/  LOP3.LUT R220, R7, 0x3fff, RZ, 0xc0, !PT ;  /* 0x00003fff07dc7812 */ /* 0x000fc800078ec0ff */
[----:B------:R-:W-:Y:S01]  /*5c70*/  LOP3.LUT R7, R220, 0x10000, RZ, 0xfc, !PT ;  /* 0x00010000dc077812 */ /* 0x000fe200078efcff */
[----:B--2---:R-:W-:Y:S06]  /*5c80*/  @P1 BRA `(.L_x_1070) ;  /* 0x0000000000081947 */ /* 0x004fec0003800000 */
[----:B------:R-:W2:Y:S02]  /*5c90*/  SYNCS.PHASECHK.TRANS64.TRYWAIT P1, [R6+URZ+0x30c10], R11 ;  /* 0x030c100b060075a7 */ /* 0x000ea4000802017f */
[----:B--2---:R-:W-:Y:S05]  /*5ca0*/  @!P1 BRA `(.L_x_1071) ;  /* 0x000000b800289947 */ /* 0x004fea0003800000 */
.L_x_1070:
[----:B------:R-:W3:Y:S04]  /*5cb0*/  LDL R13, [R1+0x14] ;  /* 0x00001400010d7983 */ /* 0x000ee80000100800 */
[----:B------:R-:W4:Y:S04]  /*5cc0*/  LDL.64 R16, [R1+0x8] ;  /* 0x0000080001107983 */ /* 0x000f280000100a00 */
[----:B------:R-:W5:Y:S01]  /*5cd0*/  LDL.64 R14, [R1] ;  /* 0x00000000010e7983 */ /* 0x000f620000100a00 */
[----:B------:R-:W-:Y:S01]  /*5ce0*/  IMAD R7, R0, 0x400, R7 ;  /* 0x0000040000077824 */ /* 0x000fe200078e0207 */
[----:B------:R-:W-:Y:S05]  /*5cf0*/  WARPSYNC.ALL ;  /* 0x0000000000007948 */ /* 0x000fea0003800000 */
[----:B------:R-:W-:Y:S01]  /*5d00*/  R2UR UR6, R7 ;  /* 0x00000000070672ca */ /* 0x000fe200000e0000 */
[----:B------:R-:W-:Y:S01]  /*5d10*/  WARPGROUP.ARRIVE ;  /* 0x00000000000079c5 */ /* 0x000fe20000000000 */
[----:B------:R-:W-:Y:S01]  /*5d20*/  UMOV UR5, 0x40000040 ;  /* 0x4000004000057882 */ /* 0x000fe20000000000 */
[----:B------:R-:W-:Y:S01]  /*5d30*/  UMOV UR7, 0x40000040 ;  /* 0x4000004000077882 */ /* 0x000fe20000000000 */
[----:B------:R-:W-:Y:S01]  /*5d40*/  UMOV UR11, 0x40000040 ;  /* 0x40000040000b7882 */ /* 0x000fe20000000000 */
[----:B------:R-:W2:Y:S04]  /*5d50*/  LDL R8, [R1+0x2c] ;  /* 0x00002c0001087983 */ /* 0x000ea80000100800 */
[----:B------:R-:W5:Y:S04]  /*5d60*/  LDL R10, [R1+0x28] ;  /* 0x00002800010a7983 */ /* 0x000f680000100800 */
[----:B------:R-:W5:Y:S04]  /*5d70*/  LDL R12, [R1+0x24] ;  /* 0x00002400010c7983 */ /* 0x000f680000100800 */
[----:B------:R-:W5:Y:S01]  /*5d80*/  LDL R9, [R1+0x20] ;  /* 0x0000200001097983 */ /* 0x000f620000100800 */
[----:B------:R-:W-:Y:S01]  /*5d90*/  VIADD R224, R222, 0x20000 ;  /* 0x00020000dee07836 */ /* 0x000fe20000000000 */
[----:B---3--:R-:W-:-:S02]  /*5da0*/  R2UR UR4, R13 ;  /* 0x000000000d0472ca */ /* 0x008fc400000e0000 */
[----:B----4-:R-:W-:Y:S02]  /*5db0*/  R2UR UR8, R16 ;  /* 0x00000000100872ca */ /* 0x010fe400000e0000 */
[----:B------:R-:W-:-:S09]  /*5dc0*/  R2UR UR9, R17 ;  /* 0x00000000110972ca */ /* 0x000fd200000e0000 */
[----:B------:R-:W-:Y:S01]  /*5dd0*/  HGMMA.64x128x16.F32.BF16 R88, gdesc[UR4], RZ, !UPT, gsb0 ;  /* 0x01e00000045879f0 */ /* 0x000fe2000c0018ff */
[----:B------:R-:W-:Y:S01]  /*5de0*/  UIADD3 UR4, UR6, 0x2, URZ ;  /* 0x0000000206047890 */ /* 0x000fe2000fffe03f */
[----:B------:R-:W-:Y:S01]  /*5df0*/  R2UR UR5, R237 ;  /* 0x00000000ed0572ca */ /* 0x000fe200000e0000 */
[----:B------:R-:W-:Y:S01]  /*5e00*/  UMOV UR7, 0x40000040 ;  /* 0x4000004000077882 */ /* 0x000fe20000000000 */
[----:B--2---:R-:W-:-:S04]  /*5e10*/  IMAD R8, R0, 0x80, R8 ;  /* 0x0000008000087824 */ /* 0x004fc800078e0208 */
[----:B------:R-:W-:Y:S01]  /*5e20*/  UMOV UR10, UR4 ;  /* 0x00000004000a7c82 */ /* 0x000fe20008000000 */
[----:B------:R-:W-:Y:S02]  /*5e30*/  UIADD3 UR4, UR6, 0x4, URZ ;  /* 0x0000000406047890 */ /* 0x000fe4000fffe03f */
[----:B------:R-:W-:Y:S01]  /*5e40*/  UIADD3 UR6, UR6, 0x6, URZ ;  /* 0x0000000606067890 */ /* 0x000fe2000fffe03f */
[C---:B-----5:R-:W-:Y:S02]  /*5e50*/  IMAD R10, R0.reuse, 0x80, R10 ;  /* 0x00000080000a7824 */ /* 0x060fe400078e020a */
[C---:B------:R-:W-:Y:S02]  /*5e60*/  IMAD R223, R3.reuse, 0x2, R8 ;  /* 0x0000000203df7824 */ /* 0x040fe400078e0208 */
[----:B------:R-:W-:Y:S02]  /*5e70*/  IMAD R12, R0, 0x80, R12 ;  /* 0x00000080000c7824 */ /* 0x000fe400078e020c */
[----:B------:R-:W-:-:S02]  /*5e80*/  IMAD R7, R3, 0x2, R10 ;  /* 0x0000000203077824 */ /* 0x000fc400078e020a */
[----:B------:R-:W-:Y:S02]  /*5e90*/  IMAD R225, R3, 0x2, R12 ;  /* 0x0000000203e17824 */ /* 0x000fe400078e020c */
[--C-:B------:R-:W-:Y:S02]  /*5ea0*/  IMAD R227, R7, 0x4, R222.reuse ;  /* 0x0000000407e37824 */ /* 0x100fe400078e02de */
[----:B------:R-:W-:Y:S02]  /*5eb0*/  IMAD R218, R225, 0x4, R222 ;  /* 0x00000004e1da7824 */ /* 0x000fe400078e02de */
[--C-:B------:R-:W-:Y:S02]  /*5ec0*/  IMAD R226, R7, 0x4, R224.reuse ;  /* 0x0000000407e27824 */ /* 0x100fe400078e02e0 */
[----:B------:R-:W-:Y:S01]  /*5ed0*/  IMAD R225, R225, 0x4, R224 ;  /* 0x00000004e1e17824 */ /* 0x000fe200078e02e0 */
[----:B------:R-:W-:Y:S02]  /*5ee0*/  WARPGROUP.DEPBAR.LE gsb0, 0x0 ;  /* 0x00008000000079c5 */ /* 0x000fe40000010000 */
[----:B------:R-:W-:-:S06]  /*5ef0*/  WARPGROUP.ARRIVE ;  /* 0x00000000000079c5 */ /* 0x000fcc0000000000 */
[----:B------:R-:W-:Y:S01]  /*5f00*/  HGMMA.64x128x16.F32.BF16 R88, gdesc[UR8], R88, gsb0 ;  /* 0x01e00000085879f0 */ /* 0x000fe20008001858 */
[----:B------:R-:W-:Y:S01]  /*5f10*/  R2UR UR8, R14 ;  /* 0x000000000e0872ca */ /* 0x000fe200000e0000 */
[----:B------:R-:W-:Y:S01]  /*5f20*/  UMOV UR10, UR4 ;  /* 0x00000004000a7c82 */ /* 0x000fe20008000000 */
[----:B------:R-:W-:Y:S01]  /*5f30*/  R2UR UR9, R15 ;  /* 0x000000000f0972ca */ /* 0x000fe200000e0000 */
[----:B------:R-:W-:Y:S01]  /*5f40*/  UMOV UR11, 0x40000040 ;  /* 0x40000040000b7882 */ /* 0x000fe20000000000 */
[----:B------:R-:W-:Y:S01]  /*5f50*/  R2UR UR4, R236 ;  /* 0x00000000ec0472ca */ /* 0x000fe200000e0000 */
[----:B------:R-:W-:Y:S02]  /*5f60*/  IMAD R14, R0, 0x80, R9 ;  /* 0x00000080000e7824 */ /* 0x000fe400078e0209 */
[----:B------:R-:W-:Y:S02]  /*5f70*/  IMAD R15, R223, 0x4, R222 ;  /* 0x00000004df0f7824 */ /* 0x000fe400078e02de */
[----:B------:R-:W-:-:S02]  /*5f80*/  IMAD R9, R3, 0x2, R14 ;  /* 0x0000000203097824 */ /* 0x000fc400078e020e */
[----:B------:R-:W-:Y:S02]  /*5f90*/  IMAD R223, R223, 0x4, R224 ;  /* 0x00000004dfdf7824 */ /* 0x000fe400078e02e0 */
[C---:B------:R-:W-:Y:S02]  /*5fa0*/  IMAD R216, R9.reuse, 0x4, R222 ;  /* 0x0000000409d87824 */ /* 0x040fe400078e02de */
[----:B------:R-:W-:Y:S01]  /*5fb0*/  IMAD R224, R9, 0x4, R224 ;  /* 0x0000000409e07824 */ /* 0x000fe200078e02e0 */
[----:B------:R-:W-:Y:S02]  /*5fc0*/  WARPGROUP.DEPBAR.LE gsb0, 0x0 ;  /* 0x00008000000079c5 */ /* 0x000fe40000010000 */
[----:B------:R-:W-:-:S06]  /*5fd0*/  WARPGROUP.ARRIVE ;  /* 0x00000000000079c5 */ /* 0x000fcc0000000000 */
[----:B------:R-:W-:Y:S03]  /*5fe0*/  HGMMA.64x128x16.F32.BF16 R88, gdesc[UR8], R88, gsb0 ;  /* 0x01e00000085879f0 */ /* 0x000fe60008001858 */
[----:B------:R-:W-:Y:S02]  /*5ff0*/  WARPGROUP.DEPBAR.LE gsb0, 0x0 ;  /* 0x00008000000079c5 */ /* 0x000fe40000010000 */
[----:B------:R-:W-:-:S07]  /*6000*/  WARPGROUP.ARRIVE ;  /* 0x00000000000079c5 */ /* 0x000fce0000000000 */
[----:B------:R-:W-:Y:S03]  /*6010*/  HGMMA.64x128x16.F32.BF16 R88, gdesc[UR4], R88, gsb0 ;  /* 0x01e00000045879f0 */ /* 0x000fe60008001858 */
[----:B------:R-:W-:Y:S02]  /*6020*/  WARPGROUP.DEPBAR.LE gsb0, 0x0 ;  /* 0x00008000000079c5 */ /* 0x000fe40000010000 */
[----:B------:R-:W2:Y:S04]  /*6030*/  LDS R15, [R15+0x20000] ;  /* 0x020000000f0f7984 */ /* 0x000ea80000000800 */
[----:B------:R-:W3:Y:S04]  /*6040*/  LDS R227, [R227+0x20000] ;  /* 0x02000000e3e37984 */ /* 0x000ee80000000800 */
[----:B------:R-:W4:Y:S04]  /*6050*/  LDS R218, [R218+0x20000] ;  /* 0x02000000dada7984 */ /* 0x000f280000000800 */
[----:B------:R-:W1:Y:S01]  /*6060*/  LDS R216, [R216+0x20000] ;  /* 0x02000000d8d87984 */ /* 0x000e620000000800 */
[----:B------:R-:W-:Y:S05]  /*6070*/  @!P0 BRA `(.L_x_1072) ;  /* 0x0000000000048947 */ /* 0x000fea0003800000 */
[----:B------:R-:W-:Y:S01]  /*6080*/  BPT.TRAP 0x1 ;  /* 0x000000040000795c */ /* 0x000fe20000300000 */
.L_x_1072:
[----:B------:R1:W1:Y:S01]  /*6090*/  SYNCS.PHASECHK.TRANS64.TRYWAIT P1, [R6+URZ+0x30c30], R11 ;  /* 0x030c300b060075a7 */ /* 0x000262000802017f */
[----:B------:R-:W-:Y:S05]  /*60a0*/  @!P0 BRA `(.L_x_1073) ;  /* 0x0000000000048947 */ /* 0x000fea0003800000 */
[----:B------:R-:W-:Y:S01]  /*60b0*/  BPT.TRAP 0x1 ;  /* 0x000000040000795c */ /* 0x000fe20000300000 */
.L_x_1073:
[----:B------:R-:W-:-:S05]  /*60c0*/  VIADD R7, R222, 0x18000 ;  /* 0x00018000de077836 */ /* 0x000fca0000000000 */
[----:B------:R-:W-:-:S04]  /*60d0*/  SHF.R.U32.HI R7, RZ, 0x4, R7 ;  /* 0x00000004ff077819 */ /* 0x000fc80000011607 */
[----:B------:R-:W-:-:S04]  /*60e0*/  LOP3.LUT R217, R7, 0x3fff, RZ, 0xc0, !PT ;  /* 0x00003fff07d97812 */ /* 0x000fc800078ec0ff */
[----:B------:R-:W-:-:S05]  /*60f0*/  LOP3.LUT R7, R217, 0x10000, RZ, 0xfc, !PT ;  /* 0x00010000d9077812 */ /* 0x000fca00078efcff */
[----:B------:R-:W-:Y:S01]  /*6100*/  IMAD R7, R0, 0x400, R7 ;  /* 0x0000040000077824 */ /* 0x000fe200078e0207 */
[----:B-1----:R-:W-:Y:S06]  /*6110*/  @P1 BRA `(.L_x_1074) ;  /* 0x0000000000081947 */ /* 0x002fec0003800000 */
[----:B------:R-:W1:Y:S02]  /*6120*/  SYNCS.PHASECHK.TRANS64.TRYWAIT P1, [R6+URZ+0x30c30], R11 ;  /* 0x030c300b060075a7 */ /* 0x000e64000802017f */
[----:B-1----:R-:W-:Y:S05]  /*6130*/  @!P1 BRA `(.L_x_1075) ;  /* 0x000000b400189947 */ /* 0x002fea0003800000 */
.L_x_1074:
[----:B------:R-:W5:Y:S01]  /*6140*/  LDL R8, [R1+0x10] ;  /* 0x0000100001087983 */ /* 0x000f620000100800 */
[----:B------:R-:W-:Y:S01]  /*6150*/  R2UR UR6, R7 ;  /* 0x00000000070672ca */ /* 0x000fe200000e0000 */
[----:B------:R-:W-:Y:S01]  /*6160*/  WARPGROUP.ARRIVE ;  /* 0x00000000000079c5 */ /* 0x000fe20000000000 */
[----:B------:R-:W-:Y:S01]  /*6170*/  UMOV UR5, 0x40000040 ;  /* 0x4000004000057882 */ /* 0x000fe20000000000 */
[----:B------:R-:W-:Y:S01]  /*6180*/  UMOV UR7, 0x40000040 ;  /* 0x4000004000077882 */ /* 0x000fe20000000000 */
[----:B------:R-:W-:Y:S01]  /*6190*/  R2UR UR8, R234 ;  /* 0x00000000ea0872ca */ /* 0x000fe200000e0000 */
[----:B------:R-:W-:Y:S01]  /*61a0*/  UMOV UR11, 0x40000040 ;  /* 0x40000040000b7882 */ /* 0x000fe20000000000 */
[----:B------:R-:W-:Y:S01]  /*61b0*/  R2UR UR9, R235 ;  /* 0x00000000eb0972ca */ /* 0x000fe200000e0000 */
[C---:B------:R-:W-:Y:S01]  /*61c0*/  VIADD R23, R5.reuse, 0xc ;  /* 0x0000000c05177836 */ /* 0x040fe20000000000 */
[C---:B------:R-:W-:Y:S01]  /*61d0*/  ISETP.GT.AND P2, PT, R232.reuse, RZ, PT ;  /* 0x000000ffe800720c */ /* 0x040fe20003f44270 */
[C---:B------:R-:W-:Y:S01]  /*61e0*/  VIADD R11, R5.reuse, 0x14 ;  /* 0x00000014050b7836 */ /* 0x040fe20000000000 */
[----:B------:R-:W-:Y:S01]  /*61f0*/  ISETP.GT.AND P1, PT, R232, 0x8, PT ;  /* 0x00000008e800780c */ /* 0x000fe20003f24270 */
[----:B------:R-:W-:Y:S01]  /*6200*/  VIADD R13, R5, 0x18 ;  /* 0x00000018050d7836 */ /* 0x000fe20000000000 */
[----:B--2---:R-:W1:Y:S01]  /*6210*/  SHFL.IDX PT, R12, R15, R23, 0x1f ;  /* 0x00001f170f0c7589 */ /* 0x004e6200000e0000 */
[----:B------:R-:W-:Y:S01]  /*6220*/  FSEL R93, R93, -INF , P2 ;  /* 0xff8000005d5d7808 */ /* 0x000fe20001000000 */
[----:B------:R-:W-:Y:S01]  /*6230*/  VIADD R9, R5, 0x8 ;  /* 0x0000000805097836 */ /* 0x000fe20000000000 */
[----:B------:R-:W-:Y:S01]  /*6240*/  FSEL R95, R95, -INF , P1 ;  /* 0xff8000005f5f7808 */ /* 0x000fe20000800000 */
[----:B------:R1:W-:Y:S01]  /*6250*/  SHFL.IDX PT, R16, R15, R11, 0x1f ;  /* 0x00001f0b0f107589 */ /* 0x0003e200000e0000 */
[----:B------:R-:W-:Y:S01]  /*6260*/  FSEL R101, R101, -INF , P2 ;  /* 0xff80000065657808 */ /* 0x000fe20001000000 */
[----:B------:R-:W-:Y:S01]  /*6270*/  IMAD R217, R0, 0x400, R217 ;  /* 0x0000040000d97824 */ /* 0x000fe200078e02d9 */
[----:B------:R-:W-:Y:S01]  /*6280*/  FSEL R88, R88, -INF , P2 ;  /* 0xff80000058587808 */ /* 0x000fe20001000000 */
[----:B------:R-:W2:Y:S01]  /*6290*/  SHFL.IDX PT, R7, R15, R5, 0x1f ;  /* 0x00001f050f077589 */ /* 0x000ea200000e0000 */
[----:B------:R-:W-:-:S02]  /*62a0*/  FSEL R89, R89, -INF , P2 ;  /* 0xff80000059597808 */ /* 0x000fc40001000000 */
[----:B------:R-:W-:Y:S01]  /*62b0*/  FSEL R100, R100, -INF , P2 ;  /* 0xff80000064647808 */ /* 0x000fe20001000000 */
[----:B------:R-:W4:Y:S01]  /*62c0*/  SHFL.IDX PT, R18, R15, R13, 0x1f ;  /* 0x00001f0d0f127589 */ /* 0x000f2200000e0000 */
[----:B------:R-:W-:Y:S02]  /*62d0*/  FSEL R103, R103, -INF , P1 ;  /* 0xff80000067677808 */ /* 0x000fe40000800000 */
[----:B------:R-:W-:Y:S01]  /*62e0*/  FSEL R90, R90, -INF , P1 ;  /* 0xff8000005a5a7808 */ /* 0x000fe20000800000 */
[----:B------:R-:W4:Y:S01]  /*62f0*/  SHFL.IDX PT, R10, R15, R9, 0x1f ;  /* 0x00001f090f0a7589 */ /* 0x000f2200000e0000 */
[----:B------:R-:W-:Y:S02]  /*6300*/  FSEL R92, R92, -INF , P2 ;  /* 0xff8000005c5c7808 */ /* 0x000fe40001000000 */
[----:B------:R-:W-:Y:S01]  /*6310*/  FSEL R94, R94, -INF , P1 ;  /* 0xff8000005e5e7808 */ /* 0x000fe20000800000 */
[----:B---3--:R-:W-:Y:S01]  /*6320*/  SHFL.IDX PT, R22, R227, R5, 0x1f ;  /* 0x00001f05e3167589 */ /* 0x008fe200000e0000 */
[----:B------:R-:W-:-:S02]  /*6330*/  FSEL R105, R105, -INF , P2 ;  /* 0xff80000069697808 */ /* 0x000fc40001000000 */
[----:B------:R-:W-:Y:S02]  /*6340*/  FSEL R108, R108, -INF , P2 ;  /* 0xff8000006c6c7808 */ /* 0x000fe40001000000 */
[----:B------:R-:W-:Y:S02]  /*6350*/  FSEL R96, R96, -INF , P2 ;  /* 0xff80000060607808 */ /* 0x000fe40001000000 */
[----:B------:R-:W-:Y:S02]  /*6360*/  FSEL R98, R98, -INF , P1 ;  /* 0xff80000062627808 */ /* 0x000fe40000800000 */
[----:B------:R-:W-:Y:S02]  /*6370*/  FSEL R97, R97, -INF , P2 ;  /* 0xff80000061617808 */ /* 0x000fe40001000000 */
[----:B------:R-:W-:Y:S02]  /*6380*/  FSEL R99, R99, -INF , P1 ;  /* 0xff80000063637808 */ /* 0x000fe40000800000 */
        /* <DEDUP_REMOVED lines=31> */
[----:B-----5:R-:W-:Y:S01]  /*6580*/  R2UR UR4, R8 ;  /* 0x00000000080472ca */ /* 0x020fe200000e0000 */
[----:B------:R-:W-:-:S06]  /*6590*/  VIADD R8, R5, 0x4 ;  /* 0x0000000405087836 */ /* 0x000fcc0000000000 */
[----:B------:R-:W3:Y:S06]  /*65a0*/  SHFL.IDX PT, R8, R15, R8, 0x1f ;  /* 0x00001f080f087589 */ /* 0x000eec00000e0000 */
[----:B------:R-:W-:Y:S01]  /*65b0*/  HGMMA.64x128x16.F32.BF16 R24, gdesc[UR4], RZ, !UPT, gsb0 ;  /* 0x01e00000041879f0 */ /* 0x000fe2000c0018ff */
[----:B------:R-:W-:Y:S01]  /*65c0*/  UIADD3 UR4, UR6, 0x2, URZ ;  /* 0x0000000206047890 */ /* 0x000fe2000fffe03f */
[----:B------:R-:W-:Y:S02]  /*65d0*/  ULDC UR5, c[0x0][0x744] ;  /* 0x0001d10000057ab9 */ /* 0x000fe40000000800 */
[--C-:B-1----:R-:W-:Y:S01]  /*65e0*/  FFMA.FTZ R11, R93, UR5, -R12.reuse ;  /* 0x000000055d0b7c23 */ /* 0x102fe2000801080c */
[----:B------:R-:W-:Y:S01]  /*65f0*/  FFMA.FTZ R12, R95, UR5, -R12 ;  /* 0x000000055f0c7c23 */ /* 0x000fe2000801080c */
[----:B------:R-:W-:-:S02]  /*6600*/  VIADD R95, R5, 0x1c ;  /* 0x0000001c055f7836 */ /* 0x000fc40000000000 */
[----:B------:R-:W-:Y:S01]  /*6610*/  UMOV UR10, UR4 ;  /* 0x00000004000a7c82 */ /* 0x000fe20008000000 */
[----:B------:R-:W-:Y:S01]  /*6620*/  UIADD3 UR4, UR6, 0x4, URZ ;  /* 0x0000000406047890 */ /* 0x000fe2000fffe03f */
[--C-:B--2---:R-:W-:Y:S01]  /*6630*/  FFMA.FTZ R88, R88, UR5, -R7.reuse ;  /* 0x0000000558587c23 */ /* 0x104fe20008010807 */
[----:B------:R-:W-:Y:S01]  /*6640*/  UIADD3 UR6, UR6, 0x6, URZ ;  /* 0x0000000606067890 */ /* 0x000fe2000fffe03f */
[----:B------:R-:W1:Y:S01]  /*6650*/  SHFL.IDX PT, R20, R15, R95, 0x1f ;  /* 0x00001f5f0f147589 */ /* 0x000e6200000e0000 */
[----:B----4-:R-:W-:Y:S01]  /*6660*/  FFMA.FTZ R17, R100, UR5, -R18 ;  /* 0x0000000564117c23 */ /* 0x010fe20008010812 */
[----:B------:R-:W-:Y:S01]  /*6670*/  VIADD R100, R5, 0x4 ;  /* 0x0000000405647836 */ /* 0x000fe20000000000 */
[----:B------:R2:W-:Y:S01]  /*6680*/  MUFU.EX2 R219, R88 ;  /* 0x0000005800db7308 */ /* 0x0005e20000000800 */
[----:B------:R-:W-:Y:S01]  /*6690*/  FFMA.FTZ R7, R90, UR5, -R7 ;  /* 0x000000055a077c23 */ /* 0x000fe20008010807 */
[----:B------:R-:W-:Y:S01]  /*66a0*/  FFMA.FTZ R9, R92, UR5, -R10 ;  /* 0x000000055c097c23 */ /* 0x000fe2000801080a */
[----:B---3--:R-:W-:Y:S01]  /*66b0*/  FFMA.FTZ R89, R89, UR5, -R8 ;  /* 0x0000000559597c23 */ /* 0x008fe20008010808 */
[----:B------:R-:W-:Y:S01]  /*66c0*/  FFMA.FTZ R10, R94, UR5, -R10 ;  /* 0x000000055e0a7c23 */ /* 0x000fe2000801080a */
[----:B------:R-:W3:Y:S01]  /*66d0*/  SHFL.IDX PT, R92, R227, R23, 0x1f ;  /* 0x00001f17e35c7589 */ /* 0x000ee200000e0000 */
[----:B------:R-:W-:Y:S01]  /*66e0*/  FFMA.FTZ R21, R104, UR5, -R22 ;  /* 0x0000000568157c23 */ /* 0x000fe20008010816 */
[----:B------:R-:W-:Y:S01]  /*66f0*/  FFMA.FTZ R18, R102, UR5, -R18 ;  /* 0x0000000566127c23 */ /* 0x000fe20008010812 */
[----:B------:R4:W-:Y:S01]  /*6700*/  MUFU.EX2 R221, R89 ;  /* 0x0000005900dd7308 */ /* 0x0009e20000000800 */
[----:B--2---:R-:W2:Y:S01]  /*6710*/  SHFL.IDX PT, R88, R227, R100, 0x1f ;  /* 0x00001f64e3587589 */ /* 0x004ea200000e0000 */
[----:B------:R-:W-:Y:S01]  /*6720*/  FFMA.FTZ R8, R91, UR5, -R8 ;  /* 0x000000055b087c23 */ /* 0x000fe20008010808 */
[----:B------:R-:W-:-:S02]  /*6730*/  FFMA.FTZ R22, R106, UR5, -R22 ;  /* 0x000000056a167c23 */ /* 0x000fc40008010816 */
[----:B------:R-:W-:Y:S03]  /*6740*/  SHFL.IDX PT, R104, R218, R100, 0x1f ;  /* 0x00001f64da687589 */ /* 0x000fe600000e0000 */
[----:B------:R-:W-:Y:S01]  /*6750*/  MUFU.EX2 R17, R17 ;  /* 0x0000001100117308 */ /* 0x000fe20000000800 */
[----:B----4-:R-:W-:Y:S01]  /*6760*/  VIADD R89, R5, 0x10 ;  /* 0x0000001005597836 */ /* 0x010fe20000000000 */
[----:B------:R-:W4:Y:S01]  /*6770*/  SHFL.IDX PT, R102, R218, R5, 0x1f ;  /* 0x00001f05da667589 */ /* 0x000f2200000e0000 */
[--C-:B-1----:R-:W-:Y:S01]  /*6780*/  FFMA.FTZ R19, R101, UR5, -R20.reuse ;  /* 0x0000000565137c23 */ /* 0x102fe20008010814 */
[----:B------:R-:W-:Y:S01]  /*6790*/  FFMA.FTZ R20, R103, UR5, -R20 ;  /* 0x0000000567147c23 */ /* 0x000fe20008010814 */
[----:B------:R-:W-:Y:S01]  /*67a0*/  VIADD R103, R5, 0x8 ;  /* 0x0000000805677836 */ /* 0x000fe20000000000 */
[----:B------:R1:W5:Y:S02]  /*67b0*/  SHFL.IDX PT, R14, R15, R89, 0x1f ;  /* 0x00001f590f0e7589 */ /* 0x00036400000e0000 */
[----:B------:R-:W5:Y:S02]  /*67c0*/  MUFU.EX2 R10, R10 ;  /* 0x0000000a000a7308 */ /* 0x000f640000000800 */
[----:B------:R-:W5:Y:S01]  /*67d0*/  SHFL.IDX PT, R90, R227, R103, 0x1f ;  /* 0x00001f67e35a7589 */ /* 0x000f6200000e0000 */
[--C-:B---3--:R-:W-:Y:S01]  /*67e0*/  FFMA.FTZ R91, R109, UR5, -R92.reuse ;  /* 0x000000056d5b7c23 */ /* 0x108fe2000801085c */
[----:B------:R-:W-:Y:S01]  /*67f0*/  FSEL R109, R128, -INF , P2 ;  /* 0xff800000806d7808 */ /* 0x000fe20001000000 */
[----:B------:R-:W-:Y:S01]  /*6800*/  FFMA.FTZ R92, R111, UR5, -R92 ;  /* 0x000000056f5c7c23 */ /* 0x000fe2000801085c */
[----:B------:R-:W3:Y:S01]  /*6810*/  SHFL.IDX PT, R94, R227, R89, 0x1f ;  /* 0x00001f59e35e7589 */ /* 0x000ee200000e0000 */
[----:B--2---:R-:W-:Y:S01]  /*6820*/  FFMA.FTZ R23, R105, UR5, -R88 ;  /* 0x0000000569177c23 */ /* 0x004fe20008010858 */
[----:B------:R-:W-:-:S02]  /*6830*/  VIADD R105, R5, 0x14 ;  /* 0x0000001405697836 */ /* 0x000fc40000000000 */
[--C-:B-1----:R-:W-:Y:S01]  /*6840*/  FFMA.FTZ R15, R97, UR5, -R16.reuse ;  /* 0x00000005610f7c23 */ /* 0x102fe20008010810 */
[----:B------:R-:W-:Y:S01]  /*6850*/  FFMA.FTZ R16, R99, UR5, -R16 ;  /* 0x0000000563107c23 */ /* 0x000fe20008010810 */
[----:B------:R-:W-:Y:S01]  /*6860*/  FFMA.FTZ R88, R107, UR5, -R88 ;  /* 0x000000056b587c23 */ /* 0x000fe20008010858 */
[----:B------:R1:W-:Y:S01]  /*6870*/  SHFL.IDX PT, R106, R218, R103, 0x1f ;  /* 0x00001f67da6a7589 */ /* 0x0003e200000e0000 */
[----:B------:R-:W-:Y:S01]  /*6880*/  FSEL R111, R129, -INF , P2 ;  /* 0xff800000816f7808 */ /* 0x000fe20001000000 */
[----:B------:R-:W-:Y:S01]  /*6890*/  MUFU.EX2 R19, R19 ;  /* 0x0000001300137308 */ /* 0x000fe20000000800 */
[----:B------:R-:W-:Y:S01]  /*68a0*/  FSEL R129, R140, -INF , P2 ;  /* 0xff8000008c817808 */ /* 0x000fe20001000000 */
[--C-:B----4-:R-:W-:Y:S01]  /*68b0*/  FFMA.FTZ R101, R120, UR5, -R102.reuse ;  /* 0x0000000578657c23 */ /* 0x110fe20008010866 */
[----:B------:R-:W-:Y:S01]  /*68c0*/  FSEL R120, R148, -INF , P2 ;  /* 0xff80000094787808 */ /* 0x000fe20001000000 */
[----:B------:R-:W-:Y:S02]  /*68d0*/  VIADD R148, R5, 0x14 ;  /* 0x0000001405947836 */ /* 0x000fe40000000000 */
[----:B------:R-:W-:Y:S01]  /*68e0*/  FFMA.FTZ R102, R122, UR5, -R102 ;  /* 0x000000057a667c23 */ /* 0x000fe20008010866 */
[----:B------:R-:W-:Y:S01]  /*68f0*/  FSEL R122, R145, -INF , P2 ;  /* 0xff800000917a7808 */ /* 0x000fe20001000000 */
[--C-:B-----5:R-:W-:Y:S01]  /*6900*/  FFMA.FTZ R13, R96, UR5, -R14.reuse ;  /* 0x00000005600d7c23 */ /* 0x120fe2000801080e */
[----:B------:R-:W-:Y:S01]  /*6910*/  FFMA.FTZ R14, R98, UR5, -R14 ;  /* 0x00000005620e7c23 */ /* 0x000fe2000801080e */
[----:B------:R-:W2:Y:S01]  /*6920*/  SHFL.IDX PT, R96, R227, R105, 0x1f ;  /* 0x00001f69e3607589 */ /* 0x000ea200000e0000 */
[----:B-1----:R-:W-:Y:S01]  /*6930*/  FSEL R103, R121, -INF , P2 ;  /* 0xff80000079677808 */ /* 0x002fe20001000000 */
[----:B------:R-:W-:Y:S01]  /*6940*/  FFMA.FTZ R89, R108, UR5, -R90 ;  /* 0x000000056c597c23 */ /* 0x000fe2000801085a */
[----:B------:R-:W-:-:S02]  /*6950*/  VIADD R108, R5, 0x18 ;  /* 0x00000018056c7836 */ /* 0x000fc40000000000 */
[----:B------:R-:W-:Y:S01]  /*6960*/  FFMA.FTZ R90, R110, UR5, -R90 ;  /* 0x000000056e5a7c23 */ /* 0x000fe2000801085a */
[----:B------:R-:W-:Y:S02]  /*6970*/  VIADD R110, R5, 0x10 ;  /* 0x00000010056e7836 */ /* 0x000fe40000000000 */
[--C-:B---3--:R-:W-:Y:S01]  /*6980*/  FFMA.FTZ R93, R112, UR5, -R94.reuse ;  /* 0x00000005705d7c23 */ /* 0x108fe2000801085e */
[----:B------:R-:W-:Y:S01]  /*6990*/  FFMA.FTZ R94, R114, UR5, -R94 ;  /* 0x00000005725e7c23 */ /* 0x000fe2000801085e */
[----:B------:R-:W1:Y:S01]  /*69a0*/  SHFL.IDX PT, R98, R227, R108, 0x1f ;  /* 0x00001f6ce3627589 */ /* 0x000e6200000e0000 */
[--C-:B------:R-:W-:Y:S01]  /*69b0*/  FFMA.FTZ R103, R103, UR5, -R104.reuse ;  /* 0x0000000567677c23 */ /* 0x100fe20008010868 */
[----:B------:R-:W-:Y:S01]  /*69c0*/  FFMA.FTZ R104, R123, UR5, -R104 ;  /* 0x000000057b687c23 */ /* 0x000fe20008010868 */
[----:B------:R-:W3:Y:S01]  /*69d0*/  MUFU.EX2 R12, R12 ;  /* 0x0000000c000c7308 */ /* 0x000ee20000000800 */
[----:B------:R2:W4:Y:S04]  /*69e0*/  SHFL.IDX PT, R227, R227, R95, 0x1f ;  /* 0x00001f5fe3e37589 */ /* 0x00052800000e0000 */
[----:B------:R5:W-:Y:S03]  /*69f0*/  SHFL.IDX PT, R114, R218, R108, 0x1f ;  /* 0x00001f6cda727589 */ /* 0x000be600000e0000 */
[----:B------:R-:W3:Y:S01]  /*6a00*/  MUFU.EX2 R7, R7 ;  /* 0x0000000700077308 */ /* 0x000ee20000000800 */
[----:B------:R-:W3:Y:S01]  /*6a10*/  SHFL.IDX PT, R110, R218, R110, 0x1f ;  /* 0x00001f6eda6e7589 */ /* 0x000ee200000e0000 */
[--C-:B--2---:R-:W-:Y:S01]  /*6a20*/  FFMA.FTZ R95, R113, UR5, -R96.reuse ;  /* 0x00000005715f7c23 */ /* 0x104fe20008010860 */
[----:B------:R-:W-:Y:S01]  /*6a30*/  FSEL R113, R125, -INF , P2 ;  /* 0xff8000007d717808 */ /* 0x000fe20001000000 */
[----:B------:R-:W-:Y:S01]  /*6a40*/  FFMA.FTZ R96, R115, UR5, -R96 ;  /* 0x0000000573607c23 */ /* 0x000fe20008010860 */
[----:B-----5:R-:W-:Y:S01]  /*6a50*/  FSEL R108, R127, -INF , P1 ;  /* 0xff8000007f6c7808 */ /* 0x020fe20000800000 */
[----:B------:R2:W5:Y:S01]  /*6a60*/  SHFL.IDX PT, R112, R218, R105, 0x1f ;  /* 0x00001f69da707589 */ /* 0x00056200000e0000 */
[----:B------:R-:W-:Y:S01]  /*6a70*/  FSEL R115, R133, -INF , P2 ;  /* 0xff80000085737808 */ /* 0x000fe20001000000 */
[----:B------:R-:W-:Y:S01]  /*6a80*/  MUFU.EX2 R8, R8 ;  /* 0x0000000800087308 */ /* 0x000fe20000000800 */
[--C-:B-1----:R-:W-:Y:S01]  /*6a90*/  FFMA.FTZ R97, R116, UR5, -R98.reuse ;  /* 0x0000000574617c23 */ /* 0x102fe20008010862 */
[----:B------:R-:W1:Y:S01]  /*6aa0*/  SHFL.IDX PT, R121, R216, R148, 0x1f ;  /* 0x00001f94d8797589 */ /* 0x000e6200000e0000 */
[----:B------:R-:W-:Y:S01]  /*6ab0*/  FFMA.FTZ R98, R118, UR5, -R98 ;  /* 0x0000000576627c23 */ /* 0x000fe20008010862 */
[----:B------:R-:W-:Y:S01]  /*6ac0*/  FSEL R118, R149, -INF , P2 ;  /* 0xff80000095767808 */ /* 0x000fe20001000000 */
[----:B----4-:R-:W-:Y:S01]  /*6ad0*/  FFMA.FTZ R99, R117, UR5, -R227 ;  /* 0x0000000575637c23 */ /* 0x010fe200080108e3 */
[----:B------:R-:W-:-:S02]  /*6ae0*/  VIADD R117, R5, 0xc ;  /* 0x0000000c05757836 */ /* 0x000fc40000000000 */
[----:B------:R-:W-:Y:S01]  /*6af0*/  FFMA.FTZ R100, R119, UR5, -R227 ;  /* 0x0000000577647c23 */ /* 0x000fe200080108e3 */
[C---:B------:R-:W-:Y:S01]  /*6b00*/  VIADD R227, R5.reuse, 0x1c ;  /* 0x0000001c05e37836 */ /* 0x040fe20000000000 */
[----:B--2---:R-:W-:Y:S01]  /*6b10*/  FSEL R105, R124, -INF , P2 ;  /* 0xff8000007c697808 */ /* 0x004fe20001000000 */
[----:B------:R-:W-:Y:S01]  /*6b20*/  VIADD R149, R5, 0x10 ;  /* 0x0000001005957836 */ /* 0x000fe20000000000 */
[----:B------:R-:W2:Y:S01]  /*6b30*/  SHFL.IDX PT, R107, R218, R117, 0x1f ;  /* 0x00001f75da6b7589 */ /* 0x000ea200000e0000 */
[----:B------:R-:W-:Y:S01]  /*6b40*/  FSEL R124, R144, -INF , P2 ;  /* 0xff800000907c7808 */ /* 0x000fe20001000000 */
[--C-:B---3--:R-:W-:Y:S01]  /*6b50*/  FFMA.FTZ R109, R109, UR5, -R110.reuse ;  /* 0x000000056d6d7c23 */ /* 0x108fe2000801086e */
[----:B------:R-:W-:Y:S01]  /*6b60*/  FFMA.FTZ R110, R130, UR5, -R110 ;  /* 0x00000005826e7c23 */ /* 0x000fe2000801086e */
[----:B------:R3:W4:Y:S01]  /*6b70*/  SHFL.IDX PT, R116, R218, R227, 0x1f ;  /* 0x00001fe3da747589 */ /* 0x00072200000e0000 */
[----:B------:R-:W-:Y:S01]  /*6b80*/  FSEL R130, R139, -INF , P1 ;  /* 0xff8000008b827808 */ /* 0x000fe20000800000 */
[--C-:B------:R-:W-:Y:S01]  /*6b90*/  FFMA.FTZ R105, R105, UR5, -R106.reuse ;  /* 0x0000000569697c23 */ /* 0x100fe2000801086a */
[----:B------:R-:W-:Y:S01]  /*6ba0*/  FFMA.FTZ R106, R126, UR5, -R106 ;  /* 0x000000057e6a7c23 */ /* 0x000fe2000801086a */
[----:B------:R1:W4:Y:S01]  /*6bb0*/  SHFL.IDX PT, R125, R216, R117, 0x1f ;  /* 0x00001f75d87d7589 */ /* 0x00032200000e0000 */
[----:B------:R-:W-:Y:S01]  /*6bc0*/  FSEL R126, R141, -INF , P2 ;  /* 0xff8000008d7e7808 */ /* 0x000fe20001000000 */
[--C-:B-----5:R-:W-:Y:S01]  /*6bd0*/  FFMA.FTZ R111, R111, UR5, -R112.reuse ;  /* 0x000000056f6f7c23 */ /* 0x120fe20008010870 */
[----:B------:R-:W-:Y:S01]  /*6be0*/  FFMA.FTZ R112, R131, UR5, -R112 ;  /* 0x0000000583707c23 */ /* 0x000fe20008010870 */
[C---:B------:R-:W-:Y:S01]  /*6bf0*/  VIADD R131, R5.reuse, 0x8 ;  /* 0x0000000805837836 */ /* 0x040fe20000000000 */
[----:B------:R-:W-:Y:S01]  /*6c00*/  SHFL.IDX PT, R123, R216, R149, 0x1f ;  /* 0x00001f95d87b7589 */ /* 0x000fe200000e0000 */
[----:B---3--:R-:W-:-:S02]  /*6c10*/  VIADD R218, R5, 0x18 ;  /* 0x0000001805da7836 */ /* 0x008fc40000000000 */
[--C-:B-1----:R-:W-:Y:S01]  /*6c20*/  FFMA.FTZ R122, R122, UR5, -R121.reuse ;  /* 0x000000057a7a7c23 */ /* 0x102fe20008010879 */
[----:B------:R-:W-:Y:S01]  /*6c30*/  FFMA.FTZ R121, R147, UR5, -R121 ;  /* 0x0000000593797c23 */ /* 0x000fe20008010879 */
[----:B------:R-:W1:Y:S01]  /*6c40*/  SHFL.IDX PT, R127, R216, R131, 0x1f ;  /* 0x00001f83d87f7589 */ /* 0x000e6200000e0000 */
[----:B------:R-:W-:Y:S01]  /*6c50*/  FSEL R117, R151, -INF , P1 ;  /* 0xff80000097757808 */ /* 0x000fe20000800000 */
[----:B------:R-:W-:Y:S01]  /*6c60*/  VIADD R151, R5, 0xc ;  /* 0x0000000c05977836 */ /* 0x000fe20000000000 */
[----:B------:R-:W-:Y:S01]  /*6c70*/  MUFU.EX2 R111, R111 ;  /* 0x0000006f006f7308 */ /* 0x000fe20000000800 */
[----:B------:R-:W3:Y:S01]  /*6c80*/  SHFL.IDX PT, R119, R216, R218, 0x1f ;  /* 0x00001fdad8777589 */ /* 0x000ee200000e0000 */
[--C-:B--2---:R-:W-:Y:S01]  /*6c90*/  FFMA.FTZ R113, R113, UR5, -R107.reuse ;  /* 0x0000000571717c23 */ /* 0x104fe2000801086b */
[----:B------:R-:W-:Y:S01]  /*6ca0*/  FFMA.FTZ R108, R108, UR5, -R107 ;  /* 0x000000056c6c7c23 */ /* 0x000fe2000801086b */
[----:B------:R-:W-:Y:S02]  /*6cb0*/  WARPGROUP.DEPBAR.LE gsb0, 0x0 ;  /* 0x00008000000079c5 */ /* 0x000fe40000010000 */
[----:B------:R-:W-:-:S02]  /*6cc0*/  WARPGROUP.ARRIVE ;  /* 0x00000000000079c5 */ /* 0x000fc40000000000 */
[----:B------:R2:W-:Y:S01]  /*6cd0*/  MUFU.EX2 R107, R113 ;  /* 0x00000071006b7308 */ /* 0x0005e20000000800 */
[--C-:B----4-:R-:W-:Y:S01]  /*6ce0*/  FFMA.FTZ R115, R115, UR5, -R116.reuse ;  /* 0x0000000573737c23 */ /* 0x110fe20008010874 */
[----:B------:R-:W-:Y:S01]  /*6cf0*/  FFMA.FTZ R116, R135, UR5, -R116 ;  /* 0x0000000587747c23 */ /* 0x000fe20008010874 */
[----:B------:R-:W-:Y:S01]  /*6d00*/  FFMA.FTZ R126, R126, UR5, -R125 ;  /* 0x000000057e7e7c23 */ /* 0x000fe2000801087d */
[----:B------:R-:W4:Y:S01]  /*6d10*/  SHFL.IDX PT, R135, R216, R5, 0x1f ;  /* 0x00001f05d8877589 */ /* 0x000f2200000e0000 */
[----:B------:R-:W-:Y:S01]  /*6d20*/  HGMMA.64x128x16.F32.BF16 R24, gdesc[UR8], R24, gsb0 ;  /* 0x01e00000081879f0 */ /* 0x000fe20008001818 */
[----:B------:R-:W-:Y:S01]  /*6d30*/  R2UR UR8, R230 ;  /* 0x00000000e60872ca */ /* 0x000fe200000e0000 */
[----:B------:R-:W-:Y:S01]  /*6d40*/  UMOV UR10, UR4 ;  /* 0x00000004000a7c82 */ /* 0x000fe20008000000 */
[----:B------:R-:W-:Y:S01]  /*6d50*/  R2UR UR9, R231 ;  /* 0x00000000e70972ca */ /* 0x000fe200000e0000 */
[----:B------:R-:W-:Y:S01]  /*6d60*/  UMOV UR11, 0x40000040 ;  /* 0x40000040000b7882 */ /* 0x000fe20000000000 */
[----:B--2---:R-:W-:Y:S01]  /*6d70*/  FSEL R113, R132, -INF , P2 ;  /* 0xff80000084717808 */ /* 0x004fe20001000000 */
[----:B------:R-:W-:-:S02]  /*6d80*/  VIADD R132, R5, 0x4 ;  /* 0x0000000405847836 */ /* 0x000fc40000000000 */
[----:B------:R-:W-:Y:S01]  /*6d90*/  FFMA.FTZ R125, R143, UR5, -R125 ;  /* 0x000000058f7d7c23 */ /* 0x000fe2000801087d */
[--C-:B-1----:R-:W-:Y:S01]  /*6da0*/  FFMA.FTZ R129, R129, UR5, -R127.reuse ;  /* 0x0000000581817c23 */ /* 0x102fe2000801087f */
[----:B------:R-:W-:Y:S01]  /*6db0*/  FFMA.FTZ R127, R142, UR5, -R127 ;  /* 0x000000058e7f7c23 */ /* 0x000fe2000801087f */
[--C-:B------:R-:W-:Y:S01]  /*6dc0*/  FFMA.FTZ R113, R113, UR5, -R114.reuse ;  /* 0x0000000571717c23 */ /* 0x100fe20008010872 */
[----:B------:R-:W1:Y:S01]  /*6dd0*/  SHFL.IDX PT, R128, R216, R132, 0x1f ;  /* 0x00001f84d8807589 */ /* 0x000e6200000e0000 */
[----:B------:R-:W-:Y:S01]  /*6de0*/  FFMA.FTZ R114, R134, UR5, -R114 ;  /* 0x0000000586727c23 */ /* 0x000fe20008010872 */
[----:B------:R-:W-:Y:S01]  /*6df0*/  FSEL R134, R136, -INF , P2 ;  /* 0xff80000088867808 */ /* 0x000fe20001000000 */
[--C-:B---3--:R-:W-:Y:S01]  /*6e00*/  FFMA.FTZ R120, R120, UR5, -R119.reuse ;  /* 0x0000000578787c23 */ /* 0x108fe20008010877 */
[----:B------:R-:W-:Y:S01]  /*6e10*/  FFMA.FTZ R119, R150, UR5, -R119 ;  /* 0x0000000596777c23 */ /* 0x000fe20008010877 */
[----:B------:R-:W-:Y:S01]  /*6e20*/  VIADD R150, R5, 0x8 ;  /* 0x0000000805967836 */ /* 0x000fe20000000000 */
[----:B------:R-:W2:Y:S01]  /*6e30*/  SHFL.IDX PT, R216, R216, R227, 0x1f ;  /* 0x00001fe3d8d87589 */ /* 0x000ea200000e0000 */
[--C-:B------:R-:W-:Y:S01]  /*6e40*/  FFMA.FTZ R124, R124, UR5, -R123.reuse ;  /* 0x000000057c7c7c23 */ /* 0x100fe2000801087b */
[----:B------:R-:W-:Y:S01]  /*6e50*/  FFMA.FTZ R123, R146, UR5, -R123 ;  /* 0x00000005927b7c23 */ /* 0x000fe2000801087b */
[----:B------:R-:W-:Y:S01]  /*6e60*/  MUFU.EX2 R110, R110 ;  /* 0x0000006e006e7308 */ /* 0x000fe20000000800 */
[----:B------:R-:W-:Y:S01]  /*6e70*/  R2UR UR4, R217 ;  /* 0x00000000d90472ca */ /* 0x000fe200000e0000 */
[--C-:B----4-:R-:W-:Y:S01]  /*6e80*/  FFMA.FTZ R134, R134, UR5, -R135.reuse ;  /* 0x0000000586867c23 */ /* 0x110fe20008010887 */
[----:B------:R-:W-:-:S05]  /*6e90*/  FFMA.FTZ R135, R138, UR5, -R135 ;  /* 0x000000058a877c23 */ /* 0x000fca0008010887 */
[----:B------:R-:W3:Y:S01]  /*6ea0*/  MUFU.EX2 R18, R18 ;  /* 0x0000001200127308 */ /* 0x000ee20000000800 */
[--C-:B-1----:R-:W-:Y:S01]  /*6eb0*/  FFMA.FTZ R139, R137, UR5, -R128.reuse ;  /* 0x00000005898b7c23 */ /* 0x102fe20008010880 */
[----:B------:R-:W-:-:S06]  /*6ec0*/  FFMA.FTZ R138, R130, UR5, -R128 ;  /* 0x00000005828a7c23 */ /* 0x000fcc0008010880 */
[----:B------:R-:W1:Y:S01]  /*6ed0*/  MUFU.EX2 R20, R20 ;  /* 0x0000001400147308 */ /* 0x000e620000000800 */
[--C-:B--2---:R-:W-:Y:S01]  /*6ee0*/  FFMA.FTZ R118, R118, UR5, -R216.reuse ;  /* 0x0000000576767c23 */ /* 0x104fe200080108d8 */
[----:B------:R-:W-:Y:S01]  /*6ef0*/  FFMA.FTZ R117, R117, UR5, -R216 ;  /* 0x0000000575757c23 */ /* 0x000fe200080108d8 */
[----:B------:R-:W-:-:S05]  /*6f00*/  VIADD R216, R5, 0x4 ;  /* 0x0000000405d87836 */ /* 0x000fca0000000000 */
[----:B------:R-:W2:Y:S08]  /*6f10*/  MUFU.EX2 R105, R105 ;  /* 0x0000006900697308 */ /* 0x000eb00000000800 */
[----:B------:R-:W4:Y:S08]  /*6f20*/  MUFU.EX2 R106, R106 ;  /* 0x0000006a006a7308 */ /* 0x000f300000000800 */
[----:B------:R-:W5:Y:S08]  /*6f30*/  MUFU.EX2 R108, R108 ;  /* 0x0000006c006c7308 */ /* 0x000f700000000800 */
[----:B------:R-:W5:Y:S08]  /*6f40*/  MUFU.EX2 R109, R109 ;  /* 0x0000006d006d7308 */ /* 0x000f700000000800 */
[----:B------:R-:W5:Y:S08]  /*6f50*/  MUFU.EX2 R112, R112 ;  /* 0x0000007000707308 */ /* 0x000f700000000800 */
[----:B------:R-:W5:Y:S08]  /*6f60*/  MUFU.EX2 R113, R113 ;  /* 0x0000007100717308 */ /* 0x000f700000000800 */
[----:B------:R-:W5:Y:S08]  /*6f70*/  MUFU.EX2 R115, R115 ;  /* 0x0000007300737308 */ /* 0x000f700000000800 */
[----:B------:R-:W5:Y:S08]  /*6f80*/  MUFU.EX2 R9, R9 ;  /* 0x0000000900097308 */ /* 0x000f700000000800 */
[----:B------:R-:W5:Y:S08]  /*6f90*/  MUFU.EX2 R11, R11 ;  /* 0x0000000b000b7308 */ /* 0x000f700000000800 */
[----:B------:R-:W5:Y:S08]  /*6fa0*/  MUFU.EX2 R13, R13 ;  /* 0x0000000d000d7308 */ /* 0x000f700000000800 */
[----:B------:R-:W-:Y:S08]  /*6fb0*/  MUFU.EX2 R14, R14 ;  /* 0x0000000e000e7308 */ /* 0x000ff00000000800 */
[----:B------:R-:W5:Y:S01]  /*6fc0*/  MUFU.EX2 R15, R15 ;  /* 0x0000000f000f7308 */ /* 0x000f620000000800 */
[----:B------:R-:W-:-:S02]  /*6fd0*/  WARPGROUP.DEPBAR.LE gsb0, 0x0 ;  /* 0x00008000000079c5 */ /* 0x000fc40000010000 */
[----:B------:R-:W-:-:S05]  /*6fe0*/  WARPGROUP.ARRIVE ;  /* 0x00000000000079c5 */ /* 0x000fca0000000000 */
[----:B------:R-:W5:Y:S01]  /*6ff0*/  MUFU.EX2 R16, R16 ;  /* 0x0000001000107308 */ /* 0x000f620000000800 */
[----:B------:R-:W-:Y:S01]  /*7000*/  HGMMA.64x128x16.F32.BF16 R24, gdesc[UR8], R24, gsb0 ;  /* 0x01e00000081879f0 */ /* 0x000fe20008001818 */
[----:B------:R-:W-:Y:S01]  /*7010*/  R2UR UR8, R228 ;  /* 0x00000000e40872ca */ /* 0x000fe200000e0000 */
[----:B------:R-:W-:Y:S01]  /*7020*/  UMOV UR10, UR6 ;  /* 0x00000006000a7c82 */ /* 0x000fe20008000000 */
[----:B------:R-:W-:Y:S01]  /*7030*/  R2UR UR9, R229 ;  /* 0x00000000e50972ca */ /* 0x000fe200000e0000 */
[----:B------:R-:W-:-:S03]  /*7040*/  UMOV UR11, 0x40000040 ;  /* 0x40000040000b7882 */ /* 0x000fc60000000000 */
[----:B------:R-:W5:Y:S08]  /*7050*/  MUFU.EX2 R101, R101 ;  /* 0x0000006500657308 */ /* 0x000f700000000800 */
[----:B------:R-:W-:Y:S08]  /*7060*/  MUFU.EX2 R102, R102 ;  /* 0x0000006600667308 */ /* 0x000ff00000000800 */
[----:B------:R-:W5:Y:S08]  /*7070*/  MUFU.EX2 R103, R103 ;  /* 0x0000006700677308 */ /* 0x000f700000000800 */
        /* <DEDUP_REMOVED lines=16> */
[----:B------:R-:W-:Y:S07]  /*7180*/  HGMMA.64x128x16.F32.BF16 R24, gdesc[UR8], R24, gsb0 ;  /* 0x01e00000081879f0 */ /* 0x000fee0008001818 */
        /* <DEDUP_REMOVED lines=11> */
[----:B------:R-:W-:Y:S04]  /*7240*/  SHFL.IDX PT, R130, R223, R132, 0x1f ;  /* 0x00001f84df827589 */ /* 0x000fe800000e0000 */
[----:B------:R-:W1:Y:S04]  /*7250*/  SHFL.IDX PT, R128, R223, R5, 0x1f ;  /* 0x00001f05df807589 */ /* 0x000e6800000e0000 */
[----:B------:R-:W2:Y:S04]  /*7260*/  SHFL.IDX PT, R132, R223, R151, 0x1f ;  /* 0x00001f97df847589 */ /* 0x000ea800000e0000 */
[----:B------:R-:W-:Y:S04]  /*7270*/  SHFL.IDX PT, R136, R223, R148, 0x1f ;  /* 0x00001f94df887589 */ /* 0x000fe800000e0000 */
[----:B------:R-:W4:Y:S01]  /*7280*/  SHFL.IDX PT, R147, R223, R218, 0x1f ;  /* 0x00001fdadf937589 */ /* 0x000f2200000e0000 */
[----:B---3--:R-:W-:-:S03]  /*7290*/  FADD.FTZ R131, R28, -R137 ;  /* 0x800000891c837221 */ /* 0x008fc60000010000 */
[----:B------:R-:W3:Y:S01]  /*72a0*/  SHFL.IDX PT, R141, R226, R151, 0x1f ;  /* 0x00001f97e28d7589 */ /* 0x000ee200000e0000 */
[----:B------:R2:W5:Y:S03]  /*72b0*/  MUFU.EX2 R28, R134 ;  /* 0x00000086001c7308 */ /* 0x0005660000000800 */
[----:B------:R-:W5:Y:S01]  /*72c0*/  SHFL.IDX PT, R133, R223, R149, 0x1f ;  /* 0x00001f95df857589 */ /* 0x000f6200000e0000 */
[--C-:B-1----:R-:W-:Y:S01]  /*72d0*/  FADD.FTZ R24, R24, -R128.reuse ;  /* 0x8000008018187221 */ /* 0x102fe20000010000 */
[----:B------:R-:W-:Y:S01]  /*72e0*/  FADD.FTZ R26, R26, -R128 ;  /* 0x800000801a1a7221 */ /* 0x000fe20000010000 */
[----:B------:R-:W-:Y:S01]  /*72f0*/  FADD.FTZ R128, R25, -R130 ;  /* 0x8000008219807221 */ /* 0x000fe20000010000 */
[----:B------:R-:W-:Y:S01]  /*7300*/  FADD.FTZ R25, R30, -R137 ;  /* 0x800000891e197221 */ /* 0x000fe20000010000 */
[----:B--2---:R-:W-:Y:S01]  /*7310*/  FADD.FTZ R134, R29, -R132 ;  /* 0x800000841d867221 */ /* 0x004fe20000010000 */
[----:B------:R-:W1:Y:S01]  /*7320*/  SHFL.IDX PT, R143, R226, R150, 0x1f ;  /* 0x00001f96e28f7589 */ /* 0x000e6200000e0000 */
[----:B------:R2:W-:Y:S01]  /*7330*/  MUFU.EX2 R29, R135 ;  /* 0x00000087001d7308 */ /* 0x0005e20000000800 */
[----:B------:R-:W-:Y:S01]  /*7340*/  FADD.FTZ R130, R27, -R130 ;  /* 0x800000821b827221 */ /* 0x000fe20000010000 */
[----:B------:R-:W-:Y:S01]  /*7350*/  FADD.FTZ R27, R31, -R132 ;  /* 0x800000841f1b7221 */ /* 0x000fe20000010000 */
[----:B------:R-:W1:Y:S01]  /*7360*/  SHFL.IDX PT, R140, R226, R218, 0x1f ;  /* 0x00001fdae28c7589 */ /* 0x000e6200000e0000 */
[--C-:B----4-:R-:W-:Y:S01]  /*7370*/  FADD.FTZ R137, R36, -R147.reuse ;  /* 0x8000009324897221 */ /* 0x110fe20000010000 */
[----:B------:R-:W-:-:S03]  /*7380*/  FADD.FTZ R38, R38, -R147 ;  /* 0x8000009326267221 */ /* 0x000fc60000010000 */
[----:B------:R4:W4:Y:S01]  /*7390*/  MUFU.EX2 R30, R139 ;  /* 0x0000008b001e7308 */ /* 0x0009220000000800 */
[--C-:B--2---:R-:W-:Y:S01]  /*73a0*/  FADD.FTZ R135, R33, -R136.reuse ;  /* 0x8000008821877221 */ /* 0x104fe20000010000 */
[----:B------:R-:W-:Y:S01]  /*73b0*/  FADD.FTZ R136, R35, -R136 ;  /* 0x8000008823887221 */ /* 0x000fe20000010000 */
[----:B------:R-:W-:Y:S01]  /*73c0*/  SHFL.IDX PT, R147, R224, R151, 0x1f ;  /* 0x00001f97e0937589 */ /* 0x000fe200000e0000 */
[--C-:B---3--:R-:W-:Y:S01]  /*73d0*/  FADD.FTZ R45, R45, -R141.reuse ;  /* 0x8000008d2d2d7221 */ /* 0x108fe20000010000 */
[----:B------:R-:W-:Y:S02]  /*73e0*/  FADD.FTZ R47, R47, -R141 ;  /* 0x8000008d2f2f7221 */ /* 0x000fe40000010000 */
[----:B------:R2:W3:Y:S01]  /*73f0*/  SHFL.IDX PT, R35, R225, R151, 0x1f ;  /* 0x00001f97e1237589 */ /* 0x0004e200000e0000 */
[--C-:B-----5:R-:W-:Y:S01]  /*7400*/  FADD.FTZ R132, R32, -R133.reuse ;  /* 0x8000008520847221 */ /* 0x120fe20000010000 */
[----:B------:R-:W-:Y:S01]  /*7410*/  FADD.FTZ R133, R34, -R133 ;  /* 0x8000008522857221 */ /* 0x000fe20000010000 */
[----:B------:R-:W5:Y:S01]  /*7420*/  MUFU.EX2 R31, R138 ;  /* 0x0000008a001f7308 */ /* 0x000f620000000800 */
[----:B------:R-:W5:Y:S04]  /*7430*/  SHFL.IDX PT, R32, R226, R148, 0x1f ;  /* 0x00001f94e2207589 */ /* 0x000f6800000e0000 */
[----:B------:R-:W5:Y:S01]  /*7440*/  SHFL.IDX PT, R145, R226, R5, 0x1f ;  /* 0x00001f05e2917589 */ /* 0x000f6200000e0000 */
[--C-:B-1----:R-:W-:Y:S01]  /*7450*/  FADD.FTZ R44, R44, -R143.reuse ;  /* 0x8000008f2c2c7221 */ /* 0x102fe20000010000 */
[----:B------:R-:W-:-:S02]  /*7460*/  FADD.FTZ R46, R46, -R143 ;  /* 0x8000008f2e2e7221 */ /* 0x000fc40000010000 */
[----:B--2---:R-:W2:Y:S01]  /*7470*/  LDL R151, [R1+0x1c] ;  /* 0x00001c0001977983 */ /* 0x004ea20000100800 */
[--C-:B------:R-:W-:Y:S01]  /*7480*/  FADD.FTZ R52, R52, -R140.reuse ;  /* 0x8000008c34347221 */ /* 0x100fe20000010000 */
[----:B------:R-:W-:Y:S02]  /*7490*/  FADD.FTZ R54, R54, -R140 ;  /* 0x8000008c36367221 */ /* 0x000fe40000010000 */
[----:B------:R-:W1:Y:S04]  /*74a0*/  SHFL.IDX PT, R142, R226, R149, 0x1f ;  /* 0x00001f95e28e7589 */ /* 0x000e6800000e0000 */
[----:B----4-:R-:W4:Y:S04]  /*74b0*/  SHFL.IDX PT, R139, R225, R5, 0x1f ;  /* 0x00001f05e18b7589 */ /* 0x010f2800000e0000 */
[----:B------:R-:W4:Y:S01]  /*74c0*/  SHFL.IDX PT, R146, R223, R227, 0x1f ;  /* 0x00001fe3df927589 */ /* 0x000f2200000e0000 */
[--C-:B---3--:R-:W-:Y:S01]  /*74d0*/  FADD.FTZ R61, R61, -R35.reuse ;  /* 0x800000233d3d7221 */ /* 0x108fe20000010000 */
[----:B------:R-:W-:-:S02]  /*74e0*/  FADD.FTZ R63, R63, -R35 ;  /* 0x800000233f3f7221 */ /* 0x000fc40000010000 */
[----:B------:R-:W3:Y:S01]  /*74f0*/  SHFL.IDX PT, R141, R225, R150, 0x1f ;  /* 0x00001f96e18d7589 */ /* 0x000ee200000e0000 */
[--C-:B-----5:R-:W-:Y:S01]  /*7500*/  FADD.FTZ R49, R49, -R32.reuse ;  /* 0x8000002031317221 */ /* 0x120fe20000010000 */
[----:B------:R-:W-:Y:S01]  /*7510*/  FADD.FTZ R51, R51, -R32 ;  /* 0x8000002033337221 */ /* 0x000fe20000010000 */
[----:B------:R-:W-:Y:S01]  /*7520*/  MUFU.EX2 R35, R125 ;  /* 0x0000007d00237308 */ /* 0x000fe20000000800 */
[----:B------:R-:W-:Y:S01]  /*7530*/  SHFL.IDX PT, R143, R224, R149, 0x1f ;  /* 0x00001f95e08f7589 */ /* 0x000fe200000e0000 */
[--C-:B------:R-:W-:Y:S01]  /*7540*/  FADD.FTZ R40, R40, -R145.reuse ;  /* 0x8000009128287221 */ /* 0x100fe20000010000 */
[----:B------:R-:W-:Y:S02]  /*7550*/  FADD.FTZ R42, R42, -R145 ;  /* 0x800000912a2a7221 */ /* 0x000fe40000010000 */
[----:B------:R-:W5:Y:S03]  /*7560*/  SHFL.IDX PT, R34, R225, R216, 0x1f ;  /* 0x00001fd8e1227589 */ /* 0x000f6600000e0000 */
[----:B------:R3:W5:Y:S01]  /*7570*/  MUFU.EX2 R32, R129 ;  /* 0x0000008100207308 */ /* 0x0007620000000800 */
[--C-:B-1----:R-:W-:Y:S01]  /*7580*/  FADD.FTZ R48, R48, -R142.reuse ;  /* 0x8000008e30307221 */ /* 0x102fe20000010000 */
[----:B------:R-:W-:Y:S01]  /*7590*/  FADD.FTZ R50, R50, -R142 ;  /* 0x8000008e32327221 */ /* 0x000fe20000010000 */
[----:B------:R-:W1:Y:S01]  /*75a0*/  SHFL.IDX PT, R140, R225, R149, 0x1f ;  /* 0x00001f95e18c7589 */ /* 0x000e6200000e0000 */
[--C-:B----4-:R-:W-:Y:S01]  /*75b0*/  FADD.FTZ R56, R56, -R139.reuse ;  /* 0x8000008b38387221 */ /* 0x110fe20000010000 */
[----:B------:R-:W-:-:S02]  /*75c0*/  FADD.FTZ R58, R58, -R139 ;  /* 0x8000008b3a3a7221 */ /* 0x000fc40000010000 */
[----:B------:R-:W-:Y:S01]  /*75d0*/  SHFL.IDX PT, R142, R224, R150, 0x1f ;  /* 0x00001f96e08e7589 */ /* 0x000fe200000e0000 */
[----:B------:R-:W-:-:S03]  /*75e0*/  FADD.FTZ R37, R37, -R146 ;  /* 0x8000009225257221 */ /* 0x000fc60000010000 */
[----:B------:R-:W-:Y:S01]  /*75f0*/  SHFL.IDX PT, R144, R226, R216, 0x1f ;  /* 0x00001fd8e2907589 */ /* 0x000fe200000e0000 */
[----:B------:R-:W-:Y:S01]  /*7600*/  FMUL.FTZ R25, R10, R25 ;  /* 0x000000190a197220 */ /* 0x000fe20000410000 */
[--C-:B---3--:R-:W-:Y:S01]  /*7610*/  FADD.FTZ R60, R60, -R141.reuse ;  /* 0x8000008d3c3c7221 */ /* 0x108fe20000010000 */
[----:B------:R-:W-:Y:S01]  /*7620*/  FADD.FTZ R62, R62, -R141 ;  /* 0x8000008d3e3e7221 */ /* 0x000fe20000010000 */
[----:B------:R-:W-:Y:S01]  /*7630*/  SHFL.IDX PT, R129, R224, R5, 0x1f ;  /* 0x00001f05e0817589 */ /* 0x000fe200000e0000 */
[----:B------:R-:W-:Y:S01]  /*7640*/  FMUL.FTZ R27, R12, R27 ;  /* 0x0000001b0c1b7220 */ /* 0x000fe20000410000 */
[----:B------:R-:W-:Y:S01]  /*7650*/  FMUL.FTZ R26, R7, R26 ;  /* 0x0000001a071a7220 */ /* 0x000fe20000410000 */
[----:B------:R-:W-:Y:S01]  /*7660*/  MUFU.EX2 R123, R123 ;  /* 0x0000007b007b7308 */ /* 0x000fe20000000800 */
[----:B------:R-:W-:Y:S01]  /*7670*/  SHFL.IDX PT, R139, R224, R216, 0x1f ;  /* 0x00001fd8e08b7589 */ /* 0x000fe200000e0000 */
[----:B------:R-:W-:Y:S01]  /*7680*/  FADD.FTZ R39, R39, -R146 ;  /* 0x8000009227277221 */ /* 0x000fe20000010000 */
[--C-:B-----5:R-:W-:Y:S01]  /*7690*/  FADD.FTZ R57, R57, -R34.reuse ;  /* 0x8000002239397221 */ /* 0x120fe20000010000 */
[----:B------:R-:W-:Y:S01]  /*76a0*/  FADD.FTZ R59, R59, -R34 ;  /* 0x800000223b3b7221 */ /* 0x000fe20000010000 */
[----:B------:R-:W-:Y:S04]  /*76b0*/  SHFL.IDX PT, R145, R224, R148, 0x1f ;  /* 0x00001f94e0917589 */ /* 0x000fe800000e0000 */
[----:B------:R-:W-:Y:S04]  /*76c0*/  SHFL.IDX PT, R149, R224, R218, 0x1f ;  /* 0x00001fdae0957589 */ /* 0x000fe800000e0000 */
[----:B------:R-:W3:Y:S04]  /*76d0*/  SHFL.IDX PT, R33, R226, R227, 0x1f ;  /* 0x00001fe3e2217589 */ /* 0x000ee800000e0000 */
[----:B------:R-:W4:Y:S04]  /*76e0*/  SHFL.IDX PT, R138, R225, R148, 0x1f ;  /* 0x00001f94e18a7589 */ /* 0x000f2800000e0000 */
[----:B------:R-:W5:Y:S01]  /*76f0*/  SHFL.IDX PT, R36, R225, R218, 0x1f ;  /* 0x00001fdae1247589 */ /* 0x000f6200000e0000 */
[----:B------:R-:W-:Y:S01]  /*7700*/  FADD.FTZ R141, R80, -R143 ;  /* 0x8000008f508d7221 */ /* 0x000fe20000010000 */
[----:B------:R5:W5:Y:S01]  /*7710*/  MUFU.EX2 R34, R126 ;  /* 0x0000007e00227308 */ /* 0x000b620000000800 */
[----:B------:R-:W-:Y:S01]  /*7720*/  FMUL.FTZ R37, R19, R37 ;  /* 0x0000002513257220 */ /* 0x000fe20000410000 */
[----:B------:R-:W5:Y:S01]  /*7730*/  SHFL.IDX PT, R224, R224, R227, 0x1f ;  /* 0x00001fe3e0e07589 */ /* 0x000f6200000e0000 */
[--C-:B-1----:R-:W-:Y:S01]  /*7740*/  FADD.FTZ R66, R66, -R140.reuse ;  /* 0x8000008c42427221 */ /* 0x102fe20000010000 */
[----:B------:R-:W-:-:S04]  /*7750*/  FADD.FTZ R64, R64, -R140 ;  /* 0x8000008c40407221 */ /* 0x000fc80000010000 */
[----:B------:R-:W-:Y:S01]  /*7760*/  MUFU.EX2 R122, R122 ;  /* 0x0000007a007a7308 */ /* 0x000fe20000000800 */
[----:B------:R-:W1:Y:S01]  /*7770*/  SHFL.IDX PT, R225, R225, R227, 0x1f ;  /* 0x00001fe3e1e17589 */ /* 0x000e6200000e0000 */
[----:B------:R-:W-:Y:S01]  /*7780*/  FADD.FTZ R143, R82, -R143 ;  /* 0x8000008f528f7221 */ /* 0x000fe20000010000 */
[----:B------:R-:W-:-:S05]  /*7790*/  FMUL.FTZ R82, R17, R137 ;  /* 0x0000008911527220 */ /* 0x000fca0000410000 */
[----:B------:R-:W-:Y:S01]  /*77a0*/  MUFU.EX2 R121, R121 ;  /* 0x0000007900797308 */ /* 0x000fe20000000800 */
[--C-:B---3--:R-:W-:Y:S01]  /*77b0*/  FADD.FTZ R53, R53, -R33.reuse ;  /* 0x8000002135357221 */ /* 0x108fe20000010000 */
[----:B------:R-:W-:Y:S01]  /*77c0*/  FADD.FTZ R55, R55, -R33 ;  /* 0x8000002137377221 */ /* 0x000fe20000010000 */
[--C-:B----4-:R-:W-:Y:S01]  /*77d0*/  FADD.FTZ R125, R67, -R138.reuse ;  /* 0x8000008a437d7221 */ /* 0x110fe20000010000 */
[----:B------:R-:W-:Y:S01]  /*77e0*/  FADD.FTZ R65, R65, -R138 ;  /* 0x8000008a41417221 */ /* 0x000fe20000010000 */
[----:B------:R-:W-:Y:S01]  /*77f0*/  F2FP.BF16.F32.PACK_AB R82, R37, R82 ;  /* 0x000000522552723e */ /* 0x000fe200000010ff */
[--C-:B-----5:R-:W-:Y:S01]  /*7800*/  FADD.FTZ R126, R68, -R36.reuse ;  /* 0x80000024447e7221 */ /* 0x120fe20000010000 */
[----:B------:R-:W-:Y:S01]  /*7810*/  FADD.FTZ R67, R70, -R36 ;  /* 0x8000002446437221 */ /* 0x000fe20000010000 */
[----:B------:R3:W4:Y:S01]  /*7820*/  MUFU.EX2 R33, R127 ;  /* 0x0000007f00217308 */ /* 0x0007220000000800 */
[----:B------:R-:W-:Y:S01]  /*7830*/  FMUL.FTZ R38, R18, R38 ;  /* 0x0000002612267220 */ /* 0x000fe20000410000 */
[--C-:B------:R-:W-:Y:S01]  /*7840*/  FADD.FTZ R150, R85, -R224.reuse ;  /* 0x800000e055967221 */ /* 0x100fe20000010000 */
[----:B------:R-:W-:Y:S01]  /*7850*/  FMUL.FTZ R85, R8, R130 ;  /* 0x0000008208557220 */ /* 0x000fe20000410000 */
[----:B------:R-:W-:Y:S01]  /*7860*/  FADD.FTZ R224, R87, -R224 ;  /* 0x800000e057e07221 */ /* 0x000fe20000010000 */
[----:B------:R-:W-:-:S03]  /*7870*/  F2FP.BF16.F32.PACK_AB R87, R27, R25 ;  /* 0x000000191b57723e */ /* 0x000fc600000010ff */
[----:B------:R-:W-:Y:S01]  /*7880*/  MUFU.EX2 R120, R120 ;  /* 0x0000007800787308 */ /* 0x000fe20000000800 */
[----:B-1----:R-:W-:Y:S01]  /*7890*/  FADD.FTZ R70, R69, -R225 ;  /* 0x800000e145467221 */ /* 0x002fe20000010000 */
[----:B------:R-:W-:Y:S01]  /*78a0*/  FMUL.FTZ R25, R111, R65 ;  /* 0x000000416f197220 */ /* 0x000fe20000410000 */
[----:B------:R-:W-:Y:S01]  /*78b0*/  F2FP.BF16.F32.PACK_AB R85, R85, R26 ;  /* 0x0000001a5555723e */ /* 0x000fe200000010ff */
[----:B------:R-:W-:-:S04]  /*78c0*/  FMUL.FTZ R65, R110, R66 ;  /* 0x000000426e417220 */ /* 0x000fc80000410000 */
[----:B------:R-:W-:Y:S01]  /*78d0*/  MUFU.EX2 R119, R119 ;  /* 0x0000007700777308 */ /* 0x000fe20000000800 */
[----:B------:R-:W-:Y:S01]  /*78e0*/  FMUL.FTZ R39, R20, R39 ;  /* 0x0000002714277220 */ /* 0x000fe20000410000 */
[----:B------:R-:W-:Y:S01]  /*78f0*/  FMUL.FTZ R60, R105, R60 ;  /* 0x0000003c693c7220 */ /* 0x000fe20000410000 */
[----:B------:R-:W-:-:S05]  /*7900*/  FMUL.FTZ R61, R107, R61 ;  /* 0x0000003d6b3d7220 */ /* 0x000fca0000410000 */
[----:B------:R-:W-:Y:S01]  /*7910*/  MUFU.EX2 R118, R118 ;  /* 0x0000007600767308 */ /* 0x000fe20000000800 */
[----:B------:R-:W-:Y:S01]  /*7920*/  FMUL.FTZ R62, R106, R62 ;  /* 0x0000003e6a3e7220 */ /* 0x000fe20000410000 */
[----:B------:R-:W-:Y:S01]  /*7930*/  FMUL.FTZ R63, R108, R63 ;  /* 0x0000003f6c3f7220 */ /* 0x000fe20000410000 */
[----:B------:R-:W-:Y:S01]  /*7940*/  FMUL.FTZ R64, R109, R64 ;  /* 0x000000406d407220 */ /* 0x000fe20000410000 */
[--C-:B------:R-:W-:Y:S01]  /*7950*/  FADD.FTZ R41, R41, -R144.reuse ;  /* 0x8000009029297221 */ /* 0x100fe20000010000 */
[----:B------:R-:W-:-:S03]  /*7960*/  FADD.FTZ R43, R43, -R144 ;  /* 0x800000902b2b7221 */ /* 0x000fc60000010000 */
[----:B------:R1:W5:Y:S01]  /*7970*/  MUFU.EX2 R36, R124 ;  /* 0x0000007c00247308 */ /* 0x0003620000000800 */
[----:B------:R-:W-:Y:S01]  /*7980*/  FMUL.FTZ R26, R112, R125 ;  /* 0x0000007d701a7220 */ /* 0x000fe20000410000 */
[----:B------:R-:W-:Y:S01]  /*7990*/  FMUL.FTZ R66, R113, R126 ;  /* 0x0000007e71427220 */ /* 0x000fe20000410000 */
[----:B------:R-:W-:-:S05]  /*79a0*/  FMUL.FTZ R27, R115, R70 ;  /* 0x00000046731b7220 */ /* 0x000fca0000410000 */
[----:B------:R-:W5:Y:S01]  /*79b0*/  MUFU.EX2 R37, R117 ;  /* 0x0000007500257308 */ /* 0x000f620000000800 */
[----:B---3--:R-:W-:Y:S01]  /*79c0*/  FADD.FTZ R127, R72, -R129 ;  /* 0x80000081487f7221 */ /* 0x008fe20000010000 */
[----:B------:R-:W-:Y:S01]  /*79d0*/  FADD.FTZ R138, R73, -R139 ;  /* 0x8000008b498a7221 */ /* 0x000fe20000010000 */
[----:B------:R-:W-:Y:S01]  /*79e0*/  FADD.FTZ R129, R74, -R129 ;  /* 0x800000814a817221 */ /* 0x000fe20000010000 */
[----:B------:R-:W-:Y:S01]  /*79f0*/  FADD.FTZ R139, R75, -R139 ;  /* 0x8000008b4b8b7221 */ /* 0x000fe20000010000 */
[--C-:B------:R-:W-:Y:S01]  /*7a00*/  FADD.FTZ R140, R76, -R142.reuse ;  /* 0x8000008e4c8c7221 */ /* 0x100fe20000010000 */
[----:B------:R-:W-:Y:S01]  /*7a10*/  FADD.FTZ R146, R77, -R147 ;  /* 0x800000934d927221 */ /* 0x000fe20000010000 */
[----:B------:R-:W-:Y:S01]  /*7a20*/  FADD.FTZ R144, R81, -R145 ;  /* 0x8000009151907221 */ /* 0x000fe20000010000 */
[----:B------:R-:W-:Y:S01]  /*7a30*/  FADD.FTZ R148, R84, -R149 ;  /* 0x8000009554947221 */ /* 0x000fe20000010000 */
[----:B-1----:R-:W-:Y:S01]  /*7a40*/  FADD.FTZ R124, R71, -R225 ;  /* 0x800000e1477c7221 */ /* 0x002fe20000010000 */
[----:B------:R-:W-:Y:S01]  /*7a50*/  FADD.FTZ R145, R83, -R145 ;  /* 0x8000009153917221 */ /* 0x000fe20000010000 */
[----:B------:R-:W-:Y:S01]  /*7a60*/  FADD.FTZ R149, R86, -R149 ;  /* 0x8000009556957221 */ /* 0x000fe20000010000 */
        /* <DEDUP_REMOVED lines=47> */
[----:B----4-:R-:W-:Y:S01]  /*7d60*/  FMUL.FTZ R63, R33, R142 ;  /* 0x0000008e213f7220 */ /* 0x010fe20000410000 */
[----:B------:R-:W-:Y:S01]  /*7d70*/  F2FP.BF16.F32.PACK_AB R81, R136, R81 ;  /* 0x000000518851723e */ /* 0x000fe200000010ff */
[----:B------:R-:W-:Y:S01]  /*7d80*/  FMUL.FTZ R38, R35, R147 ;  /* 0x0000009323267220 */ /* 0x000fe20000410000 */
[----:B------:R-:W-:Y:S01]  /*7d90*/  F2FP.BF16.F32.PACK_AB R68, R57, R56 ;  /* 0x000000383944723e */ /* 0x000fe200000010ff */
[----:B-----5:R-:W-:Y:S01]  /*7da0*/  FMUL.FTZ R56, R36, R141 ;  /* 0x0000008d24387220 */ /* 0x020fe20000410000 */
        /* <DEDUP_REMOVED lines=22> */
[----:B------:R-:W-:Y:S01]  /*7f10*/  UMOV UR6, UR4 ;  /* 0x0000000400067c82 */ /* 0x000fe20008000000 */
[----:B------:R-:W-:Y:S01]  /*7f20*/  F2FP.BF16.F32.PACK_AB R57, R26, R57 ;  /* 0x000000391a39723e */ /* 0x000fe200000010ff */
[----:B------:R-:W-:Y:S01]  /*7f30*/  UMOV UR7, 0x40000040 ;  /* 0x4000004000077882 */ /* 0x000fe20000000000 */
[----:B------:R-:W-:Y:S01]  /*7f40*/  F2FP.BF16.F32.PACK_AB R58, R27, R58 ;  /* 0x0000003a1b3a723e */ /* 0x000fe200000010ff */
[----:B------:R-:W3:Y:S01]  /*7f50*/  LDL R38, [R1+0x30] ;  /* 0x0000300001267983 */ /* 0x000ee20000100800 */
[----:B------:R-:W-:Y:S02]  /*7f60*/  F2FP.BF16.F32.PACK_AB R59, R224, R59 ;  /* 0x0000003be03b723e */ /* 0x000fe400000010ff */
[----:B------:R-:W-:Y:S02]  /*7f70*/  F2FP.BF16.F32.PACK_AB R24, R221, R219 ;  /* 0x000000dbdd18723e */ /* 0x000fe400000010ff */
[----:B------:R-:W-:-:S02]  /*7f80*/  F2FP.BF16.F32.PACK_AB R25, R8, R7 ;  /* 0x000000070819723e */ /* 0x000fc400000010ff */
[----:B------:R-:W-:Y:S02]  /*7f90*/  F2FP.BF16.F32.PACK_AB R26, R11, R9 ;  /* 0x000000090b1a723e */ /* 0x000fe400000010ff */
[----:B------:R-:W-:Y:S01]  /*7fa0*/  F2FP.BF16.F32.PACK_AB R27, R12, R10 ;  /* 0x0000000a0c1b723e */ /* 0x000fe200000010ff */
[----:B--2---:R-:W-:-:S04]  /*7fb0*/  IMAD R39, R0, 0x4000, R151 ;  /* 0x0000400000277824 */ /* 0x004fc800078e0297 */
[----:B------:R-:W-:-:S05]  /*7fc0*/  IMAD R39, R39, 0x2, R222 ;  /* 0x0000000227277824 */ /* 0x000fca00078e02de */
[----:B------:R-:W-:Y:S04]  /*7fd0*/  STSM.16.MT88.4 [R39+0x20c00], R84 ;  /* 0x020c005427007844 */ /* 0x000fe80000004200 */
[----:B------:R-:W-:Y:S04]  /*7fe0*/  STSM.16.MT88.4 [R39+0x21400], R80 ;  /* 0x0214005027007844 */ /* 0x000fe80000004200 */
[----:B------:R-:W-:Y:S04]  /*7ff0*/  STSM.16.MT88.4 [R39+0x21c00], R76 ;  /* 0x021c004c27007844 */ /* 0x000fe80000004200 */
[----:B------:R-:W-:Y:S04]  /*8000*/  STSM.16.MT88.4 [R39+0x22400], R72 ;  /* 0x0224004827007844 */ /* 0x000fe80000004200 */
[----:B------:R-:W-:Y:S04]  /*8010*/  STSM.16.MT88.4 [R39+0x22c00], R68 ;  /* 0x022c004427007844 */ /* 0x000fe80000004200 */
[----:B------:R-:W-:Y:S04]  /*8020*/  STSM.16.MT88.4 [R39+0x23400], R64 ;  /* 0x0234004027007844 */ /* 0x000fe80000004200 */
[----:B------:R-:W-:Y:S04]  /*8030*/  STSM.16.MT88.4 [R39+0x23c00], R60 ;  /* 0x023c003c27007844 */ /* 0x000fe80000004200 */
[----:B------:R1:W-:Y:S01]  /*8040*/  STSM.16.MT88.4 [R39+0x24400], R56 ;  /* 0x0244003827007844 */ /* 0x0003e20000004200 */
        /* <DEDUP_REMOVED lines=40> */
[----:B------:R-:W-:Y:S01]  /*82d0*/  F2FP.BF16.F32.PACK_AB R28, R30, R28 ;  /* 0x0000001c1e1c723e */ /* 0x000fe200000010ff */
[----:B------:R-:W-:Y:S02]  /*82e0*/  WARPGROUP.DEPBAR.LE gsb0, 0x0 ;  /* 0x00008000000079c5 */ /* 0x000fe40000010000 */
[----:B------:R-:W-:Y:S02]  /*82f0*/  F2FP.BF16.F32.PACK_AB R24, R111, R109 ;  /* 0x0000006d6f18723e */ /* 0x000fe400000010ff */
[----:B------:R-:W-:Y:S02]  /*8300*/  F2FP.BF16.F32.PACK_AB R25, R112, R110 ;  /* 0x0000006e7019723e */ /* 0x000fe400000010ff */
[----:B------:R-:W-:-:S02]  /*8310*/  F2FP.BF16.F32.PACK_AB R26, R115, R113 ;  /* 0x00000071731a723e */ /* 0x000fc400000010ff */
[----:B------:R-:W-:-:S04]  /*8320*/  F2FP.BF16.F32.PACK_AB R27, R116, R114 ;  /* 0x00000072741b723e */ /* 0x000fc800000010ff */
[----:B------:R-:W-:-:S06]  /*8330*/  WARPGROUP.ARRIVE ;  /* 0x00000000000079c5 */ /* 0x000fcc0000000000 */
[----:B------:R-:W-:Y:S01]  /*8340*/  HGMMA.64x64x16.F32.BF16 R184, R24, gdesc[UR4].tnspB, R184, gsb0 ;  /* 0x40e0000418b87df0 */ /* 0x000fe200080018b8 */
[----:B------:R-:W-:Y:S01]  /*8350*/  F2FP.BF16.F32.PACK_AB R29, R31, R29 ;  /* 0x0000001d1f1d723e */ /* 0x000fe200000010ff */
[----:B------:R-:W-:Y:S01]  /*8360*/  UIADD3 UR6, UR4, 0x300, URZ ;  /* 0x0000030004067890 */ /* 0x000fe2000fffe03f */
[----:B------:R-:W-:Y:S02]  /*8370*/  F2FP.BF16.F32.PACK_AB R30, R34, R32 ;  /* 0x00000020221e723e */ /* 0x000fe400000010ff */
[----:B------:R-:W-:Y:S01]  /*8380*/  F2FP.BF16.F32.PACK_AB R31, R35, R33 ;  /* 0x00000021231f723e */ /* 0x000fe200000010ff */
[----:B------:R-:W-:Y:S01]  /*8390*/  UMOV UR7, 0x40000040 ;  /* 0x4000004000077882 */ /* 0x000fe20000000000 */
[----:B------:R-:W-:Y:S01]  /*83a0*/  F2FP.BF16.F32.PACK_AB R116, R122, R36 ;  /* 0x000000247a74723e */ /* 0x000fe200000010ff */
[----:B------:R-:W-:Y:S02]  /*83b0*/  WARPGROUP.DEPBAR.LE gsb0, 0x0 ;  /* 0x00008000000079c5 */ /* 0x000fe40000010000 */
[----:B------:R-:W-:-:S06]  /*83c0*/  WARPGROUP.ARRIVE ;  /* 0x00000000000079c5 */ /* 0x000fcc0000000000 */
[----:B------:R-:W-:Y:S01]  /*83d0*/  HGMMA.64x64x16.F32.BF16 R184, R28, gdesc[UR4].tnspB, R184, gsb0 ;  /* 0x40e000041cb87df0 */ /* 0x000fe200080018b8 */
[----:B------:R-:W-:Y:S01]  /*83e0*/  F2FP.BF16.F32.PACK_AB R117, R121, R123 ;  /* 0x0000007b7975723e */ /* 0x000fe200000010ff */
[----:B------:R-:W-:Y:S01]  /*83f0*/  UIADD3 UR6, UR4, 0x380, URZ ;  /* 0x0000038004067890 */ /* 0x000fe2000fffe03f */
[----:B------:R-:W-:Y:S02]  /*8400*/  F2FP.BF16.F32.PACK_AB R118, R118, R120 ;  /* 0x000000787676723e */ /* 0x000fe400000010ff */
[----:B------:R-:W-:Y:S01]  /*8410*/  F2FP.BF16.F32.PACK_AB R119, R37, R119 ;  /* 0x000000772577723e */ /* 0x000fe200000010ff */
[----:B------:R-:W-:Y:S01]  /*8420*/  UMOV UR7, 0x40000040 ;  /* 0x4000004000077882 */ /* 0x000fe20000000000 */
[----:B------:R-:W-:Y:S02]  /*8430*/  WARPGROUP.DEPBAR.LE gsb0, 0x0 ;  /* 0x00008000000079c5 */ /* 0x000fe40000010000 */
[----:B------:R-:W-:-:S06]  /*8440*/  WARPGROUP.ARRIVE ;  /* 0x00000000000079c5 */ /* 0x000fcc0000000000 */
[----:B------:R-:W-:Y:S01]  /*8450*/  HGMMA.64x64x16.F32.BF16 R184, R116, gdesc[UR4].tnspB, R184, gsb0 ;  /* 0x40e0000474b87df0 */ /* 0x000fe200080018b8 */
[----:B------:R-:W-:Y:S01]  /*8460*/  R2UR UR5, R222 ;  /* 0x00000000de0572ca */ /* 0x000fe200000e0000 */
[----:B---3--:R-:W-:-:S05]  /*8470*/  IMAD R7, R0, 0x800, R38 ;  /* 0x0000080000077824 */ /* 0x008fca00078e0226 */
[----:B------:R-:W-:-:S07]  /*8480*/  R2UR UR8, R7 ;  /* 0x00000000070872ca */ /* 0x000fce00000e0000 */
[----:B------:R-:W-:-:S04]  /*8490*/  USHF.R.U32.HI UR5, URZ, 0x4, UR5 ;  /* 0x000000043f057899 */ /* 0x000fc80008011605 */
[----:B------:R-:W-:Y:S02]  /*84a0*/  ULOP3.LUT UR9, UR5, 0x3fff, URZ, 0xc0, !UPT ;  /* 0x00003fff05097892 */ /* 0x000fe4000f8ec03f */
[----:B------:R-:W-:Y:S01]  /*84b0*/  UMOV UR4, UR8 ;  /* 0x0000000800047c82 */ /* 0x000fe20008000000 */
[----:B------:R-:W-:Y:S01]  /*84c0*/  UMOV UR5, 0x40000040 ;  /* 0x4000004000057882 */ /* 0x000fe20000000000 */
[----:B------:R-:W-:-:S03]  /*84d0*/  UMOV UR7, 0x40000040 ;  /* 0x4000004000077882 */ /* 0x000fc60000000000 */
[----:B------:R-:W-:Y:S01]  /*84e0*/  UMOV UR6, UR9 ;  /* 0x0000000900067c82 */ /* 0x000fe20008000000 */
        /* <DEDUP_REMOVED lines=58> */
.L_x_1076:
[----:B------:R-:W-:Y:S01]  /*8890*/  IMAD R220, R0, 0x400, R220 ;  /* 0x0000040000dc7824 */ /* 0x000fe200078e02dc */
[----:B------:R-:W-:Y:S01]  /*88a0*/  UMOV UR7, 0x40000040 ;  /* 0x4000004000077882 */ /* 0x000fe20000000000 */
[----:B------:R-:W-:Y:S01]  /*88b0*/  VIADD R7, R6, 0x30c40 ;  /* 0x00030c4006077836 */ /* 0x000fe20000000000 */
[----:B------:R-:W1:Y:S02]  /*88c0*/  S2R R8, SR_TID.X ;  /* 0x0000000000087919 */ /* 0x000e640000002100 */
[----:B------:R-:W-:Y:S02]  /*88d0*/  R2UR UR4, R220 ;  /* 0x00000000dc0472ca */ /* 0x000fe400000e0000 */
[----:B------:R-:W-:-:S04]  /*88e0*/  PRMT R7, RZ, 0x654, R7 ;  /* 0x00000654ff077816 */ /* 0x000fc80000000007 */
[----:B------:R2:W-:Y:S01]  /*88f0*/  SYNCS.ARRIVE.TRANS64.RED.A1T0 RZ, [R7+URZ], RZ ;  /* 0x000000ff07ff79a7 */ /* 0x0005e2000810043f */
[----:B------:R-:W-:-:S06]  /*8900*/  WARPGROUP.ARRIVE ;  /* 0x00000000000079c5 */ /* 0x000fcc0000000000 */
[----:B------:R-:W-:Y:S02]  /*8910*/  UMOV UR6, UR4 ;  /* 0x0000000400067c82 */ /* 0x000fe40008000000 */
[----:B------:R-:W-:Y:S01]  /*8920*/  HGMMA.64x64x16.F32.BF16 R152, R84, gdesc[UR4].tnspB, R152, gsb0 ;  /* 0x40e0000454987df0 */ /* 0x000fe20008001898 */
[----:B------:R-:W-:Y:S01]  /*8930*/  UIADD3 UR6, UR4, 0x80, URZ ;  /* 0x0000008004067890 */ /* 0x000fe2000fffe03f */
[----:B------:R-:W-:Y:S01]  /*8940*/  UMOV UR7, 0x40000040 ;  /* 0x4000004000077882 */ /* 0x000fe20000000000 */
[----:B-1----:R-:W-:-:S05]  /*8950*/  SHF.R.U32.HI R8, RZ, 0x7, R8 ;  /* 0x00000007ff087819 */ /* 0x002fca0000011608 */
[----:B------:R-:W-:Y:S01]  /*8960*/  VIADD R8, R8, 0x9 ;  /* 0x0000000908087836 */ /* 0x000fe20000000000 */
        /* <DEDUP_REMOVED lines=36> */
[----:B-1----:R-:W1:Y:S01]  /*8bb0*/  S2R R8, SR_TID.X ;  /* 0x0000000000087919 */ /* 0x002e620000002100 */
[----:B------:R2:W-:Y:S04]  /*8bc0*/  STS.128 [R2+0x8000], R24 ;  /* 0x0080001802007388 */ /* 0x0005e80000000c00 */
[----:B------:R2:W-:Y:S04]  /*8bd0*/  STS.128 [R2+0x8800], R28 ;  /* 0x0088001c02007388 */ /* 0x0005e80000000c00 */
[----:B------:R2:W-:Y:S04]  /*8be0*/  STS.128 [R2+0x9000], R32 ;  /* 0x0090002002007388 */ /* 0x0005e80000000c00 */
[----:B------:R2:W-:Y:S04]  /*8bf0*/  STS.128 [R2+0x9800], R36 ;  /* 0x0098002402007388 */ /* 0x0005e80000000c00 */
[----:B------:R2:W-:Y:S01]  /*8c00*/  STS.128 [R2+0xa000], R40 ;  /* 0x00a0002802007388 */ /* 0x0005e20000000c00 */
[----:B-1----:R-:W-:-:S03]  /*8c10*/  SHF.R.U32.HI R8, RZ, 0x7, R8 ;  /* 0x00000007ff087819 */ /* 0x002fc60000011608 */
[----:B------:R2:W-:Y:S02]  /*8c20*/  STS.128 [R2+0xa800], R44 ;  /* 0x00a8002c02007388 */ /* 0x0005e40000000c00 */
[----:B------:R-:W-:Y:S02]  /*8c30*/  VIADD R8, R8, 0xc ;  /* 0x0000000c08087836 */ /* 0x000fe40000000000 */
        /* <DEDUP_REMOVED lines=8> */
[----:B-1----:R2:W-:Y:S06]  /*8cc0*/  BAR.ARV R8, 0xa0 ;  /* 0x000280080000751d */ /* 0x0025ec0000002000 */
[----:B------:R-:W-:Y:S05]  /*8cd0*/  @!P0 BRA `(.L_x_1077) ;  /* 0x0000000000048947 */ /* 0x000fea0003800000 */
[----:B------:R-:W-:Y:S01]  /*8ce0*/  BPT.TRAP 0x1 ;  /* 0x000000040000795c */ /* 0x000fe20000300000 */
.L_x_1077:
[----:B--2---:R-:W2:Y:S01]  /*8cf0*/  LDL R7, [R1+0x18] ;  /* 0x0000180001077983 */ /* 0x004ea20000100800 */
[----:B------:R-:W-:Y:S01]  /*8d00*/  UIADD3 UR38, UR38, 0x1, URZ ;  /* 0x0000000126267890 */ /* 0x000fe2000fffe03f */
[----:B------:R-:W-:Y:S02]  /*8d10*/  VIADD R0, R0, 0x1 ;  /* 0x0000000100007836 */ /* 0x000fe40000000000 */
[----:B------:R-:W-:-:S03]  /*8d20*/  VIADD R6, R6, 0x30c20 ;  /* 0x00030c2006067836 */ /* 0x000fc60000000000 */
[C---:B------:R-:W-:Y:S02]  /*8d30*/  ISETP.NE.AND P0, PT, R0.reuse, 0x2, PT ;  /* 0x000000020000780c */ /* 0x040fe40003f05270 */
[----:B------:R-:W-:Y:S02]  /*8d40*/  PRMT R6, RZ, 0x654, R6 ;  /* 0x00000654ff067816 */ /* 0x000fe40000000006 */
[----:B------:R-:W-:Y:S02]  /*8d50*/  SEL R0, R0, RZ, P0 ;  /* 0x000000ff00007207 */ /* 0x000fe40000000000 */
[----:B------:R3:W-:Y:S01]  /*8d60*/  SYNCS.ARRIVE.TRANS64.RED.A1T0 RZ, [R6+URZ], RZ ;  /* 0x000000ff06ff79a7 */ /* 0x0007e2000810043f */
[----:B--2---:R-:W-:Y:S02]  /*8d70*/  ISETP.LE.AND P1, PT, R7, UR38, PT ;  /* 0x0000002607007c0c */ /* 0x004fe4000bf23270 */
[----:B------:R-:W-:-:S04]  /*8d80*/  SEL R7, RZ, 0x1, P0 ;  /* 0x00000001ff077807 */ /* 0x000fc80000000000 */
[----:B------:R-:W-:-:S07]  /*8d90*/  LOP3.LUT R4, R4, R7, RZ, 0x3c, !PT ;  /* 0x0000000704047212 */ /* 0x000fce00078e3cff */
[----:B---3--:R-:W-:Y:S05]  /*8da0*/  @!P1 BRA `(.L_x_1078) ;  /* 0xffffffcc00789947 */ /* 0x008fea000383ffff */
.L_x_1067:
[----:B------:R-:W-:-:S06]  /*8db0*/  UISETP.GE.AND UP0, UPT, UR38, UR37, UPT ;  /* 0x000000252600728c */ /* 0x000fcc000bf06270 */
[----:B------:R-:W-:-:S13]  /*8dc0*/  PLOP3.LUT P0, PT, PT, PT, UP0, 0x80, 0x0 ;  /* 0x000000000000781c */ /* 0x000fda0003f0f008 */
[----:B------:R-:W-:Y:S05]  /*8dd0*/  @P0 BRA `(.L_x_1079) ;  /* 0x0000004000bc0947 */ /* 0x000fea0003800000 */
[----:B------:R-:W2:Y:S01]  /*8de0*/  LDL.LU R9, [R1+0x38] ;  /* 0x0000380001097983 */ /* 0x000ea20000300800 */
[----:B------:R-:W1:Y:S03]  /*8df0*/  LDC R20, c[0x0][0x290] ;  /* 0x0000a400ff147b82 */ /* 0x000e660000000800 */
[----:B------:R-:W3:Y:S04]  /*8e00*/  LDL R14, [R1+0x34] ;  /* 0x00003400010e7983 */ /* 0x000ee80000100800 */
[----:B------:R-:W3:Y:S01]  /*8e10*/  LDL.LU R13, [R1+0x3c] ;  /* 0x00003c00010d7983 */ /* 0x000ee20000300800 */
[----:B------:R-:W-:Y:S02]  /*8e20*/  IMAD R233, R233, 0x2000, R222 ;  /* 0x00002000e9e97824 */ /* 0x000fe400078e02de */
[----:B------:R-:W-:Y:S01]  /*8e30*/  IMAD.MOV.U32 R237, RZ, RZ, 0x40000040 ;  /* 0x40000040ffed7424 */ /* 0x000fe200078e00ff */
[----:B------:R-:W4:Y:S01]  /*8e40*/  S2R R5, SR_TID.X ;  /* 0x0000000000057919 */ /* 0x000f220000002100 */
[----:B------:R-:W-:-:S02]  /*8e50*/  IMAD.MOV.U32 R235, RZ, RZ, 0x40000040 ;  /* 0x40000040ffeb7424 */ /* 0x000fc400078e00ff */
[----:B------:R-:W-:Y:S01]  /*8e60*/  IMAD.MOV.U32 R231, RZ, RZ, 0x40000040 ;  /* 0x40000040ffe77424 */ /* 0x000fe200078e00ff */
[----:B------:R-:W5:Y:S01]  /*8e70*/  S2R R12, SR_TID.X ;  /* 0x00000000000c7919 */ /* 0x000f620000002100 */
[----:B------:R-:W1:Y:S01]  /*8e80*/  S2R R229, SR_CTAID.X ;  /* 0x0000000000e57919 */ /* 0x000e620000002500 */
[----:B----4-:R-:W-:Y:S02]  /*8e90*/  VIADD R5, R5, 0xffffff80 ;  /* 0xffffff8005057836 */ /* 0x010fe40000000000 */
[----:B-----5:R-:W-:-:S03]  /*8ea0*/  VIADD R15, R12, 0xffffff80 ;  /* 0xffffff800c0f7836 */ /* 0x020fc60000000000 */
[----:B------:R-:W-:Y:S01]  /*8eb0*/  SHF.R.S32.HI R6, RZ, 0x1f, R5 ;  /* 0x0000001fff067819 */ /* 0x000fe20000011405 */
[----:B------:R-:W-:-:S03]  /*8ec0*/  VIADD R16, R12, 0xffffff80 ;  /* 0xffffff800c107836 */ /* 0x000fc60000000000 */
[----:B------:R-:W-:Y:S02]  /*8ed0*/  LEA.HI R7, R6, R5, RZ, 0x5 ;  /* 0x0000000506077211 */ /* 0x000fe400078f28ff */
[----:B------:R-:W-:Y:S02]  /*8ee0*/  SHF.R.S32.HI R15, RZ, 0x1f, R15 ;  /* 0x0000001fff0f7819 */ /* 0x000fe4000001140f */
[----:B------:R-:W-:Y:S02]  /*8ef0*/  LOP3.LUT R8, R7, 0xffffffe0, RZ, 0xc0, !PT ;  /* 0xffffffe007087812 */ /* 0x000fe400078ec0ff */
[----:B------:R-:W-:-:S03]  /*8f00*/  LEA.HI R15, R15, R16, RZ, 0x7 ;  /* 0x000000100f0f7211 */ /* 0x000fc600078f38ff */
[----:B------:R-:W-:Y:S01]  /*8f10*/  IMAD.IADD R8, R5, 0x1, -R8 ;  /* 0x0000000105087824 */ /* 0x000fe200078e0a08 */
[----:B------:R-:W-:-:S04]  /*8f20*/  SHF.R.S32.HI R15, RZ, 0x7, R15 ;  /* 0x00000007ff0f7819 */ /* 0x000fc8000001140f */
[----:B------:R-:W-:Y:S02]  /*8f30*/  SHF.R.S32.HI R7, RZ, 0x1f, R8 ;  /* 0x0000001fff077819 */ /* 0x000fe40000011408 */
[--C-:B--2---:R-:W-:Y:S02]  /*8f40*/  SHF.R.S32.HI R11, RZ, 0x2, R9.reuse ;  /* 0x00000002ff0b7819 */ /* 0x104fe40000011409 */
[----:B------:R-:W-:Y:S02]  /*8f50*/  SHF.R.S32.HI R10, RZ, 0x1f, R9 ;  /* 0x0000001fff0a7819 */ /* 0x000fe40000011409 */
[CC--:B------:R-:W-:Y:S02]  /*8f60*/  LEA.HI R9, R7.reuse, R8.reuse, RZ, 0x3 ;  /* 0x0000000807097211 */ /* 0x0c0fe400078f18ff */
[----:B------:R-:W-:Y:S02]  /*8f70*/  LEA.HI R10, R10, R11, RZ, 0x3 ;  /* 0x0000000b0a0a7211 */ /* 0x000fe400078f18ff */
[----:B------:R-:W-:-:S02]  /*8f80*/  LEA.HI R7, R7, R8, RZ, 0x2 ;  /* 0x0000000807077211 */ /* 0x000fc400078f10ff */
[----:B------:R-:W-:Y:S02]  /*8f90*/  LOP3.LUT R12, R10, 0xfffffff8, RZ, 0xc0, !PT ;  /* 0xfffffff80a0c7812 */ /* 0x000fe400078ec0ff */
[--C-:B------:R-:W-:Y:S02]  /*8fa0*/  SHF.R.S32.HI R10, RZ, 0x3, R9.reuse ;  /* 0x00000003ff0a7819 */ /* 0x100fe40000011409 */
[----:B------:R-:W-:Y:S01]  /*8fb0*/  SHF.R.S32.HI R9, RZ, 0x1f, R9 ;  /* 0x0000001fff097819 */ /* 0x000fe20000011409 */
[----:B------:R-:W-:Y:S01]  /*8fc0*/  IMAD.IADD R12, R11, 0x1, -R12 ;  /* 0x000000010b0c7824 */ /* 0x000fe200078e0a0c */
[----:B------:R-:W-:Y:S02]  /*8fd0*/  SHF.R.S32.HI R8, RZ, 0x2, R7 ;  /* 0x00000002ff087819 */ /* 0x000fe40000011407 */
[----:B------:R-:W-:Y:S02]  /*8fe0*/  LEA.HI R9, R9, R10, RZ, 0x4 ;  /* 0x0000000a09097211 */ /* 0x000fe400078f20ff */
[----:B------:R-:W-:-:S02]  /*8ff0*/  LEA.HI R7, R7, R8, RZ, 0x1 ;  /* 0x0000000807077211 */ /* 0x000fc400078f08ff */
[----:B---3--:R-:W-:Y:S02]  /*9000*/  LEA.HI R13, R13, R14, RZ, 0x5 ;  /* 0x0000000e0d0d7211 */ /* 0x008fe400078f28ff */
[----:B------:R-:W-:Y:S02]  /*9010*/  LOP3.LUT R9, R9, 0x1ffffff0, RZ, 0xc0, !PT ;  /* 0x1ffffff009097812 */ /* 0x000fe400078ec0ff */
[----:B------:R-:W-:Y:S02]  /*9020*/  LEA.HI R14, R15, R15, RZ, 0x1 ;  /* 0x0000000f0f0e7211 */ /* 0x000fe400078f08ff */
[----:B------:R-:W-:Y:S01]  /*9030*/  LOP3.LUT R7, R7, 0xfffffffe, RZ, 0xc0, !PT ;  /* 0xfffffffe07077812 */ /* 0x000fe200078ec0ff */
[----:B------:R-:W-:Y:S01]  /*9040*/  IMAD.IADD R10, R10, 0x1, -R9 ;  /* 0x000000010a0a7824 */ /* 0x000fe200078e0a09 */
[----:B------:R-:W-:Y:S01]  /*9050*/  SHF.R.S32.HI R13, RZ, 0x5, R13 ;  /* 0x00000005ff0d7819 */ /* 0x000fe2000001140d */
[----:B------:R-:W-:Y:S01]  /*9060*/  VIADD R9, R8, 0x8 ;  /* 0x0000000808097836 */ /* 0x000fe20000000000 */
[----:B------:R-:W-:Y:S01]  /*9070*/  LOP3.LUT R14, R14, 0x3fffffe, RZ, 0xc0, !PT ;  /* 0x03fffffe0e0e7812 */ /* 0x000fe200078ec0ff */
[----:B------:R-:W-:-:S02]  /*9080*/  IMAD.IADD R7, R8, 0x1, -R7 ;  /* 0x0000000108077824 */ /* 0x000fc400078e0a07 */
[----:B------:R-:W-:Y:S01]  /*9090*/  IMAD R12, R13, 0x10, R12 ;  /* 0x000000100d0c7824 */ /* 0x000fe200078e020c */
[----:B------:R-:W-:Y:S01]  /*90a0*/  LEA.HI R13, R6, R5, RZ, 0x2 ;  /* 0x00000005060d7211 */ /* 0x000fe200078f10ff */
[----:B------:R-:W-:Y:S01]  /*90b0*/  IMAD.IADD R11, R15, 0x1, -R14 ;  /* 0x000000010f0b7824 */ /* 0x000fe200078e0a0e */
[----:B------:R-:W-:Y:S01]  /*90c0*/  LEA.HI R6, R9, R9, RZ, 0x1 ;  /* 0x0000000909067211 */ /* 0x000fe200078f08ff */
[----:B------:R-:W-:Y:S01]  /*90d0*/  IMAD R7, R10, 0x8, R7 ;  /* 0x000000080a077824 */ /* 0x000fe200078e0207 */
[----:B------:R-:W-:Y:S01]  /*90e0*/  LOP3.LUT R14, R13, 0xfffffffc, RZ, 0xc0, !PT ;  /* 0xfffffffc0d0e7812 */ /* 0x000fe200078ec0ff */
[----:B------:R-:W-:Y:S02]  /*90f0*/  VIADD R10, R8, 0x10 ;  /* 0x00000010080a7836 */ /* 0x000fe40000000000 */
[----:B------:R-:W-:Y:S01]  /*9100*/  IMAD R18, R11, 0x40, R12 ;  /* 0x000000400b127824 */ /* 0x000fe200078e020c */
[----:B------:R-:W-:Y:S01]  /*9110*/  LOP3.LUT R12, R6, 0xfffffffe, RZ, 0xc0, !PT ;  /* 0xfffffffe060c7812 */ /* 0x000fe200078ec0ff */
[----:B------:R-:W-:Y:S01]  /*9120*/  VIADD R13, R8, 0x18 ;  /* 0x00000018080d7836 */ /* 0x000fe20000000000 */
[----:B------:R2:W-:Y:S01]  /*9130*/  STL [R1+0x30], R7 ;  /* 0x0000300701007387 */ /* 0x0005e20000100800 */
[----:B------:R-:W-:Y:S01]  /*9140*/  LEA.HI R8, R10, R10, RZ, 0x1 ;  /* 0x0000000a0a087211 */ /* 0x000fe200078f08ff */
[----:B------:R-:W-:-:S02]  /*9150*/  IMAD.IADD R5, R5, 0x1, -R14 ;  /* 0x0000000105057824 */ /* 0x000fc400078e0a0e */
[----:B------:R-:W-:Y:S01]  /*9160*/  LEA.HI R14, R13, R13, RZ, 0x1 ;  /* 0x0000000d0d0e7211 */ /* 0x000fe200078f08ff */
[----:B------:R-:W-:Y:S01]  /*9170*/  IMAD.IADD R12, R9, 0x1, -R12 ;  /* 0x00000001090c7824 */ /* 0x000fe200078e0a0c */
[----:B------:R-:W-:Y:S02]  /*9180*/  LOP3.LUT R11, R8, 0xfffffffe, RZ, 0xc0, !PT ;  /* 0xfffffffe080b7812 */ /* 0x000fe400078ec0ff */
[----:B------:R-:W-:Y:S02]  /*9190*/  SHF.R.S32.HI R9, RZ, 0x1, R8 ;  /* 0x00000001ff097819 */ /* 0x000fe40000011408 */
[--C-:B--2---:R-:W-:Y:S01]  /*91a0*/  SHF.R.S32.HI R7, RZ, 0x1, R6.reuse ;  /* 0x00000001ff077819 */ /* 0x104fe20000011406 */
[----:B------:R-:W-:Y:S01]  /*91b0*/  IMAD.IADD R11, R10, 0x1, -R11 ;  /* 0x000000010a0b7824 */ /* 0x000fe200078e0a0b */
[----:B------:R-:W-:Y:S02]  /*91c0*/  SHF.R.S32.HI R6, RZ, 0x1f, R6 ;  /* 0x0000001fff067819 */ /* 0x000fe40000011406 */
[----:B------:R-:W-:-:S02]  /*91d0*/  SHF.R.S32.HI R8, RZ, 0x1f, R8 ;  /* 0x0000001fff087819 */ /* 0x000fc40000011408 */
[----:B------:R-:W-:Y:S02]  /*91e0*/  LEA.HI R6, R6, R7, RZ, 0x4 ;  /* 0x0000000706067211 */ /* 0x000fe400078f20ff */
[--C-:B------:R-:W-:Y:S02]  /*91f0*/  SHF.R.S32.HI R15, RZ, 0x1, R14.reuse ;  /* 0x00000001ff0f7819 */ /* 0x100fe4000001140e */
[----:B------:R-:W-:Y:S02]  /*9200*/  SHF.R.S32.HI R16, RZ, 0x1f, R14 ;  /* 0x0000001fff107819 */ /* 0x000fe4000001140e */
[----:B------:R-:W-:Y:S02]  /*9210*/  LOP3.LUT R6, R6, 0x1ffffff0, RZ, 0xc0, !PT ;  /* 0x1ffffff006067812 */ /* 0x000fe400078ec0ff */
[----:B------:R-:W-:Y:S02]  /*9220*/  LEA.HI R8, R8, R9, RZ, 0x4 ;  /* 0x0000000908087211 */ /* 0x000fe400078f20ff */
[----:B------:R-:W-:Y:S01]  /*9230*/  LEA.HI R16, R16, R15, RZ, 0x4 ;  /* 0x0000000f10107211 */ /* 0x000fe200078f20ff */
[----:B------:R-:W-:Y:S01]  /*9240*/  IMAD.IADD R7, R7, 0x1, -R6 ;  /* 0x0000000107077824 */ /* 0x000fe200078e0a06 */
[----:B------:R-:W-:-:S02]  /*9250*/  LOP3.LUT R8, R8, 0x1ffffff0, RZ, 0xc0, !PT ;  /* 0x1ffffff008087812 */ /* 0x000fc400078ec0ff */
[----:B------:R-:W-:Y:S01]  /*9260*/  LOP3.LUT R14, R14, 0xfffffffe, RZ, 0xc0, !PT ;  /* 0xfffffffe0e0e7812 */ /* 0x000fe200078ec0ff */
[----:B------:R-:W-:Y:S01]  /*9270*/  IMAD R6, R7, 0x8, R12 ;  /* 0x0000000807067824 */ /* 0x000fe200078e020c */
[----:B------:R-:W-:Y:S01]  /*9280*/  LOP3.LUT R16, R16, 0x1ffffff0, RZ, 0xc0, !PT ;  /* 0x1ffffff010107812 */ /* 0x000fe200078ec0ff */
[----:B------:R-:W-:Y:S02]  /*9290*/  IMAD.IADD R8, R9, 0x1, -R8 ;  /* 0x0000000109087824 */ /* 0x000fe400078e0a08 */
[----:B------:R-:W-:Y:S01]  /*92a0*/  IMAD.IADD R14, R13, 0x1, -R14 ;  /* 0x000000010d0e7824 */ /* 0x000fe200078e0a0e */
[----:B------:R2:W-:Y:S01]  /*92b0*/  STL [R1+0x2c], R6 ;  /* 0x00002c0601007387 */ /* 0x0005e20000100800 */
[----:B------:R-:W-:Y:S02]  /*92c0*/  IMAD.IADD R15, R15, 0x1, -R16 ;  /* 0x000000010f0f7824 */ /* 0x000fe400078e0a10 */
[----:B------:R-:W-:Y:S02]  /*92d0*/  IMAD R8, R8, 0x8, R11 ;  /* 0x0000000808087824 */ /* 0x000fe400078e020b */
[----:B-1----:R-:W-:-:S02]  /*92e0*/  IMAD R7, R229, -0x80, R20 ;  /* 0xffffff80e5077824 */ /* 0x002fc400078e0214 */
[----:B------:R-:W-:Y:S01]  /*92f0*/  IMAD.MOV.U32 R13, RZ, RZ, 0x40000040 ;  /* 0x40000040ff0d7424 */ /* 0x000fe200078e00ff */
[----:B------:R1:W-:Y:S01]  /*9300*/  STL [R1+0x28], R8 ;  /* 0x0000280801007387 */ /* 0x0003e20000100800 */
[----:B------:R-:W-:Y:S02]  /*9310*/  IMAD.MOV.U32 R11, RZ, RZ, 0x40000040 ;  /* 0x40000040ff0b7424 */ /* 0x000fe400078e00ff */
[----:B--2---:R-:W-:Y:S02]  /*9320*/  IMAD R6, R15, 0x8, R14 ;  /* 0x000000080f067824 */ /* 0x004fe400078e020e */
[----:B------:R-:W-:Y:S02]  /*9330*/  IMAD.MOV.U32 R9, RZ, RZ, 0x40000040 ;  /* 0x40000040ff097424 */ /* 0x000fe400078e00ff */
[----:B------:R-:W-:Y:S01]  /*9340*/  VIADD R15, R5, 0x8 ;  /* 0x00000008050f7836 */ /* 0x000fe20000000000 */
[----:B------:R2:W-:Y:S01]  /*9350*/  STL [R1+0x24], R6 ;  /* 0x0000240601007387 */ /* 0x0005e20000100800 */
[----:B------:R-:W-:-:S02]  /*9360*/  IMAD R229, R229, -0x80, -R18 ;  /* 0xffffff80e5e57824 */ /* 0x000fc400078e0a12 */
[----:B-1----:R-:W-:Y:S02]  /*9370*/  VIADD R8, R233, 0x20c00 ;  /* 0x00020c00e9087836 */ /* 0x002fe40000000000 */
[----:B------:R-:W-:-:S03]  /*9380*/  VIADD R15, R5, 0x14 ;  /* 0x00000014050f7836 */ /* 0x000fc60000000000 */
[----:B------:R-:W-:Y:S01]  /*9390*/  SHF.R.U32.HI R8, RZ, 0x4, R8 ;  /* 0x00000004ff087819 */ /* 0x000fe20000011608 */
[----:B--2---:R-:W-:Y:S02]  /*93a0*/  IMAD.IADD R6, R7, 0x1, -R18 ;  /* 0x0000000107067824 */ /* 0x004fe400078e0a12 */
[----:B------:R-:W-:Y:S01]  /*93b0*/  VIADD R7, R233, 0x4000 ;  /* 0x00004000e9077836 */ /* 0x000fe20000000000 */
[----:B------:R-:W-:Y:S02]  /*93c0*/  SHF.R.U32.HI R233, RZ, 0x4, R233 ;  /* 0x00000004ffe97819 */ /* 0x000fe400000116e9 */
[----:B------:R-:W-:Y:S02]  /*93d0*/  LOP3.LUT R8, R8, 0x3fff, RZ, 0xc0, !PT ;  /* 0x00003fff08087812 */ /* 0x000fe400078ec0ff */
[----:B------:R-:W-:Y:S02]  /*93e0*/  SHF.R.U32.HI R7, RZ, 0x4, R7 ;  /* 0x00000004ff077819 */ /* 0x000fe40000011607 */
[----:B------:R-:W-:-:S02]  /*93f0*/  LOP3.LUT R233, R233, 0x3fff, RZ, 0xc0, !PT ;  /* 0x00003fffe9e97812 */ /* 0x000fc400078ec0ff */
[----:B------:R-:W-:Y:S02]  /*9400*/  LOP3.LUT R7, R7, 0x3fff, RZ, 0xc0, !PT ;  /* 0x00003fff07077812 */ /* 0x000fe400078ec0ff */
[----:B------:R-:W-:Y:S02]  /*9410*/  LOP3.LUT R14, R233, 0x10000, RZ, 0xfc, !PT ;  /* 0x00010000e90e7812 */ /* 0x000fe400078efcff */
[----:B------:R-:W-:Y:S02]  /*9420*/  LOP3.LUT R233, R7, 0x10000, RZ, 0xfc, !PT ;  /* 0x0001000007e97812 */ /* 0x000fe400078efcff */
[----:B------:R-:W-:Y:S01]  /*9430*/  LOP3.LUT R7, R8, 0x10000, RZ, 0xfc, !PT ;  /* 0x0001000008077812 */ /* 0x000fe200078efcff */
[C---:B------:R-:W-:Y:S01]  /*9440*/  VIADD R12, R14.reuse, 0x2 ;  /* 0x000000020e0c7836 */ /* 0x040fe20000000000 */
[----:B------:R1:W-:Y:S01]  /*9450*/  STL [R1+0x18], R14 ;  /* 0x0000180e01007387 */ /* 0x0003e20000100800 */
[C---:B------:R-:W-:Y:S02]  /*9460*/  VIADD R10, R14.reuse, 0x4 ;  /* 0x000000040e0a7836 */ /* 0x040fe40000000000 */
[----:B------:R-:W-:Y:S01]  /*9470*/  VIADD R8, R14, 0x6 ;  /* 0x000000060e087836 */ /* 0x000fe20000000000 */
[----:B------:R2:W-:Y:S01]  /*9480*/  STL [R1+0x20], R7 ;  /* 0x0000200701007387 */ /* 0x0005e20000100800 */
[----:B------:R-:W-:-:S02]  /*9490*/  VIADD R236, R233, 0x2 ;  /* 0x00000002e9ec7836 */ /* 0x000fc40000000000 */
[C---:B------:R-:W-:Y:S01]  /*94a0*/  VIADD R234, R233.reuse, 0x4 ;  /* 0x00000004e9ea7836 */ /* 0x040fe20000000000 */
[----:B------:R3:W-:Y:S01]  /*94b0*/  STL.64 [R1+0x10], R12 ;  /* 0x0000100c01007387 */ /* 0x0007e20000100a00 */
[----:B------:R-:W-:Y:S02]  /*94c0*/  VIADD R230, R233, 0x6 ;  /* 0x00000006e9e67836 */ /* 0x000fe40000000000 */
[C---:B-1----:R-:W-:Y:S01]  /*94d0*/  VIADD R14, R5.reuse, 0xc ;  /* 0x0000000c050e7836 */ /* 0x042fe20000000000 */
[----:B------:R3:W-:Y:S01]  /*94e0*/  STL.64 [R1+0x8], R10 ;  /* 0x0000080a01007387 */ /* 0x0007e20000100a00 */
[C---:B------:R-:W-:Y:S02]  /*94f0*/  VIADD R14, R5.reuse, 0x18 ;  /* 0x00000018050e7836 */ /* 0x040fe40000000000 */
[C---:B--2---:R-:W-:Y:S01]  /*9500*/  VIADD R7, R5.reuse, 0x4 ;  /* 0x0000000405077836 */ /* 0x044fe20000000000 */
[----:B------:R3:W-:Y:S01]  /*9510*/  STL.64 [R1], R8 ;  /* 0x0000000801007387 */ /* 0x0007e20000100a00 */
[----:B------:R-:W-:-:S02]  /*9520*/  VIADD R7, R5, 0x10 ;  /* 0x0000001005077836 */ /* 0x000fc40000000000 */
[----:B------:R-:W-:-:S07]  /*9530*/  VIADD R7, R5, 0x1c ;  /* 0x0000001c05077836 */ /* 0x000fce0000000000 */
.L_x_1090:
[----:B------:R-:W-:Y:S01]  /*9540*/  IMAD.U32 R7, RZ, RZ, UR36 ;  /* 0x00000024ff077e24 */ /* 0x000fe2000f8e00ff */
[----:B------:R-:W-:Y:S05]  /*9550*/  YIELD ;  /* 0x0000000000007946 */ /* 0x000fea0003800000 */
[----:B------:R-:W-:-:S04]  /*9560*/  LOP3.LUT R7, R7, 0x1, RZ, 0xfc, !PT ;  /* 0x0000000107077812 */ /* 0x000fc800078efcff */
[----:B------:R-:W-:-:S13]  /*9570*/  ISETP.NE.AND P6, PT, R7, 0x3, PT ;  /* 0x000000030700780c */ /* 0x000fda0003fc5270 */
[----:B--2---:R-:W-:Y:S05]  /*9580*/  @!P6 BRA `(.L_x_1080) ;  /* 0x000000000004e947 */ /* 0x004fea0003800000 */
[----:B------:R-:W-:Y:S01]  /*9590*/  BPT.TRAP 0x1 ;  /* 0x000000040000795c */ /* 0x000fe20000300000 */
.L_x_1080:
[----:B------:R-:W-:Y:S01]  /*95a0*/  IMAD R7, R0, 0x8, R222 ;  /* 0x0000000800077824 */ /* 0x000fe200078e02de */
[----:B------:R-:W-:-:S04]  /*95b0*/  SHF.L.U32 R18, R4, 0x1f, RZ ;  /* 0x0000001f04127819 */ /* 0x000fc800000006ff */
[----:B------:R1:W2:Y:S01]  /*95c0*/  SYNCS.PHASECHK.TRANS64.TRYWAIT P0, [R7+URZ+0x30c10], R18 ;  /* 0x030c1012070075a7 */ /* 0x0002a2000800017f */
[----:B------:R-:W-:Y:S05]  /*95d0*/  @!P6 BRA `(.L_x_1081) ;  /* 0x000000000004e947 */ /* 0x000fea0003800000 */
[----:B------:R-:W-:Y:S01]  /*95e0*/  BPT.TRAP 0x1 ;  /* 0x000000040000795c */ /* 0x000fe20000300000 */
.L_x_1081:
[----:B---3--:R-:W-:-:S05]  /*95f0*/  VIADD R8, R222, 0x10000 ;  /* 0x00010000de087836 */ /* 0x008fca0000000000 */
[----:B------:R-:W-:-:S04]  /*9600*/  SHF.R.U32.HI R8, RZ, 0x4, R8 ;  /* 0x00000004ff087819 */ /* 0x000fc80000011608 */
[----:B------:R-:W-:-:S04]  /*9610*/  LOP3.LUT R8, R8, 0x3fff, RZ, 0xc0, !PT ;  /* 0x00003fff08087812 */ /* 0x000fc800078ec0ff */
[----:B------:R-:W-:Y:S01]  /*9620*/  LOP3.LUT R9, R8, 0x10000, RZ, 0xfc, !PT ;  /* 0x0001000008097812 */ /* 0x000fe200078efcff */
[----:B--2---:R-:W-:Y:S06]  /*9630*/  @P0 BRA `(.L_x_1082) ;  /* 0x0000000000080947 */ /* 0x004fec0003800000 */
[----:B------:R-:W2:Y:S02]  /*9640*/  SYNCS.PHASECHK.TRANS64.TRYWAIT P0, [R7+URZ+0x30c10], R18 ;  /* 0x030c1012070075a7 */ /* 0x000ea4000800017f */
[----:B--2---:R-:W-:Y:S05]  /*9650*/  @!P0 BRA `(.L_x_1083) ;  /* 0x0000007c00e48947 */ /* 0x004fea0003800000 */
.L_x_1082:
[----:B------:R-:W3:Y:S04]  /*9660*/  LDL R19, [R1+0x18] ;  /* 0x0000180001137983 */ /* 0x000ee80000100800 */
[----:B------:R-:W4:Y:S04]  /*9670*/  LDL.64 R20, [R1+0x10] ;  /* 0x0000100001147983 */ /* 0x000f280000100a00 */
[----:B------:R-:W5:Y:S01]  /*9680*/  LDL.64 R16, [R1+0x8] ;  /* 0x0000080001107983 */ /* 0x000f620000100a00 */
[----:B------:R-:W-:Y:S01]  /*9690*/  IMAD R9, R0, 0x400, R9 ;  /* 0x0000040000097824 */ /* 0x000fe200078e0209 */
[----:B------:R-:W-:Y:S05]  /*96a0*/  WARPSYNC.ALL ;  /* 0x0000000000007948 */ /* 0x000fea0003800000 */
[----:B------:R-:W-:Y:S01]  /*96b0*/  R2UR UR6, R9 ;  /* 0x00000000090672ca */ /* 0x000fe200000e0000 */
[----:B------:R-:W-:Y:S01]  /*96c0*/  WARPGROUP.ARRIVE ;  /* 0x00000000000079c5 */ /* 0x000fe20000000000 */
[----:B------:R-:W-:Y:S01]  /*96d0*/  UMOV UR5, 0x40000040 ;  /* 0x4000004000057882 */ /* 0x000fe20000000000 */
[----:B------:R-:W-:Y:S01]  /*96e0*/  UMOV UR7, 0x40000040 ;  /* 0x4000004000077882 */ /* 0x000fe20000000000 */
[----:B------:R-:W2:Y:S01]  /*96f0*/  LDL.64 R14, [R1] ;  /* 0x00000000010e7983 */ /* 0x000ea20000100a00 */
[----:B------:R-:W-:-:S03]  /*9700*/  UMOV UR11, 0x40000040 ;  /* 0x40000040000b7882 */ /* 0x000fc60000000000 */
[----:B------:R-:W5:Y:S04]  /*9710*/  LDL R10, [R1+0x30] ;  /* 0x00003000010a7983 */ /* 0x000f680000100800 */
        /* <DEDUP_REMOVED lines=9> */
[----:B------:R-:W-:Y:S01]  /*97b0*/  UMOV UR7, 0x40000040 ;  /* 0x4000004000077882 */ /* 0x000fe20000000000 */
[----:B--2---:R-:W-:-:S05]  /*97c0*/  R2UR UR5, R15 ;  /* 0x000000000f0572ca */ /* 0x004fca00000e0000 */
[----:B------:R-:W-:Y:S01]  /*97d0*/  UMOV UR10, UR4 ;  /* 0x00000004000a7c82 */ /* 0x000fe20008000000 */
[----:B------:R-:W-:Y:S01]  /*97e0*/  UIADD3 UR4, UR6, 0x4, URZ ;  /* 0x0000000406047890 */ /* 0x000fe2000fffe03f */
[C---:B-----5:R-:W-:Y:S01]  /*97f0*/  IMAD R10, R0.reuse, 0x80, R10 ;  /* 0x00000080000a7824 */ /* 0x060fe200078e020a */
[----:B------:R-:W-:Y:S01]  /*9800*/  UIADD3 UR6, UR6, 0x6, URZ ;  /* 0x0000000606067890 */ /* 0x000fe2000fffe03f */
[----:B------:R-:W-:Y:S02]  /*9810*/  IMAD R12, R0, 0x80, R12 ;  /* 0x00000080000c7824 */ /* 0x000fe400078e020c */
[C---:B------:R-:W-:Y:S02]  /*9820*/  IMAD R9, R3.reuse, 0x2, R10 ;  /* 0x0000000203097824 */ /* 0x040fe400078e020a */
[----:B------:R-:W-:Y:S02]  /*9830*/  IMAD R219, R3, 0x2, R12 ;  /* 0x0000000203db7824 */ /* 0x000fe400078e020c */
[----:B------:R-:W-:-:S02]  /*9840*/  IMAD R224, R9, 0x4, R216 ;  /* 0x0000000409e07824 */ /* 0x000fc400078e02d8 */
[C---:B------:R-:W-:Y:S02]  /*9850*/  IMAD R232, R219.reuse, 0x4, R222 ;  /* 0x00000004dbe87824 */ /* 0x040fe400078e02de */
        /* <DEDUP_REMOVED lines=9> */
[C---:B------:R-:W-:Y:S02]  /*98f0*/  IMAD R14, R0.reuse, 0x80, R13 ;  /* 0x00000080000e7824 */ /* 0x040fe400078e020d */
[----:B------:R-:W-:Y:S02]  /*9900*/  IMAD R16, R0, 0x80, R11 ;  /* 0x0000008000107824 */ /* 0x000fe400078e020b */
[----:B------:R-:W-:-:S02]  /*9910*/  IMAD R217, R3, 0x2, R14 ;  /* 0x0000000203d97824 */ /* 0x000fc400078e020e */
[----:B------:R-:W-:Y:S02]  /*9920*/  IMAD R11, R3, 0x2, R16 ;  /* 0x00000002030b7824 */ /* 0x000fe400078e0210 */
[--C-:B------:R-:W-:Y:S02]  /*9930*/  IMAD R16, R9, 0x4, R222.reuse ;  /* 0x0000000409107824 */ /* 0x100fe400078e02de */
[--C-:B------:R-:W-:Y:S02]  /*9940*/  IMAD R220, R217, 0x4, R222.reuse ;  /* 0x00000004d9dc7824 */ /* 0x100fe400078e02de */
[----:B------:R-:W-:Y:S02]  /*9950*/  IMAD R221, R11, 0x4, R222 ;  /* 0x000000040bdd7824 */ /* 0x000fe400078e02de */
[--C-:B------:R-:W-:Y:S02]  /*9960*/  IMAD R217, R217, 0x4, R216.reuse ;  /* 0x00000004d9d97824 */ /* 0x100fe400078e02d8 */
[----:B------:R-:W-:Y:S01]  /*9970*/  IMAD R216, R11, 0x4, R216 ;  /* 0x000000040bd87824 */ /* 0x000fe200078e02d8 */
[----:B------:R-:W-:-:S02]  /*9980*/  WARPGROUP.DEPBAR.LE gsb0, 0x0 ;  /* 0x00008000000079c5 */ /* 0x000fc40000010000 */
        /* <DEDUP_REMOVED lines=12> */
.L_x_1084:
[----:B------:R1:W1:Y:S01]  /*9a50*/  SYNCS.PHASECHK.TRANS64.TRYWAIT P0, [R7+URZ+0x30c30], R18 ;  /* 0x030c3012070075a7 */ /* 0x000262000800017f */
[----:B------:R-:W-:Y:S05]  /*9a60*/  @!P6 BRA `(.L_x_1085) ;  /* 0x000000000004e947 */ /* 0x000fea0003800000 */
[----:B------:R-:W-:Y:S01]  /*9a70*/  BPT.TRAP 0x1 ;  /* 0x000000040000795c */ /* 0x000fe20000300000 */
.L_x_1085:
        /* <DEDUP_REMOVED lines=8> */
.L_x_1086:
[----:B------:R-:W-:Y:S01]  /*9b00*/  R2UR UR4, R233 ;  /* 0x00000000e90472ca */ /* 0x000fe200000e0000 */
[----:B------:R-:W-:Y:S01]  /*9b10*/  WARPGROUP.ARRIVE ;  /* 0x00000000000079c5 */ /* 0x000fe20000000000 */
[----:B------:R-:W-:Y:S01]  /*9b20*/  R2UR UR6, R11 ;  /* 0x000000000b0672ca */ /* 0x000fe200000e0000 */
[----:B------:R-:W-:Y:S01]  /*9b30*/  UMOV UR5, 0x40000040 ;  /* 0x4000004000057882 */ /* 0x000fe20000000000 */
[----:B------:R-:W-:Y:S01]  /*9b40*/  UMOV UR7, 0x40000040 ;  /* 0x4000004000077882 */ /* 0x000fe20000000000 */
[----:B------:R-:W-:Y:S01]  /*9b50*/  R2UR UR12, R236 ;  /* 0x00000000ec0c72ca */ /* 0x000fe200000e0000 */
[----:B------:R-:W-:Y:S01]  /*9b60*/  UMOV UR15, 0x40000040 ;  /* 0x40000040000f7882 */ /* 0x000fe20000000000 */
[----:B------:R-:W-:Y:S01]  /*9b70*/  R2UR UR13, R237 ;  /* 0x00000000ed0d72ca */ /* 0x000fe200000e0000 */
[----:B------:R-:W1:Y:S01]  /*9b80*/  LDC.64 R10, c[0x0][0x748] ;  /* 0x0001d200ff0a7b82 */ /* 0x000e620000000a00 */
[----:B------:R-:W-:Y:S01]  /*9b90*/  VIADD R22, R5, 0x4 ;  /* 0x0000000405167836 */ /* 0x000fe20000000000 */
[C---:B------:R-:W-:Y:S01]  /*9ba0*/  ISETP.GT.AND P2, PT, R229.reuse, RZ, PT ;  /* 0x000000ffe500720c */ /* 0x040fe20003f44270 */
[----:B------:R-:W-:Y:S01]  /*9bb0*/  IMAD R9, R0, 0x400, R9 ;  /* 0x0000040000097824 */ /* 0x000fe200078e0209 */
[----:B------:R-:W-:Y:S01]  /*9bc0*/  ISETP.GT.AND P0, PT, R229, 0x8, PT ;  /* 0x00000008e500780c */ /* 0x000fe20003f04270 */
[----:B------:R-:W-:Y:S01]  /*9bd0*/  VIADD R20, R5, 0x1c ;  /* 0x0000001c05147836 */ /* 0x000fe20000000000 */
[C---:B------:R-:W-:Y:S01]  /*9be0*/  ISETP.GT.AND P1, PT, R6.reuse, RZ, PT ;  /* 0x000000ff0600720c */ /* 0x040fe20003f24270 */
[----:B------:R-:W-:Y:S01]  /*9bf0*/  HGMMA.64x128x16.F32.BF16 R24, gdesc[UR4], RZ, !UPT, gsb0 ;  /* 0x01e00000041879f0 */ /* 0x000fe2000c0018ff */
[----:B------:R-:W-:Y:S01]  /*9c00*/  ULDC UR4, c[0x0][0x280] ;  /* 0x0000a00000047ab9 */ /* 0x000fe20000000800 */
[----:B------:R-:W5:Y:S01]  /*9c10*/  LDC R13, c[0x0][0x74c] ;  /* 0x0001d300ff0d7b82 */ /* 0x000f620000000800 */
[----:B------:R-:W-:Y:S01]  /*9c20*/  ULEA UR4, UR38, -UR4, 0x7 ;  /* 0x8000000426047291 */ /* 0x000fe2000f8e383f */
[C---:B------:R-:W-:Y:S01]  /*9c30*/  ISETP.GT.AND P3, PT, R6.reuse, 0x8, PT ;  /* 0x000000080600780c */ /* 0x040fe20003f64270 */
[----:B------:R-:W-:Y:S01]  /*9c40*/  ULDC UR5, c[0x0][0x744] ;  /* 0x0001d10000057ab9 */ /* 0x000fe20000000800 */
[----:B------:R-:W-:Y:S01]  /*9c50*/  R2UR UR8, R9 ;  /* 0x00000000090872ca */ /* 0x000fe200000e0000 */
[----:B--2---:R-:W-:Y:S01]  /*9c60*/  SHFL.IDX PT, R23, R16, R20, 0x1f ;  /* 0x00001f1410177589 */ /* 0x004fe200000e0000 */
[----:B------:R-:W-:Y:S01]  /*9c70*/  VIADD R19, R5, 0x18 ;  /* 0x0000001805137836 */ /* 0x000fe20000000000 */
[----:B------:R-:W-:Y:S01]  /*9c80*/  LEA R12, R3, UR4, 0x1 ;  /* 0x00000004030c7c11 */ /* 0x000fe2000f8e08ff */
[----:B------:R-:W-:Y:S01]  /*9c90*/  UIADD3 UR4, UR6, 0x2, URZ ;  /* 0x0000000206047890 */ /* 0x000fe2000fffe03f */
[----:B------:R-:W-:Y:S03]  /*9ca0*/  SHFL.IDX PT, R9, R16, R5, 0x1f ;  /* 0x00001f0510097589 */ /* 0x000fe600000e0000 */
[----:B------:R-:W-:Y:S01]  /*9cb0*/  IMAD.IADD R12, R6, 0x1, R12 ;  /* 0x00000001060c7824 */ /* 0x000fe200078e020c */
[----:B------:R-:W-:Y:S02]  /*9cc0*/  SHFL.IDX PT, R19, R16, R19, 0x1f ;  /* 0x00001f1310137589 */ /* 0x000fe400000e0000 */
[----:B------:R-:W-:Y:S01]  /*9cd0*/  UMOV UR14, UR4 ;  /* 0x00000004000e7c82 */ /* 0x000fe20008000000 */
[----:B------:R-:W-:Y:S01]  /*9ce0*/  UIADD3 UR4, UR6, 0x4, URZ ;  /* 0x0000000406047890 */ /* 0x000fe2000fffe03f */
[----:B-1----:R-:W-:Y:S01]  /*9cf0*/  IADD3 R225, RZ, -R12, -R11 ;  /* 0x8000000cffe17210 */ /* 0x002fe20007ffe80b */
[C-C-:B------:R-:W-:Y:S01]  /*9d00*/  IMAD.IADD R226, R10.reuse, 0x1, -R12.reuse ;  /* 0x000000010ae27824 */ /* 0x140fe200078e0a0c */
[----:B------:R-:W1:Y:S01]  /*9d10*/  SHFL.IDX PT, R11, R16, R22, 0x1f ;  /* 0x00001f16100b7589 */ /* 0x000e6200000e0000 */
[----:B------:R-:W-:Y:S01]  /*9d20*/  IADD3 R218, R10, 0x8, -R12 ;  /* 0x000000080ada7810 */ /* 0x000fe20007ffe80c */
[----:B------:R-:W-:Y:S01]  /*9d30*/  UIADD3 UR6, UR6, 0x6, URZ ;  /* 0x0000000606067890 */ /* 0x000fe2000fffe03f */
[----:B------:R-:W-:-:S02]  /*9d40*/  SEL R225, R225, 0x80, P1 ;  /* 0x00000080e1e17807 */ /* 0x000fc40000800000 */
[----:B-----5:R-:W-:Y:S02]  /*9d50*/  IADD3 R13, -R13, 0x8, RZ ;  /* 0x000000080d0d7810 */ /* 0x020fe40007ffe1ff */
[----:B------:R-:W-:Y:S02]  /*9d60*/  SEL R226, R226, 0x80, !P2 ;  /* 0x00000080e2e27807 */ /* 0x000fe40005000000 */
[----:B------:R-:W-:Y:S01]  /*9d70*/  SEL R218, R218, 0x80, !P0 ;  /* 0x00000080dada7807 */ /* 0x000fe20004000000 */
[----:B------:R-:W-:Y:S01]  /*9d80*/  IMAD.IADD R223, R13, 0x1, -R12 ;  /* 0x000000010ddf7824 */ /* 0x000fe200078e0a0c */
[C---:B------:R-:W-:Y:S01]  /*9d90*/  ISETP.GE.AND P2, PT, R226.reuse, 0x1, PT ;  /* 0x00000001e200780c */ /* 0x040fe20003f46270 */
[----:B------:R-:W-:Y:S01]  /*9da0*/  VIADD R13, R5, 0x10 ;  /* 0x00000010050d7836 */ /* 0x000fe20000000000 */
[----:B------:R-:W-:Y:S02]  /*9db0*/  ISETP.GE.AND P1, PT, R226, RZ, PT ;  /* 0x000000ffe200720c */ /* 0x000fe40003f26270 */
[----:B------:R-:W-:-:S02]  /*9dc0*/  SEL R223, R223, 0x80, P3 ;  /* 0x00000080dfdf7807 */ /* 0x000fc40001800000 */
[----:B------:R-:W-:Y:S01]  /*9dd0*/  ISETP.GE.AND P0, PT, R218, 0x1, PT ;  /* 0x00000001da00780c */ /* 0x000fe20003f06270 */
[----:B------:R-:W-:Y:S01]  /*9de0*/  SHFL.IDX PT, R17, R16, R13, 0x1f ;  /* 0x00001f0d10117589 */ /* 0x000fe200000e0000 */
[C---:B------:R-:W-:Y:S02]  /*9df0*/  ISETP.GT.OR P2, PT, R225.reuse, 0x1, !P2 ;  /* 0x00000001e100780c */ /* 0x040fe40005744670 */
[----:B------:R-:W-:Y:S02]  /*9e00*/  ISETP.GT.OR P1, PT, R225, RZ, !P1 ;  /* 0x000000ffe100720c */ /* 0x000fe40004f24670 */
[----:B------:R-:W-:Y:S02]  /*9e10*/  ISETP.GT.OR P0, PT, R223, 0x1, !P0 ;  /* 0x00000001df00780c */ /* 0x000fe40004704670 */
[----:B------:R-:W-:Y:S01]  /*9e20*/  FSEL R227, R89, -INF , !P2 ;  /* 0xff80000059e37808 */ /* 0x000fe20005000000 */
[----:B------:R-:W-:Y:S01]  /*9e30*/  VIADD R89, R5, 0x8 ;  /* 0x0000000805597836 */ /* 0x000fe20000000000 */
[----:B------:R-:W-:-:S02]  /*9e40*/  FSEL R88, R88, -INF , !P1 ;  /* 0xff80000058587808 */ /* 0x000fc40004800000 */
[----:B------:R-:W-:Y:S01]  /*9e50*/  FSEL R91, R91, -INF , !P0 ;  /* 0xff8000005b5b7808 */ /* 0x000fe20004000000 */
[--C-:B-1----:R-:W-:Y:S01]  /*9e60*/  FFMA.FTZ R227, R227, UR5, -R11.reuse ;  /* 0x00000005e3e37c23 */ /* 0x102fe2000801080b */
[----:B------:R-:W-:Y:S01]  /*9e70*/  ISETP.GE.AND P1, PT, R226, 0x8, PT ;  /* 0x00000008e200780c */ /* 0x000fe20003f26270 */
[----:B------:R-:W1:Y:S01]  /*9e80*/  SHFL.IDX PT, R12, R16, R89, 0x1f ;  /* 0x00001f59100c7589 */ /* 0x000e6200000e0000 */
[C---:B------:R-:W-:Y:S01]  /*9e90*/  ISETP.GE.AND P0, PT, R218.reuse, 0x9, PT ;  /* 0x00000009da00780c */ /* 0x040fe20003f06270 */
[----:B------:R-:W-:Y:S01]  /*9ea0*/  FFMA.FTZ R11, R91, UR5, -R11 ;  /* 0x000000055b0b7c23 */ /* 0x000fe2000801080b */
[----:B------:R-:W-:Y:S01]  /*9eb0*/  ISETP.GT.OR P1, PT, R225, 0x8, !P1 ;  /* 0x00000008e100780c */ /* 0x000fe20004f24670 */
[----:B------:R-:W-:Y:S01]  /*9ec0*/  VIADD R91, R5, 0xc ;  /* 0x0000000c055b7836 */ /* 0x000fe20000000000 */
[----:B------:R-:W-:Y:S01]  /*9ed0*/  ISETP.GE.AND P3, PT, R218, RZ, PT ;  /* 0x000000ffda00720c */ /* 0x000fe20003f66270 */
[----:B------:R-:W-:Y:S01]  /*9ee0*/  FFMA.FTZ R88, R88, UR5, -R9 ;  /* 0x0000000558587c23 */ /* 0x000fe20008010809 */
[C---:B------:R-:W-:Y:S01]  /*9ef0*/  ISETP.GT.OR P0, PT, R223.reuse, 0x9, !P0 ;  /* 0x00000009df00780c */ /* 0x040fe20004704670 */
[----:B------:R-:W-:Y:S01]  /*9f00*/  MUFU.EX2 R11, R11 ;  /* 0x0000000b000b7308 */ /* 0x000fe20000000800 */
[----:B------:R-:W-:Y:S01]  /*9f10*/  FSEL R92, R92, -INF , !P1 ;  /* 0xff8000005c5c7808 */ /* 0x000fe20004800000 */
[----:B------:R-:W2:Y:S01]  /*9f20*/  SHFL.IDX PT, R10, R16, R91, 0x1f ;  /* 0x00001f5b100a7589 */ /* 0x000ea200000e0000 */
[----:B------:R-:W-:-:S02]  /*9f30*/  ISETP.GT.OR P3, PT, R223, RZ, !P3 ;  /* 0x000000ffdf00720c */ /* 0x000fc40005f64670 */
[----:B------:R-:W-:Y:S02]  /*9f40*/  ISETP.GE.AND P1, PT, R218, 0x10, PT ;  /* 0x00000010da00780c */ /* 0x000fe40003f26270 */
[----:B------:R-:W-:Y:S01]  /*9f50*/  FSEL R95, R95, -INF , !P0 ;  /* 0xff8000005f5f7808 */ /* 0x000fe20004000000 */
[----:B------:R5:W-:Y:S01]  /*9f60*/  MUFU.EX2 R228, R88 ;  /* 0x0000005800e47308 */ /* 0x000be20000000800 */
[----:B------:R-:W-:Y:S02]  /*9f70*/  FSEL R90, R90, -INF , !P3 ;  /* 0xff8000005a5a7808 */ /* 0x000fe40005800000 */
[----:B------:R-:W-:Y:S02]  /*9f80*/  ISETP.GE.AND P0, PT, R226, 0x10, PT ;  /* 0x00000010e200780c */ /* 0x000fe40003f06270 */
[----:B------:R-:W-:Y:S01]  /*9f90*/  ISETP.GT.OR P1, PT, R223, 0x10, !P1 ;  /* 0x00000010df00780c */ /* 0x000fe20004f24670 */
[----:B------:R-:W-:Y:S01]  /*9fa0*/  FFMA.FTZ R9, R90, UR5, -R9 ;  /* 0x000000055a097c23 */ /* 0x000fe20008010809 */
[----:B------:R-:W-:Y:S01]  /*9fb0*/  ISETP.GE.AND P3, PT, R218, 0x8, PT ;  /* 0x00000008da00780c */ /* 0x000fe20003f66270 */
[----:B---3--:R-:W-:Y:S01]  /*9fc0*/  SHFL.IDX PT, R90, R232, R22, 0x1f ;  /* 0x00001f16e85a7589 */ /* 0x008fe200000e0000 */
[----:B------:R-:W-:Y:S01]  /*9fd0*/  ISETP.GT.OR P0, PT, R225, 0x10, !P0 ;  /* 0x00000010e100780c */ /* 0x000fe20004704670 */
[----:B-1----:R-:W-:Y:S01]  /*9fe0*/  FFMA.FTZ R92, R92, UR5, -R12 ;  /* 0x000000055c5c7c23 */ /* 0x002fe2000801080c */
[----:B------:R-:W-:Y:S01]  /*9ff0*/  FSEL R98, R98, -INF , !P1 ;  /* 0xff80000062627808 */ /* 0x000fe20004800000 */
[----:B-----5:R-:W-:Y:S01]  /*a000*/  SHFL.IDX PT, R88, R232, R5, 0x1f ;  /* 0x00001f05e8587589 */ /* 0x020fe200000e0000 */
[----:B------:R-:W-:Y:S01]  /*a010*/  ISETP.GE.AND P2, PT, R226, 0x9, PT ;  /* 0x00000009e200780c */ /* 0x000fe20003f46270 */
[----:B------:R-:W1:Y:S01]  /*a020*/  MUFU.EX2 R9, R9 ;  /* 0x0000000900097308 */ /* 0x000e620000000800 */
[----:B------:R-:W-:-:S02]  /*a030*/  ISETP.GT.OR P3, PT, R223, 0x8, !P3 ;  /* 0x00000008df00780c */ /* 0x000fc40005f64670 */
[----:B------:R-:W-:Y:S01]  /*a040*/  ISETP.GE.AND P1, PT, R218, 0x11, PT ;  /* 0x00000011da00780c */ /* 0x000fe20003f26270 */
[----:B--2---:R-:W-:Y:S01]  /*a050*/  FFMA.FTZ R14, R95, UR5, -R10 ;  /* 0x000000055f0e7c23 */ /* 0x004fe2000801080a */
[----:B------:R-:W-:Y:S01]  /*a060*/  FSEL R15, R96, -INF , !P0 ;  /* 0xff800000600f7808 */ /* 0x000fe20004000000 */
[----:B------:R-:W-:Y:S01]  /*a070*/  VIADD R95, R5, 0x14 ;  /* 0x00000014055f7836 */ /* 0x000fe20000000000 */
[----:B------:R-:W-:Y:S01]  /*a080*/  ISETP.GT.OR P2, PT, R225, 0x9, !P2 ;  /* 0x00000009e100780c */ /* 0x000fe20005744670 */
[----:B------:R-:W-:Y:S01]  /*a090*/  MUFU.EX2 R227, R227 ;  /* 0x000000e300e37308 */ /* 0x000fe20000000800 */
[----:B------:R-:W-:Y:S01]  /*a0a0*/  FSEL R94, R94, -INF , !P3 ;  /* 0xff8000005e5e7808 */ /* 0x000fe20005800000 */
[--C-:B------:R-:W-:Y:S01]  /*a0b0*/  FFMA.FTZ R15, R15, UR5, -R17.reuse ;  /* 0x000000050f0f7c23 */ /* 0x100fe20008010811 */
[----:B------:R-:W-:Y:S01]  /*a0c0*/  ISETP.GE.AND P0, PT, R226, 0x11, PT ;  /* 0x00000011e200780c */ /* 0x000fe20003f06270 */
[----:B------:R-:W2:Y:S01]  /*a0d0*/  SHFL.IDX PT, R18, R16, R95, 0x1f ;  /* 0x00001f5f10127589 */ /* 0x000ea200000e0000 */
[----:B------:R-:W-:Y:S01]  /*a0e0*/  ISETP.GT.OR P1, PT, R223, 0x11, !P1 ;  /* 0x00000011df00780c */ /* 0x000fe20004f24670 */
[----:B------:R-:W-:Y:S01]  /*a0f0*/  FFMA.FTZ R12, R94, UR5, -R12 ;  /* 0x000000055e0c7c23 */ /* 0x000fe2000801080c */
[----:B------:R-:W-:Y:S01]  /*a100*/  ISETP.GE.AND P3, PT, R218, 0x18, PT ;  /* 0x00000018da00780c */ /* 0x000fe20003f66270 */
[----:B------:R-:W-:Y:S01]  /*a110*/  SHFL.IDX PT, R94, R232, R91, 0x1f ;  /* 0x00001f5be85e7589 */ /* 0x000fe200000e0000 */
[----:B------:R-:W-:Y:S01]  /*a120*/  FSEL R93, R93, -INF , !P2 ;  /* 0xff8000005d5d7808 */ /* 0x000fe20005000000 */
[----:B------:R-:W-:Y:S01]  /*a130*/  FFMA.FTZ R17, R98, UR5, -R17 ;  /* 0x0000000562117c23 */ /* 0x000fe20008010811 */
[----:B------:R-:W-:Y:S01]  /*a140*/  ISETP.GT.OR P0, PT, R225, 0x11, !P0 ;  /* 0x00000011e100780c */ /* 0x000fe20004704670 */
[----:B------:R-:W-:Y:S01]  /*a150*/  SHFL.IDX PT, R98, R232, R95, 0x1f ;  /* 0x00001f5fe8627589 */ /* 0x000fe200000e0000 */
[----:B------:R-:W-:Y:S01]  /*a160*/  FSEL R99, R99, -INF , !P1 ;  /* 0xff80000063637808 */ /* 0x000fe20004800000 */
[----:B------:R-:W-:Y:S01]  /*a170*/  FFMA.FTZ R13, R93, UR5, -R10 ;  /* 0x000000055d0d7c23 */ /* 0x000fe2000801080a */
[----:B------:R-:W-:Y:S01]  /*a180*/  ISETP.GE.AND P2, PT, R226, 0x18, PT ;  /* 0x00000018e200780c */ /* 0x000fe20003f46270 */
[----:B------:R3:W-:Y:S01]  /*a190*/  MUFU.EX2 R10, R92 ;  /* 0x0000005c000a7308 */ /* 0x0007e20000000800 */
[----:B------:R-:W-:Y:S01]  /*a1a0*/  ISETP.GT.OR P1, PT, R223, 0x18, !P3 ;  /* 0x00000018df00780c */ /* 0x000fe20005f24670 */
[----:B------:R-:W-:Y:S01]  /*a1b0*/  VIADD R93, R5, 0x10 ;  /* 0x00000010055d7836 */ /* 0x000fe20000000000 */
[----:B------:R-:W-:-:S02]  /*a1c0*/  FSEL R97, R97, -INF , !P0 ;  /* 0xff80000061617808 */ /* 0x000fc40004000000 */
[----:B------:R-:W-:Y:S02]  /*a1d0*/  ISETP.GT.OR P0, PT, R225, 0x18, !P2 ;  /* 0x00000018e100780c */ /* 0x000fe40005704670 */
[----:B------:R-:W-:Y:S01]  /*a1e0*/  FSEL R102, R102, -INF , !P1 ;  /* 0xff80000066667808 */ /* 0x000fe20004800000 */
[----:B------:R-:W-:Y:S01]  /*a1f0*/  SHFL.IDX PT, R96, R232, R93, 0x1f ;  /* 0x00001f5de8607589 */ /* 0x000fe200000e0000 */
[----:B------:R-:W-:Y:S01]  /*a200*/  ISETP.GE.AND P1, PT, R226, 0x20, PT ;  /* 0x00000020e200780c */ /* 0x000fe20003f26270 */
[----:B------:R-:W5:Y:S01]  /*a210*/  MUFU.EX2 R12, R12 ;  /* 0x0000000c000c7308 */ /* 0x000f620000000800 */
[----:B------:R-:W-:Y:S01]  /*a220*/  FSEL R20, R100, -INF , !P0 ;  /* 0xff80000064147808 */ /* 0x000fe20004000000 */
[----:B---3--:R3:W1:Y:S01]  /*a230*/  SHFL.IDX PT, R92, R232, R89, 0x1f ;  /* 0x00001f59e85c7589 */ /* 0x00866200000e0000 */
[----:B------:R-:W-:Y:S01]  /*a240*/  ISETP.GE.AND P0, PT, R226, 0x19, PT ;  /* 0x00000019e200780c */ /* 0x000fe20003f06270 */
[--C-:B--2---:R-:W-:Y:S01]  /*a250*/  FFMA.FTZ R16, R97, UR5, -R18.reuse ;  /* 0x0000000561107c23 */ /* 0x104fe20008010812 */
[----:B------:R-:W-:Y:S01]  /*a260*/  ISETP.GT.OR P1, PT, R225, 0x20, !P1 ;  /* 0x00000020e100780c */ /* 0x000fe20004f24670 */
[----:B------:R-:W-:Y:S01]  /*a270*/  VIADD R97, R5, 0x18 ;  /* 0x0000001805617836 */ /* 0x000fe20000000000 */
[----:B------:R-:W-:Y:S01]  /*a280*/  ISETP.GT.OR P0, PT, R225, 0x19, !P0 ;  /* 0x00000019e100780c */ /* 0x000fe20004704670 */
[----:B------:R-:W-:Y:S01]  /*a290*/  FFMA.FTZ R18, R99, UR5, -R18 ;  /* 0x0000000563127c23 */ /* 0x000fe20008010812 */
[----:B------:R-:W-:Y:S01]  /*a2a0*/  FSEL R22, R104, -INF , !P1 ;  /* 0xff80000068167808 */ /* 0x000fe20004800000 */
[--C-:B------:R-:W-:Y:S01]  /*a2b0*/  FFMA.FTZ R20, R20, UR5, -R19.reuse ;  /* 0x0000000514147c23 */ /* 0x100fe20008010813 */
[C---:B------:R-:W-:Y:S01]  /*a2c0*/  ISETP.GE.AND P3, PT, R218.reuse, 0x20, PT ;  /* 0x00000020da00780c */ /* 0x040fe20003f66270 */
[----:B------:R2:W5:Y:S01]  /*a2d0*/  SHFL.IDX PT, R100, R232, R97, 0x1f ;  /* 0x00001f61e8647589 */ /* 0x00056200000e0000 */
[----:B------:R-:W-:Y:S01]  /*a2e0*/  ISETP.GE.AND P1, PT, R218, 0x21, PT ;  /* 0x00000021da00780c */ /* 0x000fe20003f26270 */
[----:B------:R-:W-:Y:S01]  /*a2f0*/  FFMA.FTZ R19, R102, UR5, -R19 ;  /* 0x0000000566137c23 */ /* 0x000fe20008010813 */
[----:B------:R-:W-:Y:S01]  /*a300*/  FSEL R21, R101, -INF , !P0 ;  /* 0xff80000065157808 */ /* 0x000fe20004000000 */
[----:B------:R-:W-:Y:S01]  /*a310*/  VIADD R102, R5, 0x1c ;  /* 0x0000001c05667836 */ /* 0x000fe20000000000 */
[----:B------:R-:W-:-:S02]  /*a320*/  WARPGROUP.DEPBAR.LE gsb0, 0x0 ;  /* 0x00008000000079c5 */ /* 0x000fc40000010000 */
[----:B------:R-:W-:Y:S01]  /*a330*/  WARPGROUP.ARRIVE ;  /* 0x00000000000079c5 */ /* 0x000fe20000000000 */
[C---:B------:R-:W-:Y:S01]  /*a340*/  ISETP.GT.OR P0, PT, R223.reuse, 0x20, !P3 ;  /* 0x00000020df00780c */ /* 0x040fe20005f04670 */
[----:B------:R-:W-:Y:S01]  /*a350*/  SHFL.IDX PT, R232, R232, R102, 0x1f ;  /* 0x00001f66e8e87589 */ /* 0x000fe200000e0000 */
[----:B------:R-:W-:Y:S01]  /*a360*/  ISETP.GT.OR P1, PT, R223, 0x21, !P1 ;  /* 0x00000021df00780c */ /* 0x000fe20004f24670 */
[----:B------:R-:W-:Y:S01]  /*a370*/  FFMA.FTZ R21, R21, UR5, -R23 ;  /* 0x0000000515157c23 */ /* 0x000fe20008010817 */
[----:B------:R-:W-:Y:S01]  /*a380*/  ISETP.GE.AND P2, PT, R218, 0x19, PT ;  /* 0x00000019da00780c */ /* 0x000fe20003f46270 */
[----:B------:R-:W-:Y:S01]  /*a390*/  HGMMA.64x128x16.F32.BF16 R24, gdesc[UR12], R24, gsb0 ;  /* 0x01e000000c1879f0 */ /* 0x000fe20008001818 */
[----:B------:R-:W-:Y:S01]  /*a3a0*/  R2UR UR12, R234 ;  /* 0x00000000ea0c72ca */ /* 0x000fe200000e0000 */
[----:B------:R-:W-:Y:S01]  /*a3b0*/  UMOV UR14, UR4 ;  /* 0x00000004000e7c82 */ /* 0x000fe20008000000 */
[----:B------:R-:W-:Y:S01]  /*a3c0*/  R2UR UR13, R235 ;  /* 0x00000000eb0d72ca */ /* 0x000fe200000e0000 */
[----:B------:R-:W-:Y:S01]  /*a3d0*/  UMOV UR15, 0x40000040 ;  /* 0x40000040000f7882 */ /* 0x000fe20000000000 */
[----:B------:R-:W-:Y:S01]  /*a3e0*/  ISETP.GE.AND P3, PT, R218, 0x28, PT ;  /* 0x00000028da00780c */ /* 0x000fe20003f66270 */
[----:B------:R-:W-:Y:S01]  /*a3f0*/  FFMA.FTZ R22, R22, UR5, -R88 ;  /* 0x0000000516167c23 */ /* 0x000fe20008010858 */
[----:B------:R-:W-:Y:S01]  /*a400*/  FSEL R106, R106, -INF , !P0 ;  /* 0xff8000006a6a7808 */ /* 0x000fe20004000000 */
[----:B------:R-:W-:Y:S01]  /*a410*/  MUFU.EX2 R14, R14 ;  /* 0x0000000e000e7308 */ /* 0x000fe20000000800 */
[----:B------:R-:W-:-:S02]  /*a420*/  FSEL R107, R107, -INF , !P1 ;  /* 0xff8000006b6b7808 */ /* 0x000fc40004800000 */
[C---:B------:R-:W-:Y:S01]  /*a430*/  ISETP.GT.OR P2, PT, R223.reuse, 0x19, !P2 ;  /* 0x00000019df00780c */ /* 0x040fe20005744670 */
[----:B------:R-:W-:Y:S01]  /*a440*/  FFMA.FTZ R88, R106, UR5, -R88 ;  /* 0x000000056a587c23 */ /* 0x000fe20008010858 */
[----:B------:R-:W-:Y:S02]  /*a450*/  ISETP.GE.AND P0, PT, R226, 0x21, PT ;  /* 0x00000021e200780c */ /* 0x000fe40003f06270 */
[----:B------:R-:W-:Y:S01]  /*a460*/  ISETP.GT.OR P1, PT, R223, 0x28, !P3 ;  /* 0x00000028df00780c */ /* 0x000fe20005f24670 */
[----:B------:R-:W-:Y:S01]  /*a470*/  MUFU.EX2 R15, R15 ;  /* 0x0000000f000f7308 */ /* 0x000fe20000000800 */
[----:B------:R-:W-:Y:S02]  /*a480*/  FSEL R103, R103, -INF , !P2 ;  /* 0xff80000067677808 */ /* 0x000fe40005000000 */
[----:B------:R-:W-:Y:S02]  /*a490*/  ISETP.GT.OR P0, PT, R225, 0x21, !P0 ;  /* 0x00000021e100780c */ /* 0x000fe40004704670 */
[----:B------:R-:W-:Y:S01]  /*a4a0*/  FSEL R110, R110, -INF , !P1 ;  /* 0xff8000006e6e7808 */ /* 0x000fe20004800000 */
[----:B------:R-:W-:Y:S01]  /*a4b0*/  FFMA.FTZ R23, R103, UR5, -R23 ;  /* 0x0000000567177c23 */ /* 0x000fe20008010817 */
[----:B------:R-:W-:Y:S01]  /*a4c0*/  ISETP.GE.AND P2, PT, R226, 0x28, PT ;  /* 0x00000028e200780c */ /* 0x000fe20003f46270 */
[----:B----4-:R-:W-:Y:S01]  /*a4d0*/  SHFL.IDX PT, R103, R220, R5, 0x1f ;  /* 0x00001f05dc677589 */ /* 0x010fe200000e0000 */
[----:B------:R-:W-:Y:S01]  /*a4e0*/  ISETP.GE.AND P1, PT, R218, 0x29, PT ;  /* 0x00000029da00780c */ /* 0x000fe20003f26270 */
[----:B------:R-:W-:Y:S01]  /*a4f0*/  MUFU.EX2 R16, R16 ;  /* 0x0000001000107308 */ /* 0x000fe20000000800 */
[----:B---3--:R-:W-:-:S02]  /*a500*/  FSEL R89, R105, -INF , !P0 ;  /* 0xff80000069597808 */ /* 0x008fc40004000000 */
[----:B------:R-:W-:Y:S02]  /*a510*/  ISETP.GT.OR P0, PT, R225, 0x28, !P2 ;  /* 0x00000028e100780c */ /* 0x000fe40005704670 */
[----:B------:R-:W-:Y:S01]  /*a520*/  ISETP.GT.OR P1, PT, R223, 0x29, !P1 ;  /* 0x00000029df00780c */ /* 0x000fe20004f24670 */
[--C-:B------:R-:W-:Y:S01]  /*a530*/  FFMA.FTZ R89, R89, UR5, -R90.reuse ;  /* 0x0000000559597c23 */ /* 0x100fe2000801085a */
[----:B------:R-:W-:Y:S01]  /*a540*/  FSEL R91, R108, -INF , !P0 ;  /* 0xff8000006c5b7808 */ /* 0x000fe20004000000 */
[----:B------:R-:W-:Y:S01]  /*a550*/  FFMA.FTZ R90, R107, UR5, -R90 ;  /* 0x000000056b5a7c23 */ /* 0x000fe2000801085a */
[----:B------:R-:W-:Y:S01]  /*a560*/  FSEL R111, R111, -INF , !P1 ;  /* 0xff8000006f6f7808 */ /* 0x000fe20004800000 */
[----:B------:R-:W3:Y:S01]  /*a570*/  MUFU.EX2 R19, R19 ;  /* 0x0000001300137308 */ /* 0x000ee20000000800 */
[----:B------:R-:W-:Y:S01]  /*a580*/  ISETP.GE.AND P0, PT, R226, 0x29, PT ;  /* 0x00000029e200780c */ /* 0x000fe20003f06270 */
[--C-:B-1----:R-:W-:Y:S01]  /*a590*/  FFMA.FTZ R91, R91, UR5, -R92.reuse ;  /* 0x000000055b5b7c23 */ /* 0x102fe2000801085c */
[----:B------:R-:W-:Y:S01]  /*a5a0*/  ISETP.GE.AND P1, PT, R218, 0x30, PT ;  /* 0x00000030da00780c */ /* 0x000fe20003f26270 */
[----:B------:R-:W-:Y:S01]  /*a5b0*/  FFMA.FTZ R92, R110, UR5, -R92 ;  /* 0x000000056e5c7c23 */ /* 0x000fe2000801085c */
[----:B------:R-:W-:Y:S01]  /*a5c0*/  ISETP.GT.OR P0, PT, R225, 0x29, !P0 ;  /* 0x00000029e100780c */ /* 0x000fe20004704670 */
[----:B------:R-:W-:Y:S01]  /*a5d0*/  VIADD R110, R5, 0xc ;  /* 0x0000000c056e7836 */ /* 0x000fe20000000000 */
[----:B------:R-:W-:Y:S01]  /*a5e0*/  ISETP.GT.OR P1, PT, R223, 0x30, !P1 ;  /* 0x00000030df00780c */ /* 0x000fe20004f24670 */
[----:B------:R-:W-:Y:S01]  /*a5f0*/  MUFU.EX2 R23, R23 ;  /* 0x0000001700177308 */ /* 0x000fe20000000800 */
[----:B------:R-:W-:-:S02]  /*a600*/  FSEL R93, R109, -INF , !P0 ;  /* 0xff8000006d5d7808 */ /* 0x000fc40004000000 */
[----:B------:R-:W-:Y:S01]  /*a610*/  FSEL R114, R114, -INF , !P1 ;  /* 0xff80000072727808 */ /* 0x000fe20004800000 */
[----:B------:R-:W-:Y:S01]  /*a620*/  SHFL.IDX PT, R110, R220, R110, 0x1f ;  /* 0x00001f6edc6e7589 */ /* 0x000fe200000e0000 */
[C---:B------:R-:W-:Y:S01]  /*a630*/  ISETP.GE.AND P0, PT, R226.reuse, 0x30, PT ;  /* 0x00000030e200780c */ /* 0x040fe20003f06270 */
[--C-:B------:R-:W-:Y:S01]  /*a640*/  FFMA.FTZ R93, R93, UR5, -R94.reuse ;  /* 0x000000055d5d7c23 */ /* 0x100fe2000801085e */
[----:B------:R-:W-:Y:S01]  /*a650*/  ISETP.GE.AND P1, PT, R226, 0x31, PT ;  /* 0x00000031e200780c */ /* 0x000fe20003f26270 */
[----:B------:R-:W-:Y:S01]  /*a660*/  FFMA.FTZ R94, R111, UR5, -R94 ;  /* 0x000000056f5e7c23 */ /* 0x000fe2000801085e */
[----:B------:R-:W-:Y:S01]  /*a670*/  ISETP.GT.OR P0, PT, R225, 0x30, !P0 ;  /* 0x00000030e100780c */ /* 0x000fe20004704670 */
[----:B------:R-:W-:Y:S01]  /*a680*/  VIADD R111, R5, 0x8 ;  /* 0x00000008056f7836 */ /* 0x000fe20000000000 */
[----:B------:R-:W-:Y:S01]  /*a690*/  ISETP.GT.OR P1, PT, R225, 0x31, !P1 ;  /* 0x00000031e100780c */ /* 0x000fe20004f24670 */
[----:B------:R-:W-:Y:S01]  /*a6a0*/  MUFU.EX2 R13, R13 ;  /* 0x0000000d000d7308 */ /* 0x000fe20000000800 */
[----:B------:R-:W-:Y:S01]  /*a6b0*/  FSEL R95, R112, -INF , !P0 ;  /* 0xff800000705f7808 */ /* 0x000fe20004000000 */
[----:B------:R-:W-:Y:S01]  /*a6c0*/  VIADD R112, R5, 0x10 ;  /* 0x0000001005707836 */ /* 0x000fe20000000000 */
[----:B------:R-:W-:Y:S01]  /*a6d0*/  ISETP.GE.AND P2, PT, R226, 0x38, PT ;  /* 0x00000038e200780c */ /* 0x000fe20003f46270 */
[----:B------:R-:W1:Y:S01]  /*a6e0*/  SHFL.IDX PT, R109, R220, R111, 0x1f ;  /* 0x00001f6fdc6d7589 */ /* 0x000e6200000e0000 */
[----:B--2---:R-:W-:Y:S01]  /*a6f0*/  FSEL R97, R113, -INF , !P1 ;  /* 0xff80000071617808 */ /* 0x004fe20004800000 */
[--C-:B------:R-:W-:Y:S01]  /*a700*/  FFMA.FTZ R95, R95, UR5, -R96.reuse ;  /* 0x000000055f5f7c23 */ /* 0x100fe20008010860 */
[----:B------:R-:W-:Y:S01]  /*a710*/  ISETP.GE.AND P3, PT, R218, 0x31, PT ;  /* 0x00000031da00780c */ /* 0x000fe20003f66270 */
[----:B------:R-:W-:Y:S01]  /*a720*/  FFMA.FTZ R96, R114, UR5, -R96 ;  /* 0x0000000572607c23 */ /* 0x000fe20008010860 */
[----:B------:R-:W-:Y:S01]  /*a730*/  ISETP.GE.AND P0, PT, R218, 0x38, PT ;  /* 0x00000038da00780c */ /* 0x000fe20003f06270 */
[----:B------:R-:W-:Y:S01]  /*a740*/  FFMA.FTZ R97, R97, UR5, -R98 ;  /* 0x0000000561617c23 */ /* 0x000fe20008010862 */
[----:B------:R-:W-:Y:S01]  /*a750*/  ISETP.GE.AND P1, PT, R226, 0x41, PT ;  /* 0x00000041e200780c */ /* 0x000fe20003f26270 */
[----:B------:R-:W-:Y:S01]  /*a760*/  SHFL.IDX PT, R112, R220, R112, 0x1f ;  /* 0x00001f70dc707589 */ /* 0x000fe200000e0000 */
[----:B------:R-:W-:Y:S01]  /*a770*/  ISETP.GT.OR P2, PT, R225, 0x38, !P2 ;  /* 0x00000038e100780c */ /* 0x000fe20005744670 */
[----:B------:R-:W-:Y:S01]  /*a780*/  MUFU.EX2 R17, R17 ;  /* 0x0000001100117308 */ /* 0x000fe20000000800 */
[----:B------:R-:W-:-:S02]  /*a790*/  ISETP.GT.OR P3, PT, R223, 0x31, !P3 ;  /* 0x00000031df00780c */ /* 0x000fc40005f64670 */
[----:B------:R-:W-:Y:S02]  /*a7a0*/  ISETP.GT.OR P0, PT, R223, 0x38, !P0 ;  /* 0x00000038df00780c */ /* 0x000fe40004704670 */
[----:B------:R-:W-:Y:S02]  /*a7b0*/  ISETP.GT.OR P1, PT, R225, 0x41, !P1 ;  /* 0x00000041e100780c */ /* 0x000fe40004f24670 */
[----:B------:R-:W-:Y:S01]  /*a7c0*/  FSEL R99, R116, -INF , !P2 ;  /* 0xff80000074637808 */ /* 0x000fe20005000000 */
[----:B------:R-:W-:Y:S01]  /*a7d0*/  MUFU.EX2 R18, R18 ;  /* 0x0000001200127308 */ /* 0x000fe20000000800 */
[----:B------:R-:W-:Y:S02]  /*a7e0*/  FSEL R115, R115, -INF , !P3 ;  /* 0xff80000073737808 */ /* 0x000fe40005800000 */
[----:B------:R-:W-:Y:S01]  /*a7f0*/  FSEL R118, R118, -INF , !P0 ;  /* 0xff80000076767808 */ /* 0x000fe20004000000 */
[----:B-----5:R-:W-:Y:S01]  /*a800*/  FFMA.FTZ R99, R99, UR5, -R100 ;  /* 0x0000000563637c23 */ /* 0x020fe20008010864 */
[----:B------:R-:W-:Y:S01]  /*a810*/  FSEL R121, R121, -INF , !P1 ;  /* 0xff80000079797808 */ /* 0x000fe20004800000 */
[----:B------:R-:W-:Y:S01]  /*a820*/  FFMA.FTZ R98, R115, UR5, -R98 ;  /* 0x0000000573627c23 */ /* 0x000fe20008010862 */
[----:B------:R-:W-:Y:S01]  /*a830*/  ISETP.GE.AND P2, PT, R226, 0x48, PT ;  /* 0x00000048e200780c */ /* 0x000fe20003f46270 */
[----:B------:R-:W-:Y:S01]  /*a840*/  FFMA.FTZ R100, R118, UR5, -R100 ;  /* 0x0000000576647c23 */ /* 0x000fe20008010864 */
[C---:B------:R-:W-:Y:S01]  /*a850*/  ISETP.GE.AND P3, PT, R226.reuse, 0x49, PT ;  /* 0x00000049e200780c */ /* 0x040fe20003f66270 */
[----:B------:R-:W-:Y:S01]  /*a860*/  VIADD R118, R5, 0x4 ;  /* 0x0000000405767836 */ /* 0x000fe20000000000 */
[----:B------:R-:W-:Y:S01]  /*a870*/  ISETP.GE.AND P1, PT, R226, 0x59, PT ;  /* 0x00000059e200780c */ /* 0x000fe20003f26270 */
[----:B------:R-:W-:Y:S01]  /*a880*/  MUFU.EX2 R20, R20 ;  /* 0x0000001400147308 */ /* 0x000fe20000000800 */
[----:B------:R-:W-:-:S02]  /*a890*/  ISETP.GT.OR P2, PT, R225, 0x48, !P2 ;  /* 0x00000048e100780c */ /* 0x000fc40005744670 */
[C---:B------:R-:W-:Y:S01]  /*a8a0*/  ISETP.GT.OR P3, PT, R225.reuse, 0x49, !P3 ;  /* 0x00000049e100780c */ /* 0x040fe20005f64670 */
[----:B------:R-:W2:Y:S01]  /*a8b0*/  SHFL.IDX PT, R102, R220, R118, 0x1f ;  /* 0x00001f76dc667589 */ /* 0x000ea200000e0000 */
[----:B------:R-:W-:Y:S02]  /*a8c0*/  ISETP.GT.OR P1, PT, R225, 0x59, !P1 ;  /* 0x00000059e100780c */ /* 0x000fe40004f24670 */
[----:B------:R-:W-:Y:S01]  /*a8d0*/  FSEL R124, R124, -INF , !P2 ;  /* 0xff8000007c7c7808 */ /* 0x000fe20005000000 */
[----:B------:R-:W-:Y:S01]  /*a8e0*/  MUFU.EX2 R21, R21 ;  /* 0x0000001500157308 */ /* 0x000fe20000000800 */
[----:B------:R-:W-:Y:S02]  /*a8f0*/  FSEL R108, R125, -INF , !P3 ;  /* 0xff8000007d6c7808 */ /* 0x000fe40005800000 */
[----:B------:R-:W-:Y:S01]  /*a900*/  FSEL R133, R133, -INF , !P1 ;  /* 0xff80000085857808 */ /* 0x000fe20004800000 */
[----:B-1----:R-:W-:Y:S01]  /*a910*/  FFMA.FTZ R107, R124, UR5, -R109 ;  /* 0x000000057c6b7c23 */ /* 0x002fe2000801086d */
[----:B------:R-:W-:Y:S01]  /*a920*/  ISETP.GE.AND P5, PT, R226, 0x39, PT ;  /* 0x00000039e200780c */ /* 0x000fe20003fa6270 */
[----:B------:R-:W-:Y:S01]  /*a930*/  FFMA.FTZ R108, R108, UR5, -R110 ;  /* 0x000000056c6c7c23 */ /* 0x000fe2000801086e */
[C---:B------:R-:W-:Y:S01]  /*a940*/  ISETP.GE.AND P4, PT, R226.reuse, 0x40, PT ;  /* 0x00000040e200780c */ /* 0x040fe20003f86270 */
[----:B------:R-:W-:Y:S01]  /*a950*/  MUFU.EX2 R22, R22 ;  /* 0x0000001600167308 */ /* 0x000fe20000000800 */
[----:B------:R-:W-:-:S02]  /*a960*/  ISETP.GE.AND P0, PT, R226, 0x50, PT ;  /* 0x00000050e200780c */ /* 0x000fc40003f06270 */
[C---:B------:R-:W-:Y:S02]  /*a970*/  ISETP.GE.AND P2, PT, R226.reuse, 0x60, PT ;  /* 0x00000060e200780c */ /* 0x040fe40003f46270 */
[----:B------:R-:W-:Y:S02]  /*a980*/  ISETP.GE.AND P3, PT, R226, 0x61, PT ;  /* 0x00000061e200780c */ /* 0x000fe40003f66270 */
[----:B------:R-:W-:Y:S01]  /*a990*/  ISETP.GE.AND P1, PT, R218, 0x39, PT ;  /* 0x00000039da00780c */ /* 0x000fe20003f26270 */
[----:B------:R-:W1:Y:S01]  /*a9a0*/  MUFU.EX2 R107, R107 ;  /* 0x0000006b006b7308 */ /* 0x000e620000000800 */
[C---:B------:R-:W-:Y:S02]  /*a9b0*/  ISETP.GT.OR P5, PT, R225.reuse, 0x39, !P5 ;  /* 0x00000039e100780c */ /* 0x040fe40006fa4670 */
[----:B------:R-:W-:Y:S01]  /*a9c0*/  ISETP.GT.OR P4, PT, R225, 0x40, !P4 ;  /* 0x00000040e100780c */ /* 0x000fe20006784670 */
[----:B--2---:R-:W-:Y:S01]  /*a9d0*/  FFMA.FTZ R105, R121, UR5, -R102 ;  /* 0x0000000579697c23 */ /* 0x004fe20008010866 */
[----:B------:R-:W-:-:S02]  /*a9e0*/  ISETP.GT.OR P0, PT, R225, 0x50, !P0 ;  /* 0x00000050e100780c */ /* 0x000fc40004704670 */
[C---:B------:R-:W-:Y:S01]  /*a9f0*/  ISETP.GT.OR P2, PT, R225.reuse, 0x60, !P2 ;  /* 0x00000060e100780c */ /* 0x040fe20005744670 */
[----:B------:R-:W-:Y:S01]  /*aa00*/  MUFU.EX2 R108, R108 ;  /* 0x0000006c006c7308 */ /* 0x000fe20000000800 */
[----:B------:R-:W-:Y:S02]  /*aa10*/  ISETP.GT.OR P3, PT, R225, 0x61, !P3 ;  /* 0x00000061e100780c */ /* 0x000fe40005f64670 */
[----:B------:R-:W-:Y:S02]  /*aa20*/  ISETP.GT.OR P1, PT, R223, 0x39, !P1 ;  /* 0x00000039df00780c */ /* 0x000fe40004f24670 */
[----:B------:R-:W-:Y:S02]  /*aa30*/  FSEL R117, R117, -INF , !P5 ;  /* 0xff80000075757808 */ /* 0x000fe40006800000 */
[----:B------:R-:W-:Y:S01]  /*aa40*/  FSEL R120, R120, -INF , !P4 ;  /* 0xff80000078787808 */ /* 0x000fe20006000000 */
[----:B------:R-:W-:Y:S01]  /*aa50*/  MUFU.EX2 R105, R105 ;  /* 0x0000006900697308 */ /* 0x000fe20000000800 */
[----:B------:R-:W-:Y:S01]  /*aa60*/  FSEL R128, R128, -INF , !P0 ;  /* 0xff80000080807808 */ /* 0x000fe20004000000 */
[----:B------:R-:W-:Y:S01]  /*aa70*/  FFMA.FTZ R101, R117, UR5, -R232 ;  /* 0x0000000575657c23 */ /* 0x000fe200080108e8 */
[----:B------:R-:W-:Y:S01]  /*aa80*/  FSEL R136, R136, -INF , !P2 ;  /* 0xff80000088887808 */ /* 0x000fe20005000000 */
[----:B------:R-:W-:-:S02]  /*aa90*/  WARPGROUP.DEPBAR.LE gsb0, 0x0 ;  /* 0x00008000000079c5 */ /* 0x000fc40000010000 */
[----:B------:R-:W-:Y:S01]  /*aaa0*/  WARPGROUP.ARRIVE ;  /* 0x00000000000079c5 */ /* 0x000fe20000000000 */
[----:B------:R-:W-:Y:S01]  /*aab0*/  FSEL R137, R137, -INF , !P3 ;  /* 0xff80000089897808 */ /* 0x000fe20005800000 */
[----:B------:R-:W-:Y:S01]  /*aac0*/  FFMA.FTZ R120, R120, UR5, -R103 ;  /* 0x0000000578787c23 */ /* 0x000fe20008010867 */
[----:B------:R-:W-:Y:S01]  /*aad0*/  FSEL R119, R119, -INF , !P1 ;  /* 0xff80000077777808 */ /* 0x000fe20004800000 */
[----:B------:R-:W-:Y:S01]  /*aae0*/  MUFU.EX2 R88, R88 ;  /* 0x0000005800587308 */ /* 0x000fe20000000800 */
[----:B------:R-:W-:Y:S01]  /*aaf0*/  ISETP.GE.AND P5, PT, R226, 0x51, PT ;  /* 0x00000051e200780c */ /* 0x000fe20003fa6270 */
[----:B------:R-:W-:Y:S01]  /*ab00*/  HGMMA.64x128x16.F32.BF16 R24, gdesc[UR12], R24, gsb0 ;  /* 0x01e000000c1879f0 */ /* 0x000fe20008001818 */
[----:B------:R-:W-:Y:S01]  /*ab10*/  R2UR UR12, R230 ;  /* 0x00000000e60c72ca */ /* 0x000fe200000e0000 */
[----:B------:R-:W-:Y:S01]  /*ab20*/  UMOV UR14, UR6 ;  /* 0x00000006000e7c82 */ /* 0x000fe20008000000 */
[----:B------:R-:W-:Y:S01]  /*ab30*/  R2UR UR13, R231 ;  /* 0x00000000e70d72ca */ /* 0x000fe200000e0000 */
[----:B------:R-:W-:Y:S01]  /*ab40*/  UMOV UR15, 0x40000040 ;  /* 0x40000040000f7882 */ /* 0x000fe20000000000 */
[C---:B------:R-:W-:Y:S01]  /*ab50*/  ISETP.GE.AND P4, PT, R226.reuse, 0x58, PT ;  /* 0x00000058e200780c */ /* 0x040fe20003f86270 */
[----:B------:R-:W-:Y:S01]  /*ab60*/  FFMA.FTZ R119, R119, UR5, -R232 ;  /* 0x0000000577777c23 */ /* 0x000fe200080108e8 */
[----:B------:R-:W-:Y:S01]  /*ab70*/  ISETP.GE.AND P0, PT, R226, 0x68, PT ;  /* 0x00000068e200780c */ /* 0x000fe20003f06270 */
[----:B------:R-:W-:Y:S01]  /*ab80*/  VIADD R232, R5, 0x14 ;  /* 0x0000001405e87836 */ /* 0x000fe20000000000 */
[C---:B------:R-:W-:Y:S01]  /*ab90*/  ISETP.GE.AND P2, PT, R218.reuse, 0x40, PT ;  /* 0x00000040da00780c */ /* 0x040fe20003f46270 */
[----:B------:R-:W-:Y:S01]  /*aba0*/  MUFU.EX2 R89, R89 ;  /* 0x0000005900597308 */ /* 0x000fe20000000800 */
[----:B------:R-:W-:-:S02]  /*abb0*/  ISETP.GE.AND P3, PT, R218, 0x41, PT ;  /* 0x00000041da00780c */ /* 0x000fc40003f66270 */
[----:B------:R-:W-:Y:S02]  /*abc0*/  ISETP.GE.AND P1, PT, R218, 0x48, PT ;  /* 0x00000048da00780c */ /* 0x000fe40003f26270 */
[C---:B------:R-:W-:Y:S02]  /*abd0*/  ISETP.GT.OR P5, PT, R225.reuse, 0x51, !P5 ;  /* 0x00000051e100780c */ /* 0x040fe40006fa4670 */
[----:B------:R-:W-:Y:S01]  /*abe0*/  ISETP.GT.OR P4, PT, R225, 0x58, !P4 ;  /* 0x00000058e100780c */ /* 0x000fe20006784670 */
[----:B------:R-:W-:Y:S01]  /*abf0*/  MUFU.EX2 R90, R90 ;  /* 0x0000005a005a7308 */ /* 0x000fe20000000800 */
[C---:B------:R-:W-:Y:S02]  /*ac00*/  ISETP.GT.OR P2, PT, R223.reuse, 0x40, !P2 ;  /* 0x00000040df00780c */ /* 0x040fe40005744670 */
[C---:B------:R-:W-:Y:S02]  /*ac10*/  ISETP.GT.OR P3, PT, R223.reuse, 0x41, !P3 ;  /* 0x00000041df00780c */ /* 0x040fe40005f64670 */
[----:B------:R-:W-:-:S02]  /*ac20*/  ISETP.GT.OR P1, PT, R223, 0x48, !P1 ;  /* 0x00000048df00780c */ /* 0x000fc40004f24670 */
[----:B------:R-:W-:Y:S01]  /*ac30*/  ISETP.GT.OR P0, PT, R225, 0x68, !P0 ;  /* 0x00000068e100780c */ /* 0x000fe20004704670 */
[----:B------:R-:W-:Y:S01]  /*ac40*/  MUFU.EX2 R91, R91 ;  /* 0x0000005b005b7308 */ /* 0x000fe20000000800 */
[----:B------:R-:W-:Y:S02]  /*ac50*/  FSEL R129, R129, -INF , !P5 ;  /* 0xff80000081817808 */ /* 0x000fe40006800000 */
[----:B------:R-:W-:Y:S02]  /*ac60*/  FSEL R132, R132, -INF , !P4 ;  /* 0xff80000084847808 */ /* 0x000fe40006000000 */
[----:B------:R-:W-:Y:S02]  /*ac70*/  FSEL R104, R122, -INF , !P2 ;  /* 0xff8000007a687808 */ /* 0x000fe40005000000 */
[----:B------:R-:W-:Y:S01]  /*ac80*/  FSEL R106, R123, -INF , !P3 ;  /* 0xff8000007b6a7808 */ /* 0x000fe20005800000 */
[----:B------:R-:W-:Y:S01]  /*ac90*/  MUFU.EX2 R92, R92 ;  /* 0x0000005c005c7308 */ /* 0x000fe20000000800 */
[----:B------:R-:W-:Y:S01]  /*aca0*/  FSEL R126, R126, -INF , !P1 ;  /* 0xff8000007e7e7808 */ /* 0x000fe20004800000 */
[----:B------:R-:W-:Y:S01]  /*acb0*/  FFMA.FTZ R104, R104, UR5, -R103 ;  /* 0x0000000568687c23 */ /* 0x000fe20008010867 */
[----:B------:R-:W-:Y:S01]  /*acc0*/  FSEL R113, R140, -INF , !P0 ;  /* 0xff8000008c717808 */ /* 0x000fe20004000000 */
[----:B------:R-:W-:Y:S01]  /*acd0*/  FFMA.FTZ R106, R106, UR5, -R102 ;  /* 0x000000056a6a7c23 */ /* 0x000fe20008010866 */
[----:B------:R-:W-:Y:S01]  /*ace0*/  ISETP.GE.AND P5, PT, R226, 0x69, PT ;  /* 0x00000069e200780c */ /* 0x000fe20003fa6270 */
[----:B------:R-:W-:Y:S01]  /*acf0*/  FFMA.FTZ R109, R126, UR5, -R109 ;  /* 0x000000057e6d7c23 */ /* 0x000fe2000801086d */
[C---:B------:R-:W-:Y:S01]  /*ad00*/  ISETP.GE.AND P4, PT, R226.reuse, 0x70, PT ;  /* 0x00000070e200780c */ /* 0x040fe20003f86270 */
[----:B------:R2:W-:Y:S01]  /*ad10*/  MUFU.EX2 R103, R119 ;  /* 0x0000007700677308 */ /* 0x0005e20000000800 */
[----:B------:R-:W-:-:S02]  /*ad20*/  ISETP.GE.AND P2, PT, R226, 0x71, PT ;  /* 0x00000071e200780c */ /* 0x000fc40003f46270 */
[C---:B------:R-:W-:Y:S02]  /*ad30*/  ISETP.GE.AND P3, PT, R226.reuse, 0x78, PT ;  /* 0x00000078e200780c */ /* 0x040fe40003f66270 */
[----:B------:R-:W-:Y:S01]  /*ad40*/  ISETP.GE.AND P1, PT, R226, 0x79, PT ;  /* 0x00000079e200780c */ /* 0x000fe20003f26270 */
[----:B------:R-:W-:Y:S01]  /*ad50*/  VIADD R226, R5, 0x1c ;  /* 0x0000001c05e27836 */ /* 0x000fe20000000000 */
[----:B------:R-:W-:Y:S01]  /*ad60*/  ISETP.GE.AND P0, PT, R218, 0x49, PT ;  /* 0x00000049da00780c */ /* 0x000fe20003f06270 */
[----:B------:R4:W-:Y:S01]  /*ad70*/  MUFU.EX2 R102, R120 ;  /* 0x0000007800667308 */ /* 0x0009e20000000800 */
[C---:B------:R-:W-:Y:S02]  /*ad80*/  ISETP.GT.OR P5, PT, R225.reuse, 0x69, !P5 ;  /* 0x00000069e100780c */ /* 0x040fe40006fa4670 */
[C---:B------:R-:W-:Y:S02]  /*ad90*/  ISETP.GT.OR P4, PT, R225.reuse, 0x70, !P4 ;  /* 0x00000070e100780c */ /* 0x040fe40006784670 */
[----:B------:R-:W-:-:S02]  /*ada0*/  ISETP.GT.OR P2, PT, R225, 0x71, !P2 ;  /* 0x00000071e100780c */ /* 0x000fc40005744670 */
[C---:B------:R-:W-:Y:S01]  /*adb0*/  ISETP.GT.OR P3, PT, R225.reuse, 0x78, !P3 ;  /* 0x00000078e100780c */ /* 0x040fe20005f64670 */
[----:B------:R-:W-:Y:S01]  /*adc0*/  MUFU.EX2 R109, R109 ;  /* 0x0000006d006d7308 */ /* 0x000fe20000000800 */
[----:B------:R-:W-:Y:S01]  /*add0*/  ISETP.GT.OR P1, PT, R225, 0x79, !P1 ;  /* 0x00000079e100780c */ /* 0x000fe20004f24670 */
[----:B------:R-:W-:Y:S01]  /*ade0*/  VIADD R225, R5, 0x18 ;  /* 0x0000001805e17836 */ /* 0x000fe20000000000 */
[----:B------:R-:W-:Y:S02]  /*adf0*/  ISETP.GT.OR P0, PT, R223, 0x49, !P0 ;  /* 0x00000049df00780c */ /* 0x000fe40004704670 */
[----:B------:R-:W-:Y:S02]  /*ae00*/  FSEL R115, R141, -INF , !P5 ;  /* 0xff8000008d737808 */ /* 0x000fe40006800000 */
[----:B------:R-:W-:Y:S01]  /*ae10*/  FSEL R125, R144, -INF , !P4 ;  /* 0xff800000907d7808 */ /* 0x000fe20006000000 */
[----:B------:R-:W-:Y:S01]  /*ae20*/  MUFU.EX2 R104, R104 ;  /* 0x0000006800687308 */ /* 0x000fe20000000800 */
[----:B------:R-:W-:-:S02]  /*ae30*/  FSEL R123, R145, -INF , !P2 ;  /* 0xff800000917b7808 */ /* 0x000fc40005000000 */
[----:B------:R-:W-:Y:S02]  /*ae40*/  FSEL R121, R148, -INF , !P3 ;  /* 0xff80000094797808 */ /* 0x000fe40005800000 */
[----:B--2---:R-:W-:Y:S02]  /*ae50*/  FSEL R119, R149, -INF , !P1 ;  /* 0xff80000095777808 */ /* 0x004fe40004800000 */
[----:B------:R-:W-:Y:S01]  /*ae60*/  FSEL R127, R127, -INF , !P0 ;  /* 0xff8000007f7f7808 */ /* 0x000fe20004000000 */
[----:B------:R-:W-:Y:S01]  /*ae70*/  MUFU.EX2 R106, R106 ;  /* 0x0000006a006a7308 */ /* 0x000fe20000000800 */
[C---:B------:R-:W-:Y:S02]  /*ae80*/  ISETP.GE.AND P5, PT, R218.reuse, 0x50, PT ;  /* 0x00000050da00780c */ /* 0x040fe40003fa6270 */
[C---:B------:R-:W-:Y:S01]  /*ae90*/  ISETP.GE.AND P4, PT, R218.reuse, 0x51, PT ;  /* 0x00000051da00780c */ /* 0x040fe20003f86270 */
[----:B------:R-:W-:Y:S01]  /*aea0*/  FFMA.FTZ R110, R127, UR5, -R110 ;  /* 0x000000057f6e7c23 */ /* 0x000fe2000801086e */
[C---:B------:R-:W-:Y:S01]  /*aeb0*/  ISETP.GE.AND P2, PT, R218.reuse, 0x58, PT ;  /* 0x00000058da00780c */ /* 0x040fe20003f46270 */
[----:B------:R2:W-:Y:S01]  /*aec0*/  SHFL.IDX PT, R127, R221, R111, 0x1f ;  /* 0x00001f6fdd7f7589 */ /* 0x0005e200000e0000 */
[C---:B------:R-:W-:Y:S01]  /*aed0*/  ISETP.GE.AND P3, PT, R218.reuse, 0x59, PT ;  /* 0x00000059da00780c */ /* 0x040fe20003f66270 */
[----:B------:R-:W-:Y:S01]  /*aee0*/  MUFU.EX2 R93, R93 ;  /* 0x0000005d005d7308 */ /* 0x000fe20000000800 */
[----:B------:R-:W-:-:S02]  /*aef0*/  ISETP.GE.AND P1, PT, R218, 0x60, PT ;  /* 0x00000060da00780c */ /* 0x000fc40003f26270 */
[----:B------:R-:W-:Y:S02]  /*af00*/  ISETP.GE.AND P0, PT, R218, 0x61, PT ;  /* 0x00000061da00780c */ /* 0x000fe40003f06270 */
[C---:B------:R-:W-:Y:S02]  /*af10*/  ISETP.GT.OR P5, PT, R223.reuse, 0x50, !P5 ;  /* 0x00000050df00780c */ /* 0x040fe40006fa4670 */
[C---:B------:R-:W-:Y:S01]  /*af20*/  ISETP.GT.OR P4, PT, R223.reuse, 0x51, !P4 ;  /* 0x00000051df00780c */ /* 0x040fe20006784670 */
[----:B--2---:R-:W-:Y:S01]  /*af30*/  FFMA.FTZ R111, R128, UR5, -R112 ;  /* 0x00000005806f7c23 */ /* 0x004fe20008010870 */
[C---:B------:R-:W-:Y:S01]  /*af40*/  ISETP.GT.OR P2, PT, R223.reuse, 0x58, !P2 ;  /* 0x00000058df00780c */ /* 0x040fe20005744670 */
[----:B------:R-:W-:Y:S01]  /*af50*/  MUFU.EX2 R110, R110 ;  /* 0x0000006e006e7308 */ /* 0x000fe20000000800 */
[C---:B------:R-:W-:Y:S02]  /*af60*/  ISETP.GT.OR P3, PT, R223.reuse, 0x59, !P3 ;  /* 0x00000059df00780c */ /* 0x040fe40005f64670 */
[----:B------:R-:W-:-:S02]  /*af70*/  ISETP.GT.OR P1, PT, R223, 0x60, !P1 ;  /* 0x00000060df00780c */ /* 0x000fc40004f24670 */
[----:B------:R-:W-:Y:S02]  /*af80*/  ISETP.GT.OR P0, PT, R223, 0x61, !P0 ;  /* 0x00000061df00780c */ /* 0x000fe40004704670 */
[----:B------:R-:W-:Y:S01]  /*af90*/  FSEL R114, R130, -INF , !P5 ;  /* 0xff80000082727808 */ /* 0x000fe20006800000 */
[----:B------:R-:W-:Y:S01]  /*afa0*/  MUFU.EX2 R111, R111 ;  /* 0x0000006f006f7308 */ /* 0x000fe20000000800 */
[----:B------:R-:W-:Y:S01]  /*afb0*/  FSEL R117, R131, -INF , !P4 ;  /* 0xff80000083757808 */ /* 0x000fe20006000000 */
[----:B------:R-:W2:Y:S01]  /*afc0*/  SHFL.IDX PT, R130, R221, R118, 0x1f ;  /* 0x00001f76dd827589 */ /* 0x000ea200000e0000 */
[----:B------:R-:W-:Y:S01]  /*afd0*/  FSEL R116, R134, -INF , !P2 ;  /* 0xff80000086747808 */ /* 0x000fe20005000000 */
[----:B------:R-:W-:Y:S01]  /*afe0*/  FFMA.FTZ R112, R114, UR5, -R112 ;  /* 0x0000000572707c23 */ /* 0x000fe20008010870 */
[----:B------:R-:W-:Y:S01]  /*aff0*/  FSEL R135, R135, -INF , !P3 ;  /* 0xff80000087877808 */ /* 0x000fe20005800000 */
[----:B------:R-:W5:Y:S01]  /*b000*/  SHFL.IDX PT, R134, R220, R232, 0x1f ;  /* 0x00001fe8dc867589 */ /* 0x000f6200000e0000 */
[----:B------:R-:W-:Y:S01]  /*b010*/  FSEL R145, R138, -INF , !P1 ;  /* 0xff8000008a917808 */ /* 0x000fe20004800000 */
[----:B------:R-:W-:Y:S01]  /*b020*/  MUFU.EX2 R94, R94 ;  /* 0x0000005e005e7308 */ /* 0x000fe20000000800 */
[----:B------:R-:W-:Y:S01]  /*b030*/  FSEL R140, R139, -INF , !P0 ;  /* 0xff8000008b8c7808 */ /* 0x000fe20004000000 */
[----:B------:R-:W3:Y:S01]  /*b040*/  SHFL.IDX PT, R138, R220, R225, 0x1f ;  /* 0x00001fe1dc8a7589 */ /* 0x000ee200000e0000 */
[----:B------:R-:W-:-:S02]  /*b050*/  ISETP.GE.AND P5, PT, R218, 0x68, PT ;  /* 0x00000068da00780c */ /* 0x000fc40003fa6270 */
[C---:B------:R-:W-:Y:S01]  /*b060*/  ISETP.GE.AND P4, PT, R218.reuse, 0x69, PT ;  /* 0x00000069da00780c */ /* 0x040fe20003f86270 */
[----:B------:R-:W1:Y:S01]  /*b070*/  SHFL.IDX PT, R131, R221, R5, 0x1f ;  /* 0x00001f05dd837589 */ /* 0x000e6200000e0000 */
[C---:B------:R-:W-:Y:S01]  /*b080*/  ISETP.GE.AND P2, PT, R218.reuse, 0x70, PT ;  /* 0x00000070da00780c */ /* 0x040fe20003f46270 */
[----:B------:R-:W-:Y:S01]  /*b090*/  MUFU.EX2 R112, R112 ;  /* 0x0000007000707308 */ /* 0x000fe20000000800 */
[C---:B------:R-:W-:Y:S01]  /*b0a0*/  ISETP.GE.AND P3, PT, R218.reuse, 0x71, PT ;  /* 0x00000071da00780c */ /* 0x040fe20003f66270 */
[----:B------:R-:W4:Y:S01]  /*b0b0*/  SHFL.IDX PT, R220, R220, R226, 0x1f ;  /* 0x00001fe2dcdc7589 */ /* 0x000f2200000e0000 */
[C---:B------:R-:W-:Y:S02]  /*b0c0*/  ISETP.GE.AND P1, PT, R218.reuse, 0x78, PT ;  /* 0x00000078da00780c */ /* 0x040fe40003f26270 */
[----:B------:R-:W-:Y:S01]  /*b0d0*/  ISETP.GE.AND P0, PT, R218, 0x79, PT ;  /* 0x00000079da00780c */ /* 0x000fe20003f06270 */
[----:B------:R-:W-:Y:S01]  /*b0e0*/  VIADD R218, R5, 0x10 ;  /* 0x0000001005da7836 */ /* 0x000fe20000000000 */
[C---:B------:R-:W-:Y:S01]  /*b0f0*/  ISETP.GT.OR P5, PT, R223.reuse, 0x68, !P5 ;  /* 0x00000068df00780c */ /* 0x040fe20006fa4670 */
[----:B------:R-:W-:Y:S01]  /*b100*/  MUFU.EX2 R95, R95 ;  /* 0x0000005f005f7308 */ /* 0x000fe20000000800 */
[----:B------:R-:W-:Y:S01]  /*b110*/  ISETP.GT.OR P4, PT, R223, 0x69, !P4 ;  /* 0x00000069df00780c */ /* 0x000fe20006784670 */
[----:B--2---:R-:W-:Y:S01]  /*b120*/  FFMA.FTZ R141, R137, UR5, -R130 ;  /* 0x00000005898d7c23 */ /* 0x004fe20008010882 */
[C---:B------:R-:W-:Y:S01]  /*b130*/  ISETP.GT.OR P2, PT, R223.reuse, 0x70, !P2 ;  /* 0x00000070df00780c */ /* 0x040fe20005744670 */
[----:B------:R-:W2:Y:S01]  /*b140*/  SHFL.IDX PT, R139, R221, R218, 0x1f ;  /* 0x00001fdadd8b7589 */ /* 0x000ea200000e0000 */
[----:B------:R-:W-:Y:S01]  /*b150*/  ISETP.GT.OR P3, PT, R223, 0x71, !P3 ;  /* 0x00000071df00780c */ /* 0x000fe20005f64670 */
[----:B-----5:R-:W-:Y:S01]  /*b160*/  FFMA.FTZ R114, R129, UR5, -R134 ;  /* 0x0000000581727c23 */ /* 0x020fe20008010886 */
[C---:B------:R-:W-:Y:S01]  /*b170*/  ISETP.GT.OR P1, PT, R223.reuse, 0x78, !P1 ;  /* 0x00000078df00780c */ /* 0x040fe20004f24670 */
[----:B------:R-:W-:Y:S01]  /*b180*/  FFMA.FTZ R140, R140, UR5, -R130 ;  /* 0x000000058c8c7c23 */ /* 0x000fe20008010882 */
[----:B------:R-:W-:Y:S01]  /*b190*/  ISETP.GT.OR P0, PT, R223, 0x79, !P0 ;  /* 0x00000079df00780c */ /* 0x000fe20004704670 */
[----:B------:R-:W-:-:S02]  /*b1a0*/  WARPGROUP.DEPBAR.LE gsb0, 0x0 ;  /* 0x00008000000079c5 */ /* 0x000fc40000010000 */
[----:B------:R-:W-:Y:S01]  /*b1b0*/  WARPGROUP.ARRIVE ;  /* 0x00000000000079c5 */ /* 0x000fe20000000000 */
[----:B------:R-:W-:Y:S01]  /*b1c0*/  VIADD R223, R5, 0xc ;  /* 0x0000000c05df7836 */ /* 0x000fe20000000000 */
[----:B------:R-:W-:Y:S01]  /*b1d0*/  FSEL R142, R142, -INF , !P5 ;  /* 0xff8000008e8e7808 */ /* 0x000fe20006800000 */
[--C-:B---3--:R-:W-:Y:S01]  /*b1e0*/  FFMA.FTZ R116, R116, UR5, -R138.reuse ;  /* 0x0000000574747c23 */ /* 0x108fe2000801088a */
[----:B------:R-:W-:Y:S01]  /*b1f0*/  FSEL R126, R143, -INF , !P4 ;  /* 0xff8000008f7e7808 */ /* 0x000fe20006000000 */
[----:B------:R-:W-:Y:S01]  /*b200*/  FFMA.FTZ R143, R132, UR5, -R138 ;  /* 0x00000005848f7c23 */ /* 0x000fe2000801088a */
[----:B------:R-:W-:Y:S01]  /*b210*/  HGMMA.64x128x16.F32.BF16 R24, gdesc[UR12], R24, gsb0 ;  /* 0x01e000000c1879f0 */ /* 0x000fe20008001818 */
[----:B------:R-:W3:Y:S01]  /*b220*/  SHFL.IDX PT, R144, R221, R223, 0x1f ;  /* 0x00001fdfdd907589 */ /* 0x000ee200000e0000 */
[--C-:B-1----:R-:W-:Y:S01]  /*b230*/  FFMA.FTZ R138, R136, UR5, -R131.reuse ;  /* 0x00000005888a7c23 */ /* 0x102fe20008010883 */
[----:B------:R-:W-:Y:S01]  /*b240*/  FFMA.FTZ R145, R145, UR5, -R131 ;  /* 0x0000000591917c23 */ /* 0x000fe20008010883 */
[----:B------:R-:W-:Y:S01]  /*b250*/  FSEL R124, R146, -INF , !P2 ;  /* 0xff800000927c7808 */ /* 0x000fe20005000000 */
[--C-:B------:R-:W-:Y:S01]  /*b260*/  FFMA.FTZ R131, R113, UR5, -R127.reuse ;  /* 0x0000000571837c23 */ /* 0x100fe2000801087f */
[----:B------:R-:W-:Y:S01]  /*b270*/  FFMA.FTZ R129, R142, UR5, -R127 ;  /* 0x000000058e817c23 */ /* 0x000fe2000801087f */
[----:B------:R-:W-:Y:S01]  /*b280*/  FFMA.FTZ R146, R117, UR5, -R134 ;  /* 0x0000000575927c23 */ /* 0x000fe20008010886 */
[----:B----4-:R-:W-:Y:S01]  /*b290*/  FSEL R120, R150, -INF , !P1 ;  /* 0xff80000096787808 */ /* 0x010fe20004800000 */
[----:B------:R-:W1:Y:S01]  /*b2a0*/  SHFL.IDX PT, R134, R221, R232, 0x1f ;  /* 0x00001fe8dd867589 */ /* 0x000e6200000e0000 */
[----:B------:R-:W-:Y:S01]  /*b2b0*/  VIADD R150, R5, 0x8 ;  /* 0x0000000805967836 */ /* 0x000fe20000000000 */
[----:B------:R-:W-:Y:S01]  /*b2c0*/  FSEL R122, R147, -INF , !P3 ;  /* 0xff800000937a7808 */ /* 0x000fe20005800000 */
[--C-:B------:R-:W-:Y:S01]  /*b2d0*/  FFMA.FTZ R117, R133, UR5, -R220.reuse ;  /* 0x0000000585757c23 */ /* 0x100fe200080108dc */
[----:B------:R-:W4:Y:S01]  /*b2e0*/  SHFL.IDX PT, R132, R221, R225, 0x1f ;  /* 0x00001fe1dd847589 */ /* 0x000f2200000e0000 */
[----:B------:R-:W-:Y:S01]  /*b2f0*/  FFMA.FTZ R133, R135, UR5, -R220 ;  /* 0x0000000587857c23 */ /* 0x000fe200080108dc */
[----:B------:R-:W-:Y:S01]  /*b300*/  FSEL R118, R151, -INF , !P0 ;  /* 0xff80000097767808 */ /* 0x000fe20004000000 */
[----:B------:R-:W-:-:S02]  /*b310*/  VIADD R151, R5, 0x4 ;  /* 0x0000000405977836 */ /* 0x000fc40000000000 */
[--C-:B--2---:R-:W-:Y:S01]  /*b320*/  FFMA.FTZ R125, R125, UR5, -R139.reuse ;  /* 0x000000057d7d7c23 */ /* 0x104fe2000801088b */
[----:B------:R-:W-:Y:S01]  /*b330*/  FFMA.FTZ R124, R124, UR5, -R139 ;  /* 0x000000057c7c7c23 */ /* 0x000fe2000801088b */
[----:B------:R-:W2:Y:S01]  /*b340*/  SHFL.IDX PT, R221, R221, R226, 0x1f ;  /* 0x00001fe2dddd7589 */ /* 0x000ea200000e0000 */
[----:B------:R-:W-:Y:S01]  /*b350*/  MUFU.EX2 R113, R146 ;  /* 0x0000009200717308 */ /* 0x000fe20000000800 */
[--C-:B---3--:R-:W-:Y:S01]  /*b360*/  FFMA.FTZ R127, R115, UR5, -R144.reuse ;  /* 0x00000005737f7c23 */ /* 0x108fe20008010890 */
[----:B------:R-:W-:-:S06]  /*b370*/  FFMA.FTZ R126, R126, UR5, -R144 ;  /* 0x000000057e7e7c23 */ /* 0x000fcc0008010890 */
[----:B------:R3:W-:Y:S01]  /*b380*/  MUFU.EX2 R115, R143 ;  /* 0x0000008f00737308 */ /* 0x0007e20000000800 */
[--C-:B-1----:R-:W-:Y:S01]  /*b390*/  FFMA.FTZ R123, R123, UR5, -R134.reuse ;  /* 0x000000057b7b7c23 */ /* 0x102fe20008010886 */
[----:B------:R-:W-:-:S06]  /*b3a0*/  FFMA.FTZ R122, R122, UR5, -R134 ;  /* 0x000000057a7a7c23 */ /* 0x000fcc0008010886 */
[----:B------:R-:W1:Y:S01]  /*b3b0*/  MUFU.EX2 R114, R114 ;  /* 0x0000007200727308 */ /* 0x000e620000000800 */
[--C-:B----4-:R-:W-:Y:S01]  /*b3c0*/  FFMA.FTZ R121, R121, UR5, -R132.reuse ;  /* 0x0000000579797c23 */ /* 0x110fe20008010884 */
[----:B------:R-:W-:Y:S01]  /*b3d0*/  FFMA.FTZ R120, R120, UR5, -R132 ;  /* 0x0000000578787c23 */ /* 0x000fe20008010884 */
[----:B--2---:R-:W-:-:S05]  /*b3e0*/  FFMA.FTZ R119, R119, UR5, -R221 ;  /* 0x0000000577777c23 */ /* 0x004fca00080108dd */
[----:B------:R-:W2:Y:S01]  /*b3f0*/  MUFU.EX2 R117, R117 ;  /* 0x0000007500757308 */ /* 0x000ea20000000800 */
[----:B------:R-:W-:-:S07]  /*b400*/  FFMA.FTZ R118, R118, UR5, -R221 ;  /* 0x0000000576767c23 */ /* 0x000fce00080108dd */
        /* <DEDUP_REMOVED lines=9> */
[----:B------:R-:W5:Y:S04]  /*b4a0*/  LDS R224, [R224+0x400] ;  /* 0x00040000e0e07984 */ /* 0x000f680000000800 */
[----:B------:R-:W-:Y:S04]  /*b4b0*/  LDS R217, [R217+0x400] ;  /* 0x00040000d9d97984 */ /* 0x000fe80000000800 */
[----:B------:R-:W-:Y:S04]  /*b4c0*/  LDS R216, [R216+0x400] ;  /* 0x00040000d8d87984 */ /* 0x000fe80000000800 */
[----:B----4-:R-:W4:Y:S04]  /*b4d0*/  SHFL.IDX PT, R144, R219, R223, 0x1f ;  /* 0x00001fdfdb907589 */ /* 0x010f2800000e0000 */
[----:B-----5:R-:W5:Y:S04]  /*b4e0*/  SHFL.IDX PT, R135, R224, R150, 0x1f ;  /* 0x00001f96e0877589 */ /* 0x020f6800000e0000 */
[----:B------:R-:W-:Y:S04]  /*b4f0*/  SHFL.IDX PT, R134, R224, R218, 0x1f ;  /* 0x00001fdae0867589 */ /* 0x000fe800000e0000 */
[----:B---3--:R-:W3:Y:S04]  /*b500*/  SHFL.IDX PT, R143, R219, R232, 0x1f ;  /* 0x00001fe8db8f7589 */ /* 0x008ee800000e0000 */
[----:B------:R-:W1:Y:S04]  /*b510*/  SHFL.IDX PT, R128, R224, R5, 0x1f ;  /* 0x00001f05e0807589 */ /* 0x000e6800000e0000 */
[----:B------:R-:W2:Y:S01]  /*b520*/  SHFL.IDX PT, R130, R224, R151, 0x1f ;  /* 0x00001f97e0827589 */ /* 0x000ea200000e0000 */
[--C-:B----4-:R-:W-:Y:S01]  /*b530*/  FADD.FTZ R45, R45, -R144.reuse ;  /* 0x800000902d2d7221 */ /* 0x110fe20000010000 */
[----:B------:R-:W-:-:S02]  /*b540*/  FADD.FTZ R47, R47, -R144 ;  /* 0x800000902f2f7221 */ /* 0x000fc40000010000 */
[----:B------:R-:W4:Y:S01]  /*b550*/  SHFL.IDX PT, R136, R224, R223, 0x1f ;  /* 0x00001fdfe0887589 */ /* 0x000f2200000e0000 */
[----:B-----5:R-:W-:-:S03]  /*b560*/  FADD.FTZ R132, R28, -R135 ;  /* 0x800000871c847221 */ /* 0x020fc60000010000 */
[----:B------:R-:W5:Y:S01]  /*b570*/  SHFL.IDX PT, R144, R217, R150, 0x1f ;  /* 0x00001f96d9907589 */ /* 0x000f6200000e0000 */
[----:B------:R1:W-:Y:S03]  /*b580*/  MUFU.EX2 R28, R133 ;  /* 0x00000085001c7308 */ /* 0x0003e60000000800 */
[----:B------:R-:W5:Y:S01]  /*b590*/  SHFL.IDX PT, R137, R224, R232, 0x1f ;  /* 0x00001fe8e0897589 */ /* 0x000f6200000e0000 */
[--C-:B---3--:R-:W-:Y:S01]  /*b5a0*/  FADD.FTZ R49, R49, -R143.reuse ;  /* 0x8000008f31317221 */ /* 0x108fe20000010000 */
[----:B------:R-:W-:Y:S02]  /*b5b0*/  FADD.FTZ R51, R51, -R143 ;  /* 0x8000008f33337221 */ /* 0x000fe40000010000 */
[----:B------:R-:W3:Y:S01]  /*b5c0*/  SHFL.IDX PT, R139, R224, R225, 0x1f ;  /* 0x00001fe1e08b7589 */ /* 0x000ee200000e0000 */
[----:B-1----:R-:W-:Y:S01]  /*b5d0*/  FADD.FTZ R133, R32, -R134 ;  /* 0x8000008620857221 */ /* 0x002fe20000010000 */
[----:B------:R-:W-:-:S02]  /*b5e0*/  FADD.FTZ R24, R24, -R128 ;  /* 0x8000008018187221 */ /* 0x000fc40000010000 */
[----:B------:R-:W1:Y:S01]  /*b5f0*/  SHFL.IDX PT, R32, R219, R218, 0x1f ;  /* 0x00001fdadb207589 */ /* 0x000e6200000e0000 */
[----:B------:R-:W-:Y:S01]  /*b600*/  FADD.FTZ R26, R26, -R128 ;  /* 0x800000801a1a7221 */ /* 0x000fe20000010000 */
[--C-:B--2---:R-:W-:Y:S01]  /*b610*/  FADD.FTZ R128, R25, -R130.reuse ;  /* 0x8000008219807221 */ /* 0x104fe20000010000 */
[----:B------:R-:W-:Y:S01]  /*b620*/  FADD.FTZ R130, R27, -R130 ;  /* 0x800000821b827221 */ /* 0x000fe20000010000 */
[----:B------:R-:W-:Y:S01]  /*b630*/  SHFL.IDX PT, R143, R217, R218, 0x1f ;  /* 0x00001fdad98f7589 */ /* 0x000fe200000e0000 */
[----:B------:R-:W-:Y:S01]  /*b640*/  FADD.FTZ R25, R30, -R135 ;  /* 0x800000871e197221 */ /* 0x000fe20000010000 */
[----:B------:R-:W-:Y:S01]  /*b650*/  FADD.FTZ R134, R34, -R134 ;  /* 0x8000008622867221 */ /* 0x000fe20000010000 */
[----:B------:R-:W-:Y:S01]  /*b660*/  MUFU.EX2 R30, R145 ;  /* 0x00000091001e7308 */ /* 0x000fe20000000800 */
[--C-:B----4-:R-:W-:Y:S01]  /*b670*/  FADD.FTZ R135, R29, -R136.reuse ;  /* 0x800000881d877221 */ /* 0x110fe20000010000 */
[----:B------:R-:W-:Y:S01]  /*b680*/  FADD.FTZ R27, R31, -R136 ;  /* 0x800000881f1b7221 */ /* 0x000fe20000010000 */
[----:B------:R-:W2:Y:S01]  /*b690*/  SHFL.IDX PT, R149, R224, R226, 0x1f ;  /* 0x00001fe2e0957589 */ /* 0x000ea200000e0000 */
[--C-:B-----5:R-:W-:Y:S01]  /*b6a0*/  FADD.FTZ R60, R60, -R144.reuse ;  /* 0x800000903c3c7221 */ /* 0x120fe20000010000 */
[----:B------:R-:W-:-:S02]  /*b6b0*/  FADD.FTZ R62, R62, -R144 ;  /* 0x800000903e3e7221 */ /* 0x000fc40000010000 */
[----:B------:R-:W4:Y:S01]  /*b6c0*/  SHFL.IDX PT, R142, R219, R225, 0x1f ;  /* 0x00001fe1db8e7589 */ /* 0x000f2200000e0000 */
[----:B------:R5:W4:Y:S01]  /*b6d0*/  MUFU.EX2 R29, R138 ;  /* 0x0000008a001d7308 */ /* 0x000b220000000800 */
[--C-:B------:R-:W-:Y:S01]  /*b6e0*/  FADD.FTZ R136, R33, -R137.reuse ;  /* 0x8000008921887221 */ /* 0x100fe20000010000 */
[----:B------:R-:W-:Y:S01]  /*b6f0*/  FADD.FTZ R137, R35, -R137 ;  /* 0x8000008923897221 */ /* 0x000fe20000010000 */
[----:B------:R2:W-:Y:S01]  /*b700*/  SHFL.IDX PT, R144, R216, R218, 0x1f ;  /* 0x00001fdad8907589 */ /* 0x0005e200000e0000 */
[----:B---3--:R-:W-:-:S03]  /*b710*/  FADD.FTZ R38, R38, -R139 ;  /* 0x8000008b26267221 */ /* 0x008fc60000010000 */
[----:B------:R-:W3:Y:S01]  /*b720*/  SHFL.IDX PT, R33, R219, R226, 0x1f ;  /* 0x00001fe2db217589 */ /* 0x000ee200000e0000 */
[----:B------:R-:W3:Y:S01]  /*b730*/  MUFU.EX2 R31, R141 ;  /* 0x0000008d001f7308 */ /* 0x000ee20000000800 */
[----:B-----5:R-:W-:Y:S01]  /*b740*/  FADD.FTZ R138, R36, -R139 ;  /* 0x8000008b248a7221 */ /* 0x020fe20000010000 */
[--C-:B-1----:R-:W-:Y:S01]  /*b750*/  FADD.FTZ R48, R48, -R32.reuse ;  /* 0x8000002030307221 */ /* 0x102fe20000010000 */
[----:B------:R-:W1:Y:S01]  /*b760*/  SHFL.IDX PT, R148, R219, R5, 0x1f ;  /* 0x00001f05db947589 */ /* 0x000e6200000e0000 */
[----:B------:R-:W-:-:S03]  /*b770*/  FADD.FTZ R50, R50, -R32 ;  /* 0x8000002032327221 */ /* 0x000fc60000010000 */
[----:B------:R-:W-:Y:S01]  /*b780*/  SHFL.IDX PT, R147, R219, R151, 0x1f ;  /* 0x00001f97db937589 */ /* 0x000fe200000e0000 */
[----:B------:R-:W5:Y:S03]  /*b790*/  MUFU.EX2 R32, R140 ;  /* 0x0000008c00207308 */ /* 0x000f660000000800 */
[----:B------:R-:W5:Y:S01]  /*b7a0*/  SHFL.IDX PT, R146, R219, R150, 0x1f ;  /* 0x00001f96db927589 */ /* 0x000f6200000e0000 */
[--C-:B--2---:R-:W-:Y:S01]  /*b7b0*/  FADD.FTZ R139, R37, -R149.reuse ;  /* 0x80000095258b7221 */ /* 0x104fe20000010000 */
[----:B------:R-:W-:Y:S01]  /*b7c0*/  FADD.FTZ R39, R39, -R149 ;  /* 0x8000009527277221 */ /* 0x000fe20000010000 */
[----:B------:R-:W-:Y:S01]  /*b7d0*/  FMUL.FTZ R26, R9, R26 ;  /* 0x0000001a091a7220 */ /* 0x000fe20000410000 */
[----:B------:R-:W2:Y:S01]  /*b7e0*/  LDL R218, [R1+0x1c] ;  /* 0x00001c0001da7983 */ /* 0x000ea20000100800 */
[--C-:B----4-:R-:W-:Y:S01]  /*b7f0*/  FADD.FTZ R52, R52, -R142.reuse ;  /* 0x8000008e34347221 */ /* 0x110fe20000010000 */
[----:B------:R-:W-:Y:S01]  /*b800*/  FADD.FTZ R54, R54, -R142 ;  /* 0x8000008e36367221 */ /* 0x000fe20000010000 */
[----:B------:R-:W-:Y:S01]  /*b810*/  MUFU.EX2 R124, R124 ;  /* 0x0000007c007c7308 */ /* 0x000fe20000000800 */
[----:B------:R-:W4:Y:S01]  /*b820*/  SHFL.IDX PT, R34, R217, R5, 0x1f ;  /* 0x00001f05d9227589 */ /* 0x000f2200000e0000 */
[--C-:B------:R-:W-:Y:S01]  /*b830*/  FADD.FTZ R64, R64, -R143.reuse ;  /* 0x8000008f40407221 */ /* 0x100fe20000010000 */
[----:B------:R-:W-:Y:S01]  /*b840*/  FADD.FTZ R66, R66, -R143 ;  /* 0x8000008f42427221 */ /* 0x000fe20000010000 */
[--C-:B---3--:R-:W-:Y:S01]  /*b850*/  FADD.FTZ R53, R53, -R33.reuse ;  /* 0x8000002135357221 */ /* 0x108fe20000010000 */
[----:B------:R-:W-:Y:S01]  /*b860*/  FADD.FTZ R55, R55, -R33 ;  /* 0x8000002137377221 */ /* 0x000fe20000010000 */
[----:B------:R-:W3:Y:S02]  /*b870*/  SHFL.IDX PT, R35, R217, R151, 0x1f ;  /* 0x00001f97d9237589 */ /* 0x000ee400000e0000 */
[----:B------:R5:W-:Y:S01]  /*b880*/  MUFU.EX2 R33, R131 ;  /* 0x0000008300217308 */ /* 0x000be20000000800 */
[--C-:B-1----:R-:W-:Y:S01]  /*b890*/  FADD.FTZ R40, R40, -R148.reuse ;  /* 0x8000009428287221 */ /* 0x102fe20000010000 */
[----:B------:R-:W-:Y:S01]  /*b8a0*/  FADD.FTZ R42, R42, -R148 ;  /* 0x800000942a2a7221 */ /* 0x000fe20000010000 */
[----:B------:R-:W1:Y:S04]  /*b8b0*/  SHFL.IDX PT, R36, R217, R223, 0x1f ;  /* 0x00001fdfd9247589 */ /* 0x000e6800000e0000 */
[----:B------:R-:W-:Y:S01]  /*b8c0*/  SHFL.IDX PT, R145, R216, R150, 0x1f ;  /* 0x00001f96d8917589 */ /* 0x000fe200000e0000 */
[----:B------:R-:W-:Y:S01]  /*b8d0*/  FMUL.FTZ R25, R12, R25 ;  /* 0x000000190c197220 */ /* 0x000fe20000410000 */
[----:B------:R-:W-:Y:S01]  /*b8e0*/  MUFU.EX2 R123, R123 ;  /* 0x0000007b007b7308 */ /* 0x000fe20000000800 */
[----:B------:R-:W-:Y:S01]  /*b8f0*/  FMUL.FTZ R38, R19, R38 ;  /* 0x0000002613267220 */ /* 0x000fe20000410000 */
[----:B-----5:R-:W5:Y:S01]  /*b900*/  SHFL.IDX PT, R131, R217, R232, 0x1f ;  /* 0x00001fe8d9837589 */ /* 0x020f6200000e0000 */
[----:B------:R-:W-:Y:S01]  /*b910*/  FMUL.FTZ R60, R107, R60 ;  /* 0x0000003c6b3c7220 */ /* 0x000fe20000410000 */
[--C-:B------:R-:W-:Y:S01]  /*b920*/  FADD.FTZ R44, R44, -R146.reuse ;  /* 0x800000922c2c7221 */ /* 0x100fe20000010000 */
[----:B------:R-:W-:Y:S01]  /*b930*/  FADD.FTZ R46, R46, -R146 ;  /* 0x800000922e2e7221 */ /* 0x000fe20000010000 */
[----:B------:R-:W-:Y:S01]  /*b940*/  SHFL.IDX PT, R37, R217, R225, 0x1f ;  /* 0x00001fe1d9257589 */ /* 0x000fe200000e0000 */
[--C-:B------:R-:W-:Y:S01]  /*b950*/  FADD.FTZ R41, R41, -R147.reuse ;  /* 0x8000009329297221 */ /* 0x100fe20000010000 */
[--C-:B----4-:R-:W-:Y:S01]  /*b960*/  FADD.FTZ R56, R56, -R34.reuse ;  /* 0x8000002238387221 */ /* 0x110fe20000010000 */
[----:B------:R-:W-:Y:S01]  /*b970*/  FADD.FTZ R58, R58, -R34 ;  /* 0x800000223a3a7221 */ /* 0x000fe20000010000 */
[----:B------:R-:W-:Y:S01]  /*b980*/  SHFL.IDX PT, R142, R217, R226, 0x1f ;  /* 0x00001fe2d98e7589 */ /* 0x000fe200000e0000 */
[----:B------:R4:W-:Y:S01]  /*b990*/  MUFU.EX2 R34, R129 ;  /* 0x0000008100227308 */ /* 0x0009e20000000800 */
[----:B------:R-:W-:-:S02]  /*b9a0*/  FADD.FTZ R43, R43, -R147 ;  /* 0x800000932b2b7221 */ /* 0x000fc40000010000 */
[----:B------:R-:W4:Y:S01]  /*b9b0*/  SHFL.IDX PT, R217, R216, R226, 0x1f ;  /* 0x00001fe2d8d97589 */ /* 0x000f2200000e0000 */
[--C-:B---3--:R-:W-:Y:S01]  /*b9c0*/  FADD.FTZ R57, R57, -R35.reuse ;  /* 0x8000002339397221 */ /* 0x108fe20000010000 */
[----:B------:R-:W-:Y:S02]  /*b9d0*/  FADD.FTZ R59, R59, -R35 ;  /* 0x800000233b3b7221 */ /* 0x000fe40000010000 */
[----:B------:R-:W3:Y:S01]  /*b9e0*/  SHFL.IDX PT, R140, R216, R5, 0x1f ;  /* 0x00001f05d88c7589 */ /* 0x000ee200000e0000 */
[--C-:B-1----:R-:W-:Y:S01]  /*b9f0*/  FADD.FTZ R61, R61, -R36.reuse ;  /* 0x800000243d3d7221 */ /* 0x102fe20000010000 */
[----:B------:R-:W-:Y:S01]  /*ba00*/  FADD.FTZ R63, R63, -R36 ;  /* 0x800000243f3f7221 */ /* 0x000fe20000010000 */
[----:B------:R3:W1:Y:S01]  /*ba10*/  MUFU.EX2 R35, R127 ;  /* 0x0000007f00237308 */ /* 0x0006620000000800 */
[----:B------:R-:W1:Y:S04]  /*ba20*/  SHFL.IDX PT, R141, R216, R151, 0x1f ;  /* 0x00001f97d88d7589 */ /* 0x000e6800000e0000 */
[----:B------:R-:W1:Y:S04]  /*ba30*/  SHFL.IDX PT, R149, R216, R232, 0x1f ;  /* 0x00001fe8d8957589 */ /* 0x000e6800000e0000 */
[----:B------:R-:W1:Y:S04]  /*ba40*/  SHFL.IDX PT, R151, R216, R225, 0x1f ;  /* 0x00001fe1d8977589 */ /* 0x000e6800000e0000 */
[----:B------:R3:W1:Y:S01]  /*ba50*/  SHFL.IDX PT, R148, R216, R223, 0x1f ;  /* 0x00001fdfd8947589 */ /* 0x00066200000e0000 */
[--C-:B-----5:R-:W-:Y:S01]  /*ba60*/  FADD.FTZ R65, R65, -R131.reuse ;  /* 0x8000008341417221 */ /* 0x120fe20000010000 */
[----:B----4-:R-:W-:Y:S01]  /*ba70*/  FADD.FTZ R129, R67, -R131 ;  /* 0x8000008343817221 */ /* 0x010fe20000010000 */
[----:B---3--:R-:W-:Y:S01]  /*ba80*/  FADD.FTZ R216, R85, -R217 ;  /* 0x800000d955d87221 */ /* 0x008fe20000010000 */
[----:B------:R-:W-:Y:S01]  /*ba90*/  FMUL.FTZ R85, R11, R130 ;  /* 0x000000820b557220 */ /* 0x000fe20000410000 */
[----:B------:R-:W3:Y:S01]  /*baa0*/  MUFU.EX2 R36, R126 ;  /* 0x0000007e00247308 */ /* 0x000ee20000000800 */
[--C-:B------:R-:W-:Y:S01]  /*bab0*/  FADD.FTZ R131, R68, -R37.reuse ;  /* 0x8000002544837221 */ /* 0x100fe20000010000 */
[----:B------:R-:W-:-:S02]  /*bac0*/  FADD.FTZ R67, R70, -R37 ;  /* 0x8000002546437221 */ /* 0x000fc40000010000 */
[----:B------:R-:W-:Y:S01]  /*bad0*/  F2FP.BF16.F32.PACK_AB R85, R85, R26 ;  /* 0x0000001a5555723e */ /* 0x000fe200000010ff */
[----:B------:R-:W-:Y:S01]  /*bae0*/  FMUL.FTZ R26, R14, R27 ;  /* 0x0000001b0e1a7220 */ /* 0x000fe20000410000 */
[----:B------:R-:W-:Y:S02]  /*baf0*/  FADD.FTZ R143, R80, -R144 ;  /* 0x80000090508f7221 */ /* 0x000fe40000010000 */
[----:B------:R4:W5:Y:S01]  /*bb00*/  MUFU.EX2 R37, R125 ;  /* 0x0000007d00257308 */ /* 0x0009620000000800 */
[----:B------:R-:W-:Y:S01]  /*bb10*/  FADD.FTZ R217, R87, -R217 ;  /* 0x800000d957d97221 */ /* 0x000fe20000010000 */
[----:B------:R-:W-:Y:S01]  /*bb20*/  FMUL.FTZ R80, R15, R133 ;  /* 0x000000850f507220 */ /* 0x000fe20000410000 */
[----:B------:R-:W-:Y:S01]  /*bb30*/  FMUL.FTZ R27, R16, R136 ;  /* 0x00000088101b7220 */ /* 0x000fe20000410000 */
[----:B------:R-:W-:-:S04]  /*bb40*/  F2FP.BF16.F32.PACK_AB R87, R26, R25 ;  /* 0x000000191a57723e */ /* 0x000fc800000010ff */
[----:B------:R-:W5:Y:S01]  /*bb50*/  MUFU.EX2 R122, R122 ;  /* 0x0000007a007a7308 */ /* 0x000f620000000800 */
[----:B------:R-:W-:Y:S01]  /*bb60*/  FMUL.FTZ R25, R114, R65 ;  /* 0x0000004172197220 */ /* 0x000fe20000410000 */
[----:B------:R-:W-:Y:S01]  /*bb70*/  FADD.FTZ R70, R69, -R142 ;  /* 0x8000008e45467221 */ /* 0x000fe20000010000 */
[----:B------:R-:W-:-:S05]  /*bb80*/  FADD.FTZ R127, R72, -R140 ;  /* 0x8000008c487f7221 */ /* 0x000fca0000010000 */
[----:B------:R-:W5:Y:S01]  /*bb90*/  MUFU.EX2 R121, R121 ;  /* 0x0000007900797308 */ /* 0x000f620000000800 */
[----:B----4-:R-:W-:Y:S01]  /*bba0*/  FADD.FTZ R125, R74, -R140 ;  /* 0x8000008c4a7d7221 */ /* 0x010fe20000010000 */
[----:B------:R-:W-:Y:S01]  /*bbb0*/  FMUL.FTZ R39, R23, R39 ;  /* 0x0000002717277220 */ /* 0x000fe20000410000 */
[----:B------:R-:W-:-:S05]  /*bbc0*/  FMUL.FTZ R61, R108, R61 ;  /* 0x0000003d6c3d7220 */ /* 0x000fca0000410000 */
[----:B------:R-:W4:Y:S01]  /*bbd0*/  MUFU.EX2 R120, R120 ;  /* 0x0000007800787308 */ /* 0x000f220000000800 */
[----:B------:R-:W-:Y:S01]  /*bbe0*/  FMUL.FTZ R64, R111, R64 ;  /* 0x000000406f407220 */ /* 0x000fe20000410000 */
[----:B------:R-:W-:Y:S01]  /*bbf0*/  FMUL.FTZ R65, R112, R66 ;  /* 0x0000004270417220 */ /* 0x000fe20000410000 */
[----:B------:R-:W-:-:S05]  /*bc00*/  FMUL.FTZ R26, R113, R129 ;  /* 0x00000081711a7220 */ /* 0x000fca0000410000 */
[----:B------:R-:W4:Y:S01]  /*bc10*/  MUFU.EX2 R119, R119 ;  /* 0x0000007700777308 */ /* 0x000f220000000800 */
[----:B-1----:R-:W-:-:S07]  /*bc20*/  FADD.FTZ R140, R73, -R141 ;  /* 0x8000008d498c7221 */ /* 0x002fce0000010000 */
[----:B------:R-:W1:Y:S01]  /*bc30*/  MUFU.EX2 R118, R118 ;  /* 0x0000007600767308 */ /* 0x000e620000000800 */
[----:B------:R-:W-:Y:S01]  /*bc40*/  FADD.FTZ R141, R75, -R141 ;  /* 0x8000008d4b8d7221 */ /* 0x000fe20000010000 */
[----:B------:R-:W-:Y:S01]  /*bc50*/  FADD.FTZ R146, R81, -R149 ;  /* 0x8000009551927221 */ /* 0x000fe20000010000 */
[----:B------:R-:W-:Y:S01]  /*bc60*/  FADD.FTZ R150, R84, -R151 ;  /* 0x8000009754967221 */ /* 0x000fe20000010000 */
[----:B------:R-:W-:Y:S01]  /*bc70*/  F2FP.BF16.F32.PACK_AB R80, R27, R80 ;  /* 0x000000501b50723e */ /* 0x000fe200000010ff */
[----:B------:R-:W-:Y:S01]  /*bc80*/  FADD.FTZ R149, R83, -R149 ;  /* 0x8000009553957221 */ /* 0x000fe20000010000 */
[----:B------:R-:W-:Y:S01]  /*bc90*/  FADD.FTZ R151, R86, -R151 ;  /* 0x8000009756977221 */ /* 0x000fe20000010000 */
        /* <DEDUP_REMOVED lines=11> */
[----:B------:R-:W-:Y:S01]  /*bd50*/  FMUL.FTZ R63, R110, R63 ;  /* 0x0000003f6e3f7220 */ /* 0x000fe20000410000 */
[----:B------:R-:W-:Y:S01]  /*bd60*/  F2FP.BF16.F32.PACK_AB R70, R61, R60 ;  /* 0x0000003c3d46723e */ /* 0x000fe200000010ff */
[--C-:B------:R-:W-:Y:S01]  /*bd70*/  FADD.FTZ R142, R76, -R145.reuse ;  /* 0x800000914c8e7221 */ /* 0x100fe20000010000 */
[----:B------:R-:W-:Y:S01]  /*bd80*/  F2FP.BF16.F32.PACK_AB R64, R25, R64 ;  /* 0x000000401940723e */ /* 0x000fe200000010ff */
[--C-:B------:R-:W-:Y:S01]  /*bd90*/  FADD.FTZ R147, R77, -R148.reuse ;  /* 0x800000944d937221 */ /* 0x100fe20000010000 */
        /* <DEDUP_REMOVED lines=41> */
[----:B---3--:R-:W-:Y:S01]  /*c030*/  FMUL.FTZ R148, R36, R148 ;  /* 0x0000009424947220 */ /* 0x008fe20000410000 */
        /* <DEDUP_REMOVED lines=15> */
[----:B-1----:R-:W-:Y:S01]  /*c130*/  FMUL.FTZ R38, R118, R217 ;  /* 0x000000d976267220 */ /* 0x002fe20000410000 */
[----:B------:R-:W-:Y:S01]  /*c140*/  F2FP.BF16.F32.PACK_AB R72, R49, R48 ;  /* 0x000000303148723e */ /* 0x000fe200000010ff */
[----:B------:R-:W-:Y:S01]  /*c150*/  UMOV UR6, UR8 ;  /* 0x0000000800067c82 */ /* 0x000fe20008000000 */
[----:B------:R-:W-:Y:S01]  /*c160*/  F2FP.BF16.F32.PACK_AB R73, R51, R50 ;  /* 0x000000323349723e */ /* 0x000fe200000010ff */
[----:B------:R-:W-:Y:S01]  /*c170*/  UMOV UR7, 0x40000040 ;  /* 0x4000004000077882 */ /* 0x000fe20000000000 */
[----:B------:R-:W-:Y:S01]  /*c180*/  F2FP.BF16.F32.PACK_AB R74, R53, R52 ;  /* 0x00000034354a723e */ /* 0x000fe200000010ff */
[----:B------:R-:W-:Y:S01]  /*c190*/  UIADD3 UR4, UR8, 0x80, URZ ;  /* 0x0000008008047890 */ /* 0x000fe2000fffe03f */
[----:B------:R-:W-:Y:S01]  /*c1a0*/  F2FP.BF16.F32.PACK_AB R75, R55, R54 ;  /* 0x00000036374b723e */ /* 0x000fe200000010ff */
[----:B------:R-:W3:Y:S01]  /*c1b0*/  LDL R40, [R1+0x20] ;  /* 0x0000200001287983 */ /* 0x000ee20000100800 */
        /* <DEDUP_REMOVED lines=23> */
[----:B------:R-:W-:Y:S01]  /*c330*/  UMOV UR6, UR4 ;  /* 0x0000000400067c82 */ /* 0x000fe20008000000 */
        /* <DEDUP_REMOVED lines=68> */
[----:B------:R-:W-:Y:S01]  /*c780*/  R2UR UR4, R222 ;  /* 0x00000000de0472ca */ /* 0x000fe200000e0000 */
[----:B---3--:R-:W-:-:S05]  /*c790*/  IMAD R9, R0, 0x800, R40 ;  /* 0x0000080000097824 */ /* 0x008fca00078e0228 */
[----:B------:R-:W-:-:S07]  /*c7a0*/  R2UR UR9, R9 ;  /* 0x00000000090972ca */ /* 0x000fce00000e0000 */
[----:B------:R-:W-:-:S04]  /*c7b0*/  USHF.R.U32.HI UR4, URZ, 0x4, UR4 ;  /* 0x000000043f047899 */ /* 0x000fc80008011604 */
[----:B------:R-:W-:Y:S01]  /*c7c0*/  ULOP3.LUT UR10, UR4, 0x3fff, URZ, 0xc0, !UPT ;  /* 0x00003fff040a7892 */ /* 0x000fe2000f8ec03f */
[----:B------:R-:W-:Y:S02]  /*c7d0*/  UMOV UR5, 0x40000040 ;  /* 0x4000004000057882 */ /* 0x000fe40000000000 */
[----:B------:R-:W-:Y:S01]  /*c7e0*/  UMOV UR4, UR9 ;  /* 0x0000000900047c82 */ /* 0x000fe20008000000 */
        /* <DEDUP_REMOVED lines=60> */
.L_x_1088:
        /* <DEDUP_REMOVED lines=70> */
.L_x_1089:
[----:B------:R-:W-:Y:S01]  /*d010*/  UIADD3 UR38, UR38, 0x1, URZ ;  /* 0x0000000126267890 */ /* 0x000fe2000fffe03f */
[----:B------:R-:W-:Y:S02]  /*d020*/  VIADD R7, R7, 0x30c20 ;  /* 0x00030c2007077836 */ /* 0x000fe40000000000 */
[----:B------:R-:W-:Y:S01]  /*d030*/  VIADD R0, R0, 0x1 ;  /* 0x0000000100007836 */ /* 0x000fe20000000000 */
[----:B------:R-:W-:Y:S02]  /*d040*/  UISETP.GE.AND UP0, UPT, UR38, UR37, UPT ;  /* 0x000000252600728c */ /* 0x000fe4000bf06270 */
[----:B------:R-:W-:Y:S02]  /*d050*/  PRMT R7, RZ, 0x654, R7 ;  /* 0x00000654ff077816 */ /* 0x000fe40000000007 */
[C---:B------:R-:W-:Y:S02]  /*d060*/  ISETP.NE.AND P0, PT, R0.reuse, 0x2, PT ;  /* 0x000000020000780c */ /* 0x040fe40003f05270 */
[----:B------:R-:W-:Y:S01]  /*d070*/  PLOP3.LUT P1, PT, PT, PT, UP0, 0x80, 0x0 ;  /* 0x000000000000781c */ /* 0x000fe20003f2f008 */
[----:B------:R1:W-:Y:S01]  /*d080*/  SYNCS.ARRIVE.TRANS64.RED.A1T0 RZ, [R7+URZ], RZ ;  /* 0x000000ff07ff79a7 */ /* 0x0003e2000810043f */
[----:B------:R-:W-:-:S02]  /*d090*/  SEL R0, R0, RZ, P0 ;  /* 0x000000ff00007207 */ /* 0x000fc40000000000 */
[----:B-1----:R-:W-:-:S04]  /*d0a0*/  SEL R7, RZ, 0x1, P0 ;  /* 0x00000001ff077807 */ /* 0x002fc80000000000 */
[----:B------:R-:W-:-:S05]  /*d0b0*/  LOP3.LUT R4, R4, R7, RZ, 0x3c, !PT ;  /* 0x0000000704047212 */ /* 0x000fca00078e3cff */
[----:B------:R-:W-:Y:S05]  /*d0c0*/  @!P1 BRA `(.L_x_1090) ;  /* 0xffffffc4001c9947 */ /* 0x000fea000383ffff */
.L_x_1079:
        /* <DEDUP_REMOVED lines=34> */
.L_x_1047:
[----:B------:R-:W-:Y:S05]  /*d2f0*/  @P0 BRA `(.L_x_1091) ;  /* 0x0000000800d40947 */ /* 0x000fea0003800000 */
[----:B------:R-:W1:Y:S01]  /*d300*/  S2R R3, SR_CgaCtaId ;  /* 0x0000000000037919 */ /* 0x000e620000008800 */
[----:B------:R-:W-:-:S04]  /*d310*/  MOV R0, 0x400 ;  /* 0x0000040000007802 */ /* 0x000fc80000000f00 */
[----:B-1----:R-:W-:-:S04]  /*d320*/  LEA R17, R3, R0, 0x18 ;  /* 0x0000000003117211 */ /* 0x002fc800078ec0ff */
[----:B------:R-:W-:-:S13]  /*d330*/  LOP3.LUT P0, RZ, R17, 0x3ff, RZ, 0xc0, !PT ;  /* 0x000003ff11ff7812 */ /* 0x000fda000780c0ff */
[----:B------:R-:W-:Y:S05]  /*d340*/  @!P0 BRA `(.L_x_1092) ;  /* 0x0000000000408947 */ /* 0x000fea0003800000 */
[----:B------:R-:W-:Y:S01]  /*d350*/  MOV R0, 0x0 ;  /* 0x0000000000007802 */ /* 0x000fe20000000f00 */
[----:B------:R-:W-:Y:S01]  /*d360*/  ULDC.64 UR4, c[0x4][0x80] ;  /* 0x0100200000047ab9 */ /* 0x000fe20000000a00 */
[----:B------:R-:W-:Y:S01]  /*d370*/  ULDC.64 UR6, c[0x4][0x88] ;  /* 0x0100220000067ab9 */ /* 0x000fe20000000a00 */
[----:B------:R-:W-:Y:S01]  /*d380*/  IMAD.U32 R4, RZ, RZ, UR4 ;  /* 0x00000004ff047e24 */ /* 0x000fe2000f8e00ff */
[----:B--2---:R1:W2:Y:S01]  /*d390*/  LDC.64 R2, c[0x4][R0] ;  /* 0x0100000000027b82 */ /* 0x0042a20000000a00 */
        /* <DEDUP_REMOVED lines=11> */
.L_x_1092:
[----:B------:R-:W-:-:S05]  /*d450*/  VIADD R16, R17, 0x4000 ;  /* 0x0000400011107836 */ /* 0x000fca0000000000 */
        /* <DEDUP_REMOVED lines=18> */
.L_x_1093:
        /* <DEDUP_REMOVED lines=18> */
.L_x_1094:
        /* <DEDUP_REMOVED lines=18> */
.L_x_1095:
[----:B------:R-:W1:Y:S01]  /*d7c0*/  S2R R0, SR_TID.X ;  /* 0x0000000000007919 */ /* 0x000e620000002100 */
[----:B------:R-:W-:Y:S02]  /*d7d0*/  F2FP.BF16.F32.PACK_AB R184, R185, R184 ;  /* 0x000000b8b9b8723e */ /* 0x000fe400000010ff */
[----:B------:R-:W-:Y:S01]  /*d7e0*/  F2FP.BF16.F32.PACK_AB R185, R187, R186 ;  /* 0x000000babbb9723e */ /* 0x000fe200000010ff */
[----:B------:R-:W-:Y:S01]  /*d7f0*/  BAR.SYNC.DEFER_BLOCKING 0x1, 0x100 ;  /* 0x0044000000007b1d */ /* 0x000fe20000010000 */
        /* <DEDUP_REMOVED lines=14> */
[----:B-1----:R-:W-:Y:S01]  /*d8e0*/  VIADD R7, R0, 0xffffff80 ;  /* 0xffffff8000077836 */ /* 0x002fe20000000000 */
[----:B------:R-:W-:Y:S02]  /*d8f0*/  F2FP.BF16.F32.PACK_AB R211, R215, R214 ;  /* 0x000000d6d7d3723e */ /* 0x000fe400000010ff */
[----:B------:R-:W-:-:S02]  /*d900*/  F2FP.BF16.F32.PACK_AB R153, R155, R154 ;  /* 0x0000009a9b99723e */ /* 0x000fc400000010ff */
[----:B--2---:R-:W-:Y:S02]  /*d910*/  SHF.R.S32.HI R2, RZ, 0x1f, R7 ;  /* 0x0000001fff027819 */ /* 0x004fe40000011407 */
[----:B------:R-:W-:Y:S02]  /*d920*/  F2FP.BF16.F32.PACK_AB R160, R161, R160 ;  /* 0x000000a0a1a0723e */ /* 0x000fe400000010ff */
[CC--:B------:R-:W-:Y:S02]  /*d930*/  LEA.HI R4, R2.reuse, R7.reuse, RZ, 0x4 ;  /* 0x0000000702047211 */ /* 0x0c0fe400078f20ff */
[----:B------:R-:W-:Y:S02]  /*d940*/  LEA.HI R2, R2, R7, RZ, 0x5 ;  /* 0x0000000702027211 */ /* 0x000fe400078f28ff */
[----:B------:R-:W-:Y:S02]  /*d950*/  LOP3.LUT R0, R4, 0xfffffff0, RZ, 0xc0, !PT ;  /* 0xfffffff004007812 */ /* 0x000fe400078ec0ff */
[----:B------:R-:W-:-:S02]  /*d960*/  SHF.R.S32.HI R4, RZ, 0x4, R4 ;  /* 0x00000004ff047819 */ /* 0x000fc40000011404 */
[----:B------:R-:W-:Y:S01]  /*d970*/  SHF.R.S32.HI R2, RZ, 0x5, R2 ;  /* 0x00000005ff027819 */ /* 0x000fe20000011402 */
[----:B------:R-:W-:Y:S01]  /*d980*/  IMAD.IADD R0, R7, 0x1, -R0 ;  /* 0x0000000107007824 */ /* 0x000fe200078e0a00 */
[----:B------:R-:W-:Y:S01]  /*d990*/  F2FP.BF16.F32.PACK_AB R154, R157, R156 ;  /* 0x0000009c9d9a723e */ /* 0x000fe200000010ff */
[----:B------:R-:W-:Y:S01]  /*d9a0*/  IMAD.SHL.U32 R7, R4, 0x8, RZ ;  /* 0x0000000804077824 */ /* 0x000fe200078e00ff */
[----:B------:R-:W-:Y:S02]  /*d9b0*/  F2FP.BF16.F32.PACK_AB R155, R159, R158 ;  /* 0x0000009e9f9b723e */ /* 0x000fe400000010ff */
[----:B------:R-:W-:Y:S02]  /*d9c0*/  SHF.R.S32.HI R3, RZ, 0x1f, R0 ;  /* 0x0000001fff037819 */ /* 0x000fe40000011400 */
[----:B------:R-:W-:Y:S02]  /*d9d0*/  F2FP.BF16.F32.PACK_AB R161, R163, R162 ;  /* 0x000000a2a3a1723e */ /* 0x000fe400000010ff */
[----:B------:R-:W-:-:S02]  /*d9e0*/  LEA.HI R3, R3, R0, RZ, 0x3 ;  /* 0x0000000003037211 */ /* 0x000fc400078f18ff */
[----:B------:R-:W-:Y:S02]  /*d9f0*/  F2FP.BF16.F32.PACK_AB R168, R169, R168 ;  /* 0x000000a8a9a8723e */ /* 0x000fe400000010ff */
[C---:B------:R-:W-:Y:S01]  /*da00*/  LOP3.LUT R5, R3.reuse, 0xfffffff8, RZ, 0xc0, !PT ;  /* 0xfffffff803057812 */ /* 0x040fe200078ec0ff */
[----:B------:R-:W-:Y:S01]  /*da10*/  IMAD.SHL.U32 R3, R3, 0x40, RZ ;  /* 0x0000004003037824 */ /* 0x000fe200078e00ff */
[----:B------:R-:W-:Y:S02]  /*da20*/  F2FP.BF16.F32.PACK_AB R162, R165, R164 ;  /* 0x000000a4a5a2723e */ /* 0x000fe400000010ff */
[----:B------:R-:W-:Y:S01]  /*da30*/  F2FP.BF16.F32.PACK_AB R163, R167, R166 ;  /* 0x000000a6a7a3723e */ /* 0x000fe200000010ff */
[----:B------:R-:W-:Y:S01]  /*da40*/  IMAD.IADD R5, R0, 0x1, -R5 ;  /* 0x0000000100057824 */ /* 0x000fe200078e0a05 */
[----:B------:R-:W-:Y:S02]  /*da50*/  LOP3.LUT R3, R3, 0x7ffffe00, RZ, 0xc0, !PT ;  /* 0x7ffffe0003037812 */ /* 0x000fe400078ec0ff */
[----:B------:R-:W-:Y:S01]  /*da60*/  F2FP.BF16.F32.PACK_AB R169, R171, R170 ;  /* 0x000000aaaba9723e */ /* 0x000fe200000010ff */
[C---:B------:R-:W-:Y:S01]  /*da70*/  IMAD.SHL.U32 R0, R5.reuse, 0x40, RZ ;  /* 0x0000004005007824 */ /* 0x040fe200078e00ff */
[----:B------:R-:W-:Y:S01]  /*da80*/  R2P PR, R5, 0x6 ;  /* 0x0000000605007804 */ /* 0x000fe20000000000 */
[----:B------:R-:W-:Y:S01]  /*da90*/  IMAD R3, R2, 0x400, R3 ;  /* 0x0000040002037824 */ /* 0x000fe200078e0203 */
[----:B------:R-:W-:Y:S01]  /*daa0*/  F2FP.BF16.F32.PACK_AB R176, R177, R176 ;  /* 0x000000b0b1b0723e */ /* 0x000fe200000010ff */
[----:B------:R-:W-:Y:S01]  /*dab0*/  IMAD.MOV.U32 R5, RZ, RZ, 0x40 ;  /* 0x00000040ff057424 */ /* 0x000fe200078e00ff */
[----:B------:R-:W-:Y:S01]  /*dac0*/  LOP3.LUT R0, R0, 0x1c0, RZ, 0xc0, !PT ;  /* 0x000001c000007812 */ /* 0x000fe200078ec0ff */
[----:B------:R-:W1:Y:S01]  /*dad0*/  SHFL.IDX PT, R2, R2, RZ, 0x1f ;  /* 0x00001fff02027589 */ /* 0x000e6200000e0000 */
[----:B------:R-:W-:-:S02]  /*dae0*/  F2FP.BF16.F32.PACK_AB R170, R173, R172 ;  /* 0x000000acadaa723e */ /* 0x000fc400000010ff */
[----:B------:R-:W-:Y:S02]  /*daf0*/  LOP3.LUT R7, R0, 0x8, R7, 0xf8, !PT ;  /* 0x0000000800077812 */ /* 0x000fe400078ef807 */
[----:B------:R-:W-:Y:S02]  /*db00*/  SHF.R.U32.HI R0, RZ, 0x3, R0 ;  /* 0x00000003ff007819 */ /* 0x000fe40000011600 */
[----:B------:R-:W-:Y:S02]  /*db10*/  SEL R5, R5, 0xffffffc0, !P2 ;  /* 0xffffffc005057807 */ /* 0x000fe40005000000 */
[----:B------:R-:W-:Y:S02]  /*db20*/  LOP3.LUT R0, R7, R0, RZ, 0x3c, !PT ;  /* 0x0000000007007212 */ /* 0x000fe400078e3cff */
[----:B------:R-:W-:Y:S02]  /*db30*/  F2FP.BF16.F32.PACK_AB R171, R175, R174 ;  /* 0x000000aeafab723e */ /* 0x000fe400000010ff */
[----:B------:R-:W-:Y:S01]  /*db40*/  F2FP.BF16.F32.PACK_AB R177, R179, R178 ;  /* 0x000000b2b3b1723e */ /* 0x000fe200000010ff */
[----:B------:R-:W-:Y:S01]  /*db50*/  IMAD.IADD R0, R0, 0x1, R3 ;  /* 0x0000000100007824 */ /* 0x000fe200078e0203 */
[----:B------:R-:W-:Y:S01]  /*db60*/  F2FP.BF16.F32.PACK_AB R178, R181, R180 ;  /* 0x000000b4b5b2723e */ /* 0x000fe200000010ff */
[----:B------:R-:W-:Y:S01]  /*db70*/  IMAD.MOV.U32 R3, RZ, RZ, 0x20 ;  /* 0x00000020ff037424 */ /* 0x000fe200078e00ff */
[----:B------:R-:W-:Y:S01]  /*db80*/  F2FP.BF16.F32.PACK_AB R179, R183, R182 ;  /* 0x000000b6b7b3723e */ /* 0x000fe200000010ff */
[----:B------:R-:W-:-:S03]  /*db90*/  IMAD R0, R0, 0x2, R17 ;  /* 0x0000000200007824 */ /* 0x000fc600078e0211 */
[----:B------:R-:W-:Y:S02]  /*dba0*/  SEL R3, R3, 0xffffffe0, !P1 ;  /* 0xffffffe003037807 */ /* 0x000fe40004800000 */
[--C-:B------:R-:W-:Y:S01]  /*dbb0*/  IADD3 R6, R5, 0x4000, R0.reuse ;  /* 0x0000400005067810 */ /* 0x100fe20007ffe000 */
[----:B------:R2:W-:Y:S01]  /*dbc0*/  STSM.16.M88.4 [R0+0x4000], R184 ;  /* 0x004000b800007844 */ /* 0x0005e20000000200 */
[C---:B------:R-:W-:Y:S02]  /*dbd0*/  IADD3 R4, R3.reuse, 0x4000, R0 ;  /* 0x0000400003047810 */ /* 0x040fe40007ffe000 */
[----:B-1----:R-:W-:Y:S01]  /*dbe0*/  ISETP.NE.AND P0, PT, R2, 0x7, PT ;  /* 0x000000070200780c */ /* 0x002fe20003f05270 */
        /* <DEDUP_REMOVED lines=11> */
[----:B------:R1:W-:Y:S06]  /*dca0*/  MEMBAR.ALL.CTA ;  /* 0x0000000000007992 */ /* 0x0003ec0000008000 */
[----:B-1----:R-:W1:Y:S02]  /*dcb0*/  FENCE.VIEW.ASYNC.S ;  /* 0x00000000000073c6 */ /* 0x002e640000000000 */
[----:B-1----:R-:W-:Y:S06]  /*dcc0*/  BAR.ARV 0x1, 0x120 ;  /* 0x0044800000007b1d */ /* 0x002fec0000002000 */
[----:B------:R-:W-:Y:S05]  /*dcd0*/  @P0 BRA `(.L_x_1096) ;  /* 0x0000000000540947 */ /* 0x000fea0003800000 */
[----:B------:R-:W-:Y:S01]  /*dce0*/  BAR.SYNC.DEFER_BLOCKING 0x1, 0x120 ;  /* 0x0044800000007b1d */ /* 0x000fe20000010000 */
[----:B------:R-:W-:-:S05]  /*dcf0*/  ELECT P0, URZ, PT ;  /* 0x00000000003f782f */ /* 0x000fca0003800000 */
[----:B------:R-:W-:Y:S08]  /*dd00*/  BSSY B0, `(.L_x_1096) ;  /* 0x0000012000007945 */ /* 0x000ff00003800000 */
[----:B------:R-:W-:Y:S05]  /*dd10*/  @!P0 BRA `(.L_x_1097) ;  /* 0x0000000000408947 */ /* 0x000fea0003800000 */
[----:B------:R-:W1:Y:S01]  /*dd20*/  S2UR UR10, SR_CTAID.X ;  /* 0x00000000000a79c3 */ /* 0x000e620000002500 */
        /* <DEDUP_REMOVED lines=10> */
[----:B-1----:R-:W-:-:S09]  /*ddd0*/  USHF.L.U32 UR10, UR10, 0x7, URZ ;  /* 0x000000070a0a7899 */ /* 0x002fd2000800063f */
[----:B---3--:R1:W-:Y:S02]  /*dde0*/  UTMASTG.4D [UR8], [UR4] ;  /* 0x00000008040073b5 */ /* 0x0083e40008018000 */
[----:B-1----:R-:W-:Y:S02]  /*ddf0*/  UMOV UR8, UR6 ;  /* 0x0000000600087c82 */ /* 0x002fe40008000000 */
[----:B------:R1:W-:Y:S02]  /*de00*/  UTMASTG.4D [UR8], [UR14] ;  /* 0x000000080e0073b5 */ /* 0x0003e40008018000 */
[----:B-1----:R0:W-:Y:S02]  /*de10*/  UTMACMDFLUSH ;  /* 0x00000000000079b7 */ /* 0x0021e40000000000 */
.L_x_1097:
[----:B------:R-:W-:Y:S05]  /*de20*/  BSYNC B0 ;  /* 0x0000000000007941 */ /* 0x000fea0003800000 */
.L_x_1096:
[----:B------:R-:W-:-:S04]  /*de30*/  DEPBAR.LE SB0, 0x0 ;  /* 0x000080000000791a */ /* 0x000fc80000000000 */
[----:B------:R-:W-:Y:S05]  /*de40*/  BRA `(.L_x_1045) ;  /* 0x00000034005c7947 */ /* 0x000fea0003800000 */
.L_x_1091:
[----:B------:R-:W1:Y:S01]  /*de50*/  S2R R0, SR_TID.X ;  /* 0x0000000000007919 */ /* 0x000e620000002100 */
[----:B------:R-:W3:Y:S01]  /*de60*/  LDC.64 R16, c[0x0][0x808] ;  /* 0x00020200ff107b82 */ /* 0x000ee20000000a00 */
[----:B------:R-:W-:Y:S01]  /*de70*/  ULDC.64 UR4, c[0x0][0x820] ;  /* 0x0002080000047ab9 */ /* 0x000fe20000000a00 */
[----:B------:R-:W-:Y:S01]  /*de80*/  BSSY B0, `(.L_x_1098) ;  /* 0x0000033000007945 */ /* 0x000fe20003800000 */
[----:B------:R-:W4:Y:S01]  /*de90*/  S2R R23, SR_CTAID.Y ;  /* 0x0000000000177919 */ /* 0x000f220000002600 */
[----:B------:R-:W3:Y:S04]  /*dea0*/  S2R R15, SR_CTAID.X ;  /* 0x00000000000f7919 */ /* 0x000ee80000002500 */
[----:B------:R-:W3:Y:S01]  /*deb0*/  LDC R19, c[0x0][0x83c] ;  /* 0x00020f00ff137b82 */ /* 0x000ee20000000800 */
[----:B------:R-:W5:Y:S07]  /*dec0*/  S2R R21, SR_CTAID.Z ;  /* 0x0000000000157919 */ /* 0x000f6e0000002700 */
[----:B--2---:R-:W2:Y:S01]  /*ded0*/  LDC.64 R24, c[0x0][0x208] ;  /* 0x00008200ff187b82 */ /* 0x004ea20000000a00 */
[----:B-1----:R-:W-:Y:S01]  /*dee0*/  VIADD R3, R0, 0xffffff80 ;  /* 0xffffff8000037836 */ /* 0x002fe20000000000 */
[----:B----4-:R-:W-:-:S04]  /*def0*/  SHF.R.S32.HI R13, RZ, 0x1f, R23 ;  /* 0x0000001fff0d7819 */ /* 0x010fc80000011417 */
[----:B------:R-:W-:-:S04]  /*df00*/  SHF.R.S32.HI R0, RZ, 0x1f, R3 ;  /* 0x0000001fff007819 */ /* 0x000fc80000011403 */
[----:B------:R-:W-:Y:S02]  /*df10*/  LEA.HI R2, R0, R3, RZ, 0x3 ;  /* 0x0000000300027211 */ /* 0x000fe400078f18ff */
[----:B-----5:R-:W-:Y:S02]  /*df20*/  SHF.R.S32.HI R12, RZ, 0x1f, R21 ;  /* 0x0000001fff0c7819 */ /* 0x020fe40000011415 */
[----:B------:R-:W-:Y:S02]  /*df30*/  LOP3.LUT R0, R2, 0x1ffffff8, RZ, 0xc0, !PT ;  /* 0x1ffffff802007812 */ /* 0x000fe400078ec0ff */
[----:B------:R-:W-:-:S03]  /*df40*/  SHF.R.S32.HI R2, RZ, 0x3, R2 ;  /* 0x00000003ff027819 */ /* 0x000fc60000011402 */
[----:B------:R-:W-:Y:S02]  /*df50*/  IMAD.IADD R0, R3, 0x1, -R0 ;  /* 0x0000000103007824 */ /* 0x000fe400078e0a00 */
[----:B---3--:R-:W-:Y:S02]  /*df60*/  IMAD R3, R15, -0x80, R16 ;  /* 0xffffff800f037824 */ /* 0x008fe400078e0210 */
[----:B------:R-:W-:Y:S02]  /*df70*/  IMAD.SHL.U32 R6, R0, 0x8, RZ ;  /* 0x0000000800067824 */ /* 0x000fe400078e00ff */
[----:B------:R-:W-:Y:S01]  /*df80*/  IMAD R0, R13, UR4, RZ ;  /* 0x000000040d007c24 */ /* 0x000fe2000f8e02ff */
[C---:B------:R-:W-:Y:S01]  /*df90*/  ISETP.GE.AND P3, PT, R2.reuse, R3, PT ;  /* 0x000000030200720c */ /* 0x040fe20003f66270 */
[----:B------:R-:W-:Y:S01]  /*dfa0*/  VIADD R8, R2, 0x60 ;  /* 0x0000006002087836 */ /* 0x000fe20000000000 */
[----:B------:R-:W-:Y:S01]  /*dfb0*/  SHF.R.S32.HI R7, RZ, 0x1f, R6 ;  /* 0x0000001fff077819 */ /* 0x000fe20000011406 */
[C---:B------:R-:W-:Y:S01]  /*dfc0*/  IMAD R9, R23.reuse, UR5, R0 ;  /* 0x0000000517097c24 */ /* 0x040fe2000f8e0200 */
[----:B------:R-:W-:Y:S01]  /*dfd0*/  ISETP.GE.OR P6, PT, R6, R17, P3 ;  /* 0x000000110600720c */ /* 0x000fe20001fc6670 */
[----:B------:R-:W-:Y:S01]  /*dfe0*/  VIADD R0, R2, 0x20 ;  /* 0x0000002002007836 */ /* 0x000fe20000000000 */
[----:B------:R-:W-:Y:S01]  /*dff0*/  ISETP.GE.AND P0, PT, R8, R3, PT ;  /* 0x000000030800720c */ /* 0x000fe20003f06270 */
[----:B------:R-:W-:Y:S01]  /*e000*/  IMAD.WIDE.U32 R4, R23, UR4, R6 ;  /* 0x0000000417047c25 */ /* 0x000fe2000f8e0006 */
[----:B------:R-:W-:-:S02]  /*e010*/  ULDC.64 UR4, c[0x0][0x828] ;  /* 0x00020a0000047ab9 */ /* 0x000fc40000000a00 */
[----:B------:R-:W-:Y:S01]  /*e020*/  ISETP.GE.AND P2, PT, R0, R3, PT ;  /* 0x000000030000720c */ /* 0x000fe20003f46270 */
[----:B------:R-:W-:Y:S02]  /*e030*/  VIADD R0, R2, 0x40 ;  /* 0x0000004002007836 */ /* 0x000fe40000000000 */
[----:B------:R-:W-:Y:S01]  /*e040*/  IMAD.IADD R5, R5, 0x1, R9 ;  /* 0x0000000105057824 */ /* 0x000fe200078e0209 */
[----:B------:R-:W-:Y:S02]  /*e050*/  ISETP.GE.OR P5, PT, R6, R17, P2 ;  /* 0x000000110600720c */ /* 0x000fe400017a6670 */
[----:B------:R-:W-:Y:S01]  /*e060*/  ISETP.GE.AND P1, PT, R0, R3, PT ;  /* 0x000000030000720c */ /* 0x000fe20003f26270 */
[----:B------:R-:W-:Y:S01]  /*e070*/  IMAD R0, R12, UR4, RZ ;  /* 0x000000040c007c24 */ /* 0x000fe2000f8e02ff */
[----:B------:R-:W-:Y:S01]  /*e080*/  SHF.R.S32.HI R3, RZ, 0x1f, R2 ;  /* 0x0000001fff037819 */ /* 0x000fe20000011402 */
[----:B------:R-:W-:Y:S01]  /*e090*/  IMAD.WIDE.U32 R4, R21, UR4, R4 ;  /* 0x0000000415047c25 */ /* 0x000fe2000f8e0004 */
[----:B------:R-:W-:-:S03]  /*e0a0*/  ISETP.GE.OR P4, PT, R6, R17, P1 ;  /* 0x000000110600720c */ /* 0x000fc60000f86670 */
[----:B------:R-:W-:Y:S02]  /*e0b0*/  IMAD R11, R21, UR5, R0 ;  /* 0x00000005150b7c24 */ /* 0x000fe4000f8e0200 */
[----:B------:R-:W-:-:S04]  /*e0c0*/  IMAD.WIDE R2, R15, 0x80, R2 ;  /* 0x000000800f027825 */ /* 0x000fc800078e0202 */
[----:B------:R-:W-:Y:S01]  /*e0d0*/  IMAD.IADD R11, R5, 0x1, R11 ;  /* 0x00000001050b7824 */ /* 0x000fe200078e020b */
[----:B--2---:R-:W-:Y:S06]  /*e0e0*/  @P6 BRA `(.L_x_1099) ;  /* 0x0000000000306947 */ /* 0x004fec0003800000 */
[----:B------:R-:W-:Y:S01]  /*e0f0*/  ULDC.64 UR4, c[0x0][0x818] ;  /* 0x0002060000047ab9 */ /* 0x000fe20000000a00 */
[----:B------:R-:W-:Y:S01]  /*e100*/  IMAD.MOV.U32 R10, RZ, RZ, R4 ;  /* 0x000000ffff0a7224 */ /* 0x000fe200078e0004 */
[----:B------:R-:W-:Y:S01]  /*e110*/  R2UR UR6, R24 ;  /* 0x00000000180672ca */ /* 0x000fe200000e0000 */
[----:B------:R-:W-:Y:S01]  /*e120*/  IMAD R15, R3, UR4, RZ ;  /* 0x00000004030f7c24 */ /* 0x000fe2000f8e02ff */
[----:B------:R-:W-:Y:S01]  /*e130*/  R2UR UR7, R25 ;  /* 0x00000000190772ca */ /* 0x000fe200000e0000 */
[----:B------:R-:W-:-:S04]  /*e140*/  IMAD.WIDE.U32 R8, R2, UR4, R10 ;  /* 0x0000000402087c25 */ /* 0x000fc8000f8e000a */
[----:B------:R-:W-:Y:S01]  /*e150*/  IMAD R15, R2, UR5, R15 ;  /* 0x00000005020f7c24 */ /* 0x000fe2000f8e020f */
[----:B------:R-:W-:Y:S02]  /*e160*/  ULDC.64 UR4, c[0x0][0x800] ;  /* 0x0002000000047ab9 */ /* 0x000fe40000000a00 */
[----:B------:R-:W-:Y:S01]  /*e170*/  LEA R14, P6, R8, UR4, 0x1 ;  /* 0x00000004080e7c11 */ /* 0x000fe2000f8c08ff */
[----:B------:R-:W-:-:S05]  /*e180*/  IMAD.IADD R9, R9, 0x1, R15 ;  /* 0x0000000109097824 */ /* 0x000fca00078e020f */
[----:B------:R-:W-:-:S05]  /*e190*/  LEA.HI.X R15, R8, UR5, R9, 0x1, P6 ;  /* 0x00000005080f7c11 */ /* 0x000fca000b0f0c09 */
[----:B------:R1:W-:Y:S02]  /*e1a0*/  STG.E.128 desc[UR6][R14.64], RZ ;  /* 0x000000ff0e007986 */ /* 0x0003e4000c101d06 */
.L_x_1099:
[----:B------:R-:W-:Y:S05]  /*e1b0*/  BSYNC B0 ;  /* 0x0000000000007941 */ /* 0x000fea0003800000 */
.L_x_1098:
[----:B------:R-:W-:Y:S01]  /*e1c0*/  BSSY B0, `(.L_x_1100) ;  /* 0x0000012000007945 */ /* 0x000fe20003800000 */
[----:B------:R-:W-:-:S03]  /*e1d0*/  ISETP.GE.OR P6, PT, R6, R17, P0 ;  /* 0x000000110600720c */ /* 0x000fc600007c6670 */
[----:B------:R-:W-:Y:S10]  /*e1e0*/  @P5 BRA `(.L_x_1101) ;  /* 0x00000000003c5947 */ /* 0x000ff40003800000 */
[----:B-1----:R-:W-:Y:S01]  /*e1f0*/  IADD3 R15, P5, R2, 0x20, RZ ;  /* 0x00000020020f7810 */ /* 0x002fe20007fbe0ff */
[----:B------:R-:W-:Y:S01]  /*e200*/  ULDC.64 UR4, c[0x0][0x818] ;  /* 0x0002060000047ab9 */ /* 0x000fe20000000a00 */
[----:B------:R-:W-:Y:S01]  /*e210*/  IMAD.MOV.U32 R8, RZ, RZ, R4 ;  /* 0x000000ffff087224 */ /* 0x000fe200078e0004 */
[----:B------:R-:W-:Y:S01]  /*e220*/  R2UR UR6, R24 ;  /* 0x00000000180672ca */ /* 0x000fe200000e0000 */
[----:B------:R-:W-:Y:S01]  /*e230*/  IMAD.MOV.U32 R9, RZ, RZ, R11 ;  /* 0x000000ffff097224 */ /* 0x000fe200078e000b */
[----:B------:R-:W-:Y:S01]  /*e240*/  R2UR UR7, R25 ;  /* 0x00000000190772ca */ /* 0x000fe200000e0000 */
        /* <DEDUP_REMOVED lines=9> */
.L_x_1101:
[----:B------:R-:W-:Y:S05]  /*e2e0*/  BSYNC B0 ;  /* 0x0000000000007941 */ /* 0x000fea0003800000 */
.L_x_1100:
[----:B------:R-:W-:Y:S04]  /*e2f0*/  BSSY B0, `(.L_x_1102) ;  /* 0x0000011000007945 */ /* 0x000fe80003800000 */
[----:B------:R-:W-:Y:S05]  /*e300*/  @P4 BRA `(.L_x_1103) ;  /* 0x00000000003c4947 */ /* 0x000fea0003800000 */
[----:B-12---:R-:W-:Y:S01]  /*e310*/  IADD3 R15, P4, R2, 0x40, RZ ;  /* 0x00000040020f7810 */ /* 0x006fe20007f9e0ff */
        /* <DEDUP_REMOVED lines=14> */
.L_x_1103:
[----:B------:R-:W-:Y:S05]  /*e400*/  BSYNC B0 ;  /* 0x0000000000007941 */ /* 0x000fea0003800000 */
.L_x_1102:
[----:B------:R-:W-:Y:S04]  /*e410*/  BSSY B0, `(.L_x_1104) ;  /* 0x0000010000007945 */ /* 0x000fe80003800000 */
[----:B------:R-:W-:Y:S05]  /*e420*/  @P6 BRA `(.L_x_1105) ;  /* 0x0000000000386947 */ /* 0x000fea0003800000 */
[----:B------:R-:W-:Y:S01]  /*e430*/  IADD3 R9, P4, R2, 0x60, RZ ;  /* 0x0000006002097810 */ /* 0x000fe20007f9e0ff */
[----:B------:R-:W-:Y:S01]  /*e440*/  ULDC.64 UR4, c[0x0][0x818] ;  /* 0x0002060000047ab9 */ /* 0x000fe20000000a00 */
[----:B------:R-:W-:Y:S01]  /*e450*/  IMAD.MOV.U32 R5, RZ, RZ, R11 ;  /* 0x000000ffff057224 */ /* 0x000fe200078e000b */
[----:B------:R-:W-:Y:S02]  /*e460*/  R2UR UR6, R24 ;  /* 0x00000000180672ca */ /* 0x000fe400000e0000 */
[----:B------:R-:W-:Y:S01]  /*e470*/  IMAD.X R0, RZ, RZ, R3, P4 ;  /* 0x000000ffff007224 */ /* 0x000fe200020e0603 */
[----:B------:R-:W-:Y:S01]  /*e480*/  R2UR UR7, R25 ;  /* 0x00000000190772ca */ /* 0x000fe200000e0000 */
        /* <DEDUP_REMOVED lines=8> */
.L_x_1105:
[----:B------:R-:W-:Y:S05]  /*e510*/  BSYNC B0 ;  /* 0x0000000000007941 */ /* 0x000fea0003800000 */
.L_x_1104:
[----:B------:R-:W-:Y:S01]  /*e520*/  ULDC.64 UR4, c[0x0][0x850] ;  /* 0x0002140000047ab9 */ /* 0x000fe20000000a00 */
[CC--:B------:R-:W-:Y:S01]  /*e530*/  ISETP.GE.OR P3, PT, R6.reuse, R19.reuse, P3 ;  /* 0x000000130600720c */ /* 0x0c0fe20001f66670 */
[----:B------:R-:W-:Y:S01]  /*e540*/  IMAD R13, R13, UR4, RZ ;  /* 0x000000040d0d7c24 */ /* 0x000fe2000f8e02ff */
[----:B------:R-:W-:Y:S01]  /*e550*/  BSSY B0, `(.L_x_1106) ;  /* 0x0000019000007945 */ /* 0x000fe20003800000 */
[C---:B------:R-:W-:Y:S01]  /*e560*/  IMAD.WIDE.U32 R4, R23.reuse, UR4, R6 ;  /* 0x0000000417047c25 */ /* 0x040fe2000f8e0006 */
[CC--:B------:R-:W-:Y:S02]  /*e570*/  ISETP.GE.OR P2, PT, R6.reuse, R19.reuse, P2 ;  /* 0x000000130600720c */ /* 0x0c0fe40001746670 */
[CC--:B------:R-:W-:Y:S01]  /*e580*/  ISETP.GE.OR P1, PT, R6.reuse, R19.reuse, P1 ;  /* 0x000000130600720c */ /* 0x0c0fe20000f26670 */
[----:B------:R-:W-:Y:S01]  /*e590*/  IMAD R13, R23, UR5, R13 ;  /* 0x00000005170d7c24 */ /* 0x000fe2000f8e020d */
[----:B------:R-:W-:Y:S01]  /*e5a0*/  ULDC.64 UR4, c[0x0][0x858] ;  /* 0x0002160000047ab9 */ /* 0x000fe20000000a00 */
[----:B------:R-:W-:Y:S01]  /*e5b0*/  ISETP.GE.OR P0, PT, R6, R19, P0 ;  /* 0x000000130600720c */ /* 0x000fe20000706670 */
[----:B------:R-:W-:-:S02]  /*e5c0*/  IMAD R12, R12, UR4, RZ ;  /* 0x000000040c0c7c24 */ /* 0x000fc4000f8e02ff */
[----:B------:R-:W-:Y:S02]  /*e5d0*/  IMAD.IADD R5, R5, 0x1, R13 ;  /* 0x0000000105057824 */ /* 0x000fe400078e020d */
[C---:B----4-:R-:W-:Y:S02]  /*e5e0*/  IMAD R9, R21.reuse, UR5, R12 ;  /* 0x0000000515097c24 */ /* 0x050fe4000f8e020c */
[----:B------:R-:W-:-:S04]  /*e5f0*/  IMAD.WIDE.U32 R4, R21, UR4, R4 ;  /* 0x0000000415047c25 */ /* 0x000fc8000f8e0004 */
[----:B------:R-:W-:Y:S01]  /*e600*/  IMAD.IADD R9, R5, 0x1, R9 ;  /* 0x0000000105097824 */ /* 0x000fe200078e0209 */
[----:B------:R-:W-:Y:S06]  /*e610*/  @P3 BRA `(.L_x_1107) ;  /* 0x0000000000303947 */ /* 0x000fec0003800000 */
        /* <DEDUP_REMOVED lines=12> */
.L_x_1107:
[----:B------:R-:W-:Y:S05]  /*e6e0*/  BSYNC B0 ;  /* 0x0000000000007941 */ /* 0x000fea0003800000 */
.L_x_1106:
[----:B------:R-:W-:Y:S04]  /*e6f0*/  BSSY B0, `(.L_x_1108) ;  /* 0x0000011000007945 */ /* 0x000fe80003800000 */
[----:B------:R-:W-:Y:S05]  /*e700*/  @P2 BRA `(.L_x_1109) ;  /* 0x00000000003c2947 */ /* 0x000fea0003800000 */
[----:B----4-:R-:W-:Y:S01]  /*e710*/  IADD3 R11, P2, R2, 0x20, RZ ;  /* 0x00000020020b7810 */ /* 0x010fe20007f5e0ff */
        /* <DEDUP_REMOVED lines=14> */
.L_x_1109:
[----:B------:R-:W-:Y:S05]  /*e800*/  BSYNC B0 ;  /* 0x0000000000007941 */ /* 0x000fea0003800000 */
.L_x_1108:
        /* <DEDUP_REMOVED lines=17> */
.L_x_1111:
[----:B------:R-:W-:Y:S05]  /*e920*/  BSYNC B0 ;  /* 0x0000000000007941 */ /* 0x000fea0003800000 */
.L_x_1110:
[----:B------:R-:W-:Y:S05]  /*e930*/  @P0 BRA `(.L_x_1045) ;  /* 0x0000002800a00947 */ /* 0x000fea0003800000 */
[----:B------:R-:W-:Y:S01]  /*e940*/  IADD3 R5, P0, R2, 0x60, RZ ;  /* 0x0000006002057810 */ /* 0x000fe20007f1e0ff */
[----:B------:R-:W-:Y:S01]  /*e950*/  ULDC.64 UR4, c[0x0][0x848] ;  /* 0x0002120000047ab9 */ /* 0x000fe20000000a00 */
[----:B------:R-:W-:Y:S01]  /*e960*/  IMAD.MOV.U32 R2, RZ, RZ, R4 ;  /* 0x000000ffff027224 */ /* 0x000fe200078e0004 */
[----:B------:R-:W-:Y:S02]  /*e970*/  R2UR UR6, R24 ;  /* 0x00000000180672ca */ /* 0x000fe400000e0000 */
[----:B------:R-:W-:Y:S01]  /*e980*/  IMAD.X R0, RZ, RZ, R3, P0 ;  /* 0x000000ffff007224 */ /* 0x000fe200000e0603 */
[----:B------:R-:W-:Y:S01]  /*e990*/  R2UR UR7, R25 ;  /* 0x00000000190772ca */ /* 0x000fe200000e0000 */
        /* <DEDUP_REMOVED lines=8> */
[----:B------:R1:W-:Y:S01]  /*ea20*/  STG.E.128 desc[UR6][R4.64], RZ ;  /* 0x000000ff04007986 */ /* 0x0003e2000c101d06 */
[----:B------:R-:W-:Y:S05]  /*ea30*/  BRA `(.L_x_1045) ;  /* 0x0000002800607947 */ /* 0x000fea0003800000 */
.L_x_1043:
        /* <DEDUP_REMOVED lines=12> */
[----:B------:R-:W1:Y:S01]  /*eb00*/  S2UR UR7, SR_CTAID.X ;  /* 0x00000000000779c3 */ /* 0x000e620000002500 */
[----:B------:R-:W-:Y:S01]  /*eb10*/  ULDC UR4, c[0x0][0x280] ;  /* 0x0000a00000047ab9 */ /* 0x000fe20000000800 */
[----:B------:R-:W-:Y:S01]  /*eb20*/  ULDC UR6, c[0x0][0x290] ;  /* 0x0000a40000067ab9 */ /* 0x000fe20000000800 */
[----:B------:R-:W-:Y:S01]  /*eb30*/  ULDC UR8, c[0x0][0x74c] ;  /* 0x0001d30000087ab9 */ /* 0x000fe20000000800 */
[----:B------:R-:W-:-:S04]  /*eb40*/  USHF.R.S32.HI UR12, URZ, 0x1f, UR10 ;  /* 0x0000001f3f0c7899 */ /* 0x000fc8000801140a */
[----:B------:R-:W2:Y:S01]  /*eb50*/  S2UR UR11, SR_CTAID.Y ;  /* 0x00000000000b79c3 */ /* 0x000ea20000002600 */
[----:B-1----:R-:W-:Y:S02]  /*eb60*/  ULEA UR5, UR7, UR4, 0x7 ;  /* 0x0000000407057291 */ /* 0x002fe4000f8e383f */
[----:B------:R-:W-:Y:S02]  /*eb70*/  ISETP.LE.AND P0, PT, RZ, UR7, PT ;  /* 0x00000007ff007c0c */ /* 0x000fe4000bf03270 */
[----:B------:R-:W-:Y:S02]  /*eb80*/  UIADD3 UR6, -UR8, UR5, -UR6 ;  /* 0x0000000508067290 */ /* 0x000fe4000fffe906 */
[----:B------:R-:W-:Y:S02]  /*eb90*/  UIADD3 UR5, UR4, 0x7f, URZ ;  /* 0x0000007f04057890 */ /* 0x000fe4000fffe03f */
[----:B------:R-:W-:-:S04]  /*eba0*/  USHF.R.S32.HI UR8, URZ, 0x1f, UR6 ;  /* 0x0000001f3f087899 */ /* 0x000fc80008011406 */
[----:B------:R-:W-:Y:S02]  /*ebb0*/  ULEA.HI UR8, UR8, UR6, URZ, 0x7 ;  /* 0x0000000608087291 */ /* 0x000fe4000f8f383f */
[----:B------:R-:W-:Y:S02]  /*ebc0*/  USHF.R.S32.HI UR6, URZ, 0x1f, UR5 ;  /* 0x0000001f3f067899 */ /* 0x000fe40008011405 */
[----:B------:R-:W-:Y:S02]  /*ebd0*/  USHF.R.S32.HI UR8, URZ, 0x7, UR8 ;  /* 0x000000073f087899 */ /* 0x000fe40008011408 */
[----:B------:R-:W-:Y:S02]  /*ebe0*/  ULEA.HI UR6, UR6, UR5, URZ, 0x7 ;  /* 0x0000000506067291 */ /* 0x000fe4000f8f383f */
[----:B------:R-:W-:Y:S02]  /*ebf0*/  UISETP.LT.AND UP0, UPT, URZ, UR8, UPT ;  /* 0x000000083f00728c */ /* 0x000fe4000bf01270 */
[----:B------:R-:W-:-:S02]  /*ec00*/  USHF.R.S32.HI UR6, URZ, 0x7, UR6 ;  /* 0x000000073f067899 */ /* 0x000fc40008011406 */
[----:B------:R-:W-:-:S04]  /*ec10*/  USEL UR5, URZ, UR8, !UP0 ;  /* 0x000000083f057287 */ /* 0x000fc8000c000000 */
[----:B------:R-:W-:Y:S01]  /*ec20*/  IMAD.U32 R0, RZ, RZ, UR6 ;  /* 0x00000006ff007e24 */ /* 0x000fe2000f8e00ff */
[----:B--2---:R-:W-:Y:S07]  /*ec30*/  @!P0 BRA `(.L_x_1113) ;  /* 0x0000000000248947 */ /* 0x004fee0003800000 */
[----:B------:R-:W1:Y:S01]  /*ec40*/  LDC R2, c[0x0][0x748] ;  /* 0x0001d200ff027b82 */ /* 0x000e620000000800 */
[----:B------:R-:W-:Y:S01]  /*ec50*/  ULEA UR4, UR7, UR4, 0x7 ;  /* 0x0000000407047291 */ /* 0x000fe2000f8e383f */
[----:B------:R-:W-:-:S03]  /*ec60*/  ULDC UR6, c[0x0][0x290] ;  /* 0x0000a40000067ab9 */ /* 0x000fc60000000800 */
[----:B------:R-:W-:-:S06]  /*ec70*/  UIADD3 UR4, -UR6, 0xff, UR4 ;  /* 0x000000ff06047890 */ /* 0x000fcc000fffe104 */
[----:B-1----:R-:W-:-:S05]  /*ec80*/  VIADD R2, R2, UR4 ;  /* 0x0000000402027c36 */ /* 0x002fca0008000000 */
[----:B------:R-:W-:-:S04]  /*ec90*/  SHF.R.S32.HI R3, RZ, 0x1f, R2 ;  /* 0x0000001fff037819 */ /* 0x000fc80000011402 */
[----:B------:R-:W-:-:S04]  /*eca0*/  LEA.HI R3, R3, R2, RZ, 0x7 ;  /* 0x0000000203037211 */ /* 0x000fc800078f38ff */
[----:B------:R-:W-:-:S04]  /*ecb0*/  SHF.R.S32.HI R3, RZ, 0x7, R3 ;  /* 0x00000007ff037819 */ /* 0x000fc80000011403 */
[----:B------:R-:W-:-:S07]  /*ecc0*/  VIMNMX R0, R3, R0, PT ;  /* 0x0000000003007248 */ /* 0x000fce0003fe0100 */
.L_x_1113:
[----:B------:R-:W-:Y:S01]  /*ecd0*/  ISETP.GT.AND P0, PT, R0, UR5, PT ;  /* 0x0000000500007c0c */ /* 0x000fe2000bf04270 */
[----:B------:R-:W-:-:S12]  /*ece0*/  USHF.R.S32.HI UR4, URZ, 0x1f, UR11 ;  /* 0x0000001f3f047899 */ /* 0x000fd8000801140b */
[----:B------:R-:W-:Y:S05]  /*ecf0*/  @!P0 BRA `(.L_x_1045) ;  /* 0x0000002400b08947 */ /* 0x000fea0003800000 */
[----:B------:R-:W-:Y:S01]  /*ed00*/  VIADD R2, R0, -UR5 ;  /* 0x8000000500027c36 */ /* 0x000fe20008000000 */
[----:B------:R-:W-:Y:S01]  /*ed10*/  ULDC.64 UR8, c[0x0][0x2d8] ;  /* 0x0000b60000087ab9 */ /* 0x000fe20000000a00 */
[----:B------:R-:W-:Y:S01]  /*ed20*/  ELECT P0, URZ, PT ;  /* 0x00000000003f782f */ /* 0x000fe20003800000 */
[----:B------:R-:W-:Y:S02]  /*ed30*/  UIMAD UR4, UR4, UR8, URZ ;  /* 0x00000008040472a4 */ /* 0x000fe4000f8e023f */
[----:B------:R-:W-:Y:S01]  /*ed40*/  LOP3.LUT R2, R2, 0x1, RZ, 0xc0, !PT ;  /* 0x0000000102027812 */ /* 0x000fe200078ec0ff */
[----:B------:R-:W-:Y:S02]  /*ed50*/  UIMAD.WIDE.U32 UR6, UR11, UR8, URZ ;  /* 0x000000080b0672a5 */ /* 0x000fe4000f8e003f */
[----:B------:R-:W-:Y:S01]  /*ed60*/  UIMAD UR4, UR11, UR9, UR4 ;  /* 0x000000090b0472a4 */ /* 0x000fe2000f8e0204 */
[----:B------:R-:W-:Y:S02]  /*ed70*/  ISETP.NE.U32.AND P1, PT, R2, 0x1, PT ;  /* 0x000000010200780c */ /* 0x000fe40003f25070 */
[----:B------:R-:W-:Y:S01]  /*ed80*/  ULDC.64 UR8, c[0x0][0x2e0] ;  /* 0x0000b80000087ab9 */ /* 0x000fe20000000a00 */
[----:B------:R-:W-:-:S02]  /*ed90*/  UIADD3 UR7, UR7, UR4, URZ ;  /* 0x0000000407077290 */ /* 0x000fc4000fffe03f */
[----:B------:R-:W-:Y:S02]  /*eda0*/  UIMAD UR4, UR12, UR8, URZ ;  /* 0x000000080c0472a4 */ /* 0x000fe4000f8e023f */
[----:B------:R-:W-:Y:S02]  /*edb0*/  UIMAD.WIDE.U32 UR6, UR10, UR8, UR6 ;  /* 0x000000080a0672a5 */ /* 0x000fe4000f8e0006 */
[----:B------:R-:W-:-:S04]  /*edc0*/  UIMAD UR4, UR10, UR9, UR4 ;  /* 0x000000090a0472a4 */ /* 0x000fc8000f8e0204 */
[----:B------:R-:W-:Y:S01]  /*edd0*/  UIADD3 UR8, UR7, UR4, URZ ;  /* 0x0000000407087290 */ /* 0x000fe2000fffe03f */
[----:B------:R-:W-:Y:S11]  /*ede0*/  @P1 BRA `(.L_x_1114) ;  /* 0x0000000000bc1947 */ /* 0x000ff60003800000 */
[----:B------:R-:W-:Y:S01]  /*edf0*/  USHF.L.U32 UR13, UR5, 0xd, URZ ;  /* 0x0000000d050d7899 */ /* 0x000fe2000800063f */
        /* <DEDUP_REMOVED lines=17> */
.L_x_1116:
[----:B------:R-:W-:Y:S05]  /*ef10*/  BSYNC B0 ;  /* 0x0000000000007941 */ /* 0x000fea0003800000 */
.L_x_1115:
        /* <DEDUP_REMOVED lines=8> */
[----:B------:R-:W-:-:S03]  /*efa0*/  UMOV UR15, 0x14f00000 ;  /* 0x14f00000000f7882 */ /* 0x000fc60000000000 */
[----:B------:R-:W-:Y:S02]  /*efb0*/  ULEA.HI.X.SX32 UR4, UR4, UR8, 0x1, UP0 ;  /* 0x0000000804047291 */ /* 0x000fe400080f0e3f */
[----:B------:R-:W-:-:S04]  /*efc0*/  ULEA UR10, UP0, UR14, UR10, 0x2 ;  /* 0x0000000a0e0a7291 */ /* 0x000fc8000f80103f */
[----:B------:R-:W-:-:S03]  /*efd0*/  ULEA.HI.X UR11, UR14, UR11, UR4, 0x2, UP0 ;  /* 0x0000000b0e0b7291 */ /* 0x000fc600080f1404 */
[----:B------:R-:W-:Y:S01]  /*efe0*/  UMOV UR4, 0x400 ;  /* 0x0000040000047882 */ /* 0x000fe20000000000 */
[----:B------:R-:W-:Y:S01]  /*eff0*/  UMOV UR14, 0x0 ;  /* 0x00000000000e7882 */ /* 0x000fe20000000000 */
[----:B-1----:R-:W-:-:S04]  /*f000*/  ULEA UR9, UR12, UR9, 0x18 ;  /* 0x000000090c097291 */ /* 0x002fc8000f8ec03f */
[----:B------:R-:W-:-:S09]  /*f010*/  UIADD3 UR9, UR9, 0xc000, URZ ;  /* 0x0000c00009097890 */ /* 0x000fd2000fffe03f */
[----:B------:R1:W-:Y:S01]  /*f020*/  UBLKRED.G.S.ADD.F32.RN [UR10], [UR9], UR4, desc[UR14] ;  /* 0x00000e0a090073bb */ /* 0x0003e200080a1404 */
[----:B------:R0:W-:Y:S01]  /*f030*/  UTMACMDFLUSH ;  /* 0x00000000000079b7 */ /* 0x0001e20000000000 */
[----:B-1----:R-:W-:-:S04]  /*f040*/  DEPBAR.LE SB0, 0x1 ;  /* 0x000080400000791a */ /* 0x002fc80000000000 */
.L_x_1118:
[----:B------:R-:W-:Y:S05]  /*f050*/  BSYNC B0 ;  /* 0x0000000000007941 */ /* 0x000fea0003800000 */
.L_x_1117:
[----:B------:R-:W-:Y:S06]  /*f060*/  BAR.ARV 0xa, 0xa0 ;  /* 0x0282800000007b1d */ /* 0x000fec0000002000 */
[----:B------:R-:W-:Y:S04]  /*f070*/  BSSY B0, `(.L_x_1119) ;  /* 0x0000003000007945 */ /* 0x000fe80003800000 */
[----:B------:R-:W-:Y:S05]  /*f080*/  @!P0 BRA `(.L_x_1120) ;  /* 0x0000000000048947 */ /* 0x000fea0003800000 */
[----:B------:R-:W-:-:S04]  /*f090*/  DEPBAR.LE SB0, 0x0 ;  /* 0x000080000000791a */ /* 0x000fc80000000000 */
.L_x_1120:
[----:B------:R-:W-:Y:S05]  /*f0a0*/  BSYNC B0 ;  /* 0x0000000000007941 */ /* 0x000fea0003800000 */
.L_x_1119:
[----:B------:R-:W-:Y:S06]  /*f0b0*/  BAR.ARV 0xb, 0xa0 ;  /* 0x02c2800000007b1d */ /* 0x000fec0000002000 */
[----:B------:R-:W-:Y:S01]  /*f0c0*/  UIADD3 UR9, UR5, 0x1, URZ ;  /* 0x0000000105097890 */ /* 0x000fe2000fffe03f */
[----:B------:R-:W-:Y:S11]  /*f0d0*/  BRA `(.L_x_1121) ;  /* 0x0000000000047947 */ /* 0x000ff60003800000 */
.L_x_1114:
[----:B------:R-:W-:-:S05]  /*f0e0*/  UMOV UR9, UR5 ;  /* 0x0000000500097c82 */ /* 0x000fca0008000000 */
.L_x_1121:
[----:B------:R-:W-:-:S06]  /*f0f0*/  UIADD3 UR4, UR5, 0x1, URZ ;  /* 0x0000000105047890 */ /* 0x000fcc000fffe03f */
[----:B------:R-:W-:-:S13]  /*f100*/  ISETP.NE.AND P1, PT, R0, UR4, PT ;  /* 0x0000000400007c0c */ /* 0x000fda000bf25270 */
[----:B------:R-:W-:Y:S05]  /*f110*/  @!P1 BRA `(.L_x_1045) ;  /* 0x0000002000a89947 */ /* 0x000fea0003800000 */
[----:B------:R-:W-:Y:S01]  /*f120*/  ULDC.64 UR18, c[0x0][0x2c0] ;  /* 0x0000b00000127ab9 */ /* 0x000fe20000000a00 */
[----:B------:R-:W-:Y:S02]  /*f130*/  USHF.L.U32 UR12, UR9, 0xd, URZ ;  /* 0x0000000d090c7899 */ /* 0x000fe4000800063f */
[----:B------:R-:W-:Y:S01]  /*f140*/  ULEA UR18, UP0, UR6, UR18, 0x2 ;  /* 0x0000001206127291 */ /* 0x000fe2000f80103f */
[----:B------:R-:W-:Y:S01]  /*f150*/  UMOV UR4, URZ ;  /* 0x0000003f00047c82 */ /* 0x000fe20008000000 */
[----:B------:R-:W-:Y:S02]  /*f160*/  ULDC.64 UR22, c[0x0][0x2c0] ;  /* 0x0000b00000167ab9 */ /* 0x000fe40000000a00 */
[----:B------:R-:W-:Y:S02]  /*f170*/  ULEA.HI.X UR19, UR6, UR19, UR8, 0x2, UP0 ;  /* 0x0000001306137291 */ /* 0x000fe400080f1408 */
[----:B------:R-:W-:Y:S02]  /*f180*/  UIADD3 UR14, UP0, UR18, 0x4000, URZ ;  /* 0x00004000120e7890 */ /* 0x000fe4000ff1e03f */
[----:B------:R-:W-:-:S02]  /*f190*/  UIADD3 UR16, UP1, UR18, 0x8000, URZ ;  /* 0x0000800012107890 */ /* 0x000fc4000ff3e03f */
[----:B------:R-:W-:Y:S02]  /*f1a0*/  UIADD3 UR18, UP2, UR18, 0xc000, URZ ;  /* 0x0000c00012127890 */ /* 0x000fe4000ff5e03f */
[----:B------:R-:W-:Y:S02]  /*f1b0*/  UIADD3.X UR15, URZ, UR19, URZ, UP0, !UPT ;  /* 0x000000133f0f7290 */ /* 0x000fe400087fe43f */
[----:B------:R-:W-:Y:S02]  /*f1c0*/  UIADD3.X UR17, URZ, UR19, URZ, UP1, !UPT ;  /* 0x000000133f117290 */ /* 0x000fe40008ffe43f */
[----:B------:R-:W-:Y:S01]  /*f1d0*/  UIADD3.X UR19, URZ, UR19, URZ, UP2, !UPT ;  /* 0x000000133f137290 */ /* 0x000fe200097fe43f */
[----:B------:R-:W-:-:S11]  /*f1e0*/  UMOV UR13, UR12 ;  /* 0x0000000c000d7c82 */ /* 0x000fd60008000000 */
.L_x_1134:
[----:B------:R-:W-:Y:S01]  /*f1f0*/  UIADD3 UR10, UR12, UR4, URZ ;  /* 0x000000040c0a7290 */ /* 0x000fe2000fffe03f */
[----:B------:R-:W-:Y:S03]  /*f200*/  BAR.SYNC.DEFER_BLOCKING 0xd, 0xa0 ;  /* 0x0342800000007b1d */ /* 0x000fe60000010000 */
[----:B------:R-:W-:Y:S02]  /*f210*/  UIMAD.WIDE UR26, UR10, 0x4, UR14 ;  /* 0x000000040a1a78a5 */ /* 0x000fe4000f8e020e */
[----:B------:R-:W-:Y:S01]  /*f220*/  UIMAD.WIDE UR24, UR10, 0x4, UR16 ;  /* 0x000000040a1878a5 */ /* 0x000fe2000f8e0210 */
[----:B------:R-:W-:Y:S01]  /*f230*/  BSSY B0, `(.L_x_1122) ;  /* 0x0000010000007945 */ /* 0x000fe20003800000 */
[----:B------:R-:W-:-:S03]  /*f240*/  UIMAD.WIDE UR10, UR10, 0x4, UR18 ;  /* 0x000000040a0a78a5 */ /* 0x000fc6000f8e0212 */
[----:B------:R-:W-:Y:S09]  /*f250*/  @!P0 BRA `(.L_x_1123) ;  /* 0x0000000000348947 */ /* 0x000ff20003800000 */
[----:B------:R-:W1:Y:S01]  /*f260*/  S2UR UR21, SR_CgaCtaId ;  /* 0x00000000001579c3 */ /* 0x000e620000008800 */
[----:B------:R-:W-:Y:S01]  /*f270*/  UIADD3 UR28, UP0, UR13, UR6, URZ ;  /* 0x000000060d1c7290 */ /* 0x000fe2000ff1e03f */
[----:B------:R-:W-:-:S03]  /*f280*/  UMOV UR20, 0x400 ;  /* 0x0000040000147882 */ /* 0x000fc60000000000 */
        /* <DEDUP_REMOVED lines=10> */
.L_x_1123:
[----:B------:R-:W-:Y:S05]  /*f330*/  BSYNC B0 ;  /* 0x0000000000007941 */ /* 0x000fea0003800000 */
.L_x_1122:
        /* <DEDUP_REMOVED lines=13> */
.L_x_1125:
[----:B------:R-:W-:Y:S05]  /*f410*/  BSYNC B0 ;  /* 0x0000000000007941 */ /* 0x000fea0003800000 */
.L_x_1124:
[----:B------:R-:W-:Y:S06]  /*f420*/  BAR.ARV 0xa, 0xa0 ;  /* 0x0282800000007b1d */ /* 0x000fec0000002000 */
[----:B------:R-:W-:Y:S04]  /*f430*/  BSSY B0, `(.L_x_1126) ;  /* 0x0000003000007945 */ /* 0x000fe80003800000 */
[----:B------:R-:W-:Y:S05]  /*f440*/  @!P0 BRA `(.L_x_1127) ;  /* 0x0000000000048947 */ /* 0x000fea0003800000 */
[----:B------:R-:W-:-:S04]  /*f450*/  DEPBAR.LE SB0, 0x0 ;  /* 0x000080000000791a */ /* 0x000fc80000000000 */
.L_x_1127:
[----:B------:R-:W-:Y:S05]  /*f460*/  BSYNC B0 ;  /* 0x0000000000007941 */ /* 0x000fea0003800000 */
.L_x_1126:
        /* <DEDUP_REMOVED lines=13> */
.L_x_1129:
[----:B------:R-:W-:Y:S05]  /*f540*/  BSYNC B0 ;  /* 0x0000000000007941 */ /* 0x000fea0003800000 */
.L_x_1128:
        /* <DEDUP_REMOVED lines=13> */
.L_x_1131:
[----:B------:R-:W-:Y:S05]  /*f620*/  BSYNC B0 ;  /* 0x0000000000007941 */ /* 0x000fea0003800000 */
.L_x_1130:
[----:B------:R-:W-:Y:S01]  /*f630*/  UIADD3 UR9, UR9, 0x2, URZ ;  /* 0x0000000209097890 */ /* 0x000fe2000fffe03f */
[----:B------:R-:W-:Y:S06]  /*f640*/  BAR.ARV 0xa, 0xa0 ;  /* 0x0282800000007b1d */ /* 0x000fec0000002000 */
[----:B------:R-:W-:Y:S01]  /*f650*/  BSSY B0, `(.L_x_1132) ;  /* 0x0000004000007945 */ /* 0x000fe20003800000 */
[----:B------:R-:W-:-:S03]  /*f660*/  ISETP.LE.AND P1, PT, R0, UR9, PT ;  /* 0x0000000900007c0c */ /* 0x000fc6000bf23270 */
[----:B------:R-:W-:Y:S10]  /*f670*/  @!P0 BRA `(.L_x_1133) ;  /* 0x0000000000048947 */ /* 0x000ff40003800000 */
[----:B------:R-:W-:-:S04]  /*f680*/  DEPBAR.LE SB0, 0x0 ;  /* 0x000080000000791a */ /* 0x000fc80000000000 */
.L_x_1133:
[----:B------:R-:W-:Y:S05]  /*f690*/  BSYNC B0 ;  /* 0x0000000000007941 */ /* 0x000fea0003800000 */
.L_x_1132:
[----:B------:R-:W-:Y:S06]  /*f6a0*/  BAR.ARV 0xb, 0xa0 ;  /* 0x02c2800000007b1d */ /* 0x000fec0000002000 */
[----:B------:R-:W-:Y:S02]  /*f6b0*/  UIADD3 UR13, UR13, 0x4000, URZ ;  /* 0x000040000d0d7890 */ /* 0x000fe4000fffe03f */
[----:B------:R-:W-:Y:S01]  /*f6c0*/  UIADD3 UR4, UR4, 0x4000, URZ ;  /* 0x0000400004047890 */ /* 0x000fe2000fffe03f */
[----:B------:R-:W-:Y:S11]  /*f6d0*/  @!P1 BRA `(.L_x_1134) ;  /* 0xfffffff800c49947 */ /* 0x000ff6000383ffff */
[----:B------:R-:W-:Y:S05]  /*f6e0*/  BRA `(.L_x_1045) ;  /* 0x0000001c00347947 */ /* 0x000fea0003800000 */
.L_x_1112:
[----:B------:R-:W1:Y:S01]  /*f6f0*/  S2UR UR21, SR_CTAID.Z ;  /* 0x00000000001579c3 */ /* 0x000e620000002700 */
[----:B------:R-:W-:Y:S01]  /*f700*/  IMAD.MOV.U32 R11, RZ, RZ, 0x1 ;  /* 0x00000001ff0b7424 */ /* 0x000fe200078e00ff */
[----:B-1----:R-:W-:-:S13]  /*f710*/  ISETP.LE.AND P0, PT, RZ, UR21, PT ;  /* 0x00000015ff007c0c */ /* 0x002fda000bf03270 */
[----:B------:R-:W-:Y:S05]  /*f720*/  @!P0 BRA `(.L_x_1135) ;  /* 0x0000001800908947 */ /* 0x000fea0003800000 */
[----:B------:R-:W1:Y:S01]  /*f730*/  S2UR UR8, SR_CTAID.X ;  /* 0x00000000000879c3 */ /* 0x000e620000002500 */
[----:B------:R-:W-:Y:S01]  /*f740*/  ULDC UR6, c[0x0][0x280] ;  /* 0x0000a00000067ab9 */ /* 0x000fe20000000800 */
[----:B------:R-:W-:Y:S01]  /*f750*/  ULDC UR4, c[0x0][0x290] ;  /* 0x0000a40000047ab9 */ /* 0x000fe20000000800 */
[----:B------:R-:W-:Y:S01]  /*f760*/  ULDC UR5, c[0x0][0x74c] ;  /* 0x0001d30000057ab9 */ /* 0x000fe20000000800 */
[----:B------:R-:W-:-:S04]  /*f770*/  UIADD3 UR7, UR6, 0x7f, URZ ;  /* 0x0000007f06077890 */ /* 0x000fc8000fffe03f */
[----:B------:R-:W2:Y:S01]  /*f780*/  S2UR UR20, SR_CTAID.Y ;  /* 0x00000000001479c3 */ /* 0x000ea20000002600 */
[----:B-1----:R-:W-:Y:S02]  /*f790*/  USHF.L.U32 UR11, UR8, 0x7, URZ ;  /* 0x00000007080b7899 */ /* 0x002fe4000800063f */
[----:B------:R-:W-:Y:S02]  /*f7a0*/  ISETP.LE.AND P0, PT, RZ, UR8, PT ;  /* 0x00000008ff007c0c */ /* 0x000fe4000bf03270 */
[----:B------:R-:W-:-:S04]  /*f7b0*/  UIADD3 UR4, -UR4, UR11, UR6 ;  /* 0x0000000b04047290 */ /* 0x000fc8000fffe106 */
[----:B------:R-:W-:-:S04]  /*f7c0*/  UIADD3 UR4, UR4, -UR5, URZ ;  /* 0x8000000504047290 */ /* 0x000fc8000fffe03f */
        /* <DEDUP_REMOVED lines=19> */
.L_x_1136:
[----:B------:R-:W-:-:S13]  /*f900*/  ISETP.GT.AND P0, PT, R0, UR10, PT ;  /* 0x0000000a00007c0c */ /* 0x000fda000bf04270 */
[----:B------:R-:W-:Y:S05]  /*f910*/  @!P0 BRA `(.L_x_1135) ;  /* 0x0000001800148947 */ /* 0x000fea0003800000 */
[----:B------:R-:W-:Y:S01]  /*f920*/  USHF.R.S32.HI UR8, URZ, 0x1f, UR20 ;  /* 0x0000001f3f087899 */ /* 0x000fe20008011414 */
[----:B------:R-:W-:Y:S01]  /*f930*/  IMAD.U32 R4, RZ, RZ, UR10 ;  /* 0x0000000aff047e24 */ /* 0x000fe2000f8e00ff */
[----:B------:R-:W-:Y:S01]  /*f940*/  ULDC.64 UR6, c[0x0][0x718] ;  /* 0x0001c60000067ab9 */ /* 0x000fe20000000a00 */
[----:B------:R-:W-:Y:S01]  /*f950*/  ULDC.64 UR12, c[0x0][0x730] ;  /* 0x0001cc00000c7ab9 */ /* 0x000fe20000000a00 */
[----:B------:R-:W-:Y:S01]  /*f960*/  UIMAD.WIDE.U32 UR4, UR20, UR6, URZ ;  /* 0x00000006140472a5 */ /* 0x000fe2000f8e003f */
[----:B------:R-:W-:Y:S01]  /*f970*/  BSSY B0, `(.L_x_1135) ;  /* 0x000017f000007945 */ /* 0x000fe20003800000 */
[----:B------:R-:W-:Y:S01]  /*f980*/  UIMAD UR6, UR8, UR6, URZ ;  /* 0x00000006080672a4 */ /* 0x000fe2000f8e023f */
[----:B------:R-:W-:Y:S01]  /*f990*/  IMAD.MOV.U32 R2, RZ, RZ, RZ ;  /* 0x000000ffff027224 */ /* 0x000fe200078e00ff */
[----:B------:R-:W-:Y:S02]  /*f9a0*/  UIMAD UR8, UR8, UR12, URZ ;  /* 0x0000000c080872a4 */ /* 0x000fe4000f8e023f */
[----:B------:R-:W-:-:S02]  /*f9b0*/  UIMAD UR14, UR20, UR7, UR6 ;  /* 0x00000007140e72a4 */ /* 0x000fc4000f8e0206 */
[----:B------:R-:W-:Y:S02]  /*f9c0*/  UIMAD UR9, UR20, UR13, UR8 ;  /* 0x0000000d140972a4 */ /* 0x000fe4000f8e0208 */
[----:B------:R-:W-:Y:S01]  /*f9d0*/  UIMAD.WIDE.U32 UR6, UR20, UR12, URZ ;  /* 0x0000000c140672a5 */ /* 0x000fe2000f8e003f */
[----:B------:R-:W-:Y:S01]  /*f9e0*/  ULDC UR8, c[0x0][0x2e8] ;  /* 0x0000ba0000087ab9 */ /* 0x000fe20000000800 */
[----:B------:R-:W-:Y:S02]  /*f9f0*/  USHF.R.S32.HI UR12, URZ, 0x1f, UR21 ;  /* 0x0000001f3f0c7899 */ /* 0x000fe40008011415 */
[----:B------:R-:W-:Y:S01]  /*fa00*/  UISETP.NE.AND UP0, UPT, UR8, 0x1, UPT ;  /* 0x000000010800788c */ /* 0x000fe2000bf05270 */
[----:B------:R-:W-:Y:S01]  /*fa10*/  ULDC.64 UR16, c[0x0][0x720] ;  /* 0x0001c80000107ab9 */ /* 0x000fe20000000a00 */
[----:B------:R-:W-:Y:S01]  /*fa20*/  ELECT P0, URZ, PT ;  /* 0x00000000003f782f */ /* 0x000fe20003800000 */
[----:B------:R-:W-:Y:S01]  /*fa30*/  UIMAD UR8, UR12, UR16, URZ ;  /* 0x000000100c0872a4 */ /* 0x000fe2000f8e023f */
[----:B------:R-:W-:Y:S01]  /*fa40*/  ULDC.64 UR18, c[0x0][0x738] ;  /* 0x0001ce0000127ab9 */ /* 0x000fe20000000a00 */
[----:B------:R-:W-:-:S02]  /*fa50*/  UIADD3 UR15, UR5, UR14, URZ ;  /* 0x0000000e050f7290 */ /* 0x000fc4000fffe03f */
[----:B------:R-:W-:Y:S02]  /*fa60*/  UIMAD UR12, UR12, UR18, URZ ;  /* 0x000000120c0c72a4 */ /* 0x000fe4000f8e023f */
[----:B------:R-:W-:Y:S02]  /*fa70*/  UIMAD UR5, UR21, UR17, UR8 ;  /* 0x00000011150572a4 */ /* 0x000fe4000f8e0208 */
[----:B------:R-:W-:Y:S01]  /*fa80*/  UIADD3 UR7, UR7, UR9, URZ ;  /* 0x0000000907077290 */ /* 0x000fe2000fffe03f */
[----:B------:R-:W-:Y:S01]  /*fa90*/  @UP0 ULDC UR8, c[0x0][0x2ec] ;  /* 0x0000bb0000080ab9 */ /* 0x000fe20000000800 */
[----:B------:R-:W-:Y:S01]  /*faa0*/  UMOV UR14, UR4 ;  /* 0x00000004000e7c82 */ /* 0x000fe20008000000 */
[----:B------:R-:W-:Y:S02]  /*fab0*/  UIMAD.WIDE.U32 UR8, UR20, UR8, URZ ;  /* 0x00000008140872a5 */ /* 0x000fe4000f8e003f */
[----:B------:R-:W-:Y:S01]  /*fac0*/  UIMAD UR4, UR21, UR19, UR12 ;  /* 0x00000013150472a4 */ /* 0x000fe2000f8e020c */
[----:B------:R-:W-:-:S02]  /*fad0*/  @UP0 ULDC UR13, c[0x0][0x2f0] ;  /* 0x0000bc00000d0ab9 */ /* 0x000fc40000000800 */
[----:B------:R-:W-:Y:S01]  /*fae0*/  UMOV UR12, UR20 ;  /* 0x00000014000c7c82 */ /* 0x000fe20008000000 */
[----:B------:R-:W-:Y:S02]  /*faf0*/  UIMAD.WIDE.U32 UR14, UR21, UR16, UR14 ;  /* 0x00000010150e72a5 */ /* 0x000fe4000f8e000e */
[----:B------:R-:W-:Y:S02]  /*fb00*/  UIMAD.WIDE.U32 UR6, UR21, UR18, UR6 ;  /* 0x00000012150672a5 */ /* 0x000fe4000f8e0006 */
[----:B------:R-:W-:Y:S01]  /*fb10*/  @UP0 USHF.R.U32.HI UR12, URZ, UR13, UR9 ;  /* 0x0000000d3f0c0299 */ /* 0x000fe20008011609 */
[----:B------:R-:W-:Y:S11]  /*fb20*/  @!P0 BRA `(.L_x_1137) ;  /* 0x00000014008c8947 */ /* 0x000ff60003800000 */
[----:B------:R-:W1:Y:S01]  /*fb30*/  S2R R3, SR_CgaCtaId ;  /* 0x0000000000037919 */ /* 0x000e620000008800 */
[----:B------:R-:W-:-:S04]  /*fb40*/  MOV R16, 0x400 ;  /* 0x0000040000107802 */ /* 0x000fc80000000f00 */
[----:B-1----:R-:W-:Y:S01]  /*fb50*/  LEA R16, R3, R16, 0x18 ;  /* 0x0000001003107211 */ /* 0x002fe200078ec0ff */
[----:B------:R-:W-:-:S05]  /*fb60*/  IMAD.MOV.U32 R3, RZ, RZ, 0x1 ;  /* 0x00000001ff037424 */ /* 0x000fca00078e00ff */
[----:B------:R-:W-:-:S04]  /*fb70*/  SHF.L.U32 R3, R3, 0x1f, RZ ;  /* 0x0000001f03037819 */ /* 0x000fc800000006ff */
[----:B------:R-:W1:Y:S02]  /*fb80*/  SYNCS.PHASECHK.TRANS64.TRYWAIT P0, [R16+URZ+0x30c20], R3 ;  /* 0x030c2003100075a7 */ /* 0x000e64000800017f */
[----:B-1----:R-:W-:Y:S05]  /*fb90*/  @!P0 BRA `(.L_x_1138) ;  /* 0x0000001800bc8947 */ /* 0x002fea0003800000 */
.L_x_1166:
[----:B------:R-:W2:Y:S01]  /*fba0*/  S2R R2, SR_TID.X ;  /* 0x0000000000027919 */ /* 0x000ea20000002100 */
[----:B------:R-:W-:Y:S02]  /*fbb0*/  IMAD.U32 R15, RZ, RZ, UR15 ;  /* 0x0000000fff0f7e24 */ /* 0x000fe4000f8e00ff */
[----:B------:R-:W-:Y:S02]  /*fbc0*/  IMAD.U32 R14, RZ, RZ, UR7 ;  /* 0x00000007ff0e7e24 */ /* 0x000fe4000f8e00ff */
[----:B------:R-:W-:Y:S02]  /*fbd0*/  VIADD R15, R15, UR5 ;  /* 0x000000050f0f7c36 */ /* 0x000fe40008000000 */
[----:B------:R-:W-:Y:S02]  /*fbe0*/  VIADD R14, R14, UR4 ;  /* 0x000000040e0e7c36 */ /* 0x000fe40008000000 */
[----:B------:R-:W-:Y:S01]  /*fbf0*/  IMAD.MOV.U32 R11, RZ, RZ, 0x1 ;  /* 0x00000001ff0b7424 */ /* 0x000fe200078e00ff */
[----:B--2---:R-:W-:-:S04]  /*fc00*/  LOP3.LUT R2, R2, 0x7f, RZ, 0xc0, !PT ;  /* 0x0000007f02027812 */ /* 0x004fc800078ec0ff */
[----:B------:R-:W-:-:S13]  /*fc10*/  ISETP.NE.AND P0, PT, R2, RZ, PT ;  /* 0x000000ff0200720c */ /* 0x000fda0003f05270 */
[----:B------:R-:W-:Y:S05]  /*fc20*/  @P0 BRA `(.L_x_1139) ;  /* 0x0000000000180947 */ /* 0x000fea0003800000 */
[----:B------:R-:W2:Y:S01]  /*fc30*/  S2R R2, SR_TID.X ;  /* 0x0000000000027919 */ /* 0x000ea20000002100 */
[----:B-1----:R-:W-:-:S04]  /*fc40*/  IMAD.MOV.U32 R3, RZ, RZ, 0x4200 ;  /* 0x00004200ff037424 */ /* 0x002fc800078e00ff */
[----:B------:R3:W-:Y:S01]  /*fc50*/  SYNCS.ARRIVE.TRANS64 RZ, [R16+URZ+0x30c10], R3 ;  /* 0x030c100310ff79a7 */ /* 0x0007e2000800003f */
[----:B--2---:R-:W-:-:S13]  /*fc60*/  LOP3.LUT P1, RZ, R2, 0x1f, RZ, 0xc0, !PT ;  /* 0x0000001f02ff7812 */ /* 0x004fda000782c0ff */
[----:B---3--:R-:W-:Y:S05]  /*fc70*/  @!P1 BRA `(.L_x_1139) ;  /* 0x0000000000049947 */ /* 0x008fea0003800000 */
[----:B------:R-:W-:Y:S01]  /*fc80*/  BPT.TRAP 0x1 ;  /* 0x000000040000795c */ /* 0x000fe20000300000 */
.L_x_1139:
[----:B------:R-:W-:Y:S01]  /*fc90*/  R2UR UR19, R4 ;  /* 0x00000000041372ca */ /* 0x000fe200000e0000 */
[----:B------:R-:W2:Y:S01]  /*fca0*/  LDC.64 R12, c[0x0][0x198] ;  /* 0x00006600ff0c7b82 */ /* 0x000ea20000000a00 */
[----:B------:R-:W-:Y:S01]  /*fcb0*/  R2UR UR8, R15 ;  /* 0x000000000f0872ca */ /* 0x000fe200000e0000 */
[----:B------:R-:W-:Y:S01]  /*fcc0*/  ULDC.64 UR16, c[0x0][0x700] ;  /* 0x0001c00000107ab9 */ /* 0x000fe20000000a00 */
[----:B------:R-:W-:Y:S01]  /*fcd0*/  UMOV UR32, 0x0 ;  /* 0x0000000000207882 */ /* 0x000fe20000000000 */
[----:B------:R-:W-:Y:S01]  /*fce0*/  IMAD.U32 R10, RZ, RZ, UR16 ;  /* 0x00000010ff0a7e24 */ /* 0x000fe2000f8e00ff */
[----:B------:R-:W-:Y:S01]  /*fcf0*/  UMOV UR33, 0x14f00000 ;  /* 0x14f0000000217882 */ /* 0x000fe20000000000 */
[----:B------:R-:W-:Y:S01]  /*fd00*/  IMAD.U32 R9, RZ, RZ, UR17 ;  /* 0x00000011ff097e24 */ /* 0x000fe2000f8e00ff */
[----:B------:R-:W-:Y:S01]  /*fd10*/  UMOV UR18, URZ ;  /* 0x0000003f00127c82 */ /* 0x000fe20008000000 */
[----:B------:R-:W-:Y:S01]  /*fd20*/  UMOV UR25, 0x20 ;  /* 0x0000002000197882 */ /* 0x000fe20000000000 */
[----:B------:R-:W-:Y:S01]  /*fd30*/  UMOV UR34, 0x0 ;  /* 0x0000000000227882 */ /* 0x000fe20000000000 */
[----:B------:R-:W-:Y:S01]  /*fd40*/  UMOV UR35, 0x10000000 ;  /* 0x1000000000237882 */ /* 0x000fe20000000000 */
[----:B------:R-:W-:Y:S01]  /*fd50*/  UMOV UR13, UR21 ;  /* 0x00000015000d7c82 */ /* 0x000fe20008000000 */
[----:B------:R-:W-:Y:S01]  /*fd60*/  USHF.L.U32 UR19, UR19, 0x7, URZ ;  /* 0x0000000713137899 */ /* 0x000fe2000800063f */
[----:B------:R-:W-:Y:S01]  /*fd70*/  IMAD.MOV.U32 R19, RZ, RZ, RZ ;  /* 0x000000ffff137224 */ /* 0x000fe200078e00ff */
[----:B------:R-:W-:Y:S01]  /*fd80*/  UMOV UR10, UR18 ;  /* 0x00000012000a7c82 */ /* 0x000fe20008000000 */
[----:B------:R-:W-:Y:S01]  /*fd90*/  UMOV UR27, UR11 ;  /* 0x0000000b001b7c82 */ /* 0x000fe20008000000 */
[----:B------:R-:W-:Y:S01]  /*fda0*/  UIADD3 UR9, UP0, UR19, UR14, URZ ;  /* 0x0000000e13097290 */ /* 0x000fe2000ff1e03f */
[----:B------:R-:W-:Y:S01]  /*fdb0*/  UMOV UR28, UR12 ;  /* 0x0000000c001c7c82 */ /* 0x000fe20008000000 */
[----:B------:R-:W-:-:S02]  /*fdc0*/  UMOV UR29, UR21 ;  /* 0x00000015001d7c82 */ /* 0x000fc40008000000 */
[----:B------:R-:W-:Y:S02]  /*fdd0*/  ULEA.HI.X.SX32 UR8, UR19, UR8, 0x1, UP0 ;  /* 0x0000000813087291 */ /* 0x000fe400080f0e3f */
[----:B-1----:R-:W-:Y:S01]  /*fde0*/  IMAD.U32 R3, RZ, RZ, UR9 ;  /* 0x00000009ff037e24 */ /* 0x002fe2000f8e00ff */
[----:B------:R-:W-:Y:S01]  /*fdf0*/  UMOV UR26, UR18 ;  /* 0x00000012001a7c82 */ /* 0x000fe20008000000 */
[----:B--2---:R-:W-:Y:S02]  /*fe00*/  IMAD.MOV.U32 R8, RZ, RZ, R12 ;  /* 0x000000ffff087224 */ /* 0x004fe400078e000c */
[----:B------:R-:W-:Y:S01]  /*fe10*/  IMAD.U32 R6, RZ, RZ, UR9 ;  /* 0x00000009ff067e24 */ /* 0x000fe2000f8e00ff */
[----:B------:R-:W-:Y:S01]  /*fe20*/  LEA R2, P1, R3, R10, 0x2 ;  /* 0x0000000a03027211 */ /* 0x000fe200078210ff */
[----:B------:R-:W-:Y:S01]  /*fe30*/  IMAD.U32 R3, RZ, RZ, UR8 ;  /* 0x00000008ff037e24 */ /* 0x000fe2000f8e00ff */
[----:B------:R-:W-:Y:S01]  /*fe40*/  R2UR UR8, R16 ;  /* 0x00000000100872ca */ /* 0x000fe200000e0000 */
[----:B------:R-:W-:Y:S01]  /*fe50*/  IMAD.MOV.U32 R7, RZ, RZ, R13 ;  /* 0x000000ffff077224 */ /* 0x000fe200078e000d */
[----:B------:R-:W-:-:S02]  /*fe60*/  R2UR UR22, R2 ;  /* 0x00000000021672ca */ /* 0x000fc400000e0000 */
[----:B------:R-:W-:Y:S02]  /*fe70*/  IADD3 R2, P2, R8, 0x2f0, RZ ;  /* 0x000002f008027810 */ /* 0x000fe40007f5e0ff */
[----:B------:R-:W-:Y:S01]  /*fe80*/  LEA.HI.X R3, R6, R9, R3, 0x2, P1 ;  /* 0x0000000906037211 */ /* 0x000fe200008f1403 */
[----:B------:R-:W-:Y:S01]  /*fe90*/  VIADD R6, R0, 0xffffffff ;  /* 0xffffffff00067836 */ /* 0x000fe20000000000 */
[----:B------:R-:W-:Y:S01]  /*fea0*/  R2UR UR40, R2 ;  /* 0x00000000022872ca */ /* 0x000fe200000e0000 */
[--C-:B------:R-:W-:Y:S01]  /*feb0*/  IMAD.X R5, RZ, RZ, R7.reuse, P2 ;  /* 0x000000ffff057224 */ /* 0x100fe200010e0607 */
[----:B------:R-:W-:Y:S02]  /*fec0*/  IADD3 R2, P3, R8, 0x3f0, RZ ;  /* 0x000003f008027810 */ /* 0x000fe40007f7e0ff */
[----:B------:R-:W-:Y:S01]  /*fed0*/  R2UR UR23, R3 ;  /* 0x00000000031772ca */ /* 0x000fe200000e0000 */
[----:B------:R1:W-:Y:S01]  /*fee0*/  STL [R1], R6 ;  /* 0x0000000601007387 */ /* 0x0003e20000100800 */
[----:B------:R-:W-:Y:S01]  /*fef0*/  R2UR UR42, R2 ;  /* 0x00000000022a72ca */ /* 0x000fe200000e0000 */
[----:B------:R-:W-:Y:S01]  /*ff00*/  UIADD3 UR16, UR8, 0x10000, URZ ;  /* 0x0001000008107890 */ /* 0x000fe2000fffe03f */
[----:B------:R-:W-:Y:S01]  /*ff10*/  IADD3 R2, P1, R8, 0xf0, RZ ;  /* 0x000000f008027810 */ /* 0x000fe20007f3e0ff */
[----:B------:R-:W-:Y:S01]  /*ff20*/  UIADD3 UR17, UR8, 0x30c10, URZ ;  /* 0x00030c1008117890 */ /* 0x000fe2000fffe03f */
[----:B------:R-:W-:Y:S01]  /*ff30*/  R2UR UR41, R5 ;  /* 0x00000000052972ca */ /* 0x000fe200000e0000 */
[--C-:B------:R-:W-:Y:S01]  /*ff40*/  IMAD.X R5, RZ, RZ, R7.reuse, P3 ;  /* 0x000000ffff057224 */ /* 0x100fe200018e0607 */
[----:B------:R-:W-:Y:S01]  /*ff50*/  R2UR UR30, R2 ;  /* 0x00000000021e72ca */ /* 0x000fe200000e0000 */
[----:B------:R-:W-:Y:S01]  /*ff60*/  IMAD.X R3, RZ, RZ, R7, P1 ;  /* 0x000000ffff037224 */ /* 0x000fe200008e0607 */
[----:B------:R-:W-:Y:S01]  /*ff70*/  UIADD3 UR38, UR8, 0x20000, URZ ;  /* 0x0002000008267890 */ /* 0x000fe2000fffe03f */
[----:B------:R-:W-:Y:S01]  /*ff80*/  ISETP.GE.AND P1, PT, R4, R6, PT ;  /* 0x000000060400720c */ /* 0x000fe20003f26270 */
[----:B------:R-:W-:Y:S01]  /*ff90*/  UIADD3 UR9, UR8, 0x30c00, URZ ;  /* 0x00030c0008097890 */ /* 0x000fe2000fffe03f */
[----:B------:R-:W-:Y:S01]  /*ffa0*/  R2UR UR43, R5 ;  /* 0x00000000052b72ca */ /* 0x000fe200000e0000 */
[----:B------:R-:W-:Y:S01]  /*ffb0*/  UIADD3 UR24, UR8, 0x4000, URZ ;  /* 0x0000400008187890 */ /* 0x000fe2000fffe03f */
[----:B------:R-:W-:Y:S01]  /*ffc0*/  R2UR UR31, R3 ;  /* 0x00000000031f72ca */ /* 0x000fe200000e0000 */
[----:B------:R-:W-:Y:S01]  /*ffd0*/  IMAD.MOV.U32 R5, RZ, RZ, 0x8000 ;  /* 0x00008000ff057424 */ /* 0x000fe200078e00ff */
[----:B------:R-:W-:-:S11]  /*ffe0*/  UMOV UR39, UR17 ;  /* 0x0000001100277c82 */ /* 0x000fd60008000000 */
[----:B------:R-:W-:Y:S01]  /*fff0*/  UTMALDG.4D [UR16], [UR30], desc[UR32] ;  /* 0x000020101e0075b4 */ /* 0x000fe20008019000 */
[----:B------:R2:W-:Y:S01]  /*10000*/  UBLKCP.S.G [UR38], [UR22], UR25 ;  /* 0x00000026160073ba */ /* 0x0005e20008000219 */
[----:B------:R1:W-:Y:S01]  /*10010*/  SYNCS.ARRIVE.TRANS64 RZ, [R16+URZ+0x30c00], R5 ;  /* 0x030c000510ff79a7 */ /* 0x0003e2000800003f */
[----:B------:R1:W-:Y:S01]  /*10020*/  UTMALDG.4D [UR8], [UR40], desc[UR34] ;  /* 0x00002208280075b4 */ /* 0x0003e20008019000 */
[----:B--2---:R-:W-:Y:S02]  /*10030*/  UMOV UR25, UR9 ;  /* 0x0000000900197c82 */ /* 0x004fe40008000000 */
[----:B------:R1:W-:Y:S01]  /*10040*/  UTMALDG.4D [UR24], [UR42], desc[UR34] ;  /* 0x000022182a0075b4 */ /* 0x0003e20008019000 */
[----:B------:R-:W-:Y:S05]  /*10050*/  @P1 BRA `(.L_x_1140) ;  /* 0x0000000c00841947 */ /* 0x000fea0003800000 */
[----:B-1----:R-:W-:Y:S01]  /*10060*/  LOP3.LUT R5, RZ, R4, RZ, 0x33, !PT ;  /* 0x00000004ff057212 */ /* 0x002fe200078e33ff */
[----:B------:R-:W1:Y:S01]  /*10070*/  S2R R12, SR_TID.X ;  /* 0x00000000000c7919 */ /* 0x000e620000002100 */
[----:B------:R-:W-:-:S03]  /*10080*/  IMAD.MOV.U32 R11, RZ, RZ, 0x1 ;  /* 0x00000001ff0b7424 */ /* 0x000fc600078e00ff */
[----:B------:R-:W-:Y:S02]  /*10090*/  IMAD.IADD R20, R5, 0x1, R0 ;  /* 0x0000000105147824 */ /* 0x000fe400078e0200 */
[----:B------:R-:W-:Y:S02]  /*100a0*/  VIADD R5, R0, 0xfffffffe ;  /* 0xfffffffe00057836 */ /* 0x000fe40000000000 */
[----:B------:R-:W-:-:S03]  /*100b0*/  IMAD.MOV.U32 R0, RZ, RZ, R4 ;  /* 0x000000ffff007224 */ /* 0x000fc600078e0004 */
[----:B------:R-:W-:Y:S02]  /*100c0*/  ISETP.NE.AND P1, PT, R5, R4, PT ;  /* 0x000000040500720c */ /* 0x000fe40003f25270 */
[----:B------:R-:W-:-:S05]  /*100d0*/  LOP3.LUT R5, R20, 0x1, RZ, 0xc0, !PT ;  /* 0x0000000114057812 */ /* 0x000fca00078ec0ff */
[----:B------:R2:W-:Y:S01]  /*100e0*/  STL [R1+0x4], R5 ;  /* 0x0000040501007387 */ /* 0x0005e20000100800 */
[----:B-1----:R-:W-:-:S05]  /*100f0*/  LOP3.LUT R6, R12, 0x1f, RZ, 0xc0, !PT ;  /* 0x0000001f0c067812 */ /* 0x002fca00078ec0ff */
[----:B--2---:R-:W-:Y:S05]  /*10100*/  @!P1 BRA `(.L_x_1141) ;  /* 0x0000000800389947 */ /* 0x004fea0003800000 */
[----:B------:R-:W-:Y:S02]  /*10110*/  IMAD.IADD R20, R20, 0x1, -R5 ;  /* 0x0000000114147824 */ /* 0x000fe400078e0a05 */
[----:B------:R-:W-:Y:S02]  /*10120*/  IMAD.MOV.U32 R0, RZ, RZ, R4 ;  /* 0x000000ffff007224 */ /* 0x000fe400078e0004 */
[----:B------:R-:W-:-:S07]  /*10130*/  IMAD.MOV.U32 R11, RZ, RZ, 0x1 ;  /* 0x00000001ff0b7424 */ /* 0x000fce00078e00ff */
.L_x_1150:
[----:B--234-:R-:W-:-:S04]  /*10140*/  SHF.L.U32 R21, R11, 0x1f, RZ ;  /* 0x0000001f0b157819 */ /* 0x01cfc800000006ff */
[----:B------:R-:W1:Y:S02]  /*10150*/  SYNCS.PHASECHK.TRANS64.TRYWAIT P1, [R16+URZ+0x30c40], R21 ;  /* 0x030c4015100075a7 */ /* 0x000e64000802017f */
[----:B-1----:R-:W-:Y:S05]  /*10160*/  @!P1 BRA `(.L_x_1142) ;  /* 0x00000014005c9947 */ /* 0x002fea0003800000 */
.L_x_1167:
[----:B------:R-:W-:Y:S05]  /*10170*/  @P0 BRA `(.L_x_1143) ;  /* 0x0000000000140947 */ /* 0x000fea0003800000 */
[----:B------:R-:W-:Y:S01]  /*10180*/  ISETP.NE.AND P1, PT, R6, RZ, PT ;  /* 0x000000ff0600720c */ /* 0x000fe20003f25270 */
[----:B------:R-:W-:-:S04]  /*10190*/  IMAD.MOV.U32 R3, RZ, RZ, 0x4200 ;  /* 0x00004200ff037424 */ /* 0x000fc800078e00ff */
[----:B------:R2:W-:Y:S08]  /*101a0*/  SYNCS.ARRIVE.TRANS64 RZ, [R16+URZ+0x30c30], R3 ;  /* 0x030c300310ff79a7 */ /* 0x0005f0000800003f */
[----:B------:R-:W-:Y:S05]  /*101b0*/  @!P1 BRA `(.L_x_1143) ;  /* 0x0000000000049947 */ /* 0x000fea0003800000 */
[----:B------:R-:W-:Y:S01]  /*101c0*/  BPT.TRAP 0x1 ;  /* 0x000000040000795c */ /* 0x000fe20000300000 */
.L_x_1143:
[----:B------:R-:W2:Y:S01]  /*101d0*/  LDC.64 R12, c[0x0][0x728] ;  /* 0x0001ca00ff0c7b82 */ /* 0x000ea20000000a00 */
[----:B------:R-:W-:Y:S01]  /*101e0*/  IMAD.SHL.U32 R18, R0, 0x80, RZ ;  /* 0x0000008000127824 */ /* 0x000fe200078e00ff */
[----:B------:R-:W-:Y:S01]  /*101f0*/  R2UR UR8, R16 ;  /* 0x00000000100872ca */ /* 0x000fe200000e0000 */
[----:B------:R-:W-:Y:S01]  /*10200*/  UMOV UR26, 0x0 ;  /* 0x00000000001a7882 */ /* 0x000fe20000000000 */
[----:B------:R-:W-:Y:S01]  /*10210*/  UMOV UR27, 0x14f00000 ;  /* 0x14f00000001b7882 */ /* 0x000fe20000000000 */
[----:B------:R-:W-:Y:S01]  /*10220*/  UMOV UR18, URZ ;  /* 0x0000003f00127c82 */ /* 0x000fe20008000000 */
[C---:B------:R-:W-:Y:S01]  /*10230*/  IADD3 R2, P1, R18.reuse, UR6, RZ ;  /* 0x0000000612027c10 */ /* 0x040fe2000ff3e0ff */
[----:B------:R-:W-:Y:S01]  /*10240*/  UMOV UR10, 0x20 ;  /* 0x00000020000a7882 */ /* 0x000fe20000000000 */
[----:B------:R-:W3:Y:S01]  /*10250*/  LDC.64 R4, c[0x0][0x198] ;  /* 0x00006600ff047b82 */ /* 0x000ee20000000a00 */
[----:B------:R-:W-:-:S06]  /*10260*/  R2UR UR19, R18 ;  /* 0x00000000121372ca */ /* 0x000fcc00000e0000 */
[----:B------:R-:W-:Y:S02]  /*10270*/  UIADD3 UR16, UR8, 0x18000, URZ ;  /* 0x0001800008107890 */ /* 0x000fe4000fffe03f */
[----:B------:R-:W-:Y:S02]  /*10280*/  UIADD3 UR17, UR8, 0x30c30, URZ ;  /* 0x00030c3008117890 */ /* 0x000fe4000fffe03f */
[----:B------:R-:W-:Y:S01]  /*10290*/  UIADD3 UR8, UR8, 0x20400, URZ ;  /* 0x0002040008087890 */ /* 0x000fe2000fffe03f */
[----:B--2---:R-:W-:-:S04]  /*102a0*/  LEA R3, P2, R2, R12, 0x2 ;  /* 0x0000000c02037211 */ /* 0x004fc800078410ff */
[----:B------:R-:W-:Y:S01]  /*102b0*/  UMOV UR9, UR17 ;  /* 0x0000001100097c82 */ /* 0x000fe20008000000 */
        /* <DEDUP_REMOVED lines=14> */
.L_x_1168:
[----:B------:R-:W-:Y:S05]  /*103a0*/  @P0 BRA `(.L_x_1145) ;  /* 0x0000000000140947 */ /* 0x000fea0003800000 */
[----:B------:R-:W-:Y:S01]  /*103b0*/  ISETP.NE.AND P1, PT, R6, RZ, PT ;  /* 0x000000ff0600720c */ /* 0x000fe20003f25270 */
[----:B------:R-:W-:-:S04]  /*103c0*/  IMAD.MOV.U32 R2, RZ, RZ, 0x4200 ;  /* 0x00004200ff027424 */ /* 0x000fc800078e00ff */
[----:B------:R3:W-:Y:S08]  /*103d0*/  SYNCS.ARRIVE.TRANS64 RZ, [R16+URZ+0x30c18], R2 ;  /* 0x030c180210ff79a7 */ /* 0x0007f0000800003f */
[----:B------:R-:W-:Y:S05]  /*103e0*/  @!P1 BRA `(.L_x_1145) ;  /* 0x0000000000049947 */ /* 0x000fea0003800000 */
[----:B------:R-:W-:Y:S01]  /*103f0*/  BPT.TRAP 0x1 ;  /* 0x000000040000795c */ /* 0x000fe20000300000 */
.L_x_1145:
[----:B------:R-:W-:Y:S01]  /*10400*/  VIADD R18, R18, 0x80 ;  /* 0x0000008012127836 */ /* 0x000fe20000000000 */
[----:B------:R-:W-:Y:S01]  /*10410*/  ULDC.64 UR8, c[0x0][0x700] ;  /* 0x0001c00000087ab9 */ /* 0x000fe20000000a00 */
[----:B------:R-:W-:Y:S01]  /*10420*/  R2UR UR24, R16 ;  /* 0x00000000101872ca */ /* 0x000fe200000e0000 */
[----:B------:R-:W-:Y:S01]  /*10430*/  IMAD.U32 R10, RZ, RZ, UR8 ;  /* 0x00000008ff0a7e24 */ /* 0x000fe2000f8e00ff */
[----:B------:R-:W-:Y:S01]  /*10440*/  UMOV UR22, 0x0 ;  /* 0x0000000000167882 */ /* 0x000fe20000000000 */
[----:B---3--:R-:W-:Y:S01]  /*10450*/  IADD3 R2, P1, R18, UR14, RZ ;  /* 0x0000000e12027c10 */ /* 0x008fe2000ff3e0ff */
[----:B------:R-:W-:Y:S01]  /*10460*/  IMAD.U32 R9, RZ, RZ, UR9 ;  /* 0x00000009ff097e24 */ /* 0x000fe2000f8e00ff */
[----:B------:R-:W-:Y:S01]  /*10470*/  SHF.R.S32.HI R17, RZ, 0x1f, R18 ;  /* 0x0000001fff117819 */ /* 0x000fe20000011412 */
[----:B------:R-:W-:Y:S01]  /*10480*/  UMOV UR23, 0x14f00000 ;  /* 0x14f0000000177882 */ /* 0x000fe20000000000 */
[----:B------:R-:W-:Y:S01]  /*10490*/  LEA R3, P2, R2, R10, 0x2 ;  /* 0x0000000a02037211 */ /* 0x000fe200078410ff */
[----:B------:R-:W-:Y:S01]  /*104a0*/  UMOV UR18, URZ ;  /* 0x0000003f00127c82 */ /* 0x000fe20008000000 */
[----:B------:R-:W-:Y:S01]  /*104b0*/  R2UR UR19, R18 ;  /* 0x00000000121372ca */ /* 0x000fe200000e0000 */
[----:B------:R-:W-:Y:S01]  /*104c0*/  UMOV UR10, 0x20 ;  /* 0x00000020000a7882 */ /* 0x000fe20000000000 */
[----:B------:R-:W-:Y:S01]  /*104d0*/  R2UR UR26, R3 ;  /* 0x00000000031a72ca */ /* 0x000fe200000e0000 */
[----:B------:R-:W-:Y:S01]  /*104e0*/  IMAD.X R3, R17, 0x1, R15, P1 ;  /* 0x0000000111037824 */ /* 0x000fe200008e060f */
[----:B------:R-:W-:-:S02]  /*104f0*/  UIADD3 UR16, UR24, 0x14000, URZ ;  /* 0x0001400018107890 */ /* 0x000fc4000fffe03f */
[----:B------:R-:W-:Y:S02]  /*10500*/  UIADD3 UR17, UR24, 0x30c18, URZ ;  /* 0x00030c1818117890 */ /* 0x000fe4000fffe03f */
[----:B------:R-:W-:Y:S01]  /*10510*/  LEA.HI.X R3, R2, R9, R3, 0x2, P2 ;  /* 0x0000000902037211 */ /* 0x000fe200010f1403 */
[----:B------:R-:W-:Y:S01]  /*10520*/  UIADD3 UR24, UR24, 0x20200, URZ ;  /* 0x0002020018187890 */ /* 0x000fe2000fffe03f */
[----:B------:R-:W-:Y:S02]  /*10530*/  IADD3 R2, P1, R8, 0xf0, RZ ;  /* 0x000000f008027810 */ /* 0x000fe40007f3e0ff */
[----:B------:R-:W-:Y:S01]  /*10540*/  R2UR UR27, R3 ;  /* 0x00000000031b72ca */ /* 0x000fe200000e0000 */
[----:B------:R-:W-:Y:S01]  /*10550*/  UMOV UR25, UR17 ;  /* 0x0000001100197c82 */ /* 0x000fe20008000000 */
[----:B------:R-:W-:Y:S01]  /*10560*/  R2UR UR8, R2 ;  /* 0x00000000020872ca */ /* 0x000fe200000e0000 */
[----:B------:R-:W-:-:S05]  /*10570*/  IMAD.X R3, RZ, RZ, R7, P1 ;  /* 0x000000ffff037224 */ /* 0x000fca00008e0607 */
[----:B------:R-:W-:-:S13]  /*10580*/  R2UR UR9, R3 ;  /* 0x00000000030972ca */ /* 0x000fda00000e0000 */
[----:B------:R3:W-:Y:S01]  /*10590*/  UTMALDG.4D [UR16], [UR8], desc[UR22] ;  /* 0x00001610080075b4 */ /* 0x0007e20008019000 */
[----:B------:R3:W-:Y:S01]  /*105a0*/  UBLKCP.S.G [UR24], [UR26], UR10 ;  /* 0x000000181a0073ba */ /* 0x0007e2000800020a */
[----:B------:R-:W4:Y:S02]  /*105b0*/  SYNCS.PHASECHK.TRANS64.TRYWAIT P1, [R16+URZ+0x30c48], R21 ;  /* 0x030c4815100075a7 */ /* 0x000f24000802017f */
[----:B---34-:R-:W-:Y:S05]  /*105c0*/  @!P1 BRA `(.L_x_1146) ;  /* 0x00000010006c9947 */ /* 0x018fea0003800000 */
.L_x_1169:
[----:B------:R-:W-:Y:S05]  /*105d0*/  @P0 BRA `(.L_x_1147) ;  /* 0x0000000000140947 */ /* 0x000fea0003800000 */
[----:B------:R-:W-:Y:S01]  /*105e0*/  ISETP.NE.AND P1, PT, R6, RZ, PT ;  /* 0x000000ff0600720c */ /* 0x000fe20003f25270 */
[----:B-123--:R-:W-:-:S04]  /*105f0*/  IMAD.MOV.U32 R21, RZ, RZ, 0x4200 ;  /* 0x00004200ff157424 */ /* 0x00efc800078e00ff */
[----:B------:R4:W-:Y:S08]  /*10600*/  SYNCS.ARRIVE.TRANS64 RZ, [R16+URZ+0x30c38], R21 ;  /* 0x030c381510ff79a7 */ /* 0x0009f0000800003f */
[----:B------:R-:W-:Y:S05]  /*10610*/  @!P1 BRA `(.L_x_1147) ;  /* 0x0000000000049947 */ /* 0x000fea0003800000 */
[----:B------:R-:W-:Y:S01]  /*10620*/  BPT.TRAP 0x1 ;  /* 0x000000040000795c */ /* 0x000fe20000300000 */
.L_x_1147:
[C---:B------:R-:W-:Y:S01]  /*10630*/  R2UR UR19, R18.reuse ;  /* 0x00000000121372ca */ /* 0x040fe200000e0000 */
[----:B------:R-:W-:Y:S01]  /*10640*/  UMOV UR22, 0x0 ;  /* 0x0000000000167882 */ /* 0x000fe20000000000 */
[----:B------:R-:W-:Y:S01]  /*10650*/  IADD3 R18, P1, R18, UR6, RZ ;  /* 0x0000000612127c10 */ /* 0x000fe2000ff3e0ff */
        /* <DEDUP_REMOVED lines=19> */
[----:B------:R-:W5:Y:S02]  /*10790*/  SYNCS.PHASECHK.TRANS64.TRYWAIT P1, [R16+URZ+0x30c20], R5 ;  /* 0x030c2005100075a7 */ /* 0x000f64000802017f */
[----:B-1---5:R-:W-:Y:S05]  /*107a0*/  @!P1 BRA `(.L_x_1148) ;  /* 0x0000001000089947 */ /* 0x022fea0003800000 */
.L_x_1171:
[----:B------:R-:W-:Y:S05]  /*107b0*/  @P0 BRA `(.L_x_1149) ;  /* 0x0000000000140947 */ /* 0x000fea0003800000 */
[----:B------:R-:W-:Y:S01]  /*107c0*/  ISETP.NE.AND P1, PT, R6, RZ, PT ;  /* 0x000000ff0600720c */ /* 0x000fe20003f25270 */
[----:B------:R-:W-:-:S04]  /*107d0*/  IMAD.MOV.U32 R5, RZ, RZ, 0x4200 ;  /* 0x00004200ff057424 */ /* 0x000fc800078e00ff */
[----:B------:R1:W-:Y:S08]  /*107e0*/  SYNCS.ARRIVE.TRANS64 RZ, [R16+URZ+0x30c10], R5 ;  /* 0x030c100510ff79a7 */ /* 0x0003f0000800003f */
[----:B------:R-:W-:Y:S05]  /*107f0*/  @!P1 BRA `(.L_x_1149) ;  /* 0x0000000000049947 */ /* 0x000fea0003800000 */
[----:B------:R-:W-:Y:S01]  /*10800*/  BPT.TRAP 0x1 ;  /* 0x000000040000795c */ /* 0x000fe20000300000 */
.L_x_1149:
[----:B------:R-:W-:Y:S01]  /*10810*/  R2UR UR10, R0 ;  /* 0x00000000000a72ca */ /* 0x000fe200000e0000 */
[----:B------:R-:W-:Y:S01]  /*10820*/  VIADD R20, R20, 0xfffffffe ;  /* 0xfffffffe14147836 */ /* 0x000fe20000000000 */
[----:B------:R-:W-:Y:S01]  /*10830*/  R2UR UR8, R15 ;  /* 0x000000000f0872ca */ /* 0x000fe200000e0000 */
[----:B------:R-:W-:Y:S01]  /*10840*/  UMOV UR22, 0x0 ;  /* 0x0000000000167882 */ /* 0x000fe20000000000 */
[----:B------:R-:W-:Y:S01]  /*10850*/  R2UR UR24, R16 ;  /* 0x00000000101872ca */ /* 0x000fe200000e0000 */
[----:B------:R-:W-:Y:S01]  /*10860*/  UMOV UR23, 0x14f00000 ;  /* 0x14f0000000177882 */ /* 0x000fe20000000000 */
[----:B------:R-:W-:Y:S01]  /*10870*/  UMOV UR18, URZ ;  /* 0x0000003f00127c82 */ /* 0x000fe20008000000 */
[----:B------:R-:W-:-:S06]  /*10880*/  UMOV UR13, 0x20 ;  /* 0x00000020000d7882 */ /* 0x000fcc0000000000 */
[----:B------:R-:W-:-:S04]  /*10890*/  UIADD3 UR10, UR10, 0x2, URZ ;  /* 0x000000020a0a7890 */ /* 0x000fc8000fffe03f */
[----:B------:R-:W-:Y:S02]  /*108a0*/  USHF.L.U32 UR19, UR10, 0x7, URZ ;  /* 0x000000070a137899 */ /* 0x000fe4000800063f */
[----:B------:R-:W-:Y:S02]  /*108b0*/  UIADD3 UR16, UR24, 0x10000, URZ ;  /* 0x0001000018107890 */ /* 0x000fe4000fffe03f */
[----:B------:R-:W-:Y:S02]  /*108c0*/  UIADD3 UR9, UP0, UR19, UR14, URZ ;  /* 0x0000000e13097290 */ /* 0x000fe4000ff1e03f */
[----:B------:R-:W-:Y:S02]  /*108d0*/  UIADD3 UR17, UR24, 0x30c10, URZ ;  /* 0x00030c1018117890 */ /* 0x000fe4000fffe03f */
[----:B------:R-:W-:Y:S02]  /*108e0*/  ULEA.HI.X.SX32 UR8, UR19, UR8, 0x1, UP0 ;  /* 0x0000000813087291 */ /* 0x000fe400080f0e3f */
[----:B-1----:R-:W-:Y:S01]  /*108f0*/  IMAD.U32 R5, RZ, RZ, UR9 ;  /* 0x00000009ff057e24 */ /* 0x002fe2000f8e00ff */
[----:B------:R-:W-:-:S02]  /*10900*/  UIADD3 UR24, UR24, 0x20000, URZ ;  /* 0x0002000018187890 */ /* 0x000fc4000fffe03f */
[----:B------:R-:W-:Y:S01]  /*10910*/  UMOV UR25, UR17 ;  /* 0x0000001100197c82 */ /* 0x000fe20008000000 */
[----:B------:R-:W-:Y:S01]  /*10920*/  IMAD.U32 R4, RZ, RZ, UR8 ;  /* 0x00000008ff047e24 */ /* 0x000fe2000f8e00ff */
[----:B------:R-:W-:Y:S02]  /*10930*/  LEA R0, P1, R5, R10, 0x2 ;  /* 0x0000000a05007211 */ /* 0x000fe400078210ff */
[----:B------:R-:W-:Y:S02]  /*10940*/  R2UR UR8, R2 ;  /* 0x00000000020872ca */ /* 0x000fe400000e0000 */
[----:B------:R-:W-:Y:S01]  /*10950*/  R2UR UR26, R0 ;  /* 0x00000000001a72ca */ /* 0x000fe200000e0000 */
[----:B------:R-:W-:Y:S01]  /*10960*/  IMAD.U32 R0, RZ, RZ, UR9 ;  /* 0x00000009ff007e24 */ /* 0x000fe2000f8e00ff */
[----:B------:R-:W-:-:S04]  /*10970*/  R2UR UR9, R3 ;  /* 0x00000000030972ca */ /* 0x000fc800000e0000 */
[----:B------:R-:W-:Y:S02]  /*10980*/  LEA.HI.X R0, R0, R9, R4, 0x2, P1 ;  /* 0x0000000900007211 */ /* 0x000fe400008f1404 */
[----:B------:R-:W-:Y:S02]  /*10990*/  ISETP.NE.AND P1, PT, R20, RZ, PT ;  /* 0x000000ff1400720c */ /* 0x000fe40003f25270 */
[----:B------:R-:W-:Y:S01]  /*109a0*/  R2UR UR27, R0 ;  /* 0x00000000001b72ca */ /* 0x000fe200000e0000 */
[----:B------:R-:W-:-:S04]  /*109b0*/  IMAD.U32 R0, RZ, RZ, UR10 ;  /* 0x0000000aff007e24 */ /* 0x000fc8000f8e00ff */
[----:B------:R1:W-:Y:S08]  /*109c0*/  UTMALDG.4D [UR16], [UR8], desc[UR22] ;  /* 0x00001610080075b4 */ /* 0x0003f00008019000 */
[----:B------:R1:W-:Y:S02]  /*109d0*/  UBLKCP.S.G [UR24], [UR26], UR13 ;  /* 0x000000181a0073ba */ /* 0x0003e4000800020d */
[----:B-1----:R-:W-:Y:S05]  /*109e0*/  @P1 BRA `(.L_x_1150) ;  /* 0xfffffff400d41947 */ /* 0x002fea000383ffff */
.L_x_1141:
[----:B------:R-:W2:Y:S02]  /*109f0*/  LDL.LU R4, [R1+0x4] ;  /* 0x0000040001047983 */ /* 0x000ea40000300800 */
[----:B--2---:R-:W-:Y:S02]  /*10a00*/  ISETP.NE.AND P1, PT, R4, RZ, PT ;  /* 0x000000ff0400720c */ /* 0x004fe40003f25270 */
[----:B------:R2:W5:Y:S11]  /*10a10*/  LDL R4, [R1] ;  /* 0x0000000001047983 */ /* 0x0005760000100800 */
[----:B--2---:R-:W-:Y:S05]  /*10a20*/  @!P1 BRA `(.L_x_1140) ;  /* 0x0000000400109947 */ /* 0x004fea0003800000 */
[----:B------:R-:W-:-:S04]  /*10a30*/  SHF.L.U32 R13, R11, 0x1f, RZ ;  /* 0x0000001f0b0d7819 */ /* 0x000fc800000006ff */
[----:B------:R-:W1:Y:S02]  /*10a40*/  SYNCS.PHASECHK.TRANS64.TRYWAIT P1, [R16+URZ+0x30c40], R13 ;  /* 0x030c400d100075a7 */ /* 0x000e64000802017f */
[----:B-1----:R-:W-:Y:S05]  /*10a50*/  @!P1 BRA `(.L_x_1151) ;  /* 0x0000000c00749947 */ /* 0x002fea0003800000 */
.L_x_1172:
[----:B------:R-:W-:Y:S05]  /*10a60*/  @P0 BRA `(.L_x_1152) ;  /* 0x0000000000140947 */ /* 0x000fea0003800000 */
[----:B------:R-:W-:Y:S01]  /*10a70*/  ISETP.NE.AND P1, PT, R6, RZ, PT ;  /* 0x000000ff0600720c */ /* 0x000fe20003f25270 */
[----:B------:R-:W-:-:S04]  /*10a80*/  IMAD.MOV.U32 R5, RZ, RZ, 0x4200 ;  /* 0x00004200ff057424 */ /* 0x000fc800078e00ff */
[----:B------:R2:W-:Y:S08]  /*10a90*/  SYNCS.ARRIVE.TRANS64 RZ, [R16+URZ+0x30c30], R5 ;  /* 0x030c300510ff79a7 */ /* 0x0005f0000800003f */
[----:B------:R-:W-:Y:S05]  /*10aa0*/  @!P1 BRA `(.L_x_1152) ;  /* 0x0000000000049947 */ /* 0x000fea0003800000 */
[----:B------:R-:W-:Y:S01]  /*10ab0*/  BPT.TRAP 0x1 ;  /* 0x000000040000795c */ /* 0x000fe20000300000 */
.L_x_1152:
[----:B--2--5:R-:W2:Y:S01]  /*10ac0*/  LDC.64 R4, c[0x0][0x728] ;  /* 0x0001ca00ff047b82 */ /* 0x024ea20000000a00 */
[----:B------:R-:W-:Y:S01]  /*10ad0*/  IMAD.SHL.U32 R17, R0, 0x80, RZ ;  /* 0x0000008000117824 */ /* 0x000fe200078e00ff */
[----:B------:R-:W-:Y:S01]  /*10ae0*/  R2UR UR24, R16 ;  /* 0x00000000101872ca */ /* 0x000fe200000e0000 */
[----:B------:R-:W-:Y:S01]  /*10af0*/  UMOV UR22, 0x0 ;  /* 0x0000000000167882 */ /* 0x000fe20000000000 */
[----:B------:R-:W-:Y:S01]  /*10b00*/  UMOV UR23, 0x14f00000 ;  /* 0x14f0000000177882 */ /* 0x000fe20000000000 */
[----:B------:R-:W-:Y:S01]  /*10b10*/  UMOV UR18, URZ ;  /* 0x0000003f00127c82 */ /* 0x000fe20008000000 */
[C---:B------:R-:W-:Y:S01]  /*10b20*/  IADD3 R0, P1, R17.reuse, UR6, RZ ;  /* 0x0000000611007c10 */ /* 0x040fe2000ff3e0ff */
[----:B------:R-:W-:Y:S01]  /*10b30*/  UMOV UR10, 0x20 ;  /* 0x00000020000a7882 */ /* 0x000fe20000000000 */
[----:B------:R-:W-:-:S07]  /*10b40*/  R2UR UR19, R17 ;  /* 0x00000000111372ca */ /* 0x000fce00000e0000 */
[----:B------:R-:W-:Y:S02]  /*10b50*/  UIADD3 UR16, UR24, 0x18000, URZ ;  /* 0x0001800018107890 */ /* 0x000fe4000fffe03f */
[----:B------:R-:W-:Y:S02]  /*10b60*/  UIADD3 UR17, UR24, 0x30c30, URZ ;  /* 0x00030c3018117890 */ /* 0x000fe4000fffe03f */
[----:B------:R-:W-:Y:S01]  /*10b70*/  UIADD3 UR24, UR24, 0x20400, URZ ;  /* 0x0002040018187890 */ /* 0x000fe2000fffe03f */
[----:B--2---:R-:W-:-:S04]  /*10b80*/  LEA R4, P2, R0, R4, 0x2 ;  /* 0x0000000400047211 */ /* 0x004fc800078410ff */
        /* <DEDUP_REMOVED lines=11> */
[----:B------:R-:W1:Y:S02]  /*10c40*/  SYNCS.PHASECHK.TRANS64.TRYWAIT P1, [R16+URZ+0x30c28], R13 ;  /* 0x030c280d100075a7 */ /* 0x000e64000802017f */
[----:B-12---:R-:W-:Y:S05]  /*10c50*/  @!P1 BRA `(.L_x_1153) ;  /* 0x0000000c00089947 */ /* 0x006fea0003800000 */
.L_x_1173:
[----:B------:R-:W-:Y:S05]  /*10c60*/  @P0 BRA `(.L_x_1154) ;  /* 0x0000000000140947 */ /* 0x000fea0003800000 */
[----:B------:R-:W-:Y:S01]  /*10c70*/  ISETP.NE.AND P0, PT, R6, RZ, PT ;  /* 0x000000ff0600720c */ /* 0x000fe20003f05270 */
[----:B------:R-:W-:-:S04]  /*10c80*/  IMAD.MOV.U32 R5, RZ, RZ, 0x4200 ;  /* 0x00004200ff057424 */ /* 0x000fc800078e00ff */
[----:B------:R2:W-:Y:S08]  /*10c90*/  SYNCS.ARRIVE.TRANS64 RZ, [R16+URZ+0x30c18], R5 ;  /* 0x030c180510ff79a7 */ /* 0x0005f0000800003f */
[----:B------:R-:W-:Y:S05]  /*10ca0*/  @!P0 BRA `(.L_x_1154) ;  /* 0x0000000000048947 */ /* 0x000fea0003800000 */
[----:B------:R-:W-:Y:S01]  /*10cb0*/  BPT.TRAP 0x1 ;  /* 0x000000040000795c */ /* 0x000fe20000300000 */
.L_x_1154:
[----:B------:R-:W-:Y:S01]  /*10cc0*/  R2UR UR19, R17 ;  /* 0x00000000111372ca */ /* 0x000fe200000e0000 */
[----:B------:R-:W-:Y:S01]  /*10cd0*/  UMOV UR22, 0x0 ;  /* 0x0000000000167882 */ /* 0x000fe20000000000 */
[----:B------:R-:W-:Y:S01]  /*10ce0*/  R2UR UR8, R15 ;  /* 0x000000000f0872ca */ /* 0x000fe200000e0000 */
[----:B------:R-:W-:Y:S01]  /*10cf0*/  UMOV UR23, 0x14f00000 ;  /* 0x14f0000000177882 */ /* 0x000fe20000000000 */
[----:B------:R-:W-:Y:S01]  /*10d00*/  R2UR UR24, R16 ;  /* 0x00000000101872ca */ /* 0x000fe200000e0000 */
[----:B------:R-:W-:Y:S01]  /*10d10*/  UMOV UR18, URZ ;  /* 0x0000003f00127c82 */ /* 0x000fe20008000000 */
[----:B------:R-:W-:-:S07]  /*10d20*/  UMOV UR10, 0x20 ;  /* 0x00000020000a7882 */ /* 0x000fce0000000000 */
[----:B------:R-:W-:-:S04]  /*10d30*/  UIADD3 UR19, UR19, 0x80, URZ ;  /* 0x0000008013137890 */ /* 0x000fc8000fffe03f */
[----:B------:R-:W-:Y:S02]  /*10d40*/  UIADD3 UR9, UP0, UR19, UR14, URZ ;  /* 0x0000000e13097290 */ /* 0x000fe4000ff1e03f */
[----:B------:R-:W-:Y:S02]  /*10d50*/  UIADD3 UR16, UR24, 0x14000, URZ ;  /* 0x0001400018107890 */ /* 0x000fe4000fffe03f */
[----:B------:R-:W-:Y:S02]  /*10d60*/  ULEA.HI.X.SX32 UR8, UR19, UR8, 0x1, UP0 ;  /* 0x0000000813087291 */ /* 0x000fe400080f0e3f */
[----:B--2---:R-:W-:Y:S01]  /*10d70*/  IMAD.U32 R5, RZ, RZ, UR9 ;  /* 0x00000009ff057e24 */ /* 0x004fe2000f8e00ff */
[----:B------:R-:W-:Y:S01]  /*10d80*/  UIADD3 UR17, UR24, 0x30c18, URZ ;  /* 0x00030c1818117890 */ /* 0x000fe2000fffe03f */
[----:B------:R-:W-:Y:S01]  /*10d90*/  IMAD.U32 R0, RZ, RZ, UR9 ;  /* 0x00000009ff007e24 */ /* 0x000fe2000f8e00ff */
[----:B------:R-:W-:Y:S01]  /*10da0*/  R2UR UR9, R3 ;  /* 0x00000000030972ca */ /* 0x000fe200000e0000 */
[----:B------:R-:W-:Y:S01]  /*10db0*/  IMAD.U32 R4, RZ, RZ, UR8 ;  /* 0x00000008ff047e24 */ /* 0x000fe2000f8e00ff */
[----:B------:R-:W-:Y:S01]  /*10dc0*/  LEA R10, P0, R5, R10, 0x2 ;  /* 0x0000000a050a7211 */ /* 0x000fe200078010ff */
[----:B------:R-:W-:Y:S01]  /*10dd0*/  UIADD3 UR24, UR24, 0x20200, URZ ;  /* 0x0002020018187890 */ /* 0x000fe2000fffe03f */
[----:B------:R-:W-:Y:S01]  /*10de0*/  R2UR UR8, R2 ;  /* 0x00000000020872ca */ /* 0x000fe200000e0000 */
[----:B------:R-:W-:Y:S01]  /*10df0*/  UMOV UR25, UR17 ;  /* 0x0000001100197c82 */ /* 0x000fe20008000000 */
[----:B------:R-:W-:-:S02]  /*10e00*/  LEA.HI.X R9, R0, R9, R4, 0x2, P0 ;  /* 0x0000000900097211 */ /* 0x000fc400000f1404 */
[----:B------:R2:W5:Y:S01]  /*10e10*/  LDL.LU R4, [R1] ;  /* 0x0000000001047983 */ /* 0x0005620000300800 */
[----:B------:R-:W-:Y:S02]  /*10e20*/  R2UR UR26, R10 ;  /* 0x000000000a1a72ca */ /* 0x000fe400000e0000 */
[----:B------:R-:W-:-:S06]  /*10e30*/  R2UR UR27, R9 ;  /* 0x00000000091b72ca */ /* 0x000fcc00000e0000 */
[----:B------:R2:W-:Y:S07]  /*10e40*/  UTMALDG.4D [UR16], [UR8], desc[UR22] ;  /* 0x00001610080075b4 */ /* 0x0005ee0008019000 */
[----:B------:R2:W-:Y:S02]  /*10e50*/  UBLKCP.S.G [UR24], [UR26], UR10 ;  /* 0x000000181a0073ba */ /* 0x0005e4000800020a */
[----:B--2---:R-:W-:-:S07]  /*10e60*/  IMAD.MOV.U32 R19, RZ, RZ, 0x1 ;  /* 0x00000001ff137424 */ /* 0x004fce00078e00ff */
.L_x_1140:
[----:B------:R-:W2:Y:S01]  /*10e70*/  S2R R0, SR_TID.X ;  /* 0x0000000000007919 */ /* 0x000ea20000002100 */
[----:B------:R-:W-:Y:S01]  /*10e80*/  IMAD R3, R19, 0x8, R16 ;  /* 0x0000000813037824 */ /* 0x000fe200078e0210 */
[----:B--2---:R-:W-:Y:S02]  /*10e90*/  LOP3.LUT R2, R0, 0x7f, RZ, 0xc0, !PT ;  /* 0x0000007f00027812 */ /* 0x004fe400078ec0ff */
[----:B------:R-:W-:Y:S02]  /*10ea0*/  SHF.L.U32 R0, R11, 0x1f, RZ ;  /* 0x0000001f0b007819 */ /* 0x000fe400000006ff */
[----:B------:R-:W-:Y:S02]  /*10eb0*/  ISETP.NE.AND P1, PT, R2, RZ, PT ;  /* 0x000000ff0200720c */ /* 0x000fe40003f25270 */
[----:B------:R-:W2:Y:S02]  /*10ec0*/  SYNCS.PHASECHK.TRANS64.TRYWAIT P0, [R3+URZ+0x30c40], R0 ;  /* 0x030c4000030075a7 */ /* 0x000ea4000800017f */
[----:B--2---:R-:W-:Y:S09]  /*10ed0*/  @!P0 BRA `(.L_x_1155) ;  /* 0x00000008007c8947 */ /* 0x004ff20003800000 */
.L_x_1174:
[----:B------:R-:W-:Y:S05]  /*10ee0*/  @P1 BRA `(.L_x_1156) ;  /* 0x0000000000181947 */ /* 0x000fea0003800000 */
[----:B------:R-:W1:Y:S01]  /*10ef0*/  S2R R2, SR_TID.X ;  /* 0x0000000000027919 */ /* 0x000e620000002100 */
[----:B--2---:R-:W-:-:S04]  /*10f00*/  IMAD.MOV.U32 R0, RZ, RZ, 0x4200 ;  /* 0x00004200ff007424 */ /* 0x004fc800078e00ff */
[----:B------:R2:W-:Y:S01]  /*10f10*/  SYNCS.ARRIVE.TRANS64 RZ, [R3+URZ+0x30c30], R0 ;  /* 0x030c300003ff79a7 */ /* 0x0005e2000800003f */
[----:B-1----:R-:W-:-:S13]  /*10f20*/  LOP3.LUT P0, RZ, R2, 0x1f, RZ, 0xc0, !PT ;  /* 0x0000001f02ff7812 */ /* 0x002fda000780c0ff */
[----:B--2---:R-:W-:Y:S05]  /*10f30*/  @!P0 BRA `(.L_x_1156) ;  /* 0x0000000000048947 */ /* 0x004fea0003800000 */
[----:B------:R-:W-:Y:S01]  /*10f40*/  BPT.TRAP 0x1 ;  /* 0x000000040000795c */ /* 0x000fe20000300000 */
.L_x_1156:
[----:B-----5:R-:W-:Y:S01]  /*10f50*/  R2UR UR19, R4 ;  /* 0x00000000041372ca */ /* 0x020fe200000e0000 */
[C-C-:B--2---:R-:W-:Y:S01]  /*10f60*/  IMAD R0, R19.reuse, 0x4000, R16.reuse ;  /* 0x0000400013007824 */ /* 0x144fe200078e0210 */
[----:B-1----:R-:W-:Y:S01]  /*10f70*/  R2UR UR9, R14 ;  /* 0x000000000e0972ca */ /* 0x002fe200000e0000 */
[----:B---34-:R-:W-:Y:S01]  /*10f80*/  IMAD R16, R19, 0x200, R16 ;  /* 0x0000020013107824 */ /* 0x018fe200078e0210 */
[----:B------:R-:W-:Y:S01]  /*10f90*/  IADD3 R8, P0, R8, 0x1f0, RZ ;  /* 0x000001f008087810 */ /* 0x000fe20007f1e0ff */
[----:B------:R-:W-:Y:S01]  /*10fa0*/  ULDC.64 UR24, c[0x0][0x728] ;  /* 0x0001ca0000187ab9 */ /* 0x000fe20000000a00 */
[----:B------:R-:W-:Y:S01]  /*10fb0*/  R2UR UR17, R3 ;  /* 0x00000000031172ca */ /* 0x000fe200000e0000 */
[----:B------:R-:W-:Y:S01]  /*10fc0*/  UMOV UR18, URZ ;  /* 0x0000003f00127c82 */ /* 0x000fe20008000000 */
[----:B------:R-:W-:Y:S01]  /*10fd0*/  R2UR UR16, R0 ;  /* 0x00000000001072ca */ /* 0x000fe200000e0000 */
[----:B------:R-:W-:Y:S01]  /*10fe0*/  IMAD.X R7, RZ, RZ, R7, P0 ;  /* 0x000000ffff077224 */ /* 0x000fe200000e0607 */
[----:B------:R-:W-:Y:S01]  /*10ff0*/  R2UR UR10, R16 ;  /* 0x00000000100a72ca */ /* 0x000fe200000e0000 */
[----:B------:R-:W-:Y:S01]  /*11000*/  VIADD R2, R19, 0x1 ;  /* 0x0000000113027836 */ /* 0x000fe20000000000 */
[----:B------:R-:W-:Y:S01]  /*11010*/  R2UR UR22, R8 ;  /* 0x00000000081672ca */ /* 0x000fe200000e0000 */
[----:B------:R-:W-:Y:S01]  /*11020*/  USHF.L.U32 UR19, UR19, 0x7, URZ ;  /* 0x0000000713137899 */ /* 0x000fe2000800063f */
[----:B------:R-:W-:-:S02]  /*11030*/  R2UR UR23, R7 ;  /* 0x00000000071772ca */ /* 0x000fc400000e0000 */
[C---:B------:R-:W-:Y:S01]  /*11040*/  ISETP.NE.AND P0, PT, R2.reuse, 0x2, PT ;  /* 0x000000020200780c */ /* 0x040fe20003f05270 */
[----:B------:R-:W-:Y:S02]  /*11050*/  UIADD3 UR13, UP0, UR19, UR6, URZ ;  /* 0x00000006130d7290 */ /* 0x000fe4000ff1e03f */
[----:B------:R-:W-:Y:S01]  /*11060*/  UIADD3 UR17, UR17, 0x30c30, URZ ;  /* 0x00030c3011117890 */ /* 0x000fe2000fffe03f */
[----:B------:R-:W-:Y:S01]  /*11070*/  SEL R0, RZ, 0x1, P0 ;  /* 0x00000001ff007807 */ /* 0x000fe20000000000 */
[----:B------:R-:W-:Y:S01]  /*11080*/  ULEA UR8, UP1, UR13, UR24, 0x2 ;  /* 0x000000180d087291 */ /* 0x000fe2000f82103f */
[----:B------:R-:W-:Y:S01]  /*11090*/  SEL R2, R2, RZ, P0 ;  /* 0x000000ff02027207 */ /* 0x000fe20000000000 */
[----:B------:R-:W-:Y:S01]  /*110a0*/  ULEA.HI.X.SX32 UR9, UR19, UR9, 0x1, UP0 ;  /* 0x0000000913097291 */ /* 0x000fe200080f0e3f */
[----:B------:R-:W-:Y:S01]  /*110b0*/  LOP3.LUT R11, R11, R0, RZ, 0x3c, !PT ;  /* 0x000000000b0b7212 */ /* 0x000fe200078e3cff */
[----:B------:R-:W-:Y:S02]  /*110c0*/  UIADD3 UR16, UR16, 0x18000, URZ ;  /* 0x0001800010107890 */ /* 0x000fe4000fffe03f */
[----:B------:R-:W-:-:S02]  /*110d0*/  ULEA.HI.X UR9, UR13, UR25, UR9, 0x2, UP1 ;  /* 0x000000190d097291 */ /* 0x000fc400088f1409 */
[----:B------:R-:W-:Y:S01]  /*110e0*/  UIADD3 UR26, UR10, 0x20400, URZ ;  /* 0x000204000a1a7890 */ /* 0x000fe2000fffe03f */
[----:B------:R-:W-:Y:S01]  /*110f0*/  UMOV UR24, 0x0 ;  /* 0x0000000000187882 */ /* 0x000fe20000000000 */
[----:B------:R-:W-:Y:S01]  /*11100*/  UMOV UR25, 0x14f00000 ;  /* 0x14f0000000197882 */ /* 0x000fe20000000000 */
[----:B------:R-:W-:Y:S01]  /*11110*/  UMOV UR27, UR17 ;  /* 0x00000011001b7c82 */ /* 0x000fe20008000000 */
[----:B------:R-:W-:Y:S01]  /*11120*/  UMOV UR10, 0x20 ;  /* 0x00000020000a7882 */ /* 0x000fe20000000000 */
[----:B------:R1:W-:Y:S04]  /*11130*/  UTMALDG.4D [UR16], [UR22], desc[UR24] ;  /* 0x00001810160075b4 */ /* 0x0003e80008019000 */
[----:B------:R1:W-:Y:S02]  /*11140*/  UBLKCP.S.G [UR26], [UR8], UR10 ;  /* 0x0000001a080073ba */ /* 0x0003e4000800020a */
[----:B-1----:R-:W-:Y:S01]  /*11150*/  NOP ;  /* 0x0000000000007918 */ /* 0x002fe20000000000 */
.L_x_1137:
[----:B------:R-:W-:Y:S05]  /*11160*/  BSYNC B0 ;  /* 0x0000000000007941 */ /* 0x000fea0003800000 */
.L_x_1135:
[----:B------:R-:W-:-:S03]  /*11170*/  UMOV UR8, 0xffffffff ;  /* 0xffffffff00087882 */ /* 0x000fc60000000000 */
[----:B------:R-:W-:Y:S05]  /*11180*/  BRA.DIV UR8, `(.L_x_1157) ;  /* 0x0000000608e47947 */ /* 0x000fea000b800000 */
[----:B------:R-:W-:-:S13]  /*11190*/  ELECT P6, URZ, PT ;  /* 0x00000000003f782f */ /* 0x000fda00038c0000 */
.L_x_1177:
[----:B------:R-:W-:Y:S05]  /*111a0*/  @!P6 BRA `(.L_x_1045) ;  /* 0x000000000084e947 */ /* 0x000fea0003800000 */
[----:B------:R-:W-:-:S06]  /*111b0*/  ULOP3.LUT UR8, UR36, 0x2, URZ, 0xfc, !UPT ;  /* 0x0000000224087892 */ /* 0x000fcc000f8efc3f */
[----:B------:R-:W-:-:S05]  /*111c0*/  IMAD.U32 R0, RZ, RZ, UR8 ;  /* 0x00000008ff007e24 */ /* 0x000fca000f8e00ff */
[----:B------:R-:W-:-:S13]  /*111d0*/  ISETP.NE.AND P2, PT, R0, 0x3, PT ;  /* 0x000000030000780c */ /* 0x000fda0003f45270 */
[----:B------:R-:W-:Y:S05]  /*111e0*/  @!P2 BRA `(.L_x_1158) ;  /* 0x000000000004a947 */ /* 0x000fea0003800000 */
[----:B------:R-:W-:Y:S01]  /*111f0*/  BPT.TRAP 0x1 ;  /* 0x000000040000795c */ /* 0x000fe20000300000 */
.L_x_1158:
        /* <DEDUP_REMOVED lines=15> */
.L_x_1178:
[----:B------:R-:W2:Y:S02]  /*112f0*/  SYNCS.PHASECHK.TRANS64.TRYWAIT P0, [R3+URZ], R0 ;  /* 0x00000000030075a7 */ /* 0x000ea4000800017f */
[----:B--2---:R-:W-:Y:S05]  /*11300*/  @!P0 BRA `(.L_x_1160) ;  /* 0x0000000400b88947 */ /* 0x004fea0003800000 */
.L_x_1179:
[----:B------:R-:W-:Y:S05]  /*11310*/  @!P2 BRA `(.L_x_1161) ;  /* 0x000000000004a947 */ /* 0x000fea0003800000 */
[----:B------:R-:W-:Y:S01]  /*11320*/  BPT.TRAP 0x1 ;  /* 0x000000040000795c */ /* 0x000fe20000300000 */
.L_x_1161:
[----:B--2---:R-:W-:-:S04]  /*11330*/  VIADD R3, R7, 0x30c40 ;  /* 0x00030c4007037836 */ /* 0x004fc80000000000 */
[----:B------:R-:W-:-:S04]  /*11340*/  IMAD R2, R2, 0x8, R3 ;  /* 0x0000000802027824 */ /* 0x000fc800078e0203 */
[----:B------:R-:W2:Y:S02]  /*11350*/  SYNCS.PHASECHK.TRANS64.TRYWAIT P0, [R2+URZ], R5 ;  /* 0x00000005020075a7 */ /* 0x000ea4000800017f */
[----:B--2---:R-:W-:Y:S05]  /*11360*/  @!P0 BRA `(.L_x_1162) ;  /* 0x0000000400b48947 */ /* 0x004fea0003800000 */
.L_x_1180:
[----:B------:R-:W-:-:S07]  /*11370*/  IMAD R3, R4, 0x8, R3 ;  /* 0x0000000804037824 */ /* 0x000fce00078e0203 */
.L_x_1163:
[----:B---3--:R3:W4:Y:S02]  /*11380*/  SYNCS.PHASECHK.TRANS64.TRYWAIT P0, [R3+URZ], R0 ;  /* 0x00000000030075a7 */ /* 0x008724000800017f */
[----:B----4-:R-:W-:Y:S05]  /*11390*/  @!P0 NANOSLEEP.SYNCS 0x989680 ;  /* 0x009896800000895d */ /* 0x010fea0003900000 */
[----:B------:R-:W4:Y:S02]  /*113a0*/  @!P0 SYNCS.PHASECHK.TRANS64 P0, [R3+URZ], R0 ;  /* 0x00000000030085a7 */ /* 0x000f24000800007f */
[----:B----4-:R-:W-:Y:S05]  /*113b0*/  @!P0 BRA `(.L_x_1163) ;  /* 0xfffffffc00f08947 */ /* 0x010fea000383ffff */
.L_x_1045:
[----:B------:R-:W-:Y:S05]  /*113c0*/  BSYNC B6 ;  /* 0x0000000000067941 */ /* 0x000fea0003800000 */
.L_x_1042:
[----:B------:R-:W-:Y:S05]  /*113d0*/  EXIT ;  /* 0x000000000000794d */ /* 0x000fea0003800000 */
.L_x_1052:
[----:B------:R-:W-:Y:S02]  /*113e0*/  IMAD.MOV.U32 R13, RZ, RZ, R10 ;  /* 0x000000ffff0d7224 */ /* 0x000fe400078e000a */
[----:B------:R-:W-:Y:S02]  /*113f0*/  IMAD.MOV.U32 R12, RZ, RZ, RZ ;  /* 0x000000ffff0c7224 */ /* 0x000fe400078e00ff */
[----:B------:R-:W-:Y:S02]  /*11400*/  IMAD.MOV.U32 R11, RZ, RZ, 0x1f ;  /* 0x0000001fff0b7424 */ /* 0x000fe400078e00ff */
[----:B------:R-:W-:-:S07]  /*11410*/  IMAD.MOV.U32 R15, RZ, RZ, -0x1 ;  /* 0xffffffffff0f7424 */ /* 0x000fce00078e00ff */
[----:B------:R-:W-:Y:S05]  /*11420*/  WARPSYNC.COLLECTIVE R15, `(.L_x_1164) ;  /* 0x000000000f087348 */ /* 0x000fea0003c00000 */
[----:B------:R1:W2:Y:S02]  /*11430*/  SHFL.IDX P6, R14, R13, R12, R11 ;  /* 0x0000000c0d0e7389 */ /* 0x0002a400000c000b */
[----:B-12---:R-:W-:Y:S01]  /*11440*/  ENDCOLLECTIVE ;  /* 0x000000000000791b */ /* 0x006fe20003800000 */
.L_x_1164:
[----:B------:R-:W-:Y:S05]  /*11450*/  BRA `(.L_x_1165) ;  /* 0xfffffef800d87947 */ /* 0x000fea000383ffff */
.L_x_1054:
[----:B--2---:R2:W3:Y:S02]  /*11460*/  SYNCS.PHASECHK.TRANS64.TRYWAIT P0, [R222+URZ+0x30c00], R11 ;  /* 0x030c000bde0075a7 */ /* 0x0044e4000800017f */
[----:B---3--:R-:W-:Y:S05]  /*11470*/  @!P0 NANOSLEEP.SYNCS 0x989680 ;  /* 0x009896800000895d */ /* 0x008fea0003900000 */
[----:B------:R-:W3:Y:S02]  /*11480*/  @!P0 SYNCS.PHASECHK.TRANS64 P0, [R222+URZ+0x30c00], R11 ;  /* 0x030c000bde0085a7 */ /* 0x000ee4000800007f */
[----:B---3--:R-:W-:Y:S05]  /*11490*/  @!P0 BRA `(.L_x_1054) ;  /* 0xfffffffc00f08947 */ /* 0x008fea000383ffff */
[----:B------:R-:W-:Y:S05]  /*114a0*/  BRA `(.L_x_1053) ;  /* 0xfffffefc00207947 */ /* 0x000fea000383ffff */
.L_x_1059:
[----:B--2---:R2:W3:Y:S02]  /*114b0*/  SYNCS.PHASECHK.TRANS64.TRYWAIT P0, [R8+URZ+0x30c10], R21 ;  /* 0x030c1015080075a7 */ /* 0x0044e4000800017f */
[----:B---3--:R-:W-:Y:S05]  /*114c0*/  @!P0 NANOSLEEP.SYNCS 0x989680 ;  /* 0x009896800000895d */ /* 0x008fea0003900000 */
[----:B------:R-:W3:Y:S02]  /*114d0*/  @!P0 SYNCS.PHASECHK.TRANS64 P0, [R8+URZ+0x30c10], R21 ;  /* 0x030c1015080085a7 */ /* 0x000ee4000800007f */
[----:B---3--:R-:W-:Y:S05]  /*114e0*/  @!P0 BRA `(.L_x_1059) ;  /* 0xfffffffc00f08947 */ /* 0x008fea000383ffff */
[----:B------:R-:W-:Y:S05]  /*114f0*/  BRA `(.L_x_1058) ;  /* 0xffffff0400547947 */ /* 0x000fea000383ffff */
.L_x_1063:
[----:B------:R1:W1:Y:S02]  /*11500*/  SYNCS.PHASECHK.TRANS64.TRYWAIT P0, [R8+URZ+0x30c30], R21 ;  /* 0x030c3015080075a7 */ /* 0x000264000800017f */
[----:B-1----:R-:W-:Y:S05]  /*11510*/  @!P0 NANOSLEEP.SYNCS 0x989680 ;  /* 0x009896800000895d */ /* 0x002fea0003900000 */
[----:B------:R-:W1:Y:S02]  /*11520*/  @!P0 SYNCS.PHASECHK.TRANS64 P0, [R8+URZ+0x30c30], R21 ;  /* 0x030c3015080085a7 */ /* 0x000e64000800007f */
[----:B-1----:R-:W-:Y:S05]  /*11530*/  @!P0 BRA `(.L_x_1063) ;  /* 0xfffffffc00f08947 */ /* 0x002fea000383ffff */
[----:B------:R-:W-:Y:S05]  /*11540*/  BRA `(.L_x_1062) ;  /* 0xffffff0800587947 */ /* 0x000fea000383ffff */
.L_x_1071:
[----:B--2---:R2:W3:Y:S02]  /*11550*/  SYNCS.PHASECHK.TRANS64.TRYWAIT P1, [R6+URZ+0x30c10], R11 ;  /* 0x030c100b060075a7 */ /* 0x0044e4000802017f */
[----:B---3--:R-:W-:Y:S05]  /*11560*/  @!P1 NANOSLEEP.SYNCS 0x989680 ;  /* 0x009896800000995d */ /* 0x008fea0003900000 */
[----:B------:R-:W3:Y:S02]  /*11570*/  @!P1 SYNCS.PHASECHK.TRANS64 P1, [R6+URZ+0x30c10], R11 ;  /* 0x030c100b060095a7 */ /* 0x000ee4000802007f */
[----:B---3--:R-:W-:Y:S05]  /*11580*/  @!P1 BRA `(.L_x_1071) ;  /* 0xfffffffc00f09947 */ /* 0x008fea000383ffff */
[----:B------:R-:W-:Y:S05]  /*11590*/  BRA `(.L_x_1070) ;  /* 0xffffff4400c47947 */ /* 0x000fea000383ffff */
.L_x_1075:
[----:B------:R1:W1:Y:S02]  /*115a0*/  SYNCS.PHASECHK.TRANS64.TRYWAIT P1, [R6+URZ+0x30c30], R11 ;  /* 0x030c300b060075a7 */ /* 0x000264000802017f */
[----:B-1----:R-:W-:Y:S05]  /*115b0*/  @!P1 NANOSLEEP.SYNCS 0x989680 ;  /* 0x009896800000995d */ /* 0x002fea0003900000 */
[----:B------:R-:W1:Y:S02]  /*115c0*/  @!P1 SYNCS.PHASECHK.TRANS64 P1, [R6+URZ+0x30c30], R11 ;  /* 0x030c300b060095a7 */ /* 0x000e64000802007f */
[----:B-1----:R-:W-:Y:S05]  /*115d0*/  @!P1 BRA `(.L_x_1075) ;  /* 0xfffffffc00f09947 */ /* 0x002fea000383ffff */
[----:B------:R-:W-:Y:S05]  /*115e0*/  BRA `(.L_x_1074) ;  /* 0xffffff4800d47947 */ /* 0x000fea000383ffff */
.L_x_1083:
[----:B--2---:R2:W3:Y:S02]  /*115f0*/  SYNCS.PHASECHK.TRANS64.TRYWAIT P0, [R7+URZ+0x30c10], R18 ;  /* 0x030c1012070075a7 */ /* 0x0044e4000800017f */
[----:B---3--:R-:W-:Y:S05]  /*11600*/  @!P0 NANOSLEEP.SYNCS 0x989680 ;  /* 0x009896800000895d */ /* 0x008fea0003900000 */
[----:B------:R-:W3:Y:S02]  /*11610*/  @!P0 SYNCS.PHASECHK.TRANS64 P0, [R7+URZ+0x30c10], R18 ;  /* 0x030c1012070085a7 */ /* 0x000ee4000800007f */
[----:B---3--:R-:W-:Y:S05]  /*11620*/  @!P0 BRA `(.L_x_1083) ;  /* 0xfffffffc00f08947 */ /* 0x008fea000383ffff */
[----:B------:R-:W-:Y:S05]  /*11630*/  BRA `(.L_x_1082) ;  /* 0xffffff8000087947 */ /* 0x000fea000383ffff */
.L_x_1087:
[----:B------:R1:W1:Y:S02]  /*11640*/  SYNCS.PHASECHK.TRANS64.TRYWAIT P0, [R7+URZ+0x30c30], R18 ;  /* 0x030c3012070075a7 */ /* 0x000264000800017f */
[----:B-1----:R-:W-:Y:S05]  /*11650*/  @!P0 NANOSLEEP.SYNCS 0x989680 ;  /* 0x009896800000895d */ /* 0x002fea0003900000 */
[----:B------:R-:W1:Y:S02]  /*11660*/  @!P0 SYNCS.PHASECHK.TRANS64 P0, [R7+URZ+0x30c30], R18 ;  /* 0x030c3012070085a7 */ /* 0x000e64000800007f */
[----:B-1----:R-:W-:Y:S05]  /*11670*/  @!P0 BRA `(.L_x_1087) ;  /* 0xfffffffc00f08947 */ /* 0x002fea000383ffff */
[----:B------:R-:W-:Y:S05]  /*11680*/  BRA `(.L_x_1086) ;  /* 0xffffff84001c7947 */ /* 0x000fea000383ffff */
.L_x_1138:
[----:B-1----:R1:W2:Y:S02]  /*11690*/  SYNCS.PHASECHK.TRANS64.TRYWAIT P0, [R16+URZ+0x30c20], R3 ;  /* 0x030c2003100075a7 */ /* 0x0022a4000800017f */
[----:B--2---:R-:W-:Y:S05]  /*116a0*/  @!P0 NANOSLEEP.SYNCS 0x989680 ;  /* 0x009896800000895d */ /* 0x004fea0003900000 */
[----:B------:R-:W2:Y:S02]  /*116b0*/  @!P0 SYNCS.PHASECHK.TRANS64 P0, [R16+URZ+0x30c20], R3 ;  /* 0x030c2003100085a7 */ /* 0x000ea4000800007f */
[----:B--2---:R-:W-:Y:S05]  /*116c0*/  @!P0 BRA `(.L_x_1138) ;  /* 0xfffffffc00f08947 */ /* 0x004fea000383ffff */
[----:B------:R-:W-:Y:S05]  /*116d0*/  BRA `(.L_x_1166) ;  /* 0xffffffe400307947 */ /* 0x000fea000383ffff */
.L_x_1142:
[----:B-1----:R1:W2:Y:S02]  /*116e0*/  SYNCS.PHASECHK.TRANS64.TRYWAIT P1, [R16+URZ+0x30c40], R21 ;  /* 0x030c4015100075a7 */ /* 0x0022a4000802017f */
[----:B--2---:R-:W-:Y:S05]  /*116f0*/  @!P1 NANOSLEEP.SYNCS 0x989680 ;  /* 0x009896800000995d */ /* 0x004fea0003900000 */
[----:B------:R-:W2:Y:S02]  /*11700*/  @!P1 SYNCS.PHASECHK.TRANS64 P1, [R16+URZ+0x30c40], R21 ;  /* 0x030c4015100095a7 */ /* 0x000ea4000802007f */
[----:B--2---:R-:W-:Y:S05]  /*11710*/  @!P1 BRA `(.L_x_1142) ;  /* 0xfffffffc00f09947 */ /* 0x004fea000383ffff */
[----:B------:R-:W-:Y:S05]  /*11720*/  BRA `(.L_x_1167) ;  /* 0xffffffe800907947 */ /* 0x000fea000383ffff */
.L_x_1144:
[----:B--2---:R2:W3:Y:S02]  /*11730*/  SYNCS.PHASECHK.TRANS64.TRYWAIT P1, [R16+URZ+0x30c28], R21 ;  /* 0x030c2815100075a7 */ /* 0x0044e4000802017f */
[----:B---3--:R-:W-:Y:S05]  /*11740*/  @!P1 NANOSLEEP.SYNCS 0x989680 ;  /* 0x009896800000995d */ /* 0x008fea0003900000 */
[----:B------:R-:W3:Y:S02]  /*11750*/  @!P1 SYNCS.PHASECHK.TRANS64 P1, [R16+URZ+0x30c28], R21 ;  /* 0x030c2815100095a7 */ /* 0x000ee4000802007f */
[----:B---3--:R-:W-:Y:S05]  /*11760*/  @!P1 BRA `(.L_x_1144) ;  /* 0xfffffffc00f09947 */ /* 0x008fea000383ffff */
[----:B------:R-:W-:Y:S05]  /*11770*/  BRA `(.L_x_1168) ;  /* 0xffffffec00087947 */ /* 0x000fea000383ffff */
.L_x_1146:
[----:B---3--:R3:W4:Y:S02]  /*11780*/  SYNCS.PHASECHK.TRANS64.TRYWAIT P1, [R16+URZ+0x30c48], R21 ;  /* 0x030c4815100075a7 */ /* 0x008724000802017f */
[----:B----4-:R-:W-:Y:S05]  /*11790*/  @!P1 NANOSLEEP.SYNCS 0x989680 ;  /* 0x009896800000995d */ /* 0x010fea0003900000 */
[----:B------:R-:W4:Y:S02]  /*117a0*/  @!P1 SYNCS.PHASECHK.TRANS64 P1, [R16+URZ+0x30c48], R21 ;  /* 0x030c4815100095a7 */ /* 0x000f24000802007f */
[----:B----4-:R-:W-:Y:S05]  /*117b0*/  @!P1 BRA `(.L_x_1146) ;  /* 0xfffffffc00f09947 */ /* 0x010fea000383ffff */
[----:B------:R-:W-:Y:S05]  /*117c0*/  BRA `(.L_x_1169) ;  /* 0xffffffec00807947 */ /* 0x000fea000383ffff */
.L_x_1148:
[----:B------:R-:W-:-:S07]  /*117d0*/  SHF.L.U32 R5, R11, 0x1f, RZ ;  /* 0x0000001f0b057819 */ /* 0x000fce00000006ff */
.L_x_1170:
[----:B------:R1:W1:Y:S02]  /*117e0*/  SYNCS.PHASECHK.TRANS64.TRYWAIT P1, [R16+URZ+0x30c20], R5 ;  /* 0x030c2005100075a7 */ /* 0x000264000802017f */
[----:B-1----:R-:W-:Y:S05]  /*117f0*/  @!P1 NANOSLEEP.SYNCS 0x989680 ;  /* 0x009896800000995d */ /* 0x002fea0003900000 */
[----:B------:R-:W1:Y:S02]  /*11800*/  @!P1 SYNCS.PHASECHK.TRANS64 P1, [R16+URZ+0x30c20], R5 ;  /* 0x030c2005100095a7 */ /* 0x000e64000802007f */
[----:B-1----:R-:W-:Y:S05]  /*11810*/  @!P1 BRA `(.L_x_1170) ;  /* 0xfffffffc00f09947 */ /* 0x002fea000383ffff */
[----:B------:R-:W-:Y:S05]  /*11820*/  BRA `(.L_x_1171) ;  /* 0xffffffec00e07947 */ /* 0x000fea000383ffff */
.L_x_1151:
[----:B-1----:R1:W2:Y:S02]  /*11830*/  SYNCS.PHASECHK.TRANS64.TRYWAIT P1, [R16+URZ+0x30c40], R13 ;  /* 0x030c400d100075a7 */ /* 0x0022a4000802017f */
[----:B--2---:R-:W-:Y:S05]  /*11840*/  @!P1 NANOSLEEP.SYNCS 0x989680 ;  /* 0x009896800000995d */ /* 0x004fea0003900000 */
[----:B------:R-:W2:Y:S02]  /*11850*/  @!P1 SYNCS.PHASECHK.TRANS64 P1, [R16+URZ+0x30c40], R13 ;  /* 0x030c400d100095a7 */ /* 0x000ea4000802007f */
[----:B--2---:R-:W-:Y:S05]  /*11860*/  @!P1 BRA `(.L_x_1151) ;  /* 0xfffffffc00f09947 */ /* 0x004fea000383ffff */
[----:B------:R-:W-:Y:S05]  /*11870*/  BRA `(.L_x_1172) ;  /* 0xfffffff000787947 */ /* 0x000fea000383ffff */
.L_x_1153:
[----:B-1----:R1:W2:Y:S02]  /*11880*/  SYNCS.PHASECHK.TRANS64.TRYWAIT P1, [R16+URZ+0x30c28], R13 ;  /* 0x030c280d100075a7 */ /* 0x0022a4000802017f */
[----:B--2---:R-:W-:Y:S05]  /*11890*/  @!P1 NANOSLEEP.SYNCS 0x989680 ;  /* 0x009896800000995d */ /* 0x004fea0003900000 */
[----:B------:R-:W2:Y:S02]  /*118a0*/  @!P1 SYNCS.PHASECHK.TRANS64 P1, [R16+URZ+0x30c28], R13 ;  /* 0x030c280d100095a7 */ /* 0x000ea4000802007f */
[----:B--2---:R-:W-:Y:S05]  /*118b0*/  @!P1 BRA `(.L_x_1153) ;  /* 0xfffffffc00f09947 */ /* 0x004fea000383ffff */
[----:B------:R-:W-:Y:S05]  /*118c0*/  BRA `(.L_x_1173) ;  /* 0xfffffff000e47947 */ /* 0x000fea000383ffff */
.L_x_1155:
[----:B--2---:R2:W1:Y:S02]  /*118d0*/  SYNCS.PHASECHK.TRANS64.TRYWAIT P0, [R3+URZ+0x30c40], R0 ;  /* 0x030c4000030075a7 */ /* 0x004464000800017f */
[----:B-1----:R-:W-:Y:S05]  /*118e0*/  @!P0 NANOSLEEP.SYNCS 0x989680 ;  /* 0x009896800000895d */ /* 0x002fea0003900000 */
[----:B------:R-:W1:Y:S02]  /*118f0*/  @!P0 SYNCS.PHASECHK.TRANS64 P0, [R3+URZ+0x30c40], R0 ;  /* 0x030c4000030085a7 */ /* 0x000e64000800007f */
[----:B-1----:R-:W-:Y:S05]  /*11900*/  @!P0 BRA `(.L_x_1155) ;  /* 0xfffffffc00f08947 */ /* 0x002fea000383ffff */
[----:B------:R-:W-:Y:S05]  /*11910*/  BRA `(.L_x_1174) ;  /* 0xfffffff400707947 */ /* 0x000fea000383ffff */
.L_x_1157:
[----:B------:R-:W-:Y:S01]  /*11920*/  BSSY B0, `(.L_x_1175) ;  /* 0x0000006000007945 */ /* 0x000fe20003800000 */
[----:B------:R-:W-:-:S07]  /*11930*/  IMAD.MOV.U32 R15, RZ, RZ, -0x1 ;  /* 0xffffffffff0f7424 */ /* 0x000fce00078e00ff */
[----:B------:R-:W-:Y:S05]  /*11940*/  WARPSYNC.COLLECTIVE R15, `(.L_x_1176) ;  /* 0x000000000f0c7348 */ /* 0x000fea0003c00000 */
[----:B------:R-:W-:Y:S02]  /*11950*/  ELECT P6, UR62, PT ;  /* 0x00000000003e782f */ /* 0x000fe400038c0000 */
[----:B------:R-:W-:Y:S01]  /*11960*/  MOV R14, UR62 ;  /* 0x0000003e000e7c02 */ /* 0x000fe20008000f00 */
[----:B------:R-:W-:Y:S10]  /*11970*/  ENDCOLLECTIVE ;  /* 0x000000000000791b */ /* 0x000ff40003800000 */
.L_x_1176:
[----:B------:R-:W-:Y:S05]  /*11980*/  BSYNC B0 ;  /* 0x0000000000007941 */ /* 0x000fea0003800000 */
.L_x_1175:
[----:B------:R-:W-:Y:S05]  /*11990*/  BRA `(.L_x_1177) ;  /* 0xfffffff800007947 */ /* 0x000fea000383ffff */
.L_x_1159:
[----:B-1----:R1:W2:Y:S02]  /*119a0*/  SYNCS.PHASECHK.TRANS64.TRYWAIT P0, [R6+URZ], R5 ;  /* 0x00000005060075a7 */ /* 0x0022a4000800017f */
[----:B--2---:R-:W-:Y:S05]  /*119b0*/  @!P0 NANOSLEEP.SYNCS 0x989680 ;  /* 0x009896800000895d */ /* 0x004fea0003900000 */
[----:B------:R-:W2:Y:S02]  /*119c0*/  @!P0 SYNCS.PHASECHK.TRANS64 P0, [R6+URZ], R5 ;  /* 0x00000005060085a7 */ /* 0x000ea4000800007f */
[----:B--2---:R-:W-:Y:S05]  /*119d0*/  @!P0 BRA `(.L_x_1159) ;  /* 0xfffffffc00f08947 */ /* 0x004fea000383ffff */
[----:B------:R-:W-:Y:S05]  /*119e0*/  BRA `(.L_x_1178) ;  /* 0xfffffff800407947 */ /* 0x000fea000383ffff */
.L_x_1160:
[----:B--2---:R2:W3:Y:S02]  /*119f0*/  SYNCS.PHASECHK.TRANS64.TRYWAIT P0, [R3+URZ], R0 ;  /* 0x00000000030075a7 */ /* 0x0044e4000800017f */
[----:B---3--:R-:W-:Y:S05]  /*11a00*/  @!P0 NANOSLEEP.SYNCS 0x989680 ;  /* 0x009896800000895d */ /* 0x008fea0003900000 */
[----:B------:R-:W3:Y:S02]  /*11a10*/  @!P0 SYNCS.PHASECHK.TRANS64 P0, [R3+URZ], R0 ;  /* 0x00000000030085a7 */ /* 0x000ee4000800007f */
[----:B---3--:R-:W-:Y:S05]  /*11a20*/  @!P0 BRA `(.L_x_1160) ;  /* 0xfffffffc00f08947 */ /* 0x008fea000383ffff */
[----:B------:R-:W-:Y:S05]  /*11a30*/  BRA `(.L_x_1179) ;  /* 0xfffffff800347947 */ /* 0x000fea000383ffff */
.L_x_1162:
[----:B--2---:R2:W3:Y:S02]  /*11a40*/  SYNCS.PHASECHK.TRANS64.TRYWAIT P0, [R2+URZ], R5 ;  /* 0x00000005020075a7 */ /* 0x0044e4000800017f */
[----:B---3--:R-:W-:Y:S05]  /*11a50*/  @!P0 NANOSLEEP.SYNCS 0x989680 ;  /* 0x009896800000895d */ /* 0x008fea0003900000 */
[----:B------:R-:W3:Y:S02]  /*11a60*/  @!P0 SYNCS.PHASECHK.TRANS64 P0, [R2+URZ], R5 ;  /* 0x00000005020085a7 */ /* 0x000ee4000800007f */
[----:B---3--:R-:W-:Y:S05]  /*11a70*/  @!P0 BRA `(.L_x_1162) ;  /* 0xfffffffc00f08947 */ /* 0x008fea000383ffff */
[----:B------:R-:W-:Y:S05]  /*11a80*/  BRA `(.L_x_1180) ;  /* 0xfffffff800387947 */ /* 0x000fea000383ffff */
.L_x_1181:
        /* <DEDUP_REMOVED lines=15> */
.L_x_3701:


//--------------------- .text._ZN7cutlass13device_kernelIN5flash11enable_sm90INS1_16FlashAttnBwdSm90INS1_25CollectiveMainloopBwdSm90ILi2ELi2ELi2EN4cute5tupleIJNS5_1CILi1EEES8_S8_EEENS6_IJNS7_ILi128EEESA_NS7_ILi64EEEEEENS_10bfloat16_tEfNS_4arch4Sm90ELb0ELb1ELb0ELb0ELb1ELb1ELb0ELb0ELi2ELi1ELi2ELi2ELb0EEENS1_21CollectiveEpilogueBwdISC_SD_SF_Li256ELb0ELb0ELi1EEENS1_19SingleTileSchedulerILb0ELb0ELb0ELi128EEEEEEEEEvNT_6ParamsE --------------------------
	.section	.text._ZN7cutlass13device_kernelIN5flash11enable_sm90INS1_16FlashAttnBwdSm90INS1_25CollectiveMainloopBwdSm90ILi2ELi2ELi2EN4cute5tupleIJNS5_1CILi1EEES8_S8_EEENS6_IJNS7_ILi128EEESA_NS7_ILi64EEEEEENS_10bfloat16_tEfNS_4arch4Sm90ELb0ELb1ELb0ELb0ELb1ELb1ELb0ELb0ELi2ELi1ELi2ELi2ELb0EEENS1_21CollectiveEpilogueBwdISC_SD_SF_Li256ELb0ELb0ELi1EEENS1_19SingleTileSchedulerILb0ELb0ELb0ELi128EEEEEEEEEvNT_6ParamsE,"ax",@progbits
	.align	128
.text._ZN7cutlass13device_kernelIN5flash11enable_sm90INS1_16FlashAttnBwdSm90INS1_25CollectiveMainloopBwdSm90ILi2ELi2ELi2EN4cute5tupleIJNS5_1CILi1EEES8_S8_EEENS6_IJNS7_ILi128EEESA_NS7_ILi64EEEEEENS_10bfloat16_tEfNS_4arch4Sm90ELb0ELb1ELb0ELb0ELb1ELb1ELb0ELb0ELi2ELi1ELi2ELi2ELb0EEENS1_21CollectiveEpilogueBwdISC_SD_SF_Li256ELb0ELb0ELi1EEENS1_19SingleTileSchedulerILb0ELb0ELb0ELi128EEEEEEEEEvNT_6ParamsE:
        .type           _ZN7cutlass13device_kernelIN5flash11enable_sm90INS1_16FlashAttnBwdSm90INS1_25CollectiveMainloopBwdSm90ILi2ELi2ELi2EN4cute5tupleIJNS5_1CILi1EEES8_S8_EEENS6_IJNS7_ILi128EEESA_NS7_ILi64EEEEEENS_10bfloat16_tEfNS_4arch4Sm90ELb0ELb1ELb0ELb0ELb1ELb1ELb0ELb0ELi2ELi1ELi2ELi2ELb0EEENS1_21CollectiveEpilogueBwdISC_SD_SF_Li256ELb0ELb0ELi1EEENS1_19SingleTileSchedulerILb0ELb0ELb0ELi128EEEEEEEEEvNT_6ParamsE,@function
        .size           _ZN7cutlass13device_kernelIN5flash11enable_sm90INS1_16FlashAttnBwdSm90INS1_25CollectiveMainloopBwdSm90ILi2ELi2ELi2EN4cute5tupleIJNS5_1CILi1EEES8_S8_EEENS6_IJNS7_ILi128EEESA_NS7_ILi64EEEEEENS_10bfloat16_tEfNS_4arch4Sm90ELb0ELb1ELb0ELb0ELb1ELb1ELb0ELb0ELi2ELi1ELi2ELi2ELb0EEENS1_21CollectiveEpilogueBwdISC_SD_SF_Li256ELb0ELb0ELi1EEENS1_19SingleTileSchedulerILb0ELb0ELb0ELi128EEEEEEEEEvNT_6ParamsE,(.L_x_3702 - _ZN7cutlass13device_kernelIN5flash11enable_sm90INS1_16FlashAttnBwdSm90INS1_25CollectiveMainloopBwdSm90ILi2ELi2ELi2EN4cute5tupleIJNS5_1CILi1EEES8_S8_EEENS6_IJNS7_ILi128EEESA_NS7_ILi64EEEEEENS_10bfloat16_tEfNS_4arch4Sm90ELb0ELb1ELb0ELb0ELb1ELb1ELb0ELb0ELi2ELi1ELi2ELi2ELb0EEENS1_21CollectiveEpilogueBwdISC_SD_SF_Li256ELb0ELb0ELi1EEENS1_19SingleTileSchedulerILb0ELb0ELb0ELi128EEEEEEEEEvNT_6ParamsE)
        .other          _ZN7cutlass13device_kernelIN5flash11enable_sm90INS1_16FlashAttnBwdSm90INS1_25CollectiveMainloopBwdSm90ILi2ELi2ELi2EN4cute5tupleIJNS5_1CILi1EEES8_S8_EEENS6_IJNS7_ILi128EEESA_NS7_ILi64EEEEEENS_10bfloat16_tEfNS_4arch4Sm90ELb0ELb1ELb0ELb0ELb1ELb1ELb0ELb0ELi2ELi1ELi2ELi2ELb0EEENS1_21CollectiveEpilogueBwdISC_SD_SF_Li256ELb0ELb0ELi1EEENS1_19SingleTileSchedulerILb0ELb0ELb0ELi128EEEEEEEEEvNT_6ParamsE,@"STO_CUDA_ENTRY STV_DEFAULT"
_ZN7cutlass13device_kernelIN5flash11enable_sm90INS1_16FlashAttnBwdSm90INS1_25CollectiveMainloopBwdSm90ILi2ELi2ELi2EN4cute5tupleIJNS5_1CILi1EEES8_S8_EEENS6_IJNS7_ILi128EEESA_NS7_ILi64EEEEEENS_10bfloat16_tEfNS_4arch4Sm90ELb0ELb1ELb0ELb0ELb1ELb1ELb0ELb0ELi2ELi1ELi2ELi2ELb0EEENS1_21CollectiveEpilogueBwdISC_SD_SF_Li256ELb0ELb0ELi1EEENS1_19SingleTileSchedulerILb0ELb0ELb0ELi128EEEEEEEEEvNT_6ParamsE:
        /* <DEDUP_REMOVED lines=30> */
.L_x_1183:
[----:B------:R-:W-:Y:S05]  /*01e0*/  BSYNC B0 ;  /* 0x0000000000007941 */ /* 0x000fea0003800000 */
.L_x_1182:
        /* <DEDUP_REMOVED lines=37> */
.L_x_1184:
        /* <DEDUP_REMOVED lines=22> */
.L_x_1185:
[----:B------:R-:W-:Y:S01]  /*05a0*/  PLOP3.LUT P0, PT, PT, PT, UP0, 0x80, 0x0 ;  /* 0x000000000000781c */ /* 0x000fe20003f0f008 */
[----:B------:R-:W-:Y:S01]  /*05b0*/  NOP ;  /* 0x0000000000007918 */ /* 0x000fe20000000000 */
[----:B------:R-:W-:Y:S01]  /*05c0*/  ULDC.64 UR38, c[0x0][0x208] ;  /* 0x0000820000267ab9 */ /* 0x000fe20000000a00 */
[----:B------:R-:W-:Y:S01]  /*05d0*/  BSSY B6, `(.L_x_1186) ;  /* 0x00011c0000067945 */ /* 0x000fe20003800000 */
[----:B-12-4-:R-:W-:Y:S09]  /*05e0*/  BAR.SYNC.DEFER_BLOCKING 0x0 ;  /* 0x0000000000007b1d */ /* 0x016ff20000010000 */
[----:B------:R-:W-:Y:S05]  /*05f0*/  @!P0 BRA `(.L_x_1187) ;  /* 0x000000e000d08947 */ /* 0x000fea0003800000 */
.L_x_1188:
        /* <DEDUP_REMOVED lines=71> */
.L_x_1190:
        /* <DEDUP_REMOVED lines=28> */
.L_x_1193:
        /* <DEDUP_REMOVED lines=15> */
.L_x_1192:
        /* <DEDUP_REMOVED lines=22> */
.L_x_1195:
        /* <DEDUP_REMOVED lines=15> */
.L_x_1194:
[----:B------:R-:W-:Y:S01]  /*0f70*/  SHF.R.S32.HI R5, RZ, 0x1f, R16 ;  /* 0x0000001fff057819 */ /* 0x000fe20000011410 */
[----:B------:R-:W-:-:S03]  /*0f80*/  UMOV UR4, 0xffffffff ;  /* 0xffffffff00047882 */ /* 0x000fc60000000000 */
[----:B------:R-:W-:-:S04]  /*0f90*/  LEA.HI R0, R5, R16, RZ, 0x7 ;  /* 0x0000001005007211 */ /* 0x000fc800078f38ff */
[----:B------:R-:W-:Y:S01]  /*0fa0*/  SHF.R.S32.HI R10, RZ, 0x7, R0 ;  /* 0x00000007ff0a7819 */ /* 0x000fe20000011400 */
[----:B------:R-:W-:Y:S06]  /*0fb0*/  BRA.DIV UR4, `(.L_x_1196) ;  /* 0x00000112048c7947 */ /* 0x000fec000b800000 */
[----:B------:R1:W2:Y:S02]  /*0fc0*/  SHFL.IDX PT, R14, R10, RZ, 0x1f ;  /* 0x00001fff0a0e7589 */ /* 0x0002a400000e0000 */
.L_x_1338:
        /* <DEDUP_REMOVED lines=23> */
.L_x_1197:
        /* <DEDUP_REMOVED lines=129> */
.L_x_1210:
[----:B------:R-:W-:Y:S05]  /*1950*/  YIELD ;  /* 0x0000000000007946 */ /* 0x000fea0003800000 */
[----:B------:R-:W-:-:S06]  /*1960*/  ULOP3.LUT UR4, UR36, 0x1, URZ, 0xfc, !UPT ;  /* 0x0000000124047892 */ /* 0x000fcc000f8efc3f */
[----:B-1----:R-:W-:-:S05]  /*1970*/  IMAD.U32 R8, RZ, RZ, UR4 ;  /* 0x00000004ff087e24 */ /* 0x002fca000f8e00ff */
[----:B------:R-:W-:-:S13]  /*1980*/  ISETP.NE.AND P6, PT, R8, 0x3, PT ;  /* 0x000000030800780c */ /* 0x000fda0003fc5270 */
[----:B------:R-:W-:Y:S05]  /*1990*/  @!P6 BRA `(.L_x_1200) ;  /* 0x000000000004e947 */ /* 0x000fea0003800000 */
[----:B------:R-:W-:Y:S01]  /*19a0*/  BPT.TRAP 0x1 ;  /* 0x000000040000795c */ /* 0x000fe20000300000 */
.L_x_1200:
[----:B------:R-:W-:Y:S01]  /*19b0*/  IMAD R8, R0, 0x8, R222 ;  /* 0x0000000800087824 */ /* 0x000fe200078e02de */
[----:B------:R-:W-:-:S04]  /*19c0*/  SHF.L.U32 R21, R4, 0x1f, RZ ;  /* 0x0000001f04157819 */ /* 0x000fc800000006ff */
[----:B------:R1:W2:Y:S01]  /*19d0*/  SYNCS.PHASECHK.TRANS64.TRYWAIT P0, [R8+URZ+0x30c10], R21 ;  /* 0x030c1015080075a7 */ /* 0x0002a2000800017f */
[----:B------:R-:W-:Y:S05]  /*19e0*/  @!P6 BRA `(.L_x_1201) ;  /* 0x000000000004e947 */ /* 0x000fea0003800000 */
[----:B------:R-:W-:Y:S01]  /*19f0*/  BPT.TRAP 0x1 ;  /* 0x000000040000795c */ /* 0x000fe20000300000 */
.L_x_1201:
[----:B------:R-:W-:-:S05]  /*1a00*/  VIADD R9, R222, 0x10000 ;  /* 0x00010000de097836 */ /* 0x000fca0000000000 */
[----:B------:R-:W-:-:S04]  /*1a10*/  SHF.R.U32.HI R9, RZ, 0x4, R9 ;  /* 0x00000004ff097819 */ /* 0x000fc80000011609 */
[----:B------:R-:W-:Y:S01]  /*1a20*/  LOP3.LUT R9, R9, 0x3fff, RZ, 0xc0, !PT ;  /* 0x00003fff09097812 */ /* 0x000fe200078ec0ff */
[----:B--2---:R-:W-:Y:S06]  /*1a30*/  @P0 BRA `(.L_x_1202) ;  /* 0x0000000000080947 */ /* 0x004fec0003800000 */
[----:B------:R-:W2:Y:S02]  /*1a40*/  SYNCS.PHASECHK.TRANS64.TRYWAIT P0, [R8+URZ+0x30c10], R21 ;  /* 0x030c1015080075a7 */ /* 0x000ea4000800017f */
[----:B--2---:R-:W-:Y:S05]  /*1a50*/  @!P0 BRA `(.L_x_1203) ;  /* 0x0000010800188947 */ /* 0x004fea0003800000 */
.L_x_1202:
        /* <DEDUP_REMOVED lines=60> */
.L_x_1204:
[----:B------:R1:W1:Y:S01]  /*1e20*/  SYNCS.PHASECHK.TRANS64.TRYWAIT P0, [R8+URZ+0x30c30], R21 ;  /* 0x030c3015080075a7 */ /* 0x000262000800017f */
[----:B------:R-:W-:Y:S05]  /*1e30*/  @!P6 BRA `(.L_x_1205) ;  /* 0x000000000004e947 */ /* 0x000fea0003800000 */
[----:B------:R-:W-:Y:S01]  /*1e40*/  BPT.TRAP 0x1 ;  /* 0x000000040000795c */ /* 0x000fe20000300000 */
.L_x_1205:
[----:B------:R-:W-:-:S05]  /*1e50*/  VIADD R13, R222, 0x18000 ;  /* 0x00018000de0d7836 */ /* 0x000fca0000000000 */
[----:B------:R-:W-:-:S04]  /*1e60*/  SHF.R.U32.HI R13, RZ, 0x4, R13 ;  /* 0x00000004ff0d7819 */ /* 0x000fc8000001160d */
[----:B------:R-:W-:-:S04]  /*1e70*/  LOP3.LUT R13, R13, 0x3fff, RZ, 0xc0, !PT ;  /* 0x00003fff0d0d7812 */ /* 0x000fc800078ec0ff */
[----:B------:R-:W-:Y:S01]  /*1e80*/  LOP3.LUT R19, R13, 0x10000, RZ, 0xfc, !PT ;  /* 0x000100000d137812 */ /* 0x000fe200078efcff */
[----:B-1----:R-:W-:Y:S06]  /*1e90*/  @P0 BRA `(.L_x_1206) ;  /* 0x0000000000080947 */ /* 0x002fec0003800000 */
[----:B------:R-:W1:Y:S02]  /*1ea0*/  SYNCS.PHASECHK.TRANS64.TRYWAIT P0, [R8+URZ+0x30c30], R21 ;  /* 0x030c3015080075a7 */ /* 0x000e64000800017f */
[----:B-1----:R-:W-:Y:S05]  /*1eb0*/  @!P0 BRA `(.L_x_1207) ;  /* 0x0000010400148947 */ /* 0x002fea0003800000 */
.L_x_1206:
        /* <DEDUP_REMOVED lines=767> */
.L_x_1208:
        /* <DEDUP_REMOVED lines=68> */
.L_x_1209:
        /* <DEDUP_REMOVED lines=11> */
.L_x_1199:
        /* <DEDUP_REMOVED lines=128> */
.L_x_1222:
[----:B------:R-:W-:Y:S01]  /*5ba0*/  IMAD.U32 R6, RZ, RZ, UR36 ;  /* 0x00000024ff067e24 */ /* 0x000fe2000f8e00ff */
[----:B------:R-:W-:Y:S05]  /*5bb0*/  YIELD ;  /* 0x0000000000007946 */ /* 0x000fea0003800000 */
[----:B------:R-:W-:-:S04]  /*5bc0*/  LOP3.LUT R6, R6, 0x1, RZ, 0xfc, !PT ;  /* 0x0000000106067812 */ /* 0x000fc800078efcff */
[----:B------:R-:W-:-:S13]  /*5bd0*/  ISETP.NE.AND P0, PT, R6, 0x3, PT ;  /* 0x000000030600780c */ /* 0x000fda0003f05270 */
[----:B------:R-:W-:Y:S05]  /*5be0*/  @!P0 BRA `(.L_x_1212) ;  /* 0x0000000000048947 */ /* 0x000fea0003800000 */
[----:B------:R-:W-:Y:S01]  /*5bf0*/  BPT.TRAP 0x1 ;  /* 0x000000040000795c */ /* 0x000fe20000300000 */
.L_x_1212:
[----:B------:R-:W-:Y:S01]  /*5c00*/  IMAD R6, R0, 0x8, R222 ;  /* 0x0000000800067824 */ /* 0x000fe200078e02de */
[----:B-1----:R-:W-:-:S04]  /*5c10*/  SHF.L.U32 R11, R4, 0x1f, RZ ;  /* 0x0000001f040b7819 */ /* 0x002fc800000006ff */
[----:B------:R1:W2:Y:S01]  /*5c20*/  SYNCS.PHASECHK.TRANS64.TRYWAIT P1, [R6+URZ+0x30c10], R11 ;  /* 0x030c100b060075a7 */ /* 0x0002a2000802017f */
[----:B------:R-:W-:Y:S05]  /*5c30*/  @!P0 BRA `(.L_x_1213) ;  /* 0x0000000000048947 */ /* 0x000fea0003800000 */
[----:B------:R-:W-:Y:S01]  /*5c40*/  BPT.TRAP 0x1 ;  /* 0x000000040000795c */ /* 0x000fe20000300000 */
.L_x_1213:
[----:B------:R-:W-:-:S05]  /*5c50*/  VIADD R7, R222, 0x10000 ;  /* 0x00010000de077836 */ /* 0x000fca0000000000 */
[----:B------:R-:W-:-:S04]  /*5c60*/  SHF.R.U32.HI R7, RZ, 0x4, R7 ;  /* 0x00000004ff077819 */ /* 0x000fc80000011607 */
[----:B------:R-:W-:-:S04]  /*5c70*/  LOP3.LUT R220, R7, 0x3fff, RZ, 0xc0, !PT ;  /* 0x00003fff07dc7812 */ /* 0x000fc800078ec0ff */
[----:B------:R-:W-:Y:S01]  /*5c80*/  LOP3.LUT R7, R220, 0x10000, RZ, 0xfc, !PT ;  /* 0x00010000dc077812 */ /* 0x000fe200078efcff */
[----:B--2---:R-:W-:Y:S06]  /*5c90*/  @P1 BRA `(.L_x_1214) ;  /* 0x0000000000081947 */ /* 0x004fec0003800000 */
[----:B------:R-:W2:Y:S02]  /*5ca0*/  SYNCS.PHASECHK.TRANS64.TRYWAIT P1, [R6+URZ+0x30c10], R11 ;  /* 0x030c100b060075a7 */ /* 0x000ea4000802017f */
[----:B--2---:R-:W-:Y:S05]  /*5cb0*/  @!P1 BRA `(.L_x_1215) ;  /* 0x000000c400a89947 */ /* 0x004fea0003800000 */
.L_x_1214:
        /* <DEDUP_REMOVED lines=62> */
.L_x_1216:
[----:B------:R1:W1:Y:S01]  /*60a0*/  SYNCS.PHASECHK.TRANS64.TRYWAIT P1, [R6+URZ+0x30c30], R11 ;  /* 0x030c300b060075a7 */ /* 0x000262000802017f */
[----:B------:R-:W-:Y:S05]  /*60b0*/  @!P0 BRA `(.L_x_1217) ;  /* 0x0000000000048947 */ /* 0x000fea0003800000 */
[----:B------:R-:W-:Y:S01]  /*60c0*/  BPT.TRAP 0x1 ;  /* 0x000000040000795c */ /* 0x000fe20000300000 */
.L_x_1217:
        /* <DEDUP_REMOVED lines=8> */
.L_x_1218:
        /* <DEDUP_REMOVED lines=629> */
.L_x_1220:
        /* <DEDUP_REMOVED lines=70> */
.L_x_1221:
        /* <DEDUP_REMOVED lines=12> */
.L_x_1211:
        /* <DEDUP_REMOVED lines=121> */
.L_x_1234:
[----:B------:R-:W-:Y:S01]  /*9550*/  IMAD.U32 R7, RZ, RZ, UR36 ;  /* 0x00000024ff077e24 */ /* 0x000fe2000f8e00ff */
[----:B------:R-:W-:Y:S05]  /*9560*/  YIELD ;  /* 0x0000000000007946 */ /* 0x000fea0003800000 */
[----:B------:R-:W-:-:S04]  /*9570*/  LOP3.LUT R7, R7, 0x1, RZ, 0xfc, !PT ;  /* 0x0000000107077812 */ /* 0x000fc800078efcff */
[----:B------:R-:W-:-:S13]  /*9580*/  ISETP.NE.AND P6, PT, R7, 0x3, PT ;  /* 0x000000030700780c */ /* 0x000fda0003fc5270 */
[----:B--2---:R-:W-:Y:S05]  /*9590*/  @!P6 BRA `(.L_x_1224) ;  /* 0x000000000004e947 */ /* 0x004fea0003800000 */
[----:B------:R-:W-:Y:S01]  /*95a0*/  BPT.TRAP 0x1 ;  /* 0x000000040000795c */ /* 0x000fe20000300000 */
.L_x_1224:
[----:B------:R-:W-:Y:S01]  /*95b0*/  IMAD R7, R0, 0x8, R222 ;  /* 0x0000000800077824 */ /* 0x000fe200078e02de */
[----:B------:R-:W-:-:S04]  /*95c0*/  SHF.L.U32 R18, R4, 0x1f, RZ ;  /* 0x0000001f04127819 */ /* 0x000fc800000006ff */
[----:B------:R1:W2:Y:S01]  /*95d0*/  SYNCS.PHASECHK.TRANS64.TRYWAIT P0, [R7+URZ+0x30c10], R18 ;  /* 0x030c1012070075a7 */ /* 0x0002a2000800017f */
[----:B------:R-:W-:Y:S05]  /*95e0*/  @!P6 BRA `(.L_x_1225) ;  /* 0x000000000004e947 */ /* 0x000fea0003800000 */
[----:B------:R-:W-:Y:S01]  /*95f0*/  BPT.TRAP 0x1 ;  /* 0x000000040000795c */ /* 0x000fe20000300000 */
.L_x_1225:
[----:B---3--:R-:W-:-:S05]  /*9600*/  VIADD R8, R222, 0x10000 ;  /* 0x00010000de087836 */ /* 0x008fca0000000000 */
[----:B------:R-:W-:-:S04]  /*9610*/  SHF.R.U32.HI R8, RZ, 0x4, R8 ;  /* 0x00000004ff087819 */ /* 0x000fc80000011608 */
[----:B------:R-:W-:-:S04]  /*9620*/  LOP3.LUT R8, R8, 0x3fff, RZ, 0xc0, !PT ;  /* 0x00003fff08087812 */ /* 0x000fc800078ec0ff */
[----:B------:R-:W-:Y:S01]  /*9630*/  LOP3.LUT R9, R8, 0x10000, RZ, 0xfc, !PT ;  /* 0x0001000008097812 */ /* 0x000fe200078efcff */
[----:B--2---:R-:W-:Y:S06]  /*9640*/  @P0 BRA `(.L_x_1226) ;  /* 0x0000000000080947 */ /* 0x004fec0003800000 */
[----:B------:R-:W2:Y:S02]  /*9650*/  SYNCS.PHASECHK.TRANS64.TRYWAIT P0, [R7+URZ+0x30c10], R18 ;  /* 0x030c1012070075a7 */ /* 0x000ea4000800017f */
[----:B--2---:R-:W-:Y:S05]  /*9660*/  @!P0 BRA `(.L_x_1227) ;  /* 0x0000008c00648947 */ /* 0x004fea0003800000 */
.L_x_1226:
        /* <DEDUP_REMOVED lines=63> */
.L_x_1228:
[----:B------:R1:W1:Y:S01]  /*9a60*/  SYNCS.PHASECHK.TRANS64.TRYWAIT P0, [R7+URZ+0x30c30], R18 ;  /* 0x030c3012070075a7 */ /* 0x000262000800017f */
[----:B------:R-:W-:Y:S05]  /*9a70*/  @!P6 BRA `(.L_x_1229) ;  /* 0x000000000004e947 */ /* 0x000fea0003800000 */
[----:B------:R-:W-:Y:S01]  /*9a80*/  BPT.TRAP 0x1 ;  /* 0x000000040000795c */ /* 0x000fe20000300000 */
.L_x_1229:
        /* <DEDUP_REMOVED lines=8> */
.L_x_1230:
        /* <DEDUP_REMOVED lines=779> */
.L_x_1232:
        /* <DEDUP_REMOVED lines=70> */
.L_x_1233:
        /* <DEDUP_REMOVED lines=12> */
.L_x_1223:
        /* <DEDUP_REMOVED lines=34> */
.L_x_1191:
        /* <DEDUP_REMOVED lines=22> */
.L_x_1236:
        /* <DEDUP_REMOVED lines=19> */
.L_x_1237:
        /* <DEDUP_REMOVED lines=18> */
.L_x_1238:
        /* <DEDUP_REMOVED lines=18> */
.L_x_1239:
        /* <DEDUP_REMOVED lines=102> */
.L_x_1241:
[----:B------:R-:W-:Y:S05]  /*de30*/  BSYNC B0 ;  /* 0x0000000000007941 */ /* 0x000fea0003800000 */
.L_x_1240:
[----:B------:R-:W-:-:S04]  /*de40*/  DEPBAR.LE SB0, 0x0 ;  /* 0x000080000000791a */ /* 0x000fc80000000000 */
[----:B------:R-:W-:Y:S05]  /*de50*/  BRA `(.L_x_1189) ;  /* 0x0000004000dc7947 */ /* 0x000fea0003800000 */
.L_x_1235:
[----:B------:R-:W1:Y:S01]  /*de60*/  S2R R0, SR_TID.X ;  /* 0x0000000000007919 */ /* 0x000e620000002100 */
[----:B------:R-:W3:Y:S01]  /*de70*/  LDC.64 R16, c[0x0][0x808] ;  /* 0x00020200ff107b82 */ /* 0x000ee20000000a00 */
[----:B------:R-:W-:Y:S01]  /*de80*/  ULDC.64 UR4, c[0x0][0x820] ;  /* 0x0002080000047ab9 */ /* 0x000fe20000000a00 */
[----:B------:R-:W-:Y:S01]  /*de90*/  BSSY B0, `(.L_x_1242) ;  /* 0x0000030000007945 */ /* 0x000fe20003800000 */
[----:B------:R-:W4:Y:S01]  /*dea0*/  S2R R23, SR_CTAID.Y ;  /* 0x0000000000177919 */ /* 0x000f220000002600 */
[----:B------:R-:W3:Y:S04]  /*deb0*/  S2R R15, SR_CTAID.X ;  /* 0x00000000000f7919 */ /* 0x000ee80000002500 */
[----:B------:R-:W3:Y:S01]  /*dec0*/  LDC R19, c[0x0][0x83c] ;  /* 0x00020f00ff137b82 */ /* 0x000ee20000000800 */
[----:B------:R-:W5:Y:S01]  /*ded0*/  S2R R21, SR_CTAID.Z ;  /* 0x0000000000157919 */ /* 0x000f620000002700 */
[----:B-1----:R-:W-:Y:S01]  /*dee0*/  VIADD R3, R0, 0xffffff80 ;  /* 0xffffff8000037836 */ /* 0x002fe20000000000 */
[----:B----4-:R-:W-:-:S04]  /*def0*/  SHF.R.S32.HI R13, RZ, 0x1f, R23 ;  /* 0x0000001fff0d7819 */ /* 0x010fc80000011417 */
[----:B------:R-:W-:-:S04]  /*df00*/  SHF.R.S32.HI R0, RZ, 0x1f, R3 ;  /* 0x0000001fff007819 */ /* 0x000fc80000011403 */
[----:B--2---:R-:W-:Y:S02]  /*df10*/  LEA.HI R2, R0, R3, RZ, 0x3 ;  /* 0x0000000300027211 */ /* 0x004fe400078f18ff */
        /* <DEDUP_REMOVED lines=39> */
.L_x_1243:
[----:B------:R-:W-:Y:S05]  /*e190*/  BSYNC B0 ;  /* 0x0000000000007941 */ /* 0x000fea0003800000 */
.L_x_1242:
[----:B------:R-:W-:Y:S01]  /*e1a0*/  BSSY B0, `(.L_x_1244) ;  /* 0x0000010000007945 */ /* 0x000fe20003800000 */
[----:B------:R-:W-:-:S03]  /*e1b0*/  ISETP.GE.OR P6, PT, R6, R17, P0 ;  /* 0x000000110600720c */ /* 0x000fc600007c6670 */
[----:B------:R-:W-:Y:S10]  /*e1c0*/  @P5 BRA `(.L_x_1245) ;  /* 0x0000000000345947 */ /* 0x000ff40003800000 */
        /* <DEDUP_REMOVED lines=13> */
.L_x_1245:
[----:B------:R-:W-:Y:S05]  /*e2a0*/  BSYNC B0 ;  /* 0x0000000000007941 */ /* 0x000fea0003800000 */
.L_x_1244:
[----:B------:R-:W-:Y:S04]  /*e2b0*/  BSSY B0, `(.L_x_1246) ;  /* 0x000000f000007945 */ /* 0x000fe80003800000 */
[----:B------:R-:W-:Y:S05]  /*e2c0*/  @P4 BRA `(.L_x_1247) ;  /* 0x0000000000344947 */ /* 0x000fea0003800000 */
[----:B-12---:R-:W-:Y:S01]  /*e2d0*/  IADD3 R15, P4, R2, 0x40, RZ ;  /* 0x00000040020f7810 */ /* 0x006fe20007f9e0ff */
        /* <DEDUP_REMOVED lines=12> */
.L_x_1247:
[----:B------:R-:W-:Y:S05]  /*e3a0*/  BSYNC B0 ;  /* 0x0000000000007941 */ /* 0x000fea0003800000 */
.L_x_1246:
[----:B------:R-:W-:Y:S04]  /*e3b0*/  BSSY B0, `(.L_x_1248) ;  /* 0x000000e000007945 */ /* 0x000fe80003800000 */
[----:B------:R-:W-:Y:S05]  /*e3c0*/  @P6 BRA `(.L_x_1249) ;  /* 0x0000000000306947 */ /* 0x000fea0003800000 */
[----:B------:R-:W-:Y:S01]  /*e3d0*/  IADD3 R9, P4, R2, 0x60, RZ ;  /* 0x0000006002097810 */ /* 0x000fe20007f9e0ff */
[----:B------:R-:W-:Y:S01]  /*e3e0*/  ULDC.64 UR4, c[0x0][0x818] ;  /* 0x0002060000047ab9 */ /* 0x000fe20000000a00 */
[----:B------:R-:W-:-:S03]  /*e3f0*/  IMAD.MOV.U32 R5, RZ, RZ, R11 ;  /* 0x000000ffff057224 */ /* 0x000fc600078e000b */
        /* <DEDUP_REMOVED lines=9> */
.L_x_1249:
[----:B------:R-:W-:Y:S05]  /*e490*/  BSYNC B0 ;  /* 0x0000000000007941 */ /* 0x000fea0003800000 */
.L_x_1248:
        /* <DEDUP_REMOVED lines=26> */
.L_x_1251:
[----:B------:R-:W-:Y:S05]  /*e640*/  BSYNC B0 ;  /* 0x0000000000007941 */ /* 0x000fea0003800000 */
.L_x_1250:
[----:B------:R-:W-:Y:S04]  /*e650*/  BSSY B0, `(.L_x_1252) ;  /* 0x000000f000007945 */ /* 0x000fe80003800000 */
[----:B------:R-:W-:Y:S05]  /*e660*/  @P2 BRA `(.L_x_1253) ;  /* 0x0000000000342947 */ /* 0x000fea0003800000 */
[----:B----4-:R-:W-:Y:S01]  /*e670*/  IADD3 R11, P2, R2, 0x20, RZ ;  /* 0x00000020020b7810 */ /* 0x010fe20007f5e0ff */
        /* <DEDUP_REMOVED lines=12> */
.L_x_1253:
[----:B------:R-:W-:Y:S05]  /*e740*/  BSYNC B0 ;  /* 0x0000000000007941 */ /* 0x000fea0003800000 */
.L_x_1252:
        /* <DEDUP_REMOVED lines=15> */
.L_x_1255:
[----:B------:R-:W-:Y:S05]  /*e840*/  BSYNC B0 ;  /* 0x0000000000007941 */ /* 0x000fea0003800000 */
.L_x_1254:
[----:B------:R-:W-:Y:S05]  /*e850*/  @P0 BRA `(.L_x_1189) ;  /* 0x00000038005c0947 */ /* 0x000fea0003800000 */
[----:B------:R-:W-:Y:S01]  /*e860*/  IADD3 R5, P0, R2, 0x60, RZ ;  /* 0x0000006002057810 */ /* 0x000fe20007f1e0ff */
[----:B------:R-:W-:Y:S01]  /*e870*/  ULDC.64 UR4, c[0x0][0x848] ;  /* 0x0002120000047ab9 */ /* 0x000fe20000000a00 */
[----:B------:R-:W-:-:S03]  /*e880*/  IMAD.MOV.U32 R2, RZ, RZ, R4 ;  /* 0x000000ffff027224 */ /* 0x000fc600078e0004 */
[----:B------:R-:W-:Y:S02]  /*e890*/  IMAD.X R0, RZ, RZ, R3, P0 ;  /* 0x000000ffff007224 */ /* 0x000fe400000e0603 */
        /* <DEDUP_REMOVED lines=10> */
.L_x_1187:
        /* <DEDUP_REMOVED lines=13> */
[----:B------:R-:W-:Y:S02]  /*ea10*/  ULDC UR6, c[0x0][0x280] ;  /* 0x0000a00000067ab9 */ /* 0x000fe40000000800 */
[----:B------:R-:W-:-:S04]  /*ea20*/  UIADD3 UR4, UR6, 0x7f, URZ ;  /* 0x0000007f06047890 */ /* 0x000fc8000fffe03f */
[----:B------:R-:W-:Y:S01]  /*ea30*/  USHF.R.S32.HI UR5, URZ, 0x1f, UR4 ;  /* 0x0000001f3f057899 */ /* 0x000fe20008011404 */
[----:B------:R-:W2:Y:S03]  /*ea40*/  S2UR UR16, SR_CTAID.Y ;  /* 0x00000000001079c3 */ /* 0x000ea60000002600 */
[----:B------:R-:W-:-:S04]  /*ea50*/  ULEA.HI UR5, UR5, UR4, URZ, 0x7 ;  /* 0x0000000405057291 */ /* 0x000fc8000f8f383f */
[----:B------:R-:W-:Y:S01]  /*ea60*/  USHF.R.S32.HI UR5, URZ, 0x7, UR5 ;  /* 0x000000073f057899 */ /* 0x000fe20008011405 */
[----:B-1----:R-:W-:Y:S01]  /*ea70*/  ISETP.LE.AND P0, PT, RZ, UR22, PT ;  /* 0x00000016ff007c0c */ /* 0x002fe2000bf03270 */
[----:B--2---:R-:W-:-:S12]  /*ea80*/  USHF.R.S32.HI UR17, URZ, 0x1f, UR16 ;  /* 0x0000001f3f117899 */ /* 0x004fd80008011410 */
[----:B------:R-:W-:Y:S05]  /*ea90*/  @!P0 BRA `(.L_x_1257) ;  /* 0x0000000000308947 */ /* 0x000fea0003800000 */
        /* <DEDUP_REMOVED lines=9> */
[----:B------:R-:W-:-:S06]  /*eb30*/  USEL UR4, UR5, UR7, UP0 ;  /* 0x0000000705047287 */ /* 0x000fcc0008000000 */
[----:B------:R-:W-:Y:S01]  /*eb40*/  IMAD.U32 R9, RZ, RZ, UR4 ;  /* 0x00000004ff097e24 */ /* 0x000fe2000f8e00ff */
[----:B------:R-:W-:Y:S06]  /*eb50*/  BRA `(.L_x_1258) ;  /* 0x0000000000047947 */ /* 0x000fec0003800000 */
.L_x_1257:
[----:B------:R-:W-:-:S07]  /*eb60*/  IMAD.U32 R9, RZ, RZ, UR5 ;  /* 0x00000005ff097e24 */ /* 0x000fce000f8e00ff */
.L_x_1258:
[----:B------:R-:W-:Y:S01]  /*eb70*/  ULEA UR6, UR22, UR6, 0x7 ;  /* 0x0000000616067291 */ /* 0x000fe2000f8e383f */
[----:B------:R-:W-:Y:S01]  /*eb80*/  ULDC UR4, c[0x0][0x290] ;  /* 0x0000a40000047ab9 */ /* 0x000fe20000000800 */
[----:B------:R-:W-:Y:S01]  /*eb90*/  ULDC UR7, c[0x0][0x74c] ;  /* 0x0001d30000077ab9 */ /* 0x000fe20000000800 */
[----:B------:R-:W-:Y:S01]  /*eba0*/  ULDC.64 UR8, c[0x0][0x2d8] ;  /* 0x0000b60000087ab9 */ /* 0x000fe20000000a00 */
[----:B------:R-:W-:Y:S02]  /*ebb0*/  UIADD3 UR10, -UR7, UR6, -UR4 ;  /* 0x00000006070a7290 */ /* 0x000fe4000fffe904 */
[----:B------:R-:W-:Y:S02]  /*ebc0*/  UIMAD UR4, UR17, UR8, URZ ;  /* 0x00000008110472a4 */ /* 0x000fe4000f8e023f */
[----:B------:R-:W-:Y:S02]  /*ebd0*/  USHF.R.S32.HI UR11, URZ, 0x1f, UR10 ;  /* 0x0000001f3f0b7899 */ /* 0x000fe4000801140a */
[----:B------:R-:W-:-:S02]  /*ebe0*/  UIMAD.WIDE.U32 UR6, UR16, UR8, URZ ;  /* 0x00000008100672a5 */ /* 0x000fc4000f8e003f */
[----:B------:R-:W-:Y:S02]  /*ebf0*/  ULEA.HI UR11, UR11, UR10, URZ, 0x7 ;  /* 0x0000000a0b0b7291 */ /* 0x000fe4000f8f383f */
[----:B------:R-:W-:Y:S02]  /*ec00*/  UIMAD UR4, UR16, UR9, UR4 ;  /* 0x00000009100472a4 */ /* 0x000fe4000f8e0204 */
[----:B------:R-:W-:Y:S02]  /*ec10*/  USHF.R.S32.HI UR8, URZ, 0x1f, UR15 ;  /* 0x0000001f3f087899 */ /* 0x000fe4000801140f */
[----:B------:R-:W-:Y:S01]  /*ec20*/  USHF.R.S32.HI UR9, URZ, 0x7, UR11 ;  /* 0x000000073f097899 */ /* 0x000fe2000801140b */
[----:B------:R-:W-:Y:S01]  /*ec30*/  ULDC.64 UR12, c[0x0][0x2e0] ;  /* 0x0000b800000c7ab9 */ /* 0x000fe20000000a00 */
[----:B------:R-:W-:Y:S01]  /*ec40*/  ULDC UR14, c[0x0][0x288] ;  /* 0x0000a200000e7ab9 */ /* 0x000fe20000000800 */
[----:B------:R-:W-:Y:S02]  /*ec50*/  UIMAD UR8, UR8, UR12, URZ ;  /* 0x0000000c080872a4 */ /* 0x000fe4000f8e023f */
[----:B------:R-:W-:-:S02]  /*ec60*/  UISETP.LT.AND UP0, UPT, URZ, UR9, UPT ;  /* 0x000000093f00728c */ /* 0x000fc4000bf01270 */
[----:B------:R-:W-:Y:S02]  /*ec70*/  UIMAD UR11, UR15, UR13, UR8 ;  /* 0x0000000d0f0b72a4 */ /* 0x000fe4000f8e0208 */
[----:B------:R-:W-:Y:S02]  /*ec80*/  USEL UR8, URZ, UR9, !UP0 ;  /* 0x000000093f087287 */ /* 0x000fe4000c000000 */
[----:B------:R-:W-:Y:S02]  /*ec90*/  UIMAD UR10, UR15, UR14, URZ ;  /* 0x0000000e0f0a72a4 */ /* 0x000fe4000f8e023f */
[----:B------:R-:W-:Y:S02]  /*eca0*/  UIADD3 UR7, UR7, UR4, URZ ;  /* 0x0000000407077290 */ /* 0x000fe4000fffe03f */
[----:B------:R-:W-:Y:S01]  /*ecb0*/  ISETP.GT.AND P1, PT, R9, UR8, PT ;  /* 0x0000000809007c0c */ /* 0x000fe2000bf24270 */
[----:B------:R-:W-:Y:S02]  /*ecc0*/  UIADD3 UR9, UP0, UR10, UR16, URZ ;  /* 0x000000100a097290 */ /* 0x000fe4000ff1e03f */
[----:B------:R-:W-:Y:S01]  /*ecd0*/  UIMAD.WIDE.U32 UR6, UR15, UR12, UR6 ;  /* 0x0000000c0f0672a5 */ /* 0x000fe2000f8e0006 */
[----:B------:R-:W-:Y:S01]  /*ece0*/  ELECT P0, URZ, PT ;  /* 0x00000000003f782f */ /* 0x000fe20003800000 */
[----:B------:R-:W-:-:S08]  /*ecf0*/  ULEA.HI.X.SX32 UR10, UR10, UR17, 0x1, UP0 ;  /* 0x000000110a0a7291 */ /* 0x000fd000080f0e3f */
[----:B------:R-:W-:Y:S05]  /*ed00*/  @!P1 BRA `(.L_x_1259) ;  /* 0x0000001000409947 */ /* 0x000fea0003800000 */
[----:B------:R-:W1:Y:S01]  /*ed10*/  S2R R2, SR_TID.X ;  /* 0x0000000000027919 */ /* 0x000e620000002100 */
[----:B------:R-:W-:Y:S01]  /*ed20*/  VIADD R0, R9, -UR8 ;  /* 0x8000000809007c36 */ /* 0x000fe20008000000 */
[----:B------:R-:W-:Y:S01]  /*ed30*/  ULDC UR12, c[0x0][0x760] ;  /* 0x0001d800000c7ab9 */ /* 0x000fe20000000800 */
[----:B------:R-:W-:Y:S02]  /*ed40*/  UIADD3 UR11, UR7, UR11, URZ ;  /* 0x0000000b070b7290 */ /* 0x000fe4000fffe03f */
[----:B------:R-:W-:Y:S01]  /*ed50*/  UIMAD UR12, UR14, UR12, URZ ;  /* 0x0000000c0e0c72a4 */ /* 0x000fe2000f8e023f */
[----:B------:R-:W-:-:S04]  /*ed60*/  LOP3.LUT R0, R0, 0x1, RZ, 0xc0, !PT ;  /* 0x0000000100007812 */ /* 0x000fc800078ec0ff */
[----:B------:R-:W-:Y:S02]  /*ed70*/  ISETP.NE.U32.AND P1, PT, R0, 0x1, PT ;  /* 0x000000010000780c */ /* 0x000fe40003f25070 */
[----:B-1----:R-:W-:-:S11]  /*ed80*/  LOP3.LUT R10, R2, 0x1f, RZ, 0xc0, !PT ;  /* 0x0000001f020a7812 */ /* 0x002fd600078ec0ff */
[----:B------:R-:W-:Y:S05]  /*ed90*/  @P1 BRA `(.L_x_1260) ;  /* 0x00000004006c1947 */ /* 0x000fea0003800000 */
        /* <DEDUP_REMOVED lines=8> */
[----:B------:R-:W-:-:S04]  /*ee20*/  IMAD.U32 R2, RZ, RZ, UR14 ;  /* 0x0000000eff027e24 */ /* 0x000fc8000f8e00ff */
[----:B------:R-:W-:Y:S01]  /*ee30*/  IMAD.U32 R3, RZ, RZ, UR4 ;  /* 0x00000004ff037e24 */ /* 0x000fe2000f8e00ff */
[----:B------:R-:W-:Y:S06]  /*ee40*/  @P2 BRA `(.L_x_1262) ;  /* 0x0000000000142947 */ /* 0x000fec0003800000 */
.L_x_1263:
[----:B------:R-:W2:Y:S04]  /*ee50*/  LDG.E.STRONG.GPU R0, desc[UR38][R2.64] ;  /* 0x0000002602007981 */ /* 0x000ea8000c1ef900 */
[----:B--2---:R-:W-:Y:S01]  /*ee60*/  CCTL.IVALL ;  /* 0x00000000ff00798f */ /* 0x004fe20002000000 */
[----:B------:R-:W-:Y:S05]  /*ee70*/  YIELD ;  /* 0x0000000000007946 */ /* 0x000fea0003800000 */
[----:B------:R-:W-:-:S13]  /*ee80*/  ISETP.NE.AND P1, PT, R0, UR22, PT ;  /* 0x0000001600007c0c */ /* 0x000fda000bf25270 */
[----:B------:R-:W-:Y:S05]  /*ee90*/  @P1 BRA `(.L_x_1263) ;  /* 0xfffffffc00ec1947 */ /* 0x000fea000383ffff */
.L_x_1262:
[----:B------:R-:W-:Y:S05]  /*eea0*/  BSYNC B0 ;  /* 0x0000000000007941 */ /* 0x000fea0003800000 */
.L_x_1261:
[----:B------:R-:W-:-:S03]  /*eeb0*/  UMOV UR4, 0xffffffff ;  /* 0xffffffff00047882 */ /* 0x000fc60000000000 */
[----:B------:R-:W-:Y:S05]  /*eec0*/  BRA.DIV UR4, `(.L_x_1264) ;  /* 0x0000003604747947 */ /* 0x000fea000b800000 */
[----:B------:R-:W-:Y:S01]  /*eed0*/  NOP ;  /* 0x0000000000007918 */ /* 0x000fe20000000000 */
.L_x_1341:
        /* <DEDUP_REMOVED lines=22> */
.L_x_1266:
[----:B------:R-:W-:Y:S05]  /*f040*/  BSYNC B0 ;  /* 0x0000000000007941 */ /* 0x000fea0003800000 */
.L_x_1265:
        /* <DEDUP_REMOVED lines=20> */
.L_x_1268:
[----:B------:R-:W-:Y:S05]  /*f190*/  BSYNC B0 ;  /* 0x0000000000007941 */ /* 0x000fea0003800000 */
.L_x_1267:
[----:B------:R-:W-:Y:S06]  /*f1a0*/  BAR.ARV 0xa, 0xa0 ;  /* 0x0282800000007b1d */ /* 0x000fec0000002000 */
[----:B------:R-:W-:Y:S04]  /*f1b0*/  BSSY B0, `(.L_x_1269) ;  /* 0x0000003000007945 */ /* 0x000fe80003800000 */
[----:B------:R-:W-:Y:S05]  /*f1c0*/  @!P0 BRA `(.L_x_1270) ;  /* 0x0000000000048947 */ /* 0x000fea0003800000 */
[----:B------:R-:W-:-:S04]  /*f1d0*/  DEPBAR.LE SB0, 0x0 ;  /* 0x000080000000791a */ /* 0x000fc80000000000 */
.L_x_1270:
[----:B------:R-:W-:Y:S05]  /*f1e0*/  BSYNC B0 ;  /* 0x0000000000007941 */ /* 0x000fea0003800000 */
.L_x_1269:
        /* <DEDUP_REMOVED lines=19> */
.L_x_1272:
[----:B------:R-:W-:Y:S05]  /*f320*/  BSYNC B0 ;  /* 0x0000000000007941 */ /* 0x000fea0003800000 */
.L_x_1271:
[----:B------:R-:W-:Y:S01]  /*f330*/  UIADD3 UR13, UR8, 0x1, URZ ;  /* 0x00000001080d7890 */ /* 0x000fe2000fffe03f */
[----:B------:R-:W-:Y:S11]  /*f340*/  BRA `(.L_x_1273) ;  /* 0x0000000000047947 */ /* 0x000ff60003800000 */
.L_x_1260:
[----:B------:R-:W-:-:S05]  /*f350*/  UMOV UR13, UR8 ;  /* 0x00000008000d7c82 */ /* 0x000fca0008000000 */
.L_x_1273:
[----:B------:R-:W-:-:S03]  /*f360*/  UIADD3 UR4, UR8, 0x1, URZ ;  /* 0x0000000108047890 */ /* 0x000fc6000fffe03f */
[----:B------:R-:W-:-:S03]  /*f370*/  UMOV UR8, UR13 ;  /* 0x0000000d00087c82 */ /* 0x000fc60008000000 */
[----:B------:R-:W-:-:S13]  /*f380*/  ISETP.NE.AND P1, PT, R9, UR4, PT ;  /* 0x0000000409007c0c */ /* 0x000fda000bf25270 */
[----:B------:R-:W-:Y:S05]  /*f390*/  @!P1 BRA `(.L_x_1259) ;  /* 0x00000008009c9947 */ /* 0x000fea0003800000 */
[----:B------:R-:W-:Y:S01]  /*f3a0*/  ULDC.64 UR18, c[0x0][0x2c0] ;  /* 0x0000b00000127ab9 */ /* 0x000fe20000000a00 */
[----:B------:R-:W-:Y:S01]  /*f3b0*/  UMOV UR4, URZ ;  /* 0x0000003f00047c82 */ /* 0x000fe20008000000 */
[----:B------:R-:W-:Y:S01]  /*f3c0*/  ULEA UR18, UP0, UR6, UR18, 0x2 ;  /* 0x0000001206127291 */ /* 0x000fe2000f80103f */
[----:B------:R-:W-:-:S03]  /*f3d0*/  UMOV UR8, UR13 ;  /* 0x0000000d00087c82 */ /* 0x000fc60008000000 */
[----:B------:R-:W-:Y:S02]  /*f3e0*/  ULEA.HI.X UR19, UR6, UR19, UR11, 0x2, UP0 ;  /* 0x0000001306137291 */ /* 0x000fe400080f140b */
[----:B------:R-:W-:-:S04]  /*f3f0*/  UIADD3 UR18, UP0, UR18, 0x4000, URZ ;  /* 0x0000400012127890 */ /* 0x000fc8000ff1e03f */
[----:B------:R-:W-:-:S12]  /*f400*/  UIADD3.X UR19, URZ, UR19, URZ, UP0, !UPT ;  /* 0x000000133f137290 */ /* 0x000fd800087fe43f */
.L_x_1298:
        /* <DEDUP_REMOVED lines=11> */
.L_x_1276:
[----:B------:R-:W2:Y:S04]  /*f4c0*/  LDG.E.STRONG.GPU R0, desc[UR38][R2.64] ;  /* 0x0000002602007981 */ /* 0x000ea8000c1ef900 */
[----:B--2---:R-:W-:Y:S01]  /*f4d0*/  CCTL.IVALL ;  /* 0x00000000ff00798f */ /* 0x004fe20002000000 */
[----:B------:R-:W-:Y:S05]  /*f4e0*/  YIELD ;  /* 0x0000000000007946 */ /* 0x000fea0003800000 */
[----:B------:R-:W-:-:S13]  /*f4f0*/  ISETP.NE.AND P1, PT, R0, UR22, PT ;  /* 0x0000001600007c0c */ /* 0x000fda000bf25270 */
[----:B------:R-:W-:Y:S05]  /*f500*/  @P1 BRA `(.L_x_1276) ;  /* 0xfffffffc00ec1947 */ /* 0x000fea000383ffff */
.L_x_1275:
[----:B------:R-:W-:Y:S05]  /*f510*/  BSYNC B0 ;  /* 0x0000000000007941 */ /* 0x000fea0003800000 */
.L_x_1274:
[----:B------:R-:W-:-:S03]  /*f520*/  UMOV UR16, 0xffffffff ;  /* 0xffffffff00107882 */ /* 0x000fc60000000000 */
[----:B------:R-:W-:Y:S05]  /*f530*/  BRA.DIV UR16, `(.L_x_1277) ;  /* 0x0000002e10f47947 */ /* 0x000fea000b800000 */
[----:B------:R-:W-:Y:S01]  /*f540*/  NOP ;  /* 0x0000000000007918 */ /* 0x000fe20000000000 */
.L_x_1344:
        /* <DEDUP_REMOVED lines=19> */
.L_x_1279:
[----:B------:R-:W-:Y:S05]  /*f680*/  BSYNC B0 ;  /* 0x0000000000007941 */ /* 0x000fea0003800000 */
.L_x_1278:
[----:B------:R-:W-:Y:S01]  /*f690*/  ULEA UR16, UR13, UR4, 0xd ;  /* 0x000000040d107291 */ /* 0x000fe2000f8e683f */
[----:B------:R-:W-:Y:S03]  /*f6a0*/  BAR.SYNC.DEFER_BLOCKING 0xe, 0xa0 ;  /* 0x0382800000007b1d */ /* 0x000fe60000010000 */
[----:B------:R-:W-:-:S03]  /*f6b0*/  UIMAD.WIDE UR16, UR16, 0x4, UR18 ;  /* 0x00000004101078a5 */ /* 0x000fc6000f8e0212 */
        /* <DEDUP_REMOVED lines=12> */
.L_x_1281:
[----:B------:R-:W-:Y:S05]  /*f780*/  BSYNC B0 ;  /* 0x0000000000007941 */ /* 0x000fea0003800000 */
.L_x_1280:
[----:B------:R-:W-:Y:S06]  /*f790*/  BAR.ARV 0xa, 0xa0 ;  /* 0x0282800000007b1d */ /* 0x000fec0000002000 */
[----:B------:R-:W-:Y:S04]  /*f7a0*/  BSSY B0, `(.L_x_1282) ;  /* 0x0000003000007945 */ /* 0x000fe80003800000 */
[----:B------:R-:W-:Y:S05]  /*f7b0*/  @!P0 BRA `(.L_x_1283) ;  /* 0x0000000000048947 */ /* 0x000fea0003800000 */
[----:B------:R-:W-:-:S04]  /*f7c0*/  DEPBAR.LE SB0, 0x0 ;  /* 0x000080000000791a */ /* 0x000fc80000000000 */
.L_x_1283:
[----:B------:R-:W-:Y:S05]  /*f7d0*/  BSYNC B0 ;  /* 0x0000000000007941 */ /* 0x000fea0003800000 */
.L_x_1282:
        /* <DEDUP_REMOVED lines=19> */
.L_x_1285:
[----:B------:R-:W-:Y:S05]  /*f910*/  BSYNC B0 ;  /* 0x0000000000007941 */ /* 0x000fea0003800000 */
.L_x_1284:
        /* <DEDUP_REMOVED lines=9> */
.L_x_1288:
[----:B------:R-:W2:Y:S04]  /*f9b0*/  LDG.E.STRONG.GPU R0, desc[UR38][R2.64] ;  /* 0x0000002602007981 */ /* 0x000ea8000c1ef900 */
[----:B--2---:R-:W-:Y:S01]  /*f9c0*/  CCTL.IVALL ;  /* 0x00000000ff00798f */ /* 0x004fe20002000000 */
[----:B------:R-:W-:Y:S05]  /*f9d0*/  YIELD ;  /* 0x0000000000007946 */ /* 0x000fea0003800000 */
[----:B------:R-:W-:-:S13]  /*f9e0*/  ISETP.NE.AND P1, PT, R0, UR22, PT ;  /* 0x0000001600007c0c */ /* 0x000fda000bf25270 */
[----:B------:R-:W-:Y:S05]  /*f9f0*/  @P1 BRA `(.L_x_1288) ;  /* 0xfffffffc00ec1947 */ /* 0x000fea000383ffff */
.L_x_1287:
[----:B------:R-:W-:Y:S05]  /*fa00*/  BSYNC B0 ;  /* 0x0000000000007941 */ /* 0x000fea0003800000 */
.L_x_1286:
[----:B------:R-:W-:-:S03]  /*fa10*/  UMOV UR14, 0xffffffff ;  /* 0xffffffff000e7882 */ /* 0x000fc60000000000 */
[----:B------:R-:W-:Y:S05]  /*fa20*/  BRA.DIV UR14, `(.L_x_1289) ;  /* 0x0000002a0ed47947 */ /* 0x000fea000b800000 */
[----:B------:R-:W-:Y:S01]  /*fa30*/  NOP ;  /* 0x0000000000007918 */ /* 0x000fe20000000000 */
.L_x_1347:
[----:B------:R-:W-:Y:S05]  /*fa40*/  WARPSYNC.ALL ;  /* 0x0000000000007948 */ /* 0x000fea0003800000 */
[----:B------:R-:W-:Y:S06]  /*fa50*/  BAR.SYNC.DEFER_BLOCKING 0xd, 0xa0 ;  /* 0x0342800000007b1d */ /* 0x000fec0000010000 */
[----:B------:R-:W-:Y:S04]  /*fa60*/  BSSY B0, `(.L_x_1290) ;  /* 0x000000d000007945 */ /* 0x000fe80003800000 */
[----:B------:R-:W-:Y:S05]  /*fa70*/  @!P0 BRA `(.L_x_1291) ;  /* 0x00000000002c8947 */ /* 0x000fea0003800000 */
[----:B------:R-:W1:Y:S01]  /*fa80*/  S2UR UR15, SR_CgaCtaId ;  /* 0x00000000000f79c3 */ /* 0x000e620000008800 */
[----:B------:R-:W-:Y:S01]  /*fa90*/  UMOV UR14, 0x400 ;  /* 0x00000400000e7882 */ /* 0x000fe20000000000 */
[----:B------:R-:W-:Y:S01]  /*faa0*/  UIADD3 UR20, UP0, UR16, 0x4000, URZ ;  /* 0x0000400010147890 */ /* 0x000fe2000ff1e03f */
[----:B------:R-:W-:Y:S01]  /*fab0*/  UMOV UR24, 0x0 ;  /* 0x0000000000187882 */ /* 0x000fe20000000000 */
[----:B------:R-:W-:Y:S02]  /*fac0*/  UMOV UR25, 0x14f00000 ;  /* 0x14f0000000197882 */ /* 0x000fe40000000000 */
[----:B------:R-:W-:Y:S02]  /*fad0*/  UIADD3.X UR21, URZ, UR17, URZ, UP0, !UPT ;  /* 0x000000113f157290 */ /* 0x000fe400087fe43f */
[----:B-1----:R-:W-:-:S03]  /*fae0*/  ULEA UR14, UR15, UR14, 0x18 ;  /* 0x0000000e0f0e7291 */ /* 0x002fc6000f8ec03f */
[----:B------:R-:W-:Y:S01]  /*faf0*/  UMOV UR15, 0x400 ;  /* 0x00000400000f7882 */ /* 0x000fe20000000000 */
[----:B------:R-:W-:-:S09]  /*fb00*/  UIADD3 UR14, UR14, 0x8000, URZ ;  /* 0x000080000e0e7890 */ /* 0x000fd2000fffe03f */
[----:B------:R1:W-:Y:S02]  /*fb10*/  UBLKRED.G.S.ADD.F32.RN [UR20], [UR14], UR15, desc[UR24] ;  /* 0x000018140e0073bb */ /* 0x0003e400080a140f */
[----:B-1----:R0:W-:Y:S02]  /*fb20*/  UTMACMDFLUSH ;  /* 0x00000000000079b7 */ /* 0x0021e40000000000 */
.L_x_1291:
[----:B------:R-:W-:Y:S05]  /*fb30*/  BSYNC B0 ;  /* 0x0000000000007941 */ /* 0x000fea0003800000 */
.L_x_1290:
        /* <DEDUP_REMOVED lines=12> */
[----:B------:R1:W-:Y:S01]  /*fc00*/  UBLKRED.G.S.ADD.F32.RN [UR20], [UR14], UR15, desc[UR24] ;  /* 0x000018140e0073bb */ /* 0x0003e200080a140f */
[----:B------:R0:W-:Y:S01]  /*fc10*/  UTMACMDFLUSH ;  /* 0x00000000000079b7 */ /* 0x0001e20000000000 */
[----:B-1----:R-:W-:-:S04]  /*fc20*/  DEPBAR.LE SB0, 0x1 ;  /* 0x000080400000791a */ /* 0x002fc80000000000 */
.L_x_1293:
[----:B------:R-:W-:Y:S05]  /*fc30*/  BSYNC B0 ;  /* 0x0000000000007941 */ /* 0x000fea0003800000 */
.L_x_1292:
[----:B------:R-:W-:Y:S06]  /*fc40*/  BAR.ARV 0xa, 0xa0 ;  /* 0x0282800000007b1d */ /* 0x000fec0000002000 */
[----:B------:R-:W-:Y:S04]  /*fc50*/  BSSY B0, `(.L_x_1294) ;  /* 0x0000003000007945 */ /* 0x000fe80003800000 */
[----:B------:R-:W-:Y:S05]  /*fc60*/  @!P0 BRA `(.L_x_1295) ;  /* 0x0000000000048947 */ /* 0x000fea0003800000 */
[----:B------:R-:W-:-:S04]  /*fc70*/  DEPBAR.LE SB0, 0x0 ;  /* 0x000080000000791a */ /* 0x000fc80000000000 */
.L_x_1295:
[----:B------:R-:W-:Y:S05]  /*fc80*/  BSYNC B0 ;  /* 0x0000000000007941 */ /* 0x000fea0003800000 */
.L_x_1294:
        /* <DEDUP_REMOVED lines=19> */
.L_x_1297:
[----:B------:R-:W-:Y:S05]  /*fdc0*/  BSYNC B0 ;  /* 0x0000000000007941 */ /* 0x000fea0003800000 */
.L_x_1296:
[----:B------:R-:W-:Y:S02]  /*fdd0*/  UIADD3 UR8, UR8, 0x2, URZ ;  /* 0x0000000208087890 */ /* 0x000fe4000fffe03f */
[----:B------:R-:W-:-:S04]  /*fde0*/  UIADD3 UR4, UR4, 0x4000, URZ ;  /* 0x0000400004047890 */ /* 0x000fc8000fffe03f */
[----:B------:R-:W-:-:S13]  /*fdf0*/  ISETP.LE.AND P1, PT, R9, UR8, PT ;  /* 0x0000000809007c0c */ /* 0x000fda000bf23270 */
[----:B------:R-:W-:Y:S05]  /*fe00*/  @!P1 BRA `(.L_x_1298) ;  /* 0xfffffff400809947 */ /* 0x000fea000383ffff */
.L_x_1259:
[----:B------:R-:W-:-:S06]  /*fe10*/  UISETP.GT.AND UP0, UPT, UR5, UR8, UPT ;  /* 0x000000080500728c */ /* 0x000fcc000bf04270 */
[----:B------:R-:W-:-:S13]  /*fe20*/  PLOP3.LUT P0, PT, PT, PT, UP0, 0x80, 0x0 ;  /* 0x000000000000781c */ /* 0x000fda0003f0f008 */
[----:B------:R-:W-:Y:S05]  /*fe30*/  @!P0 BRA `(.L_x_1189) ;  /* 0x0000002000e48947 */ /* 0x000fea0003800000 */
[----:B------:R-:W2:Y:S01]  /*fe40*/  S2R R0, SR_TID.X ;  /* 0x0000000000007919 */ /* 0x000ea20000002100 */
[----:B------:R-:W-:Y:S01]  /*fe50*/  UIADD3 UR4, UR5, -UR8, URZ ;  /* 0x8000000805047290 */ /* 0x000fe2000fffe03f */
[----:B------:R-:W-:Y:S01]  /*fe60*/  ULDC UR16, c[0x0][0x288] ;  /* 0x0000a20000107ab9 */ /* 0x000fe20000000800 */
[----:B------:R-:W-:Y:S02]  /*fe70*/  ULDC UR17, c[0x0][0x760] ;  /* 0x0001d80000117ab9 */ /* 0x000fe40000000800 */
[----:B------:R-:W-:Y:S02]  /*fe80*/  ULOP3.LUT UR4, UR4, 0x1, URZ, 0xc0, !UPT ;  /* 0x0000000104047892 */ /* 0x000fe4000f8ec03f */
[----:B------:R-:W-:Y:S02]  /*fe90*/  UIMAD UR18, UR16, UR17, URZ ;  /* 0x00000011101272a4 */ /* 0x000fe4000f8e023f */
[----:B------:R-:W-:-:S06]  /*fea0*/  UISETP.NE.U32.AND UP0, UPT, UR4, 0x1, UPT ;  /* 0x000000010400788c */ /* 0x000fcc000bf05070 */
[----:B------:R-:W-:Y:S02]  /*feb0*/  PLOP3.LUT P0, PT, PT, PT, UP0, 0x80, 0x0 ;  /* 0x000000000000781c */ /* 0x000fe40003f0f008 */
[----:B--2---:R-:W-:-:S11]  /*fec0*/  LOP3.LUT R0, R0, 0x1f, RZ, 0xc0, !PT ;  /* 0x0000001f00007812 */ /* 0x004fd600078ec0ff */
[----:B------:R-:W-:Y:S05]  /*fed0*/  @P0 BRA `(.L_x_1299) ;  /* 0x0000000000780947 */ /* 0x000fea0003800000 */
[----:B------:R-:W-:Y:S01]  /*fee0*/  UIMAD UR4, UR18, UR8, URZ ;  /* 0x00000008120472a4 */ /* 0x000fe2000f8e023f */
[----:B------:R-:W-:Y:S01]  /*fef0*/  ISETP.NE.AND P0, PT, R0, RZ, PT ;  /* 0x000000ff0000720c */ /* 0x000fe20003f05270 */
[----:B------:R-:W-:Y:S01]  /*ff00*/  ULDC.64 UR12, c[0x0][0x768] ;  /* 0x0001da00000c7ab9 */ /* 0x000fe20000000a00 */
[----:B------:R-:W-:Y:S01]  /*ff10*/  BSSY B0, `(.L_x_1300) ;  /* 0x0000019000007945 */ /* 0x000fe20003800000 */
[----:B------:R-:W-:-:S04]  /*ff20*/  UIADD3 UR6, UP0, UR4, UR9, URZ ;  /* 0x0000000904067290 */ /* 0x000fc8000ff1e03f */
[----:B------:R-:W-:Y:S02]  /*ff30*/  ULEA.HI.X.SX32 UR7, UR4, UR10, 0x1, UP0 ;  /* 0x0000000a04077291 */ /* 0x000fe400080f0e3f */
[----:B------:R-:W-:Y:S02]  /*ff40*/  ULEA UR11, UP0, UR6, UR12, 0x2 ;  /* 0x0000000c060b7291 */ /* 0x000fe4000f80103f */
[----:B------:R-:W-:Y:S02]  /*ff50*/  UIADD3 UR4, UR8, 0x1, URZ ;  /* 0x0000000108047890 */ /* 0x000fe4000fffe03f */
[----:B------:R-:W-:Y:S01]  /*ff60*/  ULEA.HI.X UR7, UR6, UR13, UR7, 0x2, UP0 ;  /* 0x0000000d06077291 */ /* 0x000fe200080f1407 */
[----:B------:R-:W-:Y:S01]  /*ff70*/  NOP ;  /* 0x0000000000007918 */ /* 0x000fe20000000000 */
[----:B------:R-:W-:Y:S10]  /*ff80*/  @P0 BRA `(.L_x_1301) ;  /* 0x0000000000440947 */ /* 0x000ff40003800000 */
        /* <DEDUP_REMOVED lines=9> */
[----:B-1----:R-:W1:Y:S01]  /*10020*/  S2R R2, SR_LANEID ;  /* 0x0000000000027919 */ /* 0x002e620000000000 */
[----:B------:R-:W-:Y:S01]  /*10030*/  VOTEU.ANY UR6, UPT, PT ;  /* 0x0000000000067886 */ /* 0x000fe200038e0100 */
[----:B------:R-:W-:Y:S01]  /*10040*/  IMAD.U32 R3, RZ, RZ, UR7 ;  /* 0x00000007ff037e24 */ /* 0x000fe2000f8e00ff */
[----:B------:R-:W-:-:S02]  /*10050*/  UFLO.U32 UR12, UR6 ;  /* 0x00000006000c72bd */ /* 0x000fc400080e0000 */
[----:B------:R-:W2:Y:S04]  /*10060*/  POPC R5, UR6 ;  /* 0x0000000600057d09 */ /* 0x000ea80008000000 */
[----:B-1----:R-:W-:Y:S01]  /*10070*/  ISETP.EQ.U32.AND P0, PT, R2, UR12, PT ;  /* 0x0000000c02007c0c */ /* 0x002fe2000bf02070 */
[----:B------:R-:W-:-:S12]  /*10080*/  IMAD.U32 R2, RZ, RZ, UR11 ;  /* 0x0000000bff027e24 */ /* 0x000fd8000f8e00ff */
[----:B--2---:R2:W-:Y:S02]  /*10090*/  @P0 REDG.E.ADD.S32.STRONG.GPU desc[UR38][R2.64], R5 ;  /* 0x000000050200098e */ /* 0x0045e4000c10e3a6 */
.L_x_1301:
[----:B------:R-:W-:Y:S05]  /*100a0*/  BSYNC B0 ;  /* 0x0000000000007941 */ /* 0x000fea0003800000 */
.L_x_1300:
[----:B------:R-:W-:Y:S05]  /*100b0*/  BRA `(.L_x_1302) ;  /* 0x0000000000047947 */ /* 0x000fea0003800000 */
.L_x_1299:
[----:B------:R-:W-:-:S05]  /*100c0*/  UMOV UR4, UR8 ;  /* 0x0000000800047c82 */ /* 0x000fca0008000000 */
.L_x_1302:
[----:B------:R-:W-:-:S04]  /*100d0*/  UIADD3 UR6, UR8, 0x1, URZ ;  /* 0x0000000108067890 */ /* 0x000fc8000fffe03f */
[----:B------:R-:W-:-:S06]  /*100e0*/  UISETP.NE.AND UP0, UPT, UR5, UR6, UPT ;  /* 0x000000060500728c */ /* 0x000fcc000bf05270 */
[----:B------:R-:W-:-:S13]  /*100f0*/  PLOP3.LUT P0, PT, PT, PT, UP0, 0x80, 0x0 ;  /* 0x000000000000781c */ /* 0x000fda0003f0f008 */
[----:B------:R-:W-:Y:S05]  /*10100*/  @!P0 BRA `(.L_x_1189) ;  /* 0x0000002000308947 */ /* 0x000fea0003800000 */
[----:B------:R-:W-:Y:S01]  /*10110*/  UIADD3 UR6, UR4, 0x1, URZ ;  /* 0x0000000104067890 */ /* 0x000fe2000fffe03f */
[----:B------:R-:W-:Y:S01]  /*10120*/  ISETP.NE.AND P1, PT, R0, RZ, PT ;  /* 0x000000ff0000720c */ /* 0x000fe20003f25270 */
[----:B------:R-:W-:Y:S02]  /*10130*/  UIMAD UR7, UR4, UR16, URZ ;  /* 0x00000010040772a4 */ /* 0x000fe4000f8e023f */
[----:B------:R-:W-:Y:S02]  /*10140*/  UIADD3 UR11, -UR5, UR4, URZ ;  /* 0x00000004050b7290 */ /* 0x000fe4000fffe13f */
[----:B------:R-:W-:Y:S02]  /*10150*/  UIMAD UR6, UR18, UR6, URZ ;  /* 0x00000006120672a4 */ /* 0x000fe4000f8e023f */
[----:B------:R-:W-:Y:S01]  /*10160*/  UIMAD UR7, UR7, UR17, URZ ;  /* 0x00000011070772a4 */ /* 0x000fe2000f8e023f */
[----:B------:R-:W-:-:S11]  /*10170*/  ULDC.64 UR20, c[0x0][0x768] ;  /* 0x0001da0000147ab9 */ /* 0x000fd60000000a00 */
.L_x_1307:
[----:B------:R-:W-:Y:S01]  /*10180*/  UIADD3 UR12, UP0, UR7, UR9, URZ ;  /* 0x00000009070c7290 */ /* 0x000fe2000ff1e03f */
[----:B------:R-:W-:-:S03]  /*10190*/  NOP ;  /* 0x0000000000007918 */ /* 0x000fc60000000000 */
[----:B------:R-:W-:Y:S01]  /*101a0*/  ULEA.HI.X.SX32 UR13, UR7, UR10, 0x1, UP0 ;  /* 0x0000000a070d7291 */ /* 0x000fe200080f0e3f */
[----:B------:R-:W-:Y:S01]  /*101b0*/  BSSY B0, `(.L_x_1303) ;  /* 0x0000015000007945 */ /* 0x000fe20003800000 */
[----:B------:R-:W-:-:S04]  /*101c0*/  ULEA UR15, UP0, UR12, UR20, 0x2 ;  /* 0x000000140c0f7291 */ /* 0x000fc8000f80103f */
[----:B------:R-:W-:Y:S01]  /*101d0*/  ULEA.HI.X UR13, UR12, UR21, UR13, 0x2, UP0 ;  /* 0x000000150c0d7291 */ /* 0x000fe200080f140d */
[----:B---34-:R-:W-:Y:S11]  /*101e0*/  @P1 BRA `(.L_x_1304) ;  /* 0x0000000000441947 */ /* 0x018ff60003800000 */
[----:B------:R-:W-:Y:S01]  /*101f0*/  @!PT LDS RZ, [RZ] ;  /* 0x00000000fffff984 */ /* 0x000fe20000000800 */
[----:B------:R-:W-:Y:S01]  /*10200*/  @!PT LDS RZ, [RZ] ;  /* 0x00000000fffff984 */ /* 0x000fe20000000800 */
[----:B------:R-:W-:Y:S01]  /*10210*/  @!PT LDS RZ, [RZ] ;  /* 0x00000000fffff984 */ /* 0x000fe20000000800 */
[----:B------:R-:W-:Y:S01]  /*10220*/  @!PT LDS RZ, [RZ] ;  /* 0x00000000fffff984 */ /* 0x000fe20000000800 */
[----:B------:R3:W-:Y:S06]  /*10230*/  MEMBAR.ALL.CTA ;  /* 0x0000000000007992 */ /* 0x0007ec0000008000 */
[----:B---3--:R-:W-:Y:S06]  /*10240*/  MEMBAR.ALL.GPU ;  /* 0x0000000000007992 */ /* 0x008fec000000a000 */
[----:B------:R-:W-:-:S00]  /*10250*/  ERRBAR ;  /* 0x00000000000079ab */ /* 0x000fc00000000000 */
[----:B------:R-:W-:Y:S06]  /*10260*/  CGAERRBAR ;  /* 0x00000000000075ab */ /* 0x000fec0000000000 */
[----:B012345:R-:W-:Y:S01]  /*10270*/  CCTL.IVALL ;  /* 0x00000000ff00798f */ /* 0x03ffe20002000000 */
[----:B------:R-:W3:Y:S01]  /*10280*/  S2R R0, SR_LANEID ;  /* 0x0000000000007919 */ /* 0x000ee20000000000 */
[----:B------:R-:W-:Y:S01]  /*10290*/  VOTEU.ANY UR12, UPT, PT ;  /* 0x00000000000c7886 */ /* 0x000fe200038e0100 */
[----:B-12---:R-:W-:Y:S01]  /*102a0*/  IMAD.U32 R2, RZ, RZ, UR15 ;  /* 0x0000000fff027e24 */ /* 0x006fe2000f8e00ff */
[----:B------:R-:W-:-:S02]  /*102b0*/  UFLO.U32 UR14, UR12 ;  /* 0x0000000c000e72bd */ /* 0x000fc400080e0000 */
[----:B------:R-:W1:Y:S01]  /*102c0*/  POPC R5, UR12 ;  /* 0x0000000c00057d09 */ /* 0x000e620008000000 */
[----:B------:R-:W-:-:S03]  /*102d0*/  IMAD.U32 R3, RZ, RZ, UR13 ;  /* 0x0000000dff037e24 */ /* 0x000fc6000f8e00ff */
[----:B---3--:R-:W-:-:S13]  /*102e0*/  ISETP.EQ.U32.AND P0, PT, R0, UR14, PT ;  /* 0x0000000e00007c0c */ /* 0x008fda000bf02070 */
[----:B-1----:R3:W-:Y:S02]  /*102f0*/  @P0 REDG.E.ADD.S32.STRONG.GPU desc[UR38][R2.64], R5 ;  /* 0x000000050200098e */ /* 0x0027e4000c10e3a6 */
.L_x_1304:
[----:B------:R-:W-:Y:S05]  /*10300*/  BSYNC B0 ;  /* 0x0000000000007941 */ /* 0x000fea0003800000 */
.L_x_1303:
[----:B------:R-:W-:Y:S01]  /*10310*/  UIADD3 UR12, UP0, UR6, UR9, URZ ;  /* 0x00000009060c7290 */ /* 0x000fe2000ff1e03f */
[----:B------:R-:W-:-:S03]  /*10320*/  NOP ;  /* 0x0000000000007918 */ /* 0x000fc60000000000 */
[----:B------:R-:W-:Y:S01]  /*10330*/  ULEA.HI.X.SX32 UR13, UR6, UR10, 0x1, UP0 ;  /* 0x0000000a060d7291 */ /* 0x000fe200080f0e3f */
[----:B------:R-:W-:Y:S01]  /*10340*/  BSSY B0, `(.L_x_1305) ;  /* 0x0000015000007945 */ /* 0x000fe20003800000 */
[----:B------:R-:W-:-:S04]  /*10350*/  ULEA UR15, UP0, UR12, UR20, 0x2 ;  /* 0x000000140c0f7291 */ /* 0x000fc8000f80103f */
[----:B------:R-:W-:Y:S01]  /*10360*/  ULEA.HI.X UR13, UR12, UR21, UR13, 0x2, UP0 ;  /* 0x000000150c0d7291 */ /* 0x000fe200080f140d */
[----:B------:R-:W-:Y:S11]  /*10370*/  @P1 BRA `(.L_x_1306) ;  /* 0x0000000000441947 */ /* 0x000ff60003800000 */
[----:B------:R-:W-:Y:S01]  /*10380*/  @!PT LDS RZ, [RZ] ;  /* 0x00000000fffff984 */ /* 0x000fe20000000800 */
[----:B------:R-:W-:Y:S01]  /*10390*/  @!PT LDS RZ, [RZ] ;  /* 0x00000000fffff984 */ /* 0x000fe20000000800 */
[----:B------:R-:W-:Y:S01]  /*103a0*/  @!PT LDS RZ, [RZ] ;  /* 0x00000000fffff984 */ /* 0x000fe20000000800 */
[----:B------:R-:W-:Y:S01]  /*103b0*/  @!PT LDS RZ, [RZ] ;  /* 0x00000000fffff984 */ /* 0x000fe20000000800 */
[----:B------:R4:W-:Y:S06]  /*103c0*/  MEMBAR.ALL.CTA ;  /* 0x0000000000007992 */ /* 0x0009ec0000008000 */
[----:B----4-:R-:W-:Y:S06]  /*103d0*/  MEMBAR.ALL.GPU ;  /* 0x0000000000007992 */ /* 0x010fec000000a000 */
[----:B------:R-:W-:-:S00]  /*103e0*/  ERRBAR ;  /* 0x00000000000079ab */ /* 0x000fc00000000000 */
[----:B------:R-:W-:Y:S06]  /*103f0*/  CGAERRBAR ;  /* 0x00000000000075ab */ /* 0x000fec0000000000 */
[----:B012345:R-:W-:Y:S01]  /*10400*/  CCTL.IVALL ;  /* 0x00000000ff00798f */ /* 0x03ffe20002000000 */
[----:B------:R-:W4:Y:S01]  /*10410*/  S2R R0, SR_LANEID ;  /* 0x0000000000007919 */ /* 0x000f220000000000 */
[----:B------:R-:W-:Y:S01]  /*10420*/  VOTEU.ANY UR12, UPT, PT ;  /* 0x00000000000c7886 */ /* 0x000fe200038e0100 */
[----:B-123--:R-:W-:Y:S01]  /*10430*/  IMAD.U32 R2, RZ, RZ, UR15 ;  /* 0x0000000fff027e24 */ /* 0x00efe2000f8e00ff */
[----:B------:R-:W-:-:S02]  /*10440*/  UFLO.U32 UR14, UR12 ;  /* 0x0000000c000e72bd */ /* 0x000fc400080e0000 */
[----:B------:R-:W1:Y:S01]  /*10450*/  POPC R5, UR12 ;  /* 0x0000000c00057d09 */ /* 0x000e620008000000 */
[----:B------:R-:W-:-:S03]  /*10460*/  IMAD.U32 R3, RZ, RZ, UR13 ;  /* 0x0000000dff037e24 */ /* 0x000fc6000f8e00ff */
[----:B----4-:R-:W-:-:S13]  /*10470*/  ISETP.EQ.U32.AND P0, PT, R0, UR14, PT ;  /* 0x0000000e00007c0c */ /* 0x010fda000bf02070 */
[----:B-1----:R4:W-:Y:S02]  /*10480*/  @P0 REDG.E.ADD.S32.STRONG.GPU desc[UR38][R2.64], R5 ;  /* 0x000000050200098e */ /* 0x0029e4000c10e3a6 */
.L_x_1306:
[----:B------:R-:W-:Y:S05]  /*10490*/  BSYNC B0 ;  /* 0x0000000000007941 */ /* 0x000fea0003800000 */
.L_x_1305:
[----:B------:R-:W-:Y:S02]  /*104a0*/  UIADD3 UR11, UR11, 0x2, URZ ;  /* 0x000000020b0b7890 */ /* 0x000fe4000fffe03f */
[----:B------:R-:W-:Y:S02]  /*104b0*/  ULEA UR6, UR18, UR6, 0x1 ;  /* 0x0000000612067291 */ /* 0x000fe4000f8e083f */
[----:B------:R-:W-:Y:S02]  /*104c0*/  ULEA UR7, UR18, UR7, 0x1 ;  /* 0x0000000712077291 */ /* 0x000fe4000f8e083f */
[----:B------:R-:W-:-:S13]  /*104d0*/  ISETP.NE.AND P0, PT, RZ, UR11, PT ;  /* 0x0000000bff007c0c */ /* 0x000fda000bf05270 */
[----:B------:R-:W-:Y:S05]  /*104e0*/  @!P0 BRA `(.L_x_1189) ;  /* 0x0000001c00388947 */ /* 0x000fea0003800000 */
[----:B------:R-:W-:Y:S05]  /*104f0*/  BRA `(.L_x_1307) ;  /* 0xfffffffc00207947 */ /* 0x000fea000383ffff */
.L_x_1256:
        /* <DEDUP_REMOVED lines=33> */
.L_x_1309:
        /* <DEDUP_REMOVED lines=42> */
.L_x_1348:
        /* <DEDUP_REMOVED lines=15> */
.L_x_1312:
        /* <DEDUP_REMOVED lines=75> */
.L_x_1323:
[----:B--234-:R-:W-:-:S04]  /*10f50*/  SHF.L.U32 R21, R11, 0x1f, RZ ;  /* 0x0000001f0b157819 */ /* 0x01cfc800000006ff */
[----:B------:R-:W1:Y:S02]  /*10f60*/  SYNCS.PHASECHK.TRANS64.TRYWAIT P1, [R16+URZ+0x30c40], R21 ;  /* 0x030c4015100075a7 */ /* 0x000e64000802017f */
[----:B-1----:R-:W-:Y:S05]  /*10f70*/  @!P1 BRA `(.L_x_1315) ;  /* 0x0000001400b09947 */ /* 0x002fea0003800000 */
.L_x_1349:
[----:B------:R-:W-:Y:S05]  /*10f80*/  @P0 BRA `(.L_x_1316) ;  /* 0x0000000000140947 */ /* 0x000fea0003800000 */
[----:B------:R-:W-:Y:S01]  /*10f90*/  ISETP.NE.AND P1, PT, R6, RZ, PT ;  /* 0x000000ff0600720c */ /* 0x000fe20003f25270 */
[----:B------:R-:W-:-:S04]  /*10fa0*/  IMAD.MOV.U32 R3, RZ, RZ, 0x4200 ;  /* 0x00004200ff037424 */ /* 0x000fc800078e00ff */
[----:B------:R2:W-:Y:S08]  /*10fb0*/  SYNCS.ARRIVE.TRANS64 RZ, [R16+URZ+0x30c30], R3 ;  /* 0x030c300310ff79a7 */ /* 0x0005f0000800003f */
[----:B------:R-:W-:Y:S05]  /*10fc0*/  @!P1 BRA `(.L_x_1316) ;  /* 0x0000000000049947 */ /* 0x000fea0003800000 */
[----:B------:R-:W-:Y:S01]  /*10fd0*/  BPT.TRAP 0x1 ;  /* 0x000000040000795c */ /* 0x000fe20000300000 */
.L_x_1316:
        /* <DEDUP_REMOVED lines=29> */
.L_x_1350:
[----:B------:R-:W-:Y:S05]  /*111b0*/  @P0 BRA `(.L_x_1318) ;  /* 0x0000000000140947 */ /* 0x000fea0003800000 */
[----:B------:R-:W-:Y:S01]  /*111c0*/  ISETP.NE.AND P1, PT, R6, RZ, PT ;  /* 0x000000ff0600720c */ /* 0x000fe20003f25270 */
[----:B------:R-:W-:-:S04]  /*111d0*/  IMAD.MOV.U32 R2, RZ, RZ, 0x4200 ;  /* 0x00004200ff027424 */ /* 0x000fc800078e00ff */
[----:B------:R3:W-:Y:S08]  /*111e0*/  SYNCS.ARRIVE.TRANS64 RZ, [R16+URZ+0x30c18], R2 ;  /* 0x030c180210ff79a7 */ /* 0x0007f0000800003f */
[----:B------:R-:W-:Y:S05]  /*111f0*/  @!P1 BRA `(.L_x_1318) ;  /* 0x0000000000049947 */ /* 0x000fea0003800000 */
[----:B------:R-:W-:Y:S01]  /*11200*/  BPT.TRAP 0x1 ;  /* 0x000000040000795c */ /* 0x000fe20000300000 */
.L_x_1318:
        /* <DEDUP_REMOVED lines=29> */
.L_x_1351:
[----:B------:R-:W-:Y:S05]  /*113e0*/  @P0 BRA `(.L_x_1320) ;  /* 0x0000000000140947 */ /* 0x000fea0003800000 */
[----:B------:R-:W-:Y:S01]  /*113f0*/  ISETP.NE.AND P1, PT, R6, RZ, PT ;  /* 0x000000ff0600720c */ /* 0x000fe20003f25270 */
[----:B-123--:R-:W-:-:S04]  /*11400*/  IMAD.MOV.U32 R21, RZ, RZ, 0x4200 ;  /* 0x00004200ff157424 */ /* 0x00efc800078e00ff */
[----:B------:R4:W-:Y:S08]  /*11410*/  SYNCS.ARRIVE.TRANS64 RZ, [R16+URZ+0x30c38], R21 ;  /* 0x030c381510ff79a7 */ /* 0x0009f0000800003f */
[----:B------:R-:W-:Y:S05]  /*11420*/  @!P1 BRA `(.L_x_1320) ;  /* 0x0000000000049947 */ /* 0x000fea0003800000 */
[----:B------:R-:W-:Y:S01]  /*11430*/  BPT.TRAP 0x1 ;  /* 0x000000040000795c */ /* 0x000fe20000300000 */
.L_x_1320:
        /* <DEDUP_REMOVED lines=24> */
.L_x_1353:
[----:B------:R-:W-:Y:S05]  /*115c0*/  @P0 BRA `(.L_x_1322) ;  /* 0x0000000000140947 */ /* 0x000fea0003800000 */
[----:B------:R-:W-:Y:S01]  /*115d0*/  ISETP.NE.AND P1, PT, R6, RZ, PT ;  /* 0x000000ff0600720c */ /* 0x000fe20003f25270 */
[----:B------:R-:W-:-:S04]  /*115e0*/  IMAD.MOV.U32 R5, RZ, RZ, 0x4200 ;  /* 0x00004200ff057424 */ /* 0x000fc800078e00ff */
[----:B------:R1:W-:Y:S08]  /*115f0*/  SYNCS.ARRIVE.TRANS64 RZ, [R16+URZ+0x30c10], R5 ;  /* 0x030c100510ff79a7 */ /* 0x0003f0000800003f */
[----:B------:R-:W-:Y:S05]  /*11600*/  @!P1 BRA `(.L_x_1322) ;  /* 0x0000000000049947 */ /* 0x000fea0003800000 */
[----:B------:R-:W-:Y:S01]  /*11610*/  BPT.TRAP 0x1 ;  /* 0x000000040000795c */ /* 0x000fe20000300000 */
.L_x_1322:
        /* <DEDUP_REMOVED lines=30> */
.L_x_1314:
[----:B------:R-:W2:Y:S02]  /*11800*/  LDL.LU R4, [R1+0x4] ;  /* 0x0000040001047983 */ /* 0x000ea40000300800 */
[----:B--2---:R-:W-:Y:S02]  /*11810*/  ISETP.NE.AND P1, PT, R4, RZ, PT ;  /* 0x000000ff0400720c */ /* 0x004fe40003f25270 */
[----:B------:R2:W5:Y:S11]  /*11820*/  LDL R4, [R1] ;  /* 0x0000000001047983 */ /* 0x0005760000100800 */
[----:B--2---:R-:W-:Y:S05]  /*11830*/  @!P1 BRA `(.L_x_1313) ;  /* 0x0000000400109947 */ /* 0x004fea0003800000 */
[----:B------:R-:W-:-:S04]  /*11840*/  SHF.L.U32 R13, R11, 0x1f, RZ ;  /* 0x0000001f0b0d7819 */ /* 0x000fc800000006ff */
[----:B------:R-:W1:Y:S02]  /*11850*/  SYNCS.PHASECHK.TRANS64.TRYWAIT P1, [R16+URZ+0x30c40], R13 ;  /* 0x030c400d100075a7 */ /* 0x000e64000802017f */
[----:B-1----:R-:W-:Y:S05]  /*11860*/  @!P1 BRA `(.L_x_1324) ;  /* 0x0000000c00c89947 */ /* 0x002fea0003800000 */
.L_x_1354:
[----:B------:R-:W-:Y:S05]  /*11870*/  @P0 BRA `(.L_x_1325) ;  /* 0x0000000000140947 */ /* 0x000fea0003800000 */
[----:B------:R-:W-:Y:S01]  /*11880*/  ISETP.NE.AND P1, PT, R6, RZ, PT ;  /* 0x000000ff0600720c */ /* 0x000fe20003f25270 */
[----:B------:R-:W-:-:S04]  /*11890*/  IMAD.MOV.U32 R5, RZ, RZ, 0x4200 ;  /* 0x00004200ff057424 */ /* 0x000fc800078e00ff */
[----:B------:R2:W-:Y:S08]  /*118a0*/  SYNCS.ARRIVE.TRANS64 RZ, [R16+URZ+0x30c30], R5 ;  /* 0x030c300510ff79a7 */ /* 0x0005f0000800003f */
[----:B------:R-:W-:Y:S05]  /*118b0*/  @!P1 BRA `(.L_x_1325) ;  /* 0x0000000000049947 */ /* 0x000fea0003800000 */
[----:B------:R-:W-:Y:S01]  /*118c0*/  BPT.TRAP 0x1 ;  /* 0x000000040000795c */ /* 0x000fe20000300000 */
.L_x_1325:
        /* <DEDUP_REMOVED lines=26> */
.L_x_1355:
[----:B------:R-:W-:Y:S05]  /*11a70*/  @P0 BRA `(.L_x_1327) ;  /* 0x0000000000140947 */ /* 0x000fea0003800000 */
[----:B------:R-:W-:Y:S01]  /*11a80*/  ISETP.NE.AND P0, PT, R6, RZ, PT ;  /* 0x000000ff0600720c */ /* 0x000fe20003f05270 */
[----:B------:R-:W-:-:S04]  /*11a90*/  IMAD.MOV.U32 R5, RZ, RZ, 0x4200 ;  /* 0x00004200ff057424 */ /* 0x000fc800078e00ff */
[----:B------:R2:W-:Y:S08]  /*11aa0*/  SYNCS.ARRIVE.TRANS64 RZ, [R16+URZ+0x30c18], R5 ;  /* 0x030c180510ff79a7 */ /* 0x0005f0000800003f */
[----:B------:R-:W-:Y:S05]  /*11ab0*/  @!P0 BRA `(.L_x_1327) ;  /* 0x0000000000048947 */ /* 0x000fea0003800000 */
[----:B------:R-:W-:Y:S01]  /*11ac0*/  BPT.TRAP 0x1 ;  /* 0x000000040000795c */ /* 0x000fe20000300000 */
.L_x_1327:
        /* <DEDUP_REMOVED lines=27> */
.L_x_1313:
[----:B------:R-:W2:Y:S01]  /*11c80*/  S2R R0, SR_TID.X ;  /* 0x0000000000007919 */ /* 0x000ea20000002100 */
[----:B------:R-:W-:Y:S01]  /*11c90*/  IMAD R3, R19, 0x8, R16 ;  /* 0x0000000813037824 */ /* 0x000fe200078e0210 */
[----:B--2---:R-:W-:Y:S02]  /*11ca0*/  LOP3.LUT R2, R0, 0x7f, RZ, 0xc0, !PT ;  /* 0x0000007f00027812 */ /* 0x004fe400078ec0ff */
[----:B------:R-:W-:Y:S02]  /*11cb0*/  SHF.L.U32 R0, R11, 0x1f, RZ ;  /* 0x0000001f0b007819 */ /* 0x000fe400000006ff */
[----:B------:R-:W-:Y:S02]  /*11cc0*/  ISETP.NE.AND P1, PT, R2, RZ, PT ;  /* 0x000000ff0200720c */ /* 0x000fe40003f25270 */
[----:B------:R-:W2:Y:S02]  /*11cd0*/  SYNCS.PHASECHK.TRANS64.TRYWAIT P0, [R3+URZ+0x30c40], R0 ;  /* 0x030c4000030075a7 */ /* 0x000ea4000800017f */
[----:B--2---:R-:W-:Y:S09]  /*11ce0*/  @!P0 BRA `(.L_x_1328) ;  /* 0x0000000800d08947 */ /* 0x004ff20003800000 */
.L_x_1356:
[----:B------:R-:W-:Y:S05]  /*11cf0*/  @P1 BRA `(.L_x_1329) ;  /* 0x0000000000181947 */ /* 0x000fea0003800000 */
[----:B------:R-:W1:Y:S01]  /*11d00*/  S2R R2, SR_TID.X ;  /* 0x0000000000027919 */ /* 0x000e620000002100 */
[----:B--2---:R-:W-:-:S04]  /*11d10*/  IMAD.MOV.U32 R0, RZ, RZ, 0x4200 ;  /* 0x00004200ff007424 */ /* 0x004fc800078e00ff */
[----:B------:R2:W-:Y:S01]  /*11d20*/  SYNCS.ARRIVE.TRANS64 RZ, [R3+URZ+0x30c30], R0 ;  /* 0x030c300003ff79a7 */ /* 0x0005e2000800003f */
[----:B-1----:R-:W-:-:S13]  /*11d30*/  LOP3.LUT P0, RZ, R2, 0x1f, RZ, 0xc0, !PT ;  /* 0x0000001f02ff7812 */ /* 0x002fda000780c0ff */
[----:B--2---:R-:W-:Y:S05]  /*11d40*/  @!P0 BRA `(.L_x_1329) ;  /* 0x0000000000048947 */ /* 0x004fea0003800000 */
[----:B------:R-:W-:Y:S01]  /*11d50*/  BPT.TRAP 0x1 ;  /* 0x000000040000795c */ /* 0x000fe20000300000 */
.L_x_1329:
        /* <DEDUP_REMOVED lines=33> */
.L_x_1310:
[----:B------:R-:W-:Y:S05]  /*11f70*/  BSYNC B0 ;  /* 0x0000000000007941 */ /* 0x000fea0003800000 */
.L_x_1308:
[----:B------:R-:W-:-:S03]  /*11f80*/  UMOV UR8, 0xffffffff ;  /* 0xffffffff00087882 */ /* 0x000fc60000000000 */
[----:B------:R-:W-:Y:S05]  /*11f90*/  BRA.DIV UR8, `(.L_x_1330) ;  /* 0x0000000a08387947 */ /* 0x000fea000b800000 */
[----:B------:R-:W-:-:S13]  /*11fa0*/  ELECT P6, URZ, PT ;  /* 0x00000000003f782f */ /* 0x000fda00038c0000 */
.L_x_1359:
[----:B------:R-:W-:Y:S05]  /*11fb0*/  @!P6 BRA `(.L_x_1189) ;  /* 0x000000000084e947 */ /* 0x000fea0003800000 */
[----:B------:R-:W-:-:S06]  /*11fc0*/  ULOP3.LUT UR8, UR36, 0x2, URZ, 0xfc, !UPT ;  /* 0x0000000224087892 */ /* 0x000fcc000f8efc3f */
[----:B------:R-:W-:-:S05]  /*11fd0*/  IMAD.U32 R0, RZ, RZ, UR8 ;  /* 0x00000008ff007e24 */ /* 0x000fca000f8e00ff */
[----:B------:R-:W-:-:S13]  /*11fe0*/  ISETP.NE.AND P2, PT, R0, 0x3, PT ;  /* 0x000000030000780c */ /* 0x000fda0003f45270 */
[----:B------:R-:W-:Y:S05]  /*11ff0*/  @!P2 BRA `(.L_x_1331) ;  /* 0x000000000004a947 */ /* 0x000fea0003800000 */
[----:B------:R-:W-:Y:S01]  /*12000*/  BPT.TRAP 0x1 ;  /* 0x000000040000795c */ /* 0x000fe20000300000 */
.L_x_1331:
        /* <DEDUP_REMOVED lines=15> */
.L_x_1360:
[----:B------:R-:W2:Y:S02]  /*12100*/  SYNCS.PHASECHK.TRANS64.TRYWAIT P0, [R3+URZ], R0 ;  /* 0x00000000030075a7 */ /* 0x000ea4000800017f */
[----:B--2---:R-:W-:Y:S05]  /*12110*/  @!P0 BRA `(.L_x_1333) ;  /* 0x00000008000c8947 */ /* 0x004fea0003800000 */
.L_x_1361:
[----:B------:R-:W-:Y:S05]  /*12120*/  @!P2 BRA `(.L_x_1334) ;  /* 0x000000000004a947 */ /* 0x000fea0003800000 */
[----:B------:R-:W-:Y:S01]  /*12130*/  BPT.TRAP 0x1 ;  /* 0x000000040000795c */ /* 0x000fe20000300000 */
.L_x_1334:
[----:B--2---:R-:W-:-:S04]  /*12140*/  VIADD R3, R7, 0x30c40 ;  /* 0x00030c4007037836 */ /* 0x004fc80000000000 */
[----:B------:R-:W-:-:S04]  /*12150*/  IMAD R2, R2, 0x8, R3 ;  /* 0x0000000802027824 */ /* 0x000fc800078e0203 */
[----:B------:R-:W2:Y:S02]  /*12160*/  SYNCS.PHASECHK.TRANS64.TRYWAIT P0, [R2+URZ], R5 ;  /* 0x00000005020075a7 */ /* 0x000ea4000800017f */
[----:B--2---:R-:W-:Y:S05]  /*12170*/  @!P0 BRA `(.L_x_1335) ;  /* 0x0000000800088947 */ /* 0x004fea0003800000 */
.L_x_1362:
[----:B------:R-:W-:-:S07]  /*12180*/  IMAD R3, R4, 0x8, R3 ;  /* 0x0000000804037824 */ /* 0x000fce00078e0203 */
.L_x_1336:
[----:B---3--:R3:W4:Y:S02]  /*12190*/  SYNCS.PHASECHK.TRANS64.TRYWAIT P0, [R3+URZ], R0 ;  /* 0x00000000030075a7 */ /* 0x008724000800017f */
[----:B----4-:R-:W-:Y:S05]  /*121a0*/  @!P0 NANOSLEEP.SYNCS 0x989680 ;  /* 0x009896800000895d */ /* 0x010fea0003900000 */
[----:B------:R-:W4:Y:S02]  /*121b0*/  @!P0 SYNCS.PHASECHK.TRANS64 P0, [R3+URZ], R0 ;  /* 0x00000000030085a7 */ /* 0x000f24000800007f */
[----:B----4-:R-:W-:Y:S05]  /*121c0*/  @!P0 BRA `(.L_x_1336) ;  /* 0xfffffffc00f08947 */ /* 0x010fea000383ffff */
.L_x_1189:
[----:B------:R-:W-:Y:S05]  /*121d0*/  BSYNC B6 ;  /* 0x0000000000067941 */ /* 0x000fea0003800000 */
.L_x_1186:
[----:B------:R-:W-:Y:S05]  /*121e0*/  EXIT ;  /* 0x000000000000794d */ /* 0x000fea0003800000 */
.L_x_1196:
[----:B------:R-:W-:Y:S02]  /*121f0*/  IMAD.MOV.U32 R13, RZ, RZ, R10 ;  /* 0x000000ffff0d7224 */ /* 0x000fe400078e000a */
[----:B------:R-:W-:Y:S02]  /*12200*/  IMAD.MOV.U32 R12, RZ, RZ, RZ ;  /* 0x000000ffff0c7224 */ /* 0x000fe400078e00ff */
[----:B------:R-:W-:Y:S02]  /*12210*/  IMAD.MOV.U32 R11, RZ, RZ, 0x1f ;  /* 0x0000001fff0b7424 */ /* 0x000fe400078e00ff */
[----:B------:R-:W-:-:S07]  /*12220*/  IMAD.MOV.U32 R15, RZ, RZ, -0x1 ;  /* 0xffffffffff0f7424 */ /* 0x000fce00078e00ff */
[----:B------:R-:W-:Y:S05]  /*12230*/  WARPSYNC.COLLECTIVE R15, `(.L_x_1337) ;  /* 0x000000000f087348 */ /* 0x000fea0003c00000 */
[----:B------:R1:W2:Y:S02]  /*12240*/  SHFL.IDX P6, R14, R13, R12, R11 ;  /* 0x0000000c0d0e7389 */ /* 0x0002a400000c000b */
[----:B-12---:R-:W-:Y:S01]  /*12250*/  ENDCOLLECTIVE ;  /* 0x000000000000791b */ /* 0x006fe20003800000 */
.L_x_1337:
[----:B------:R-:W-:Y:S05]  /*12260*/  BRA `(.L_x_1338) ;  /* 0xfffffeec00587947 */ /* 0x000fea000383ffff */
.L_x_1198:
[----:B--2---:R2:W3:Y:S02]  /*12270*/  SYNCS.PHASECHK.TRANS64.TRYWAIT P0, [R222+URZ+0x30c00], R11 ;  /* 0x030c000bde0075a7 */ /* 0x0044e4000800017f */
[----:B---3--:R-:W-:Y:S05]  /*12280*/  @!P0 NANOSLEEP.SYNCS 0x989680 ;  /* 0x009896800000895d */ /* 0x008fea0003900000 */
[----:B------:R-:W3:Y:S02]  /*12290*/  @!P0 SYNCS.PHASECHK.TRANS64 P0, [R222+URZ+0x30c00], R11 ;  /* 0x030c000bde0085a7 */ /* 0x000ee4000800007f */
[----:B---3--:R-:W-:Y:S05]  /*122a0*/  @!P0 BRA `(.L_x_1198) ;  /* 0xfffffffc00f08947 */ /* 0x008fea000383ffff */
[----:B------:R-:W-:Y:S05]  /*122b0*/  BRA `(.L_x_1197) ;  /* 0xfffffeec00a07947 */ /* 0x000fea000383ffff */
.L_x_1203:
[----:B--2---:R2:W3:Y:S02]  /*122c0*/  SYNCS.PHASECHK.TRANS64.TRYWAIT P0, [R8+URZ+0x30c10], R21 ;  /* 0x030c1015080075a7 */ /* 0x0044e4000800017f */
[----:B---3--:R-:W-:Y:S05]  /*122d0*/  @!P0 NANOSLEEP.SYNCS 0x989680 ;  /* 0x009896800000895d */ /* 0x008fea0003900000 */
[----:B------:R-:W3:Y:S02]  /*122e0*/  @!P0 SYNCS.PHASECHK.TRANS64 P0, [R8+URZ+0x30c10], R21 ;  /* 0x030c1015080085a7 */ /* 0x000ee4000800007f */
[----:B---3--:R-:W-:Y:S05]  /*122f0*/  @!P0 BRA `(.L_x_1203) ;  /* 0xfffffffc00f08947 */ /* 0x008fea000383ffff */
[----:B------:R-:W-:Y:S05]  /*12300*/  BRA `(.L_x_1202) ;  /* 0xfffffef400d47947 */ /* 0x000fea000383ffff */
.L_x_1207:
[----:B------:R1:W1:Y:S02]  /*12310*/  SYNCS.PHASECHK.TRANS64.TRYWAIT P0, [R8+URZ+0x30c30], R21 ;  /* 0x030c3015080075a7 */ /* 0x000264000800017f */
[----:B-1----:R-:W-:Y:S05]  /*12320*/  @!P0 NANOSLEEP.SYNCS 0x989680 ;  /* 0x009896800000895d */ /* 0x002fea0003900000 */
[----:B------:R-:W1:Y:S02]  /*12330*/  @!P0 SYNCS.PHASECHK.TRANS64 P0, [R8+URZ+0x30c30], R21 ;  /* 0x030c3015080085a7 */ /* 0x000e64000800007f */
[----:B-1----:R-:W-:Y:S05]  /*12340*/  @!P0 BRA `(.L_x_1207) ;  /* 0xfffffffc00f08947 */ /* 0x002fea000383ffff */
[----:B------:R-:W-:Y:S05]  /*12350*/  BRA `(.L_x_1206) ;  /* 0xfffffef800d87947 */ /* 0x000fea000383ffff */
.L_x_1215:
[----:B--2---:R2:W3:Y:S02]  /*12360*/  SYNCS.PHASECHK.TRANS64.TRYWAIT P1, [R6+URZ+0x30c10], R11 ;  /* 0x030c100b060075a7 */ /* 0x0044e4000802017f */
[----:B---3--:R-:W-:Y:S05]  /*12370*/  @!P1 NANOSLEEP.SYNCS 0x989680 ;  /* 0x009896800000995d */ /* 0x008fea0003900000 */
[----:B------:R-:W3:Y:S02]  /*12380*/  @!P1 SYNCS.PHASECHK.TRANS64 P1, [R6+URZ+0x30c10], R11 ;  /* 0x030c100b060095a7 */ /* 0x000ee4000802007f */
[----:B---3--:R-:W-:Y:S05]  /*12390*/  @!P1 BRA `(.L_x_1215) ;  /* 0xfffffffc00f09947 */ /* 0x008fea000383ffff */
[----:B------:R-:W-:Y:S05]  /*123a0*/  BRA `(.L_x_1214) ;  /* 0xffffff3800447947 */ /* 0x000fea000383ffff */
.L_x_1219:
[----:B------:R1:W1:Y:S02]  /*123b0*/  SYNCS.PHASECHK.TRANS64.TRYWAIT P1, [R6+URZ+0x30c30], R11 ;  /* 0x030c300b060075a7 */ /* 0x000264000802017f */
[----:B-1----:R-:W-:Y:S05]  /*123c0*/  @!P1 NANOSLEEP.SYNCS 0x989680 ;  /* 0x009896800000995d */ /* 0x002fea0003900000 */
[----:B------:R-:W1:Y:S02]  /*123d0*/  @!P1 SYNCS.PHASECHK.TRANS64 P1, [R6+URZ+0x30c30], R11 ;  /* 0x030c300b060095a7 */ /* 0x000e64000802007f */
[----:B-1----:R-:W-:Y:S05]  /*123e0*/  @!P1 BRA `(.L_x_1219) ;  /* 0xfffffffc00f09947 */ /* 0x002fea000383ffff */
[----:B------:R-:W-:Y:S05]  /*123f0*/  BRA `(.L_x_1218) ;  /* 0xffffff3c00547947 */ /* 0x000fea000383ffff */
.L_x_1227:
[----:B--2---:R2:W3:Y:S02]  /*12400*/  SYNCS.PHASECHK.TRANS64.TRYWAIT P0, [R7+URZ+0x30c10], R18 ;  /* 0x030c1012070075a7 */ /* 0x0044e4000800017f */
[----:B---3--:R-:W-:Y:S05]  /*12410*/  @!P0 NANOSLEEP.SYNCS 0x989680 ;  /* 0x009896800000895d */ /* 0x008fea0003900000 */
[----:B------:R-:W3:Y:S02]  /*12420*/  @!P0 SYNCS.PHASECHK.TRANS64 P0, [R7+URZ+0x30c10], R18 ;  /* 0x030c1012070085a7 */ /* 0x000ee4000800007f */
[----:B---3--:R-:W-:Y:S05]  /*12430*/  @!P0 BRA `(.L_x_1227) ;  /* 0xfffffffc00f08947 */ /* 0x008fea000383ffff */
[----:B------:R-:W-:Y:S05]  /*12440*/  BRA `(.L_x_1226) ;  /* 0xffffff7000887947 */ /* 0x000fea000383ffff */
.L_x_1231:
[----:B------:R1:W1:Y:S02]  /*12450*/  SYNCS.PHASECHK.TRANS64.TRYWAIT P0, [R7+URZ+0x30c30], R18 ;  /* 0x030c3012070075a7 */ /* 0x000264000800017f */
[----:B-1----:R-:W-:Y:S05]  /*12460*/  @!P0 NANOSLEEP.SYNCS 0x989680 ;  /* 0x009896800000895d */ /* 0x002fea0003900000 */
[----:B------:R-:W1:Y:S02]  /*12470*/  @!P0 SYNCS.PHASECHK.TRANS64 P0, [R7+URZ+0x30c30], R18 ;  /* 0x030c3012070085a7 */ /* 0x000e64000800007f */
[----:B-1----:R-:W-:Y:S05]  /*12480*/  @!P0 BRA `(.L_x_1231) ;  /* 0xfffffffc00f08947 */ /* 0x002fea000383ffff */
[----:B------:R-:W-:Y:S05]  /*12490*/  BRA `(.L_x_1230) ;  /* 0xffffff74009c7947 */ /* 0x000fea000383ffff */
.L_x_1264:
[----:B------:R-:W-:Y:S01]  /*124a0*/  BSSY B0, `(.L_x_1339) ;  /* 0x0000005000007945 */ /* 0x000fe20003800000 */
[----:B------:R-:W-:-:S07]  /*124b0*/  IMAD.MOV.U32 R15, RZ, RZ, -0x1 ;  /* 0xffffffffff0f7424 */ /* 0x000fce00078e00ff */
[----:B------:R-:W-:Y:S05]  /*124c0*/  WARPSYNC.COLLECTIVE R15, `(.L_x_1340) ;  /* 0x000000000f087348 */ /* 0x000fea0003c00000 */
[----:B------:R-:W-:Y:S01]  /*124d0*/  NOP ;  /* 0x0000000000007918 */ /* 0x000fe20000000000 */
[----:B------:R-:W-:Y:S01]  /*124e0*/  ENDCOLLECTIVE ;  /* 0x000000000000791b */ /* 0x000fe20003800000 */
.L_x_1340:
[----:B------:R-:W-:Y:S05]  /*124f0*/  BSYNC B0 ;  /* 0x0000000000007941 */ /* 0x000fea0003800000 */
.L_x_1339:
[----:B------:R-:W-:Y:S05]  /*12500*/  BRA `(.L_x_1341) ;  /* 0xffffffc800747947 */ /* 0x000fea000383ffff */
.L_x_1277:
[----:B------:R-:W-:Y:S01]  /*12510*/  BSSY B0, `(.L_x_1342) ;  /* 0x0000005000007945 */ /* 0x000fe20003800000 */
[----:B------:R-:W-:-:S07]  /*12520*/  IMAD.MOV.U32 R15, RZ, RZ, -0x1 ;  /* 0xffffffffff0f7424 */ /* 0x000fce00078e00ff */
[----:B------:R-:W-:Y:S05]  /*12530*/  WARPSYNC.COLLECTIVE R15, `(.L_x_1343) ;  /* 0x000000000f087348 */ /* 0x000fea0003c00000 */
[----:B------:R-:W-:Y:S01]  /*12540*/  NOP ;  /* 0x0000000000007918 */ /* 0x000fe20000000000 */
[----:B------:R-:W-:Y:S01]  /*12550*/  ENDCOLLECTIVE ;  /* 0x000000000000791b */ /* 0x000fe20003800000 */
.L_x_1343:
[----:B------:R-:W-:Y:S05]  /*12560*/  BSYNC B0 ;  /* 0x0000000000007941 */ /* 0x000fea0003800000 */
.L_x_1342:
[----:B------:R-:W-:Y:S05]  /*12570*/  BRA `(.L_x_1344) ;  /* 0xffffffcc00f47947 */ /* 0x000fea000383ffff */
.L_x_1289:
[----:B------:R-:W-:Y:S01]  /*12580*/  BSSY B0, `(.L_x_1345) ;  /* 0x0000005000007945 */ /* 0x000fe20003800000 */
[----:B------:R-:W-:-:S07]  /*12590*/  IMAD.MOV.U32 R15, RZ, RZ, -0x1 ;  /* 0xffffffffff0f7424 */ /* 0x000fce00078e00ff */
[----:B------:R-:W-:Y:S05]  /*125a0*/  WARPSYNC.COLLECTIVE R15, `(.L_x_1346) ;  /* 0x000000000f087348 */ /* 0x000fea0003c00000 */
[----:B------:R-:W-:Y:S01]  /*125b0*/  NOP ;  /* 0x0000000000007918 */ /* 0x000fe20000000000 */
[----:B------:R-:W-:Y:S01]  /*125c0*/  ENDCOLLECTIVE ;  /* 0x000000000000791b */ /* 0x000fe20003800000 */
.L_x_1346:
[----:B------:R-:W-:Y:S05]  /*125d0*/  BSYNC B0 ;  /* 0x0000000000007941 */ /* 0x000fea0003800000 */
.L_x_1345:
[----:B------:R-:W-:Y:S05]  /*125e0*/  BRA `(.L_x_1347) ;  /* 0xffffffd400147947 */ /* 0x000fea000383ffff */
.L_x_1311:
[----:B-1----:R1:W2:Y:S02]  /*125f0*/  SYNCS.PHASECHK.TRANS64.TRYWAIT P0, [R16+URZ+0x30c20], R3 ;  /* 0x030c2003100075a7 */ /* 0x0022a4000800017f */
[----:B--2---:R-:W-:Y:S05]  /*12600*/  @!P0 NANOSLEEP.SYNCS 0x989680 ;  /* 0x009896800000895d */ /* 0x004fea0003900000 */
[----:B------:R-:W2:Y:S02]  /*12610*/  @!P0 SYNCS.PHASECHK.TRANS64 P0, [R16+URZ+0x30c20], R3 ;  /* 0x030c2003100085a7 */ /* 0x000ea4000800007f */
[----:B--2---:R-:W-:Y:S05]  /*12620*/  @!P0 BRA `(.L_x_1311) ;  /* 0xfffffffc00f08947 */ /* 0x004fea000383ffff */
[----:B------:R-:W-:Y:S05]  /*12630*/  BRA `(.L_x_1348) ;  /* 0xffffffe000dc7947 */ /* 0x000fea000383ffff */
.L_x_1315:
[----:B-1----:R1:W2:Y:S02]  /*12640*/  SYNCS.PHASECHK.TRANS64.TRYWAIT P1, [R16+URZ+0x30c40], R21 ;  /* 0x030c4015100075a7 */ /* 0x0022a4000802017f */
[----:B--2---:R-:W-:Y:S05]  /*12650*/  @!P1 NANOSLEEP.SYNCS 0x989680 ;  /* 0x009896800000995d */ /* 0x004fea0003900000 */
[----:B------:R-:W2:Y:S02]  /*12660*/  @!P1 SYNCS.PHASECHK.TRANS64 P1, [R16+URZ+0x30c40], R21 ;  /* 0x030c4015100095a7 */ /* 0x000ea4000802007f */
[----:B--2---:R-:W-:Y:S05]  /*12670*/  @!P1 BRA `(.L_x_1315) ;  /* 0xfffffffc00f09947 */ /* 0x004fea000383ffff */
[----:B------:R-:W-:Y:S05]  /*12680*/  BRA `(.L_x_1349) ;  /* 0xffffffe8003c7947 */ /* 0x000fea000383ffff */
.L_x_1317:
[----:B--2---:R2:W3:Y:S02]  /*12690*/  SYNCS.PHASECHK.TRANS64.TRYWAIT P1, [R16+URZ+0x30c28], R21 ;  /* 0x030c2815100075a7 */ /* 0x0044e4000802017f */
[----:B---3--:R-:W-:Y:S05]  /*126a0*/  @!P1 NANOSLEEP.SYNCS 0x989680 ;  /* 0x009896800000995d */ /* 0x008fea0003900000 */
[----:B------:R-:W3:Y:S02]  /*126b0*/  @!P1 SYNCS.PHASECHK.TRANS64 P1, [R16+URZ+0x30c28], R21 ;  /* 0x030c2815100095a7 */ /* 0x000ee4000802007f */
[----:B---3--:R-:W-:Y:S05]  /*126c0*/  @!P1 BRA `(.L_x_1317) ;  /* 0xfffffffc00f09947 */ /* 0x008fea000383ffff */
[----:B------:R-:W-:Y:S05]  /*126d0*/  BRA `(.L_x_1350) ;  /* 0xffffffe800b47947 */ /* 0x000fea000383ffff */
.L_x_1319:
[----:B---3--:R3:W4:Y:S02]  /*126e0*/  SYNCS.PHASECHK.TRANS64.TRYWAIT P1, [R16+URZ+0x30c48], R21 ;  /* 0x030c4815100075a7 */ /* 0x008724000802017f */
[----:B----4-:R-:W-:Y:S05]  /*126f0*/  @!P1 NANOSLEEP.SYNCS 0x989680 ;  /* 0x009896800000995d */ /* 0x010fea0003900000 */
[----:B------:R-:W4:Y:S02]  /*12700*/  @!P1 SYNCS.PHASECHK.TRANS64 P1, [R16+URZ+0x30c48], R21 ;  /* 0x030c4815100095a7 */ /* 0x000f24000802007f */
[----:B----4-:R-:W-:Y:S05]  /*12710*/  @!P1 BRA `(.L_x_1319) ;  /* 0xfffffffc00f09947 */ /* 0x010fea000383ffff */
[----:B------:R-:W-:Y:S05]  /*12720*/  BRA `(.L_x_1351) ;  /* 0xffffffec002c7947 */ /* 0x000fea000383ffff */
.L_x_1321:
[----:B------:R-:W-:-:S07]  /*12730*/  SHF.L.U32 R5, R11, 0x1f, RZ ;  /* 0x0000001f0b057819 */ /* 0x000fce00000006ff */
.L_x_1352:
[----:B------:R1:W1:Y:S02]  /*12740*/  SYNCS.PHASECHK.TRANS64.TRYWAIT P1, [R16+URZ+0x30c20], R5 ;  /* 0x030c2005100075a7 */ /* 0x000264000802017f */
[----:B-1----:R-:W-:Y:S05]  /*12750*/  @!P1 NANOSLEEP.SYNCS 0x989680 ;  /* 0x009896800000995d */ /* 0x002fea0003900000 */
[----:B------:R-:W1:Y:S02]  /*12760*/  @!P1 SYNCS.PHASECHK.TRANS64 P1, [R16+URZ+0x30c20], R5 ;  /* 0x030c2005100095a7 */ /* 0x000e64000802007f */
[----:B-1----:R-:W-:Y:S05]  /*12770*/  @!P1 BRA `(.L_x_1352) ;  /* 0xfffffffc00f09947 */ /* 0x002fea000383ffff */
[----:B------:R-:W-:Y:S05]  /*12780*/  BRA `(.L_x_1353) ;  /* 0xffffffec008c7947 */ /* 0x000fea000383ffff */
.L_x_1324:
[----:B-1----:R1:W2:Y:S02]  /*12790*/  SYNCS.PHASECHK.TRANS64.TRYWAIT P1, [R16+URZ+0x30c40], R13 ;  /* 0x030c400d100075a7 */ /* 0x0022a4000802017f */
[----:B--2---:R-:W-:Y:S05]  /*127a0*/  @!P1 NANOSLEEP.SYNCS 0x989680 ;  /* 0x009896800000995d */ /* 0x004fea0003900000 */
[----:B------:R-:W2:Y:S02]  /*127b0*/  @!P1 SYNCS.PHASECHK.TRANS64 P1, [R16+URZ+0x30c40], R13 ;  /* 0x030c400d100095a7 */ /* 0x000ea4000802007f */
[----:B--2---:R-:W-:Y:S05]  /*127c0*/  @!P1 BRA `(.L_x_1324) ;  /* 0xfffffffc00f09947 */ /* 0x004fea000383ffff */
[----:B------:R-:W-:Y:S05]  /*127d0*/  BRA `(.L_x_1354) ;  /* 0xfffffff000247947 */ /* 0x000fea000383ffff */
.L_x_1326:
[----:B-1----:R1:W2:Y:S02]  /*127e0*/  SYNCS.PHASECHK.TRANS64.TRYWAIT P1, [R16+URZ+0x30c28], R13 ;  /* 0x030c280d100075a7 */ /* 0x0022a4000802017f */
[----:B--2---:R-:W-:Y:S05]  /*127f0*/  @!P1 NANOSLEEP.SYNCS 0x989680 ;  /* 0x009896800000995d */ /* 0x004fea0003900000 */
[----:B------:R-:W2:Y:S02]  /*12800*/  @!P1 SYNCS.PHASECHK.TRANS64 P1, [R16+URZ+0x30c28], R13 ;  /* 0x030c280d100095a7 */ /* 0x000ea4000802007f */
[----:B--2---:R-:W-:Y:S05]  /*12810*/  @!P1 BRA `(.L_x_1326) ;  /* 0xfffffffc00f09947 */ /* 0x004fea000383ffff */
[----:B------:R-:W-:Y:S05]  /*12820*/  BRA `(.L_x_1355) ;  /* 0xfffffff000907947 */ /* 0x000fea000383ffff */
.L_x_1328:
[----:B--2---:R2:W1:Y:S02]  /*12830*/  SYNCS.PHASECHK.TRANS64.TRYWAIT P0, [R3+URZ+0x30c40], R0 ;  /* 0x030c4000030075a7 */ /* 0x004464000800017f */
[----:B-1----:R-:W-:Y:S05]  /*12840*/  @!P0 NANOSLEEP.SYNCS 0x989680 ;  /* 0x009896800000895d */ /* 0x002fea0003900000 */
[----:B------:R-:W1:Y:S02]  /*12850*/  @!P0 SYNCS.PHASECHK.TRANS64 P0, [R3+URZ+0x30c40], R0 ;  /* 0x030c4000030085a7 */ /* 0x000e64000800007f */
[----:B-1----:R-:W-:Y:S05]  /*12860*/  @!P0 BRA `(.L_x_1328) ;  /* 0xfffffffc00f08947 */ /* 0x002fea000383ffff */
[----:B------:R-:W-:Y:S05]  /*12870*/  BRA `(.L_x_1356) ;  /* 0xfffffff4001c7947 */ /* 0x000fea000383ffff */
.L_x_1330:
[----:B------:R-:W-:Y:S01]  /*12880*/  BSSY B0, `(.L_x_1357) ;  /* 0x0000006000007945 */ /* 0x000fe20003800000 */
[----:B------:R-:W-:-:S07]  /*12890*/  IMAD.MOV.U32 R15, RZ, RZ, -0x1 ;  /* 0xffffffffff0f7424 */ /* 0x000fce00078e00ff */
[----:B------:R-:W-:Y:S05]  /*128a0*/  WARPSYNC.COLLECTIVE R15, `(.L_x_1358) ;  /* 0x000000000f0c7348 */ /* 0x000fea0003c00000 */
[----:B------:R-:W-:Y:S02]  /*128b0*/  ELECT P6, UR62, PT ;  /* 0x00000000003e782f */ /* 0x000fe400038c0000 */
[----:B------:R-:W-:Y:S01]  /*128c0*/  MOV R14, UR62 ;  /* 0x0000003e000e7c02 */ /* 0x000fe20008000f00 */
[----:B------:R-:W-:Y:S10]  /*128d0*/  ENDCOLLECTIVE ;  /* 0x000000000000791b */ /* 0x000ff40003800000 */
.L_x_1358:
[----:B------:R-:W-:Y:S05]  /*128e0*/  BSYNC B0 ;  /* 0x0000000000007941 */ /* 0x000fea0003800000 */
.L_x_1357:
[----:B------:R-:W-:Y:S05]  /*128f0*/  BRA `(.L_x_1359) ;  /* 0xfffffff400ac7947 */ /* 0x000fea000383ffff */
.L_x_1332:
[----:B-1----:R1:W2:Y:S02]  /*12900*/  SYNCS.PHASECHK.TRANS64.TRYWAIT P0, [R6+URZ], R5 ;  /* 0x00000005060075a7 */ /* 0x0022a4000800017f */
[----:B--2---:R-:W-:Y:S05]  /*12910*/  @!P0 NANOSLEEP.SYNCS 0x989680 ;  /* 0x009896800000895d */ /* 0x004fea0003900000 */
[----:B------:R-:W2:Y:S02]  /*12920*/  @!P0 SYNCS.PHASECHK.TRANS64 P0, [R6+URZ], R5 ;  /* 0x00000005060085a7 */ /* 0x000ea4000800007f */
[----:B--2---:R-:W-:Y:S05]  /*12930*/  @!P0 BRA `(.L_x_1332) ;  /* 0xfffffffc00f08947 */ /* 0x004fea000383ffff */
[----:B------:R-:W-:Y:S05]  /*12940*/  BRA `(.L_x_1360) ;  /* 0xfffffff400ec7947 */ /* 0x000fea000383ffff */
.L_x_1333:
[----:B--2---:R2:W3:Y:S02]  /*12950*/  SYNCS.PHASECHK.TRANS64.TRYWAIT P0, [R3+URZ], R0 ;  /* 0x00000000030075a7 */ /* 0x0044e4000800017f */
[----:B---3--:R-:W-:Y:S05]  /*12960*/  @!P0 NANOSLEEP.SYNCS 0x989680 ;  /* 0x009896800000895d */ /* 0x008fea0003900000 */
[----:B------:R-:W3:Y:S02]  /*12970*/  @!P0 SYNCS.PHASECHK.TRANS64 P0, [R3+URZ], R0 ;  /* 0x00000000030085a7 */ /* 0x000ee4000800007f */
[----:B---3--:R-:W-:Y:S05]  /*12980*/  @!P0 BRA `(.L_x_1333) ;  /* 0xfffffffc00f08947 */ /* 0x008fea000383ffff */
[----:B------:R-:W-:Y:S05]  /*12990*/  BRA `(.L_x_1361) ;  /* 0xfffffff400e07947 */ /* 0x000fea000383ffff */
.L_x_1335:
[----:B--2---:R2:W3:Y:S02]  /*129a0*/  SYNCS.PHASECHK.TRANS64.TRYWAIT P0, [R2+URZ], R5 ;  /* 0x00000005020075a7 */ /* 0x0044e4000800017f */
[----:B---3--:R-:W-:Y:S05]  /*129b0*/  @!P0 NANOSLEEP.SYNCS 0x989680 ;  /* 0x009896800000895d */ /* 0x008fea0003900000 */
[----:B------:R-:W3:Y:S02]  /*129c0*/  @!P0 SYNCS.PHASECHK.TRANS64 P0, [R2+URZ], R5 ;  /* 0x00000005020085a7 */ /* 0x000ee4000800007f */
[----:B---3--:R-:W-:Y:S05]  /*129d0*/  @!P0 BRA `(.L_x_1335) ;  /* 0xfffffffc00f08947 */ /* 0x008fea000383ffff */
[----:B------:R-:W-:Y:S05]  /*129e0*/  BRA `(.L_x_1362) ;  /* 0xfffffff400e47947 */ /* 0x000fea000383ffff */
.L_x_1363:
        /* <DEDUP_REMOVED lines=9> */
.L_x_3702:


//--------------------- .text._ZN7cutlass13device_kernelIN5flash11enable_sm90INS1_16FlashAttnBwdSm90INS1_25CollectiveMainloopBwdSm90ILi2ELi2ELi2EN4cute5tupleIJNS5_1CILi1EEES8_S8_EEENS6_IJNS7_ILi128EEESA_NS7_ILi64EEEEEENS_10bfloat16_tEfNS_4arch4Sm90ELb0ELb1ELb0ELb0ELb0ELb1ELb0ELb0ELi2ELi1ELi2ELi2ELb0EEENS1_24CollectiveEpilogueBwdGQAISC_fSF_Li256ELb0ELb0EEENS1_19SingleTileSchedulerILb0ELb0ELb0ELi128EEEEEEEEEvNT_6ParamsE --------------------------
	.section	.text._ZN7cutlass13device_kernelIN5flash11enable_sm90INS1_16FlashAttnBwdSm90INS1_25CollectiveMainloopBwdSm90ILi2ELi2ELi2EN4cute5tupleIJNS5_1CILi1EEES8_S8_EEENS6_IJNS7_ILi128EEESA_NS7_ILi64EEEEEENS_10bfloat16_tEfNS_4arch4Sm90ELb0ELb1ELb0ELb0ELb0ELb1ELb0ELb0ELi2ELi1ELi2ELi2ELb0EEENS1_24CollectiveEpilogueBwdGQAISC_fSF_Li256ELb0ELb0EEENS1_19SingleTileSchedulerILb0ELb0ELb0ELi128EEEEEEEEEvNT_6ParamsE,"ax",@progbits
	.align	128
.text._ZN7cutlass13device_kernelIN5flash11enable_sm90INS1_16FlashAttnBwdSm90INS1_25CollectiveMainloopBwdSm90ILi2ELi2ELi2EN4cute5tupleIJNS5_1CILi1EEES8_S8_EEENS6_IJNS7_ILi128EEESA_NS7_ILi64EEEEEENS_10bfloat16_tEfNS_4arch4Sm90ELb0ELb1ELb0ELb0ELb0ELb1ELb0ELb0ELi2ELi1ELi2ELi2ELb0EEENS1_24CollectiveEpilogueBwdGQAISC_fSF_Li256ELb0ELb0EEENS1_19SingleTileSchedulerILb0ELb0ELb0ELi128EEEEEEEEEvNT_6ParamsE:
        .type           _ZN7cutlass13device_kernelIN5flash11enable_sm90INS1_16FlashAttnBwdSm90INS1_25CollectiveMainloopBwdSm90ILi2ELi2ELi2EN4cute5tupleIJNS5_1CILi1EEES8_S8_EEENS6_IJNS7_ILi128EEESA_NS7_ILi64EEEEEENS_10bfloat16_tEfNS_4arch4Sm90ELb0ELb1ELb0ELb0ELb0ELb1ELb0ELb0ELi2ELi1ELi2ELi2ELb0EEENS1_24CollectiveEpilogueBwdGQAISC_fSF_Li256ELb0ELb0EEENS1_19SingleTileSchedulerILb0ELb0ELb0ELi128EEEEEEEEEvNT_6ParamsE,@function
        .size           _ZN7cutlass13device_kernelIN5flash11enable_sm90INS1_16FlashAttnBwdSm90INS1_25CollectiveMainloopBwdSm90ILi2ELi2ELi2EN4cute5tupleIJNS5_1CILi1EEES8_S8_EEENS6_IJNS7_ILi128EEESA_NS7_ILi64EEEEEENS_10bfloat16_tEfNS_4arch4Sm90ELb0ELb1ELb0ELb0ELb0ELb1ELb0ELb0ELi2ELi1ELi2ELi2ELb0EEENS1_24CollectiveEpilogueBwdGQAISC_fSF_Li256ELb0ELb0EEENS1_19SingleTileSchedulerILb0ELb0ELb0ELi128EEEEEEEEEvNT_6ParamsE,(.L_x_3703 - _ZN7cutlass13device_kernelIN5flash11enable_sm90INS1_16FlashAttnBwdSm90INS1_25CollectiveMainloopBwdSm90ILi2ELi2ELi2EN4cute5tupleIJNS5_1CILi1EEES8_S8_EEENS6_IJNS7_ILi128EEESA_NS7_ILi64EEEEEENS_10bfloat16_tEfNS_4arch4Sm90ELb0ELb1ELb0ELb0ELb0ELb1ELb0ELb0ELi2ELi1ELi2ELi2ELb0EEENS1_24CollectiveEpilogueBwdGQAISC_fSF_Li256ELb0ELb0EEENS1_19SingleTileSchedulerILb0ELb0ELb0ELi128EEEEEEEEEvNT_6ParamsE)
        .other          _ZN7cutlass13device_kernelIN5flash11enable_sm90INS1_16FlashAttnBwdSm90INS1_25CollectiveMainloopBwdSm90ILi2ELi2ELi2EN4cute5tupleIJNS5_1CILi1EEES8_S8_EEENS6_IJNS7_ILi128EEESA_NS7_ILi64EEEEEENS_10bfloat16_tEfNS_4arch4Sm90ELb0ELb1ELb0ELb0ELb0ELb1ELb0ELb0ELi2ELi1ELi2ELi2ELb0EEENS1_24CollectiveEpilogueBwdGQAISC_fSF_Li256ELb0ELb0EEENS1_19SingleTileSchedulerILb0ELb0ELb0ELi128EEEEEEEEEvNT_6ParamsE,@"STO_CUDA_ENTRY STV_DEFAULT"
_ZN7cutlass13device_kernelIN5flash11enable_sm90INS1_16FlashAttnBwdSm90INS1_25CollectiveMainloopBwdSm90ILi2ELi2ELi2EN4cute5tupleIJNS5_1CILi1EEES8_S8_EEENS6_IJNS7_ILi128EEESA_NS7_ILi64EEEEEENS_10bfloat16_tEfNS_4arch4Sm90ELb0ELb1ELb0ELb0ELb0ELb1ELb0ELb0ELi2ELi1ELi2ELi2ELb0EEENS1_24CollectiveEpilogueBwdGQAISC_fSF_Li256ELb0ELb0EEENS1_19SingleTileSchedulerILb0ELb0ELb0ELi128EEEEEEEEEvNT_6ParamsE:
        /* <DEDUP_REMOVED lines=24> */
.L_x_1365:
[----:B------:R-:W-:Y:S05]  /*0180*/  BSYNC B0 ;  /* 0x0000000000007941 */ /* 0x000fea0003800000 */
.L_x_1364:
        /* <DEDUP_REMOVED lines=37> */
.L_x_1366:
        /* <DEDUP_REMOVED lines=22> */
.L_x_1367:
[----:B------:R-:W-:Y:S01]  /*0540*/  PLOP3.LUT P0, PT, PT, PT, UP0, 0x80, 0x0 ;  /* 0x000000000000781c */ /* 0x000fe20003f0f008 */
[----:B------:R-:W-:Y:S01]  /*0550*/  NOP ;  /* 0x0000000000007918 */ /* 0x000fe20000000000 */
[----:B------:R-:W-:Y:S01]  /*0560*/  BSSY B6, `(.L_x_1368) ;  /* 0x0001006000067945 */ /* 0x000fe20003800000 */
[----:B-12-4-:R-:W-:Y:S10]  /*0570*/  BAR.SYNC.DEFER_BLOCKING 0x0 ;  /* 0x0000000000007b1d */ /* 0x016ff40000010000 */
[----:B------:R-:W-:Y:S05]  /*0580*/  @!P0 BRA `(.L_x_1369) ;  /* 0x000000d400ac8947 */ /* 0x000fea0003800000 */
.L_x_1370:
        /* <DEDUP_REMOVED lines=71> */
.L_x_1372:
        /* <DEDUP_REMOVED lines=28> */
.L_x_1375:
        /* <DEDUP_REMOVED lines=15> */
.L_x_1374:
        /* <DEDUP_REMOVED lines=22> */
.L_x_1377:
        /* <DEDUP_REMOVED lines=15> */
.L_x_1376:
[----:B------:R-:W-:Y:S01]  /*0f00*/  SHF.R.S32.HI R5, RZ, 0x1f, R16 ;  /* 0x0000001fff057819 */ /* 0x000fe20000011410 */
[----:B------:R-:W-:-:S03]  /*0f10*/  UMOV UR4, 0xffffffff ;  /* 0xffffffff00047882 */ /* 0x000fc60000000000 */
[----:B------:R-:W-:-:S04]  /*0f20*/  LEA.HI R0, R5, R16, RZ, 0x7 ;  /* 0x0000001005007211 */ /* 0x000fc800078f38ff */
[----:B------:R-:W-:Y:S01]  /*0f30*/  SHF.R.S32.HI R10, RZ, 0x7, R0 ;  /* 0x00000007ff0a7819 */ /* 0x000fe20000011400 */
[----:B------:R-:W-:Y:S06]  /*0f40*/  BRA.DIV UR4, `(.L_x_1378) ;  /* 0x000000f604a47947 */ /* 0x000fec000b800000 */
[----:B------:R1:W2:Y:S02]  /*0f50*/  SHFL.IDX PT, R14, R10, RZ, 0x1f ;  /* 0x00001fff0a0e7589 */ /* 0x0002a400000e0000 */
.L_x_1474:
        /* <DEDUP_REMOVED lines=23> */
.L_x_1379:
        /* <DEDUP_REMOVED lines=63> */
[----:B------:R-:W-:Y:S01]  /*14c0*/  UIMAD UR4, UR39, -0x80, UR6 ;  /* 0xffffff80270478a4 */ /* 0x000fe2000f8e0206 */
[--C-:B------:R-:W-:Y:S02]  /*14d0*/  SHF.R.S32.HI R6, RZ, 0x2, R9.reuse ;  /* 0x00000002ff067819 */ /* 0x100fe40000011409 */
[----:B------:R-:W-:Y:S02]  /*14e0*/  CS2R R182, SRZ ;  /* 0x0000000000b67805 */ /* 0x000fe4000001ff00 */
[----:B------:R-:W-:Y:S01]  /*14f0*/  SHF.R.S32.HI R9, RZ, 0x1f, R9 ;  /* 0x0000001fff097819 */ /* 0x000fe20000011409 */
[----:B------:R-:W-:Y:S01]  /*1500*/  IMAD.IADD R7, R16, 0x1, -R7 ;  /* 0x0000000110077824 */ /* 0x000fe200078e0a07 */
[----:B------:R-:W-:Y:S02]  /*1510*/  LEA.HI R8, R8, R10, RZ, 0x5 ;  /* 0x0000000a08087211 */ /* 0x000fe400078f28ff */
[----:B------:R-:W-:-:S02]  /*1520*/  CS2R R180, SRZ ;  /* 0x0000000000b47805 */ /* 0x000fc4000001ff00 */
[----:B------:R-:W-:Y:S02]  /*1530*/  LEA.HI R9, R9, R6, RZ, 0x3 ;  /* 0x0000000609097211 */ /* 0x000fe400078f18ff */
[----:B------:R-:W-:Y:S02]  /*1540*/  CS2R R178, SRZ ;  /* 0x0000000000b27805 */ /* 0x000fe4000001ff00 */
[----:B------:R-:W-:Y:S02]  /*1550*/  SHF.R.S32.HI R0, RZ, 0x1f, R7 ;  /* 0x0000001fff007819 */ /* 0x000fe40000011407 */
[----:B------:R-:W-:Y:S02]  /*1560*/  CS2R R176, SRZ ;  /* 0x0000000000b07805 */ /* 0x000fe4000001ff00 */
[----:B------:R-:W-:Y:S02]  /*1570*/  LOP3.LUT R9, R9, 0xfffffff8, RZ, 0xc0, !PT ;  /* 0xfffffff809097812 */ /* 0x000fe400078ec0ff */
[----:B------:R-:W-:-:S02]  /*1580*/  CS2R R174, SRZ ;  /* 0x0000000000ae7805 */ /* 0x000fc4000001ff00 */
[CC--:B------:R-:W-:Y:S02]  /*1590*/  LEA.HI R4, R0.reuse, R7.reuse, RZ, 0x3 ;  /* 0x0000000700047211 */ /* 0x0c0fe400078f18ff */
[----:B------:R-:W-:Y:S02]  /*15a0*/  CS2R R172, SRZ ;  /* 0x0000000000ac7805 */ /* 0x000fe4000001ff00 */
[----:B------:R-:W-:Y:S01]  /*15b0*/  LEA.HI R7, R0, R7, RZ, 0x2 ;  /* 0x0000000700077211 */ /* 0x000fe200078f10ff */
[----:B------:R-:W-:Y:S01]  /*15c0*/  IMAD.IADD R6, R6, 0x1, -R9 ;  /* 0x0000000106067824 */ /* 0x000fe200078e0a09 */
[--C-:B------:R-:W-:Y:S02]  /*15d0*/  SHF.R.S32.HI R0, RZ, 0x3, R4.reuse ;  /* 0x00000003ff007819 */ /* 0x100fe40000011404 */
[----:B------:R-:W-:Y:S02]  /*15e0*/  CS2R R170, SRZ ;  /* 0x0000000000aa7805 */ /* 0x000fe4000001ff00 */
[----:B------:R-:W-:-:S02]  /*15f0*/  SHF.R.S32.HI R9, RZ, 0x1f, R4 ;  /* 0x0000001fff097819 */ /* 0x000fc40000011404 */
[----:B------:R-:W-:Y:S02]  /*1600*/  CS2R R168, SRZ ;  /* 0x0000000000a87805 */ /* 0x000fe4000001ff00 */
[----:B------:R-:W-:Y:S02]  /*1610*/  SHF.R.S32.HI R4, RZ, 0x2, R7 ;  /* 0x00000002ff047819 */ /* 0x000fe40000011407 */
[----:B------:R-:W-:Y:S02]  /*1620*/  CS2R R166, SRZ ;  /* 0x0000000000a67805 */ /* 0x000fe4000001ff00 */
[----:B------:R-:W-:Y:S02]  /*1630*/  LEA.HI R9, R9, R0, RZ, 0x4 ;  /* 0x0000000009097211 */ /* 0x000fe400078f20ff */
[----:B------:R-:W-:Y:S02]  /*1640*/  CS2R R164, SRZ ;  /* 0x0000000000a47805 */ /* 0x000fe4000001ff00 */
[----:B------:R-:W-:-:S02]  /*1650*/  LEA.HI R7, R7, R4, RZ, 0x1 ;  /* 0x0000000407077211 */ /* 0x000fc400078f08ff */
[----:B------:R-:W-:Y:S02]  /*1660*/  CS2R R162, SRZ ;  /* 0x0000000000a27805 */ /* 0x000fe4000001ff00 */
[----:B--2---:R-:W-:Y:S02]  /*1670*/  SHF.R.S32.HI R11, RZ, 0x5, R8 ;  /* 0x00000005ff0b7819 */ /* 0x004fe40000011408 */
[----:B------:R-:W-:Y:S02]  /*1680*/  CS2R R160, SRZ ;  /* 0x0000000000a07805 */ /* 0x000fe4000001ff00 */
[----:B------:R-:W-:Y:S02]  /*1690*/  LEA.HI R10, R12, R12, RZ, 0x1 ;  /* 0x0000000c0c0a7211 */ /* 0x000fe400078f08ff */
[----:B------:R-:W-:Y:S02]  /*16a0*/  CS2R R158, SRZ ;  /* 0x00000000009e7805 */ /* 0x000fe4000001ff00 */
[----:B------:R-:W-:Y:S01]  /*16b0*/  LOP3.LUT R7, R7, 0xfffffffe, RZ, 0xc0, !PT ;  /* 0xfffffffe07077812 */ /* 0x000fe200078ec0ff */
[----:B------:R-:W-:Y:S01]  /*16c0*/  IMAD R11, R11, 0x10, R6 ;  /* 0x000000100b0b7824 */ /* 0x000fe200078e0206 */
[----:B------:R-:W-:Y:S01]  /*16d0*/  LOP3.LUT R9, R9, 0x1ffffff0, RZ, 0xc0, !PT ;  /* 0x1ffffff009097812 */ /* 0x000fe200078ec0ff */
[C---:B------:R-:W-:Y:S01]  /*16e0*/  VIADD R6, R4.reuse, 0x8 ;  /* 0x0000000804067836 */ /* 0x040fe20000000000 */
[----:B------:R-:W-:Y:S01]  /*16f0*/  LEA.HI R5, R5, R16, RZ, 0x2 ;  /* 0x0000001005057211 */ /* 0x000fe200078f10ff */
[----:B------:R-:W-:Y:S01]  /*1700*/  IMAD.IADD R7, R4, 0x1, -R7 ;  /* 0x0000000104077824 */ /* 0x000fe200078e0a07 */
[----:B------:R-:W-:Y:S01]  /*1710*/  LOP3.LUT R10, R10, 0x3fffffe, RZ, 0xc0, !PT ;  /* 0x03fffffe0a0a7812 */ /* 0x000fe200078ec0ff */
[----:B------:R-:W-:Y:S01]  /*1720*/  IMAD.IADD R0, R0, 0x1, -R9 ;  /* 0x0000000100007824 */ /* 0x000fe200078e0a09 */
[----:B------:R-:W-:-:S02]  /*1730*/  LOP3.LUT R5, R5, 0xfffffffc, RZ, 0xc0, !PT ;  /* 0xfffffffc05057812 */ /* 0x000fc400078ec0ff */
[----:B------:R-:W-:Y:S02]  /*1740*/  CS2R R156, SRZ ;  /* 0x00000000009c7805 */ /* 0x000fe4000001ff00 */
[----:B------:R-:W-:Y:S01]  /*1750*/  LEA.HI R8, R6, R6, RZ, 0x1 ;  /* 0x0000000606087211 */ /* 0x000fe200078f08ff */
[----:B------:R-:W-:Y:S01]  /*1760*/  IMAD.IADD R10, R12, 0x1, -R10 ;  /* 0x000000010c0a7824 */ /* 0x000fe200078e0a0a */
[----:B------:R-:W-:Y:S01]  /*1770*/  CS2R R154, SRZ ;  /* 0x00000000009a7805 */ /* 0x000fe2000001ff00 */
[----:B------:R-:W-:Y:S01]  /*1780*/  IMAD R229, R0, 0x8, R7 ;  /* 0x0000000800e57824 */ /* 0x000fe200078e0207 */
[----:B------:R-:W-:Y:S01]  /*1790*/  LOP3.LUT R9, R8, 0xfffffffe, RZ, 0xc0, !PT ;  /* 0xfffffffe08097812 */ /* 0x000fe200078ec0ff */
[----:B------:R-:W1:Y:S01]  /*17a0*/  S2R R7, SR_CTAID.X ;  /* 0x0000000000077919 */ /* 0x000e620000002500 */
[----:B------:R-:W-:Y:S01]  /*17b0*/  IMAD.IADD R5, R16, 0x1, -R5 ;  /* 0x0000000110057824 */ /* 0x000fe200078e0a05 */
[----:B------:R-:W-:Y:S01]  /*17c0*/  CS2R R152, SRZ ;  /* 0x0000000000987805 */ /* 0x000fe2000001ff00 */
[----:B------:R-:W-:Y:S01]  /*17d0*/  IMAD R16, R10, 0x40, R11 ;  /* 0x000000400a107824 */ /* 0x000fe200078e020b */
[--C-:B------:R-:W-:Y:S01]  /*17e0*/  SHF.R.S32.HI R11, RZ, 0x1f, R8.reuse ;  /* 0x0000001fff0b7819 */ /* 0x100fe20000011408 */
[C---:B------:R-:W-:Y:S01]  /*17f0*/  VIADD R10, R4.reuse, 0x10 ;  /* 0x00000010040a7836 */ /* 0x040fe20000000000 */
[----:B------:R-:W-:Y:S01]  /*1800*/  CS2R R214, SRZ ;  /* 0x0000000000d67805 */ /* 0x000fe2000001ff00 */
[----:B------:R-:W-:Y:S01]  /*1810*/  VIADD R12, R4, 0x18 ;  /* 0x00000018040c7836 */ /* 0x000fe20000000000 */
[----:B------:R-:W-:Y:S01]  /*1820*/  SHF.R.S32.HI R4, RZ, 0x1, R8 ;  /* 0x00000001ff047819 */ /* 0x000fe20000011408 */
[----:B------:R-:W-:Y:S01]  /*1830*/  IMAD.IADD R9, R6, 0x1, -R9 ;  /* 0x0000000106097824 */ /* 0x000fe200078e0a09 */
[----:B------:R-:W-:Y:S01]  /*1840*/  LEA.HI R6, R10, R10, RZ, 0x1 ;  /* 0x0000000a0a067211 */ /* 0x000fe200078f08ff */
[----:B------:R-:W-:Y:S01]  /*1850*/  IMAD.MOV.U32 R0, RZ, RZ, RZ ;  /* 0x000000ffff007224 */ /* 0x000fe200078e00ff */
[----:B------:R-:W-:-:S02]  /*1860*/  LEA.HI R14, R12, R12, RZ, 0x1 ;  /* 0x0000000c0c0e7211 */ /* 0x000fc400078f08ff */
[----:B------:R-:W-:Y:S02]  /*1870*/  CS2R R212, SRZ ;  /* 0x0000000000d47805 */ /* 0x000fe4000001ff00 */
[----:B------:R-:W-:Y:S02]  /*1880*/  LOP3.LUT R13, R6, 0xfffffffe, RZ, 0xc0, !PT ;  /* 0xfffffffe060d7812 */ /* 0x000fe400078ec0ff */
[----:B------:R-:W-:Y:S02]  /*1890*/  CS2R R210, SRZ ;  /* 0x0000000000d27805 */ /* 0x000fe4000001ff00 */
[--C-:B------:R-:W-:Y:S02]  /*18a0*/  SHF.R.S32.HI R8, RZ, 0x1, R6.reuse ;  /* 0x00000001ff087819 */ /* 0x100fe40000011406 */
[----:B------:R-:W-:Y:S02]  /*18b0*/  CS2R R208, SRZ ;  /* 0x0000000000d07805 */ /* 0x000fe4000001ff00 */
[----:B------:R-:W-:Y:S01]  /*18c0*/  SHF.R.S32.HI R15, RZ, 0x1f, R6 ;  /* 0x0000001fff0f7819 */ /* 0x000fe20000011406 */
[----:B------:R-:W-:Y:S01]  /*18d0*/  IMAD.IADD R13, R10, 0x1, -R13 ;  /* 0x000000010a0d7824 */ /* 0x000fe200078e0a0d */
        /* <DEDUP_REMOVED lines=8> */
[----:B------:R-:W-:Y:S02]  /*1960*/  LEA.HI R15, R15, R8, RZ, 0x4 ;  /* 0x000000080f0f7211 */ /* 0x000fe400078f20ff */
[----:B------:R-:W-:Y:S02]  /*1970*/  CS2R R198, SRZ ;  /* 0x0000000000c67805 */ /* 0x000fe4000001ff00 */
[----:B------:R-:W-:Y:S02]  /*1980*/  LOP3.LUT R17, R14, 0xfffffffe, RZ, 0xc0, !PT ;  /* 0xfffffffe0e117812 */ /* 0x000fe400078ec0ff */
[----:B------:R-:W-:Y:S02]  /*1990*/  CS2R R196, SRZ ;  /* 0x0000000000c47805 */ /* 0x000fe4000001ff00 */
[----:B------:R-:W-:-:S02]  /*19a0*/  LOP3.LUT R19, R10, 0x1ffffff0, RZ, 0xc0, !PT ;  /* 0x1ffffff00a137812 */ /* 0x000fc400078ec0ff */
[----:B------:R-:W-:Y:S02]  /*19b0*/  CS2R R194, SRZ ;  /* 0x0000000000c27805 */ /* 0x000fe4000001ff00 */
[----:B------:R-:W-:Y:S01]  /*19c0*/  LOP3.LUT R11, R11, 0x1ffffff0, RZ, 0xc0, !PT ;  /* 0x1ffffff00b0b7812 */ /* 0x000fe200078ec0ff */
[----:B------:R-:W-:Y:S01]  /*19d0*/  IMAD.IADD R17, R12, 0x1, -R17 ;  /* 0x000000010c117824 */ /* 0x000fe200078e0a11 */
[----:B------:R-:W-:Y:S01]  /*19e0*/  LOP3.LUT R15, R15, 0x1ffffff0, RZ, 0xc0, !PT ;  /* 0x1ffffff00f0f7812 */ /* 0x000fe200078ec0ff */
[----:B------:R-:W-:Y:S01]  /*19f0*/  IMAD.IADD R6, R6, 0x1, -R19 ;  /* 0x0000000106067824 */ /* 0x000fe200078e0a13 */
[----:B------:R-:W-:Y:S01]  /*1a00*/  CS2R R192, SRZ ;  /* 0x0000000000c07805 */ /* 0x000fe2000001ff00 */
[----:B------:R-:W-:Y:S01]  /*1a10*/  IMAD.IADD R4, R4, 0x1, -R11 ;  /* 0x0000000104047824 */ /* 0x000fe200078e0a0b */
[----:B------:R-:W-:Y:S01]  /*1a20*/  CS2R R190, SRZ ;  /* 0x0000000000be7805 */ /* 0x000fe2000001ff00 */
[----:B------:R-:W-:Y:S01]  /*1a30*/  IMAD.IADD R226, R8, 0x1, -R15 ;  /* 0x0000000108e27824 */ /* 0x000fe200078e0a0f */
[----:B------:R-:W-:Y:S01]  /*1a40*/  CS2R R188, SRZ ;  /* 0x0000000000bc7805 */ /* 0x000fe2000001ff00 */
[----:B------:R-:W-:Y:S01]  /*1a50*/  IMAD R225, R6, 0x8, R17 ;  /* 0x0000000806e17824 */ /* 0x000fe200078e0211 */
[----:B------:R-:W-:Y:S01]  /*1a60*/  CS2R R186, SRZ ;  /* 0x0000000000ba7805 */ /* 0x000fe2000001ff00 */
[----:B------:R-:W-:Y:S01]  /*1a70*/  IMAD R227, R4, 0x8, R9 ;  /* 0x0000000804e37824 */ /* 0x000fe200078e0209 */
[----:B------:R-:W-:Y:S01]  /*1a80*/  CS2R R184, SRZ ;  /* 0x0000000000b87805 */ /* 0x000fe2000001ff00 */
[----:B-1----:R-:W-:Y:S01]  /*1a90*/  IMAD R6, R7, -0x80, -R16 ;  /* 0xffffff8007067824 */ /* 0x002fe200078e0a10 */
[----:B------:R-:W-:Y:S01]  /*1aa0*/  IADD3 R7, -R16, UR4, RZ ;  /* 0x0000000410077c10 */ /* 0x000fe2000fffe1ff */
[----:B------:R-:W-:-:S02]  /*1ab0*/  IMAD R226, R226, 0x8, R13 ;  /* 0x00000008e2e27824 */ /* 0x000fc400078e020d */
[----:B------:R-:W-:-:S07]  /*1ac0*/  IMAD.MOV.U32 R4, RZ, RZ, RZ ;  /* 0x000000ffff047224 */ /* 0x000fce00078e00ff */
.L_x_1392:
[----:B------:R-:W-:-:S06]  /*1ad0*/  ULOP3.LUT UR4, UR36, 0x1, URZ, 0xfc, !UPT ;  /* 0x0000000124047892 */ /* 0x000fcc000f8efc3f */
[----:B-1----:R-:W-:-:S05]  /*1ae0*/  IMAD.U32 R8, RZ, RZ, UR4 ;  /* 0x00000004ff087e24 */ /* 0x002fca000f8e00ff */
[----:B------:R-:W-:-:S13]  /*1af0*/  ISETP.NE.AND P6, PT, R8, 0x3, PT ;  /* 0x000000030800780c */ /* 0x000fda0003fc5270 */
[----:B------:R-:W-:Y:S05]  /*1b00*/  @!P6 BRA `(.L_x_1382) ;  /* 0x000000000004e947 */ /* 0x000fea0003800000 */
[----:B------:R-:W-:Y:S01]  /*1b10*/  BPT.TRAP 0x1 ;  /* 0x000000040000795c */ /* 0x000fe20000300000 */
.L_x_1382:
[----:B------:R-:W-:Y:S01]  /*1b20*/  IMAD R8, R0, 0x8, R222 ;  /* 0x0000000800087824 */ /* 0x000fe200078e02de */
[----:B------:R-:W-:-:S04]  /*1b30*/  SHF.L.U32 R21, R4, 0x1f, RZ ;  /* 0x0000001f04157819 */ /* 0x000fc800000006ff */
[----:B------:R1:W2:Y:S01]  /*1b40*/  SYNCS.PHASECHK.TRANS64.TRYWAIT P0, [R8+URZ+0x30c10], R21 ;  /* 0x030c1015080075a7 */ /* 0x0002a2000800017f */
[----:B------:R-:W-:Y:S05]  /*1b50*/  @!P6 BRA `(.L_x_1383) ;  /* 0x000000000004e947 */ /* 0x000fea0003800000 */
[----:B------:R-:W-:Y:S01]  /*1b60*/  BPT.TRAP 0x1 ;  /* 0x000000040000795c */ /* 0x000fe20000300000 */
.L_x_1383:
[----:B------:R-:W-:-:S05]  /*1b70*/  VIADD R9, R222, 0x10000 ;  /* 0x00010000de097836 */ /* 0x000fca0000000000 */
[----:B------:R-:W-:-:S04]  /*1b80*/  SHF.R.U32.HI R9, RZ, 0x4, R9 ;  /* 0x00000004ff097819 */ /* 0x000fc80000011609 */
[----:B------:R-:W-:Y:S01]  /*1b90*/  LOP3.LUT R9, R9, 0x3fff, RZ, 0xc0, !PT ;  /* 0x00003fff09097812 */ /* 0x000fe200078ec0ff */
[----:B--2---:R-:W-:Y:S06]  /*1ba0*/  @P0 BRA `(.L_x_1384) ;  /* 0x0000000000080947 */ /* 0x004fec0003800000 */
[----:B------:R-:W2:Y:S02]  /*1bb0*/  SYNCS.PHASECHK.TRANS64.TRYWAIT P0, [R8+URZ+0x30c10], R21 ;  /* 0x030c1015080075a7 */ /* 0x000ea4000800017f */
[----:B--2---:R-:W-:Y:S05]  /*1bc0*/  @!P0 BRA `(.L_x_1385) ;  /* 0x000000e800b88947 */ /* 0x004fea0003800000 */
.L_x_1384:
        /* <DEDUP_REMOVED lines=60> */
.L_x_1386:
[----:B------:R1:W1:Y:S01]  /*1f90*/  SYNCS.PHASECHK.TRANS64.TRYWAIT P0, [R8+URZ+0x30c30], R21 ;  /* 0x030c3015080075a7 */ /* 0x000262000800017f */
[----:B------:R-:W-:Y:S05]  /*1fa0*/  @!P6 BRA `(.L_x_1387) ;  /* 0x000000000004e947 */ /* 0x000fea0003800000 */
[----:B------:R-:W-:Y:S01]  /*1fb0*/  BPT.TRAP 0x1 ;  /* 0x000000040000795c */ /* 0x000fe20000300000 */
.L_x_1387:
[----:B------:R-:W-:-:S05]  /*1fc0*/  VIADD R13, R222, 0x18000 ;  /* 0x00018000de0d7836 */ /* 0x000fca0000000000 */
[----:B------:R-:W-:-:S04]  /*1fd0*/  SHF.R.U32.HI R13, RZ, 0x4, R13 ;  /* 0x00000004ff0d7819 */ /* 0x000fc8000001160d */
[----:B------:R-:W-:-:S04]  /*1fe0*/  LOP3.LUT R13, R13, 0x3fff, RZ, 0xc0, !PT ;  /* 0x00003fff0d0d7812 */ /* 0x000fc800078ec0ff */
[----:B------:R-:W-:Y:S01]  /*1ff0*/  LOP3.LUT R19, R13, 0x10000, RZ, 0xfc, !PT ;  /* 0x000100000d137812 */ /* 0x000fe200078efcff */
[----:B-1----:R-:W-:Y:S06]  /*2000*/  @P0 BRA `(.L_x_1388) ;  /* 0x0000000000080947 */ /* 0x002fec0003800000 */
[----:B------:R-:W1:Y:S02]  /*2010*/  SYNCS.PHASECHK.TRANS64.TRYWAIT P0, [R8+URZ+0x30c30], R21 ;  /* 0x030c3015080075a7 */ /* 0x000e64000800017f */
[----:B-1----:R-:W-:Y:S05]  /*2020*/  @!P0 BRA `(.L_x_1389) ;  /* 0x000000e400b48947 */ /* 0x002fea0003800000 */
.L_x_1388:
        /* <DEDUP_REMOVED lines=11> */
[C---:B------:R-:W-:Y:S01]  /*20e0*/  ISETP.GT.AND P2, PT, R6.reuse, RZ, PT ;  /* 0x000000ff0600720c */ /* 0x040fe20003f44270 */
[----:B------:R-:W-:Y:S01]  /*20f0*/  ULOP3.LUT UR9, UR9, 0x10000, URZ, 0xfc, !UPT ;  /* 0x0001000009097892 */ /* 0x000fe2000f8efc3f */
[----:B------:R-:W-:Y:S01]  /*2100*/  R2UR UR10, R13 ;  /* 0x000000000d0a72ca */ /* 0x000fe200000e0000 */
[----:B---3--:R-:W1:Y:S01]  /*2110*/  SHFL.IDX PT, R23, R20, R5, 0x1f ;  /* 0x00001f0514177589 */ /* 0x008e6200000e0000 */
[----:B------:R-:W-:Y:S01]  /*2120*/  ISETP.GT.AND P1, PT, R7, RZ, PT ;  /* 0x000000ff0700720c */ /* 0x000fe20003f24270 */
[----:B------:R-:W-:Y:S01]  /*2130*/  VIADD R220, R5, 0x8 ;  /* 0x0000000805dc7836 */ /* 0x000fe20000000000 */
[----:B------:R-:W-:Y:S01]  /*2140*/  ISETP.GT.AND P0, PT, R6, 0x8, PT ;  /* 0x000000080600780c */ /* 0x000fe20003f04270 */
[----:B------:R-:W-:Y:S01]  /*2150*/  ULDC UR11, c[0x0][0x744] ;  /* 0x0001d100000b7ab9 */ /* 0x000fe20000000800 */
        /* <DEDUP_REMOVED lines=18> */
[----:B------:R-:W-:-:S02]  /*2280*/  SEL R19, R217, 0x80, P1 ;  /* 0x00000080d9137807 */ /* 0x000fc40000800000 */
[----:B------:R-:W-:Y:S02]  /*2290*/  ISETP.GE.AND P1, PT, R21, RZ, PT ;  /* 0x000000ff1500720c */ /* 0x000fe40003f26270 */
[----:B------:R-:W-:Y:S02]  /*22a0*/  SEL R13, R13, 0x80, !P0 ;  /* 0x000000800d0d7807 */ /* 0x000fe40004000000 */
[----:B------:R-:W-:Y:S02]  /*22b0*/  ISETP.GT.OR P1, PT, R19, RZ, !P1 ;  /* 0x000000ff1300720c */ /* 0x000fe40004f24670 */
[----:B------:R-:W-:Y:S02]  /*22c0*/  ISETP.GE.AND P2, PT, R21, 0x1, PT ;  /* 0x000000011500780c */ /* 0x000fe40003f46270 */
[----:B------:R-:W-:Y:S02]  /*22d0*/  SEL R18, R216, 0x80, P3 ;  /* 0x00000080d8127807 */ /* 0x000fe40001800000 */
[----:B------:R-:W-:-:S02]  /*22e0*/  ISETP.GE.AND P0, PT, R13, 0x1, PT ;  /* 0x000000010d00780c */ /* 0x000fc40003f06270 */
[----:B------:R-:W-:Y:S02]  /*22f0*/  ISETP.GE.AND P3, PT, R13, RZ, PT ;  /* 0x000000ff0d00720c */ /* 0x000fe40003f66270 */
[----:B------:R-:W-:Y:S02]  /*2300*/  FSEL R216, R88, -INF , !P1 ;  /* 0xff80000058d87808 */ /* 0x000fe40004800000 */
[----:B------:R-:W-:Y:S02]  /*2310*/  ISETP.GE.AND P1, PT, R21, 0x8, PT ;  /* 0x000000081500780c */ /* 0x000fe40003f26270 */
[----:B------:R-:W-:Y:S01]  /*2320*/  ISETP.GT.OR P2, PT, R19, 0x1, !P2 ;  /* 0x000000011300780c */ /* 0x000fe20005744670 */
[----:B-1----:R-:W-:Y:S01]  /*2330*/  FFMA.FTZ R216, R216, UR11, -R23 ;  /* 0x0000000bd8d87c23 */ /* 0x002fe20008010817 */
[C---:B------:R-:W-:Y:S02]  /*2340*/  ISETP.GT.OR P0, PT, R18.reuse, 0x1, !P0 ;  /* 0x000000011200780c */ /* 0x040fe40004704670 */
[----:B------:R-:W-:-:S02]  /*2350*/  ISETP.GT.OR P3, PT, R18, RZ, !P3 ;  /* 0x000000ff1200720c */ /* 0x000fc40005f64670 */
[----:B------:R-:W-:Y:S01]  /*2360*/  ISETP.GT.OR P1, PT, R19, 0x8, !P1 ;  /* 0x000000081300780c */ /* 0x000fe20004f24670 */
[----:B------:R-:W1:Y:S01]  /*2370*/  MUFU.EX2 R216, R216 ;  /* 0x000000d800d87308 */ /* 0x000e620000000800 */
[----:B------:R-:W-:Y:S02]  /*2380*/  FSEL R89, R89, -INF , !P2 ;  /* 0xff80000059597808 */ /* 0x000fe40005000000 */
[----:B------:R-:W-:Y:S02]  /*2390*/  FSEL R91, R91, -INF , !P0 ;  /* 0xff8000005b5b7808 */ /* 0x000fe40004000000 */
[----:B------:R-:W-:Y:S01]  /*23a0*/  FSEL R88, R90, -INF , !P3 ;  /* 0xff8000005a587808 */ /* 0x000fe20005800000 */
[--C-:B--2---:R-:W-:Y:S01]  /*23b0*/  FFMA.FTZ R218, R89, UR11, -R22.reuse ;  /* 0x0000000b59da7c23 */ /* 0x104fe20008010816 */
[----:B------:R-:W-:Y:S01]  /*23c0*/  FSEL R90, R92, -INF , !P1 ;  /* 0xff8000005c5a7808 */ /* 0x000fe20004800000 */
[----:B------:R-:W-:Y:S01]  /*23d0*/  FFMA.FTZ R89, R91, UR11, -R22 ;  /* 0x0000000b5b597c23 */ /* 0x000fe20008010816 */
[----:B------:R-:W-:Y:S01]  /*23e0*/  ISETP.GE.AND P1, PT, R13, 0x10, PT ;  /* 0x000000100d00780c */ /* 0x000fe20003f26270 */
[----:B------:R-:W2:Y:S01]  /*23f0*/  SHFL.IDX PT, R91, R20, R220, 0x1f ;  /* 0x00001fdc145b7589 */ /* 0x000ea200000e0000 */
[----:B------:R-:W-:Y:S01]  /*2400*/  ISETP.GE.AND P4, PT, R21, 0x18, PT ;  /* 0x000000181500780c */ /* 0x000fe20003f86270 */
[----:B------:R-:W-:Y:S01]  /*2410*/  FFMA.FTZ R88, R88, UR11, -R23 ;  /* 0x0000000b58587c23 */ /* 0x000fe20008010817 */
[----:B------:R-:W-:Y:S01]  /*2420*/  ISETP.GT.OR P1, PT, R18, 0x10, !P1 ;  /* 0x000000101200780c */ /* 0x000fe20004f24670 */
[----:B------:R-:W-:Y:S01]  /*2430*/  VIADD R23, R5, 0x10 ;  /* 0x0000001005177836 */ /* 0x000fe20000000000 */
[----:B------:R-:W-:Y:S01]  /*2440*/  ISETP.GT.OR P4, PT, R19, 0x18, !P4 ;  /* 0x000000181300780c */ /* 0x000fe20006784670 */
[----:B------:R-:W-:Y:S01]  /*2450*/  VIADD R22, R5, 0xc ;  /* 0x0000000c05167836 */ /* 0x000fe20000000000 */
[----:B------:R-:W-:Y:S01]  /*2460*/  FSEL R98, R98, -INF , !P1 ;  /* 0xff80000062627808 */ /* 0x000fe20004800000 */
[----:B------:R-:W-:Y:S01]  /*2470*/  MUFU.EX2 R88, R88 ;  /* 0x0000005800587308 */ /* 0x000fe20000000800 */
[----:B------:R-:W-:Y:S01]  /*2480*/  ISETP.GE.AND P1, PT, R21, 0x11, PT ;  /* 0x000000111500780c */ /* 0x000fe20003f26270 */
[----:B------:R-:W3:Y:S01]  /*2490*/  SHFL.IDX PT, R217, R20, R23, 0x1f ;  /* 0x00001f1714d97589 */ /* 0x000ee200000e0000 */
[----:B------:R-:W-:-:S02]  /*24a0*/  FSEL R100, R100, -INF , !P4 ;  /* 0xff80000064647808 */ /* 0x000fc40006000000 */
[----:B------:R-:W-:Y:S01]  /*24b0*/  ISETP.GE.AND P4, PT, R21, 0x30, PT ;  /* 0x000000301500780c */ /* 0x000fe20003f86270 */
[----:B------:R-:W5:Y:S01]  /*24c0*/  SHFL.IDX PT, R219, R20, R22, 0x1f ;  /* 0x00001f1614db7589 */ /* 0x000f6200000e0000 */
[----:B------:R-:W-:Y:S01]  /*24d0*/  ISETP.GE.AND P0, PT, R13, 0x9, PT ;  /* 0x000000090d00780c */ /* 0x000fe20003f06270 */
[----:B------:R-:W-:Y:S01]  /*24e0*/  MUFU.EX2 R89, R89 ;  /* 0x0000005900597308 */ /* 0x000fe20000000800 */
[----:B------:R-:W-:Y:S02]  /*24f0*/  ISETP.GT.OR P1, PT, R19, 0x11, !P1 ;  /* 0x000000111300780c */ /* 0x000fe40004f24670 */
[----:B------:R-:W-:Y:S02]  /*2500*/  ISETP.GE.AND P3, PT, R13, 0x8, PT ;  /* 0x000000080d00780c */ /* 0x000fe40003f66270 */
[----:B------:R-:W-:Y:S02]  /*2510*/  ISETP.GT.OR P4, PT, R19, 0x30, !P4 ;  /* 0x000000301300780c */ /* 0x000fe40006784670 */
[----:B------:R-:W-:Y:S01]  /*2520*/  ISETP.GT.OR P0, PT, R18, 0x9, !P0 ;  /* 0x000000091200780c */ /* 0x000fe20004704670 */
[----:B--2---:R-:W-:Y:S01]  /*2530*/  FFMA.FTZ R90, R90, UR11, -R91 ;  /* 0x0000000b5a5a7c23 */ /* 0x004fe2000801085b */
[----:B------:R-:W-:-:S02]  /*2540*/  FSEL R97, R97, -INF , !P1 ;  /* 0xff80000061617808 */ /* 0x000fc40004800000 */
[C---:B------:R-:W-:Y:S02]  /*2550*/  ISETP.GE.AND P1, PT, R21.reuse, 0x29, PT ;  /* 0x000000291500780c */ /* 0x040fe40003f26270 */
[----:B------:R-:W-:Y:S02]  /*2560*/  ISETP.GT.OR P3, PT, R18, 0x8, !P3 ;  /* 0x000000081200780c */ /* 0x000fe40005f64670 */
[C---:B------:R-:W-:Y:S02]  /*2570*/  ISETP.GE.AND P2, PT, R21.reuse, 0x9, PT ;  /* 0x000000091500780c */ /* 0x040fe40003f46270 */
[----:B------:R-:W-:Y:S01]  /*2580*/  ISETP.GE.AND P5, PT, R21, 0x19, PT ;  /* 0x000000191500780c */ /* 0x000fe20003fa6270 */
[----:B------:R-:W-:Y:S02]  /*2590*/  WARPGROUP.DEPBAR.LE gsb0, 0x0 ;  /* 0x00008000000079c5 */ /* 0x000fe40000010000 */
[----:B------:R-:W-:Y:S01]  /*25a0*/  WARPGROUP.ARRIVE ;  /* 0x00000000000079c5 */ /* 0x000fe20000000000 */
[----:B------:R-:W-:Y:S01]  /*25b0*/  FSEL R112, R112, -INF , !P4 ;  /* 0xff80000070707808 */ /* 0x000fe20006000000 */
[----:B----4-:R-:W-:Y:S01]  /*25c0*/  SHFL.IDX PT, R230, R17, R22, 0x1f ;  /* 0x00001f1611e67589 */ /* 0x010fe200000e0000 */
[----:B------:R-:W-:Y:S01]  /*25d0*/  FSEL R224, R95, -INF , !P0 ;  /* 0xff8000005fe07808 */ /* 0x000fe20004000000 */
[----:B---3--:R-:W-:Y:S01]  /*25e0*/  FFMA.FTZ R95, R98, UR11, -R217 ;  /* 0x0000000b625f7c23 */ /* 0x008fe200080108d9 */
[C---:B------:R-:W-:Y:S01]  /*25f0*/  ISETP.GE.AND P4, PT, R21.reuse, 0x48, PT ;  /* 0x000000481500780c */ /* 0x040fe20003f86270 */
[----:B------:R-:W-:Y:S01]  /*2600*/  HGMMA.64x128x16.F32.BF16 R24, gdesc[UR4], R24, gsb0 ;  /* 0x01e00000041879f0 */ /* 0x000fe20008001818 */
[----:B------:R-:W-:Y:S01]  /*2610*/  UIADD3 UR6, UR8, 0x4, URZ ;  /* 0x0000000408067890 */ /* 0x000fe2000fffe03f */
[----:B------:R-:W-:Y:S01]  /*2620*/  ISETP.GE.AND P0, PT, R21, 0x10, PT ;  /* 0x000000101500780c */ /* 0x000fe20003f06270 */
[----:B------:R-:W-:Y:S01]  /*2630*/  UIADD3 UR4, UR9, 0x4, URZ ;  /* 0x0000000409047890 */ /* 0x000fe2000fffe03f */
[C---:B------:R-:W-:Y:S01]  /*2640*/  ISETP.GT.OR P1, PT, R19.reuse, 0x29, !P1 ;  /* 0x000000291300780c */ /* 0x040fe20004f24670 */
[----:B------:R-:W-:Y:S01]  /*2650*/  UMOV UR7, 0x40000040 ;  /* 0x4000004000077882 */ /* 0x000fe20000000000 */
[----:B------:R-:W-:Y:S01]  /*2660*/  UMOV UR5, 0x40000040 ;  /* 0x4000004000057882 */ /* 0x000fe20000000000 */
[----:B------:R-:W-:Y:S01]  /*2670*/  FSEL R94, R94, -INF , !P3 ;  /* 0xff8000005e5e7808 */ /* 0x000fe20005800000 */
[----:B------:R-:W-:Y:S01]  /*2680*/  MUFU.EX2 R90, R90 ;  /* 0x0000005a005a7308 */ /* 0x000fe20000000800 */
[----:B------:R-:W-:-:S02]  /*2690*/  ISETP.GT.OR P4, PT, R19, 0x48, !P4 ;  /* 0x000000481300780c */ /* 0x000fc40006784670 */
[----:B------:R-:W-:Y:S01]  /*26a0*/  ISETP.GT.OR P0, PT, R19, 0x10, !P0 ;  /* 0x000000101300780c */ /* 0x000fe20004704670 */
[----:B------:R-:W-:Y:S01]  /*26b0*/  FFMA.FTZ R91, R94, UR11, -R91 ;  /* 0x0000000b5e5b7c23 */ /* 0x000fe2000801085b */
[----:B------:R-:W-:Y:S02]  /*26c0*/  FSEL R109, R109, -INF , !P1 ;  /* 0xff8000006d6d7808 */ /* 0x000fe40004800000 */
[C---:B------:R-:W-:Y:S01]  /*26d0*/  ISETP.GE.AND P1, PT, R21.reuse, 0x41, PT ;  /* 0x000000411500780c */ /* 0x040fe20003f26270 */
[----:B------:R-:W-:Y:S01]  /*26e0*/  MUFU.EX2 R95, R95 ;  /* 0x0000005f005f7308 */ /* 0x000fe20000000800 */
[----:B------:R-:W-:Y:S02]  /*26f0*/  FSEL R124, R124, -INF , !P4 ;  /* 0xff8000007c7c7808 */ /* 0x000fe40006000000 */
[----:B------:R-:W-:Y:S02]  /*2700*/  FSEL R94, R96, -INF , !P0 ;  /* 0xff800000605e7808 */ /* 0x000fe40004000000 */
[----:B------:R-:W-:-:S02]  /*2710*/  ISETP.GE.AND P4, PT, R21, 0x60, PT ;  /* 0x000000601500780c */ /* 0x000fc40003f86270 */
[C---:B------:R-:W-:Y:S01]  /*2720*/  ISETP.GT.OR P1, PT, R19.reuse, 0x41, !P1 ;  /* 0x000000411300780c */ /* 0x040fe20004f24670 */
[----:B------:R-:W-:Y:S01]  /*2730*/  FFMA.FTZ R94, R94, UR11, -R217 ;  /* 0x0000000b5e5e7c23 */ /* 0x000fe200080108d9 */
[----:B------:R-:W-:Y:S01]  /*2740*/  ISETP.GT.OR P4, PT, R19, 0x60, !P4 ;  /* 0x000000601300780c */ /* 0x000fe20006784670 */
[----:B------:R-:W-:Y:S01]  /*2750*/  MUFU.EX2 R91, R91 ;  /* 0x0000005b005b7308 */ /* 0x000fe20000000800 */
[----:B------:R-:W-:Y:S02]  /*2760*/  FSEL R217, R121, -INF , !P1 ;  /* 0xff80000079d97808 */ /* 0x000fe40004800000 */
[----:B------:R-:W-:Y:S02]  /*2770*/  FSEL R136, R136, -INF , !P4 ;  /* 0xff80000088887808 */ /* 0x000fe40006000000 */
[----:B------:R-:W-:Y:S02]  /*2780*/  ISETP.GE.AND P4, PT, R13, 0x18, PT ;  /* 0x000000180d00780c */ /* 0x000fe40003f86270 */
[----:B------:R-:W-:Y:S01]  /*2790*/  ISETP.GE.AND P1, PT, R21, 0x59, PT ;  /* 0x000000591500780c */ /* 0x000fe20003f26270 */
[----:B------:R2:W3:Y:S01]  /*27a0*/  MUFU.EX2 R121, R218 ;  /* 0x000000da00797308 */ /* 0x0004e20000000800 */
[----:B------:R-:W-:-:S02]  /*27b0*/  ISETP.GT.OR P4, PT, R18, 0x18, !P4 ;  /* 0x000000181200780c */ /* 0x000fc40006784670 */
[----:B------:R-:W-:Y:S02]  /*27c0*/  ISETP.GT.OR P1, PT, R19, 0x59, !P1 ;  /* 0x000000591300780c */ /* 0x000fe40004f24670 */
[----:B------:R-:W-:Y:S02]  /*27d0*/  FSEL R96, R102, -INF , !P4 ;  /* 0xff80000066607808 */ /* 0x000fe40006000000 */
[----:B------:R-:W-:Y:S01]  /*27e0*/  ISETP.GE.AND P4, PT, R13, 0x21, PT ;  /* 0x000000210d00780c */ /* 0x000fe20003f86270 */
[----:B------:R-:W-:Y:S01]  /*27f0*/  MUFU.EX2 R94, R94 ;  /* 0x0000005e005e7308 */ /* 0x000fe20000000800 */
[----:B--2---:R-:W-:Y:S01]  /*2800*/  VIADD R218, R5, 0x14 ;  /* 0x0000001405da7836 */ /* 0x004fe20000000000 */
[C---:B------:R-:W-:Y:S02]  /*2810*/  ISETP.GT.OR P2, PT, R19.reuse, 0x9, !P2 ;  /* 0x000000091300780c */ /* 0x040fe40005744670 */
[----:B------:R-:W-:Y:S02]  /*2820*/  ISETP.GT.OR P5, PT, R19, 0x19, !P5 ;  /* 0x000000191300780c */ /* 0x000fe40006fa4670 */
[----:B------:R-:W2:Y:S01]  /*2830*/  SHFL.IDX PT, R98, R20, R218, 0x1f ;  /* 0x00001fda14627589 */ /* 0x000ea200000e0000 */
[----:B------:R-:W-:-:S02]  /*2840*/  ISETP.GT.OR P4, PT, R18, 0x21, !P4 ;  /* 0x000000211200780c */ /* 0x000fc40006784670 */
[----:B------:R-:W-:Y:S02]  /*2850*/  FSEL R133, R133, -INF , !P1 ;  /* 0xff80000085857808 */ /* 0x000fe40004800000 */
[----:B------:R-:W-:Y:S01]  /*2860*/  FSEL R92, R93, -INF , !P2 ;  /* 0xff8000005d5c7808 */ /* 0x000fe20005000000 */
[--C-:B-----5:R-:W-:Y:S01]  /*2870*/  FFMA.FTZ R93, R224, UR11, -R219.reuse ;  /* 0x0000000be05d7c23 */ /* 0x120fe200080108db */
[----:B------:R-:W-:Y:S02]  /*2880*/  ISETP.GE.AND P1, PT, R13, 0x11, PT ;  /* 0x000000110d00780c */ /* 0x000fe40003f26270 */
[----:B------:R-:W-:Y:S01]  /*2890*/  FSEL R101, R101, -INF , !P5 ;  /* 0xff80000065657808 */ /* 0x000fe20006800000 */
[----:B------:R-:W-:Y:S01]  /*28a0*/  FFMA.FTZ R92, R92, UR11, -R219 ;  /* 0x0000000b5c5c7c23 */ /* 0x000fe200080108db */
[----:B------:R-:W-:Y:S01]  /*28b0*/  ISETP.GE.AND P5, PT, R21, 0x31, PT ;  /* 0x000000311500780c */ /* 0x000fe20003fa6270 */
[----:B------:R-:W-:Y:S01]  /*28c0*/  VIADD R219, R5, 0x18 ;  /* 0x0000001805db7836 */ /* 0x000fe20000000000 */
[----:B------:R-:W-:Y:S01]  /*28d0*/  FSEL R224, R107, -INF , !P4 ;  /* 0xff8000006be07808 */ /* 0x000fe20006000000 */
[----:B------:R-:W4:Y:S01]  /*28e0*/  MUFU.EX2 R93, R93 ;  /* 0x0000005d005d7308 */ /* 0x000f220000000800 */
[----:B------:R-:W-:-:S02]  /*28f0*/  ISETP.GE.AND P4, PT, R13, 0x30, PT ;  /* 0x000000300d00780c */ /* 0x000fc40003f86270 */
[C---:B------:R-:W-:Y:S01]  /*2900*/  ISETP.GT.OR P1, PT, R18.reuse, 0x11, !P1 ;  /* 0x000000111200780c */ /* 0x040fe20004f24670 */
[----:B------:R-:W5:Y:S01]  /*2910*/  SHFL.IDX PT, R228, R20, R219, 0x1f ;  /* 0x00001fdb14e47589 */ /* 0x000f6200000e0000 */
[----:B------:R-:W-:Y:S02]  /*2920*/  ISETP.GT.OR P5, PT, R19, 0x31, !P5 ;  /* 0x000000311300780c */ /* 0x000fe40006fa4670 */
[----:B------:R-:W-:Y:S01]  /*2930*/  ISETP.GT.OR P4, PT, R18, 0x30, !P4 ;  /* 0x000000301200780c */ /* 0x000fe20006784670 */
[----:B------:R-:W-:Y:S01]  /*2940*/  MUFU.EX2 R92, R92 ;  /* 0x0000005c005c7308 */ /* 0x000fe20000000800 */
[----:B------:R-:W-:Y:S02]  /*2950*/  FSEL R99, R99, -INF , !P1 ;  /* 0xff80000063637808 */ /* 0x000fe40004800000 */
[----:B------:R-:W-:Y:S02]  /*2960*/  FSEL R113, R113, -INF , !P5 ;  /* 0xff80000071717808 */ /* 0x000fe40006800000 */
[----:B------:R-:W-:Y:S01]  /*2970*/  ISETP.GE.AND P5, PT, R21, 0x49, PT ;  /* 0x000000491500780c */ /* 0x000fe20003fa6270 */
[----:B--2---:R-:W-:Y:S01]  /*2980*/  FFMA.FTZ R235, R99, UR11, -R98 ;  /* 0x0000000b63eb7c23 */ /* 0x004fe20008010862 */
[----:B------:R-:W-:Y:S01]  /*2990*/  FSEL R102, R114, -INF , !P4 ;  /* 0xff80000072667808 */ /* 0x000fe20006000000 */
[----:B------:R-:W-:Y:S01]  /*29a0*/  VIADD R114, R5, 0x1c ;  /* 0x0000001c05727836 */ /* 0x000fe20000000000 */
[----:B------:R-:W-:-:S02]  /*29b0*/  ISETP.GT.OR P5, PT, R19, 0x49, !P5 ;  /* 0x000000491300780c */ /* 0x000fc40006fa4670 */
[----:B------:R-:W-:Y:S02]  /*29c0*/  ISETP.GE.AND P2, PT, R21, 0x20, PT ;  /* 0x000000201500780c */ /* 0x000fe40003f46270 */
[----:B------:R2:W1:Y:S01]  /*29d0*/  SHFL.IDX PT, R232, R20, R114, 0x1f ;  /* 0x00001f7214e87589 */ /* 0x00046200000e0000 */
[----:B------:R-:W-:Y:S02]  /*29e0*/  FSEL R125, R125, -INF , !P5 ;  /* 0xff8000007d7d7808 */ /* 0x000fe40006800000 */
[C---:B------:R-:W-:Y:S02]  /*29f0*/  ISETP.GE.AND P3, PT, R21.reuse, 0x21, PT ;  /* 0x000000211500780c */ /* 0x040fe40003f66270 */
[C---:B------:R-:W-:Y:S02]  /*2a00*/  ISETP.GE.AND P0, PT, R21.reuse, 0x28, PT ;  /* 0x000000281500780c */ /* 0x040fe40003f06270 */
[----:B------:R-:W-:Y:S01]  /*2a10*/  ISETP.GE.AND P5, PT, R21, 0x61, PT ;  /* 0x000000611500780c */ /* 0x000fe20003fa6270 */
[----:B-----5:R-:W-:Y:S01]  /*2a20*/  FFMA.FTZ R96, R96, UR11, -R228 ;  /* 0x0000000b60607c23 */ /* 0x020fe200080108e4 */
[C---:B------:R-:W-:Y:S01]  /*2a30*/  ISETP.GT.OR P2, PT, R19.reuse, 0x20, !P2 ;  /* 0x000000201300780c */ /* 0x040fe20005744670 */
[----:B--2---:R2:W-:Y:S01]  /*2a40*/  MUFU.EX2 R20, R235 ;  /* 0x000000eb00147308 */ /* 0x0045e20000000800 */
[----:B------:R-:W-:-:S02]  /*2a50*/  ISETP.GT.OR P3, PT, R19, 0x21, !P3 ;  /* 0x000000211300780c */ /* 0x000fc40005f64670 */
[C---:B------:R-:W-:Y:S02]  /*2a60*/  ISETP.GT.OR P0, PT, R19.reuse, 0x28, !P0 ;  /* 0x000000281300780c */ /* 0x040fe40004704670 */
[----:B------:R-:W-:Y:S02]  /*2a70*/  ISETP.GT.OR P5, PT, R19, 0x61, !P5 ;  /* 0x000000611300780c */ /* 0x000fe40006fa4670 */
[----:B------:R-:W-:Y:S01]  /*2a80*/  FSEL R104, R104, -INF , !P2 ;  /* 0xff80000068687808 */ /* 0x000fe20005000000 */
[----:B--2---:R-:W2:Y:S01]  /*2a90*/  LDL R235, [R1+0x1c] ;  /* 0x00001c0001eb7983 */ /* 0x004ea20000100800 */
        /* <DEDUP_REMOVED lines=15> */
[----:B------:R-:W-:Y:S01]  /*2b90*/  FSEL R120, R120, -INF , !P0 ;  /* 0xff80000078787808 */ /* 0x000fe20004000000 */
[----:B------:R-:W-:Y:S02]  /*2ba0*/  WARPGROUP.DEPBAR.LE gsb0, 0x0 ;  /* 0x00008000000079c5 */ /* 0x000fe40000010000 */
[----:B------:R-:W-:Y:S01]  /*2bb0*/  WARPGROUP.ARRIVE ;  /* 0x00000000000079c5 */ /* 0x000fe20000000000 */
[----:B------:R-:W-:Y:S02]  /*2bc0*/  FSEL R103, R103, -INF , !P5 ;  /* 0xff80000067677808 */ /* 0x000fe40006800000 */
[----:B------:R-:W-:Y:S02]  /*2bd0*/  FSEL R106, R106, -INF , !P1 ;  /* 0xff8000006a6a7808 */ /* 0x000fe40004800000 */
[C---:B------:R-:W-:Y:S01]  /*2be0*/  ISETP.GE.AND P2, PT, R21.reuse, 0x50, PT ;  /* 0x000000501500780c */ /* 0x040fe20003f46270 */
[----:B------:R-:W-:Y:S01]  /*2bf0*/  HGMMA.64x128x16.F32.BF16 R24, gdesc[UR4], R24, gsb0 ;  /* 0x01e00000041879f0 */ /* 0x000fe20008001818 */
[----:B------:R-:W-:-:S02]  /*2c00*/  ISETP.GE.AND P3, PT, R21, 0x51, PT ;  /* 0x000000511500780c */ /* 0x000fc40003f66270 */
[----:B------:R-:W-:Y:S02]  /*2c10*/  ISETP.GE.AND P0, PT, R21, 0x58, PT ;  /* 0x000000581500780c */ /* 0x000fe40003f06270 */
[C---:B------:R-:W-:Y:S02]  /*2c20*/  ISETP.GE.AND P5, PT, R13.reuse, 0x28, PT ;  /* 0x000000280d00780c */ /* 0x040fe40003fa6270 */
[----:B------:R-:W-:Y:S01]  /*2c30*/  ISETP.GE.AND P1, PT, R13, 0x29, PT ;  /* 0x000000290d00780c */ /* 0x000fe20003f26270 */
[----:B------:R-:W-:Y:S01]  /*2c40*/  UIADD3 UR6, UR8, 0x6, URZ ;  /* 0x0000000608067890 */ /* 0x000fe2000fffe03f */
[C---:B------:R-:W-:Y:S01]  /*2c50*/  ISETP.GT.OR P2, PT, R19.reuse, 0x50, !P2 ;  /* 0x000000501300780c */ /* 0x040fe20005744670 */
[----:B------:R-:W-:Y:S01]  /*2c60*/  UIADD3 UR4, UR9, 0x6, URZ ;  /* 0x0000000609047890 */ /* 0x000fe2000fffe03f */
[C---:B------:R-:W-:Y:S02]  /*2c70*/  ISETP.GT.OR P3, PT, R19.reuse, 0x51, !P3 ;  /* 0x000000511300780c */ /* 0x040fe40005f64670 */
[----:B------:R-:W-:-:S02]  /*2c80*/  ISETP.GT.OR P0, PT, R19, 0x58, !P0 ;  /* 0x000000581300780c */ /* 0x000fc40004704670 */
[C---:B------:R-:W-:Y:S02]  /*2c90*/  ISETP.GT.OR P5, PT, R18.reuse, 0x28, !P5 ;  /* 0x000000281200780c */ /* 0x040fe40006fa4670 */
[----:B------:R-:W-:Y:S02]  /*2ca0*/  ISETP.GT.OR P1, PT, R18, 0x29, !P1 ;  /* 0x000000291200780c */ /* 0x000fe40004f24670 */
[----:B------:R-:W-:Y:S02]  /*2cb0*/  FSEL R128, R128, -INF , !P2 ;  /* 0xff80000080807808 */ /* 0x000fe40005000000 */
[----:B------:R-:W-:Y:S02]  /*2cc0*/  FSEL R129, R129, -INF , !P3 ;  /* 0xff80000081817808 */ /* 0x000fe40005800000 */
[----:B------:R-:W-:Y:S02]  /*2cd0*/  FSEL R132, R132, -INF , !P0 ;  /* 0xff80000084847808 */ /* 0x000fe40004000000 */
[----:B------:R-:W-:-:S02]  /*2ce0*/  FSEL R110, R110, -INF , !P5 ;  /* 0xff8000006e6e7808 */ /* 0x000fc40006800000 */
[----:B------:R-:W-:Y:S01]  /*2cf0*/  FSEL R107, R111, -INF , !P1 ;  /* 0xff8000006f6b7808 */ /* 0x000fe20004800000 */
[----:B------:R-:W-:Y:S01]  /*2d00*/  UMOV UR7, 0x40000040 ;  /* 0x4000004000077882 */ /* 0x000fe20000000000 */
[C---:B------:R-:W-:Y:S01]  /*2d10*/  ISETP.GE.AND P2, PT, R21.reuse, 0x68, PT ;  /* 0x000000681500780c */ /* 0x040fe20003f46270 */
[----:B------:R-:W-:Y:S01]  /*2d20*/  UMOV UR5, 0x40000040 ;  /* 0x4000004000057882 */ /* 0x000fe20000000000 */
[C---:B------:R-:W-:Y:S02]  /*2d30*/  ISETP.GE.AND P3, PT, R21.reuse, 0x69, PT ;  /* 0x000000691500780c */ /* 0x040fe40003f66270 */
[C---:B------:R-:W-:Y:S02]  /*2d40*/  ISETP.GE.AND P0, PT, R21.reuse, 0x70, PT ;  /* 0x000000701500780c */ /* 0x040fe40003f06270 */
[C---:B------:R-:W-:Y:S02]  /*2d50*/  ISETP.GE.AND P5, PT, R21.reuse, 0x71, PT ;  /* 0x000000711500780c */ /* 0x040fe40003fa6270 */
[----:B------:R-:W-:-:S02]  /*2d60*/  ISETP.GE.AND P1, PT, R21, 0x78, PT ;  /* 0x000000781500780c */ /* 0x000fc40003f26270 */
[----:B------:R-:W-:Y:S01]  /*2d70*/  ISETP.GE.AND P4, PT, R21, 0x79, PT ;  /* 0x000000791500780c */ /* 0x000fe20003f86270 */
[----:B------:R-:W-:Y:S01]  /*2d80*/  FFMA.FTZ R21, R97, UR11, -R98 ;  /* 0x0000000b61157c23 */ /* 0x000fe20008010862 */
[----:B------:R-:W-:Y:S01]  /*2d90*/  SHFL.IDX PT, R99, R17, R221, 0x1f ;  /* 0x00001fdd11637589 */ /* 0x000fe200000e0000 */
[----:B------:R-:W-:-:S03]  /*2da0*/  FFMA.FTZ R97, R100, UR11, -R228 ;  /* 0x0000000b64617c23 */ /* 0x000fc600080108e4 */
[----:B------:R-:W5:Y:S01]  /*2db0*/  SHFL.IDX PT, R98, R17, R5, 0x1f ;  /* 0x00001f0511627589 */ /* 0x000f6200000e0000 */
[----:B------:R-:W-:Y:S01]  /*2dc0*/  ISETP.GT.OR P0, PT, R19, 0x70, !P0 ;  /* 0x000000701300780c */ /* 0x000fe20004704670 */
[----:B------:R-:W4:Y:S02]  /*2dd0*/  MUFU.EX2 R21, R21 ;  /* 0x0000001500157308 */ /* 0x000f240000000800 */
[----:B------:R-:W3:Y:S04]  /*2de0*/  SHFL.IDX PT, R100, R17, R220, 0x1f ;  /* 0x00001fdc11647589 */ /* 0x000ee800000e0000 */
[----:B------:R-:W4:Y:S01]  /*2df0*/  SHFL.IDX PT, R111, R17, R23, 0x1f ;  /* 0x00001f17116f7589 */ /* 0x000f2200000e0000 */
[----:B------:R-:W-:Y:S02]  /*2e00*/  FSEL R144, R144, -INF , !P0 ;  /* 0xff80000090907808 */ /* 0x000fe40004000000 */
[----:B------:R-:W-:-:S02]  /*2e10*/  ISETP.GE.AND P0, PT, R13, 0x39, PT ;  /* 0x000000390d00780c */ /* 0x000fc40003f06270 */
[----:B------:R-:W-:Y:S02]  /*2e20*/  ISETP.GT.OR P2, PT, R19, 0x68, !P2 ;  /* 0x000000681300780c */ /* 0x000fe40005744670 */
[----:B------:R-:W-:Y:S01]  /*2e30*/  ISETP.GT.OR P0, PT, R18, 0x39, !P0 ;  /* 0x000000391200780c */ /* 0x000fe20004704670 */
[----:B-1----:R-:W-:Y:S01]  /*2e40*/  FFMA.FTZ R228, R101, UR11, -R232 ;  /* 0x0000000b65e47c23 */ /* 0x002fe200080108e8 */
[----:B------:R-:W-:Y:S02]  /*2e50*/  FSEL R140, R140, -INF , !P2 ;  /* 0xff8000008c8c7808 */ /* 0x000fe40005000000 */
[----:B------:R-:W-:Y:S02]  /*2e60*/  ISETP.GE.AND P2, PT, R13, 0x31, PT ;  /* 0x000000310d00780c */ /* 0x000fe40003f46270 */
[----:B------:R-:W-:Y:S02]  /*2e70*/  FSEL R119, R119, -INF , !P0 ;  /* 0xff80000077777808 */ /* 0x000fe40004000000 */
[----:B------:R-:W-:Y:S01]  /*2e80*/  ISETP.GE.AND P0, PT, R13, 0x48, PT ;  /* 0x000000480d00780c */ /* 0x000fe20003f06270 */
[--C-:B-----5:R-:W-:Y:S01]  /*2e90*/  FFMA.FTZ R231, R104, UR11, -R98.reuse ;  /* 0x0000000b68e77c23 */ /* 0x120fe20008010862 */
[----:B------:R-:W-:Y:S01]  /*2ea0*/  FFMA.FTZ R101, R106, UR11, -R98 ;  /* 0x0000000b6a657c23 */ /* 0x000fe20008010862 */
[----:B------:R-:W-:Y:S01]  /*2eb0*/  ISETP.GT.OR P3, PT, R19, 0x69, !P3 ;  /* 0x000000691300780c */ /* 0x000fe20005f64670 */
[----:B------:R1:W-:Y:S01]  /*2ec0*/  MUFU.EX2 R98, R228 ;  /* 0x000000e400627308 */ /* 0x0003e20000000800 */
[----:B------:R-:W-:-:S02]  /*2ed0*/  ISETP.GT.OR P2, PT, R18, 0x31, !P2 ;  /* 0x000000311200780c */ /* 0x000fc40005744670 */
[----:B------:R-:W-:Y:S01]  /*2ee0*/  ISETP.GT.OR P0, PT, R18, 0x48, !P0 ;  /* 0x000000481200780c */ /* 0x000fe20004704670 */
[----:B---3--:R-:W-:Y:S01]  /*2ef0*/  FFMA.FTZ R104, R108, UR11, -R100 ;  /* 0x0000000b6c687c23 */ /* 0x008fe20008010864 */
[----:B------:R-:W-:Y:S01]  /*2f00*/  FFMA.FTZ R106, R109, UR11, -R230 ;  /* 0x0000000b6d6a7c23 */ /* 0x000fe200080108e6 */
[----:B------:R-:W-:Y:S01]  /*2f10*/  FSEL R141, R141, -INF , !P3 ;  /* 0xff8000008d8d7808 */ /* 0x000fe20005800000 */
[----:B-1----:R-:W-:Y:S01]  /*2f20*/  FFMA.FTZ R228, R105, UR11, -R99 ;  /* 0x0000000b69e47c23 */ /* 0x002fe20008010863 */
[----:B------:R-:W-:Y:S01]  /*2f30*/  FFMA.FTZ R105, R110, UR11, -R100 ;  /* 0x0000000b6e697c23 */ /* 0x000fe20008010864 */
[----:B------:R-:W-:Y:S01]  /*2f40*/  FSEL R110, R115, -INF , !P2 ;  /* 0xff800000736e7808 */ /* 0x000fe20005000000 */
[--C-:B----4-:R-:W-:Y:S01]  /*2f50*/  FFMA.FTZ R108, R112, UR11, -R111.reuse ;  /* 0x0000000b706c7c23 */ /* 0x110fe2000801086f */
[----:B------:R-:W-:Y:S01]  /*2f60*/  FFMA.FTZ R109, R102, UR11, -R111 ;  /* 0x0000000b666d7c23 */ /* 0x000fe2000801086f */
[C---:B------:R-:W-:Y:S01]  /*2f70*/  ISETP.GE.AND P3, PT, R13.reuse, 0x38, PT ;  /* 0x000000380d00780c */ /* 0x040fe20003f66270 */
[----:B------:R1:W-:Y:S01]  /*2f80*/  MUFU.EX2 R102, R228 ;  /* 0x000000e400667308 */ /* 0x0003e20000000800 */
[----:B------:R-:W-:-:S02]  /*2f90*/  ISETP.GE.AND P2, PT, R13, 0x40, PT ;  /* 0x000000400d00780c */ /* 0x000fc40003f46270 */
[----:B------:R-:W-:Y:S02]  /*2fa0*/  FSEL R111, R126, -INF , !P0 ;  /* 0xff8000007e6f7808 */ /* 0x000fe40004000000 */
[----:B------:R-:W-:Y:S02]  /*2fb0*/  ISETP.GE.AND P0, PT, R13, 0x51, PT ;  /* 0x000000510d00780c */ /* 0x000fe40003f06270 */
[----:B------:R-:W-:Y:S01]  /*2fc0*/  ISETP.GT.OR P3, PT, R18, 0x38, !P3 ;  /* 0x000000381200780c */ /* 0x000fe20005f64670 */
[----:B-1----:R-:W1:Y:S01]  /*2fd0*/  SHFL.IDX PT, R228, R17, R218, 0x1f ;  /* 0x00001fda11e47589 */ /* 0x002e6200000e0000 */
[----:B------:R-:W-:Y:S02]  /*2fe0*/  WARPGROUP.DEPBAR.LE gsb0, 0x0 ;  /* 0x00008000000079c5 */ /* 0x000fe40000010000 */
[----:B------:R-:W-:-:S06]  /*2ff0*/  WARPGROUP.ARRIVE ;  /* 0x00000000000079c5 */ /* 0x000fcc0000000000 */
[----:B------:R-:W-:Y:S01]  /*3000*/  HGMMA.64x128x16.F32.BF16 R24, gdesc[UR4], R24, gsb0 ;  /* 0x01e00000041879f0 */ /* 0x000fe20008001818 */
[C---:B------:R-:W-:Y:S02]  /*3010*/  ISETP.GT.OR P2, PT, R18.reuse, 0x40, !P2 ;  /* 0x000000401200780c */ /* 0x040fe40005744670 */
[----:B------:R-:W-:Y:S02]  /*3020*/  ISETP.GT.OR P0, PT, R18, 0x51, !P0 ;  /* 0x000000511200780c */ /* 0x000fe40004704670 */
[----:B------:R-:W-:Y:S02]  /*3030*/  FSEL R118, R118, -INF , !P3 ;  /* 0xff80000076767808 */ /* 0x000fe40005800000 */
[----:B------:R-:W-:Y:S02]  /*3040*/  FSEL R122, R122, -INF , !P2 ;  /* 0xff8000007a7a7808 */ /* 0x000fe40005000000 */
[C---:B------:R-:W-:Y:S02]  /*3050*/  ISETP.GE.AND P3, PT, R13.reuse, 0x41, PT ;  /* 0x000000410d00780c */ /* 0x040fe40003f66270 */
[----:B------:R-:W-:-:S02]  /*3060*/  ISETP.GE.AND P2, PT, R13, 0x49, PT ;  /* 0x000000490d00780c */ /* 0x000fc40003f46270 */
[----:B------:R-:W-:Y:S02]  /*3070*/  FSEL R115, R131, -INF , !P0 ;  /* 0xff80000083737808 */ /* 0x000fe40004000000 */
[----:B------:R-:W-:Y:S02]  /*3080*/  ISETP.GE.AND P0, PT, R13, 0x60, PT ;  /* 0x000000600d00780c */ /* 0x000fe40003f06270 */
[C---:B------:R-:W-:Y:S02]  /*3090*/  ISETP.GT.OR P3, PT, R18.reuse, 0x41, !P3 ;  /* 0x000000411200780c */ /* 0x040fe40005f64670 */
[C---:B------:R-:W-:Y:S01]  /*30a0*/  ISETP.GT.OR P2, PT, R18.reuse, 0x49, !P2 ;  /* 0x000000491200780c */ /* 0x040fe20005744670 */
[----:B------:R-:W-:Y:S01]  /*30b0*/  FFMA.FTZ R232, R103, UR11, -R232 ;  /* 0x0000000b67e87c23 */ /* 0x000fe200080108e8 */
[----:B------:R-:W-:Y:S01]  /*30c0*/  ISETP.GT.OR P0, PT, R18, 0x60, !P0 ;  /* 0x000000601200780c */ /* 0x000fe20004704670 */
[----:B------:R-:W-:Y:S01]  /*30d0*/  FFMA.FTZ R103, R224, UR11, -R99 ;  /* 0x0000000be0677c23 */ /* 0x000fe20008010863 */
[----:B------:R-:W-:-:S02]  /*30e0*/  FSEL R123, R123, -INF , !P3 ;  /* 0xff8000007b7b7808 */ /* 0x000fc40005800000 */
[----:B------:R-:W-:Y:S02]  /*30f0*/  FSEL R224, R127, -INF , !P2 ;  /* 0xff8000007fe07808 */ /* 0x000fe40005000000 */
[C---:B------:R-:W-:Y:S02]  /*3100*/  ISETP.GE.AND P3, PT, R13.reuse, 0x50, PT ;  /* 0x000000500d00780c */ /* 0x040fe40003f66270 */
[C---:B------:R-:W-:Y:S02]  /*3110*/  ISETP.GE.AND P2, PT, R13.reuse, 0x58, PT ;  /* 0x000000580d00780c */ /* 0x040fe40003f46270 */
[----:B------:R-:W-:Y:S02]  /*3120*/  FSEL R131, R138, -INF , !P0 ;  /* 0xff8000008a837808 */ /* 0x000fe40004000000 */
[----:B------:R-:W-:Y:S02]  /*3130*/  ISETP.GE.AND P0, PT, R13, 0x69, PT ;  /* 0x000000690d00780c */ /* 0x000fe40003f06270 */
[----:B------:R-:W-:-:S02]  /*3140*/  ISETP.GT.OR P3, PT, R18, 0x50, !P3 ;  /* 0x000000501200780c */ /* 0x000fc40005f64670 */
[C---:B------:R-:W-:Y:S01]  /*3150*/  ISETP.GT.OR P2, PT, R18.reuse, 0x58, !P2 ;  /* 0x000000581200780c */ /* 0x040fe20005744670 */
[----:B------:R-:W3:Y:S01]  /*3160*/  SHFL.IDX PT, R138, R17, R219, 0x1f ;  /* 0x00001fdb118a7589 */ /* 0x000ee200000e0000 */
[----:B------:R-:W-:Y:S01]  /*3170*/  ISETP.GT.OR P0, PT, R18, 0x69, !P0 ;  /* 0x000000691200780c */ /* 0x000fe20004704670 */
[--C-:B-1----:R-:W-:Y:S01]  /*3180*/  FFMA.FTZ R113, R113, UR11, -R228.reuse ;  /* 0x0000000b71717c23 */ /* 0x102fe200080108e4 */
[----:B------:R-:W-:Y:S01]  /*3190*/  FSEL R112, R130, -INF , !P3 ;  /* 0xff80000082707808 */ /* 0x000fe20005800000 */
[----:B------:R-:W-:Y:S01]  /*31a0*/  FFMA.FTZ R110, R110, UR11, -R228 ;  /* 0x0000000b6e6e7c23 */ /* 0x000fe200080108e4 */
[----:B------:R-:W-:Y:S01]  /*31b0*/  FSEL R134, R134, -INF , !P2 ;  /* 0xff80000086867808 */ /* 0x000fe20005000000 */
[----:B------:R-:W-:Y:S01]  /*31c0*/  SHFL.IDX PT, R228, R17, R114, 0x1f ;  /* 0x00001f7211e47589 */ /* 0x000fe200000e0000 */
[C---:B------:R-:W-:Y:S02]  /*31d0*/  ISETP.GE.AND P3, PT, R13.reuse, 0x59, PT ;  /* 0x000000590d00780c */ /* 0x040fe40003f66270 */
[----:B------:R-:W-:-:S02]  /*31e0*/  ISETP.GE.AND P2, PT, R13, 0x61, PT ;  /* 0x000000610d00780c */ /* 0x000fc40003f46270 */
[----:B------:R-:W-:Y:S02]  /*31f0*/  FSEL R127, R143, -INF , !P0 ;  /* 0xff8000008f7f7808 */ /* 0x000fe40004000000 */
[----:B------:R-:W1:Y:S01]  /*3200*/  SHFL.IDX PT, R143, R12, R5, 0x1f ;  /* 0x00001f050c8f7589 */ /* 0x000e6200000e0000 */
[C---:B------:R-:W-:Y:S02]  /*3210*/  ISETP.GT.OR P3, PT, R18.reuse, 0x59, !P3 ;  /* 0x000000591200780c */ /* 0x040fe40005f64670 */
[----:B------:R-:W-:Y:S02]  /*3220*/  ISETP.GT.OR P2, PT, R18, 0x61, !P2 ;  /* 0x000000611200780c */ /* 0x000fe40005744670 */
[----:B------:R-:W-:Y:S02]  /*3230*/  FSEL R135, R135, -INF , !P3 ;  /* 0xff80000087877808 */ /* 0x000fe40005800000 */
[----:B------:R-:W-:Y:S02]  /*3240*/  FSEL R139, R139, -INF , !P2 ;  /* 0xff8000008b8b7808 */ /* 0x000fe40005000000 */
[----:B------:R-:W-:-:S02]  /*3250*/  ISETP.GE.AND P3, PT, R13, 0x68, PT ;  /* 0x000000680d00780c */ /* 0x000fc40003f66270 */
[C---:B------:R-:W-:Y:S02]  /*3260*/  ISETP.GE.AND P2, PT, R13.reuse, 0x70, PT ;  /* 0x000000700d00780c */ /* 0x040fe40003f46270 */
[C---:B------:R-:W-:Y:S02]  /*3270*/  ISETP.GT.OR P3, PT, R18.reuse, 0x68, !P3 ;  /* 0x000000681200780c */ /* 0x040fe40005f64670 */
[----:B------:R-:W-:Y:S02]  /*3280*/  ISETP.GT.OR P2, PT, R18, 0x70, !P2 ;  /* 0x000000701200780c */ /* 0x000fe40005744670 */
[----:B------:R-:W-:Y:S02]  /*3290*/  FSEL R126, R142, -INF , !P3 ;  /* 0xff8000008e7e7808 */ /* 0x000fe40005800000 */
[----:B------:R-:W-:Y:S02]  /*32a0*/  FSEL R130, R146, -INF , !P2 ;  /* 0xff80000092827808 */ /* 0x000fe40005000000 */
[----:B------:R-:W-:-:S02]  /*32b0*/  ISETP.GE.AND P3, PT, R13, 0x71, PT ;  /* 0x000000710d00780c */ /* 0x000fc40003f66270 */
[C---:B------:R-:W-:Y:S02]  /*32c0*/  ISETP.GE.AND P0, PT, R13.reuse, 0x78, PT ;  /* 0x000000780d00780c */ /* 0x040fe40003f06270 */
[----:B------:R-:W-:Y:S02]  /*32d0*/  ISETP.GE.AND P2, PT, R13, 0x79, PT ;  /* 0x000000790d00780c */ /* 0x000fe40003f46270 */
[C---:B------:R-:W-:Y:S02]  /*32e0*/  ISETP.GT.OR P5, PT, R19.reuse, 0x71, !P5 ;  /* 0x000000711300780c */ /* 0x040fe40006fa4670 */
[C---:B------:R-:W-:Y:S02]  /*32f0*/  ISETP.GT.OR P1, PT, R19.reuse, 0x78, !P1 ;  /* 0x000000781300780c */ /* 0x040fe40004f24670 */
[----:B------:R-:W-:Y:S01]  /*3300*/  ISETP.GT.OR P4, PT, R19, 0x79, !P4 ;  /* 0x000000791300780c */ /* 0x000fe20006784670 */
[--C-:B---3--:R-:W-:Y:S01]  /*3310*/  FFMA.FTZ R19, R116, UR11, -R138.reuse ;  /* 0x0000000b74137c23 */ /* 0x108fe2000801088a */
[----:B------:R-:W-:Y:S01]  /*3320*/  ISETP.GT.OR P3, PT, R18, 0x71, !P3 ;  /* 0x000000711200780c */ /* 0x000fe20005f64670 */
[----:B------:R-:W-:Y:S01]  /*3330*/  FFMA.FTZ R138, R118, UR11, -R138 ;  /* 0x0000000b768a7c23 */ /* 0x000fe2000801088a */
[C---:B------:R-:W-:Y:S01]  /*3340*/  ISETP.GT.OR P0, PT, R18.reuse, 0x78, !P0 ;  /* 0x000000781200780c */ /* 0x040fe20004704670 */
[----:B------:R-:W3:Y:S01]  /*3350*/  SHFL.IDX PT, R142, R12, R221, 0x1f ;  /* 0x00001fdd0c8e7589 */ /* 0x000ee200000e0000 */
[----:B------:R-:W-:Y:S01]  /*3360*/  ISETP.GT.OR P2, PT, R18, 0x79, !P2 ;  /* 0x000000791200780c */ /* 0x000fe20005744670 */
[----:B------:R4:W-:Y:S02]  /*3370*/  MUFU.EX2 R13, R113 ;  /* 0x00000071000d7308 */ /* 0x0009e40000000800 */
[----:B------:R-:W5:Y:S01]  /*3380*/  SHFL.IDX PT, R116, R12, R220, 0x1f ;  /* 0x00001fdc0c747589 */ /* 0x000f6200000e0000 */
[----:B-1----:R-:W-:-:S03]  /*3390*/  FFMA.FTZ R120, R120, UR11, -R143 ;  /* 0x0000000b78787c23 */ /* 0x002fc6000801088f */
[----:B------:R-:W1:Y:S02]  /*33a0*/  SHFL.IDX PT, R146, R12, R23, 0x1f ;  /* 0x00001f170c927589 */ /* 0x000e6400000e0000 */
[----:B------:R3:W-:Y:S02]  /*33b0*/  MUFU.EX2 R18, R110 ;  /* 0x0000006e00127308 */ /* 0x0007e40000000800 */
[----:B----4-:R-:W4:Y:S01]  /*33c0*/  SHFL.IDX PT, R113, R12, R218, 0x1f ;  /* 0x00001fda0c717589 */ /* 0x010f2200000e0000 */
[--C-:B---3--:R-:W-:Y:S01]  /*33d0*/  FFMA.FTZ R110, R117, UR11, -R228.reuse ;  /* 0x0000000b756e7c23 */ /* 0x108fe200080108e4 */
[----:B------:R-:W-:Y:S01]  /*33e0*/  FFMA.FTZ R228, R119, UR11, -R228 ;  /* 0x0000000b77e47c23 */ /* 0x000fe200080108e4 */
[----:B------:R-:W-:-:S03]  /*33f0*/  FFMA.FTZ R119, R122, UR11, -R143 ;  /* 0x0000000b7a777c23 */ /* 0x000fc6000801088f */
[----:B------:R3:W-:Y:S01]  /*3400*/  MUFU.EX2 R17, R138 ;  /* 0x0000008a00117308 */ /* 0x0007e20000000800 */
[----:B------:R-:W-:Y:S04]  /*3410*/  SHFL.IDX PT, R143, R12, R219, 0x1f ;  /* 0x00001fdb0c8f7589 */ /* 0x000fe800000e0000 */
[----:B---3--:R-:W3:Y:S04]  /*3420*/  SHFL.IDX PT, R138, R12, R114, 0x1f ;  /* 0x00001f720c8a7589 */ /* 0x008ee800000e0000 */
[----:B------:R-:W2:Y:S01]  /*3430*/  SHFL.IDX PT, R118, R12, R22, 0x1f ;  /* 0x00001f160c767589 */ /* 0x000ea200000e0000 */
[----:B------:R-:W-:Y:S01]  /*3440*/  FFMA.FTZ R217, R217, UR11, -R142 ;  /* 0x0000000bd9d97c23 */ /* 0x000fe2000801088e */
[----:B-----5:R-:W-:Y:S01]  /*3450*/  FFMA.FTZ R117, R111, UR11, -R116 ;  /* 0x0000000b6f757c23 */ /* 0x020fe20008010874 */
[----:B-1----:R-:W-:Y:S01]  /*3460*/  FFMA.FTZ R122, R112, UR11, -R146 ;  /* 0x0000000b707a7c23 */ /* 0x002fe20008010892 */
[----:B------:R4:W-:Y:S08]  /*3470*/  MUFU.EX2 R111, R120 ;  /* 0x00000078006f7308 */ /* 0x0009f00000000800 */
[----:B------:R1:W-:Y:S01]  /*3480*/  MUFU.EX2 R112, R119 ;  /* 0x0000007700707308 */ /* 0x0003e20000000800 */
[----:B----4-:R-:W-:Y:S01]  /*3490*/  FFMA.FTZ R120, R115, UR11, -R113 ;  /* 0x0000000b73787c23 */ /* 0x010fe20008010871 */
[----:B------:R-:W-:-:S02]  /*34a0*/  WARPGROUP.DEPBAR.LE gsb0, 0x0 ;  /* 0x00008000000079c5 */ /* 0x000fc40000010000 */
[----:B-1----:R-:W-:-:S04]  /*34b0*/  FFMA.FTZ R119, R129, UR11, -R113 ;  /* 0x0000000b81777c23 */ /* 0x002fc80008010871 */
[----:B------:R1:W-:Y:S01]  /*34c0*/  MUFU.EX2 R113, R217 ;  /* 0x000000d900717308 */ /* 0x0003e20000000800 */
[----:B---3--:R-:W-:Y:S01]  /*34d0*/  FFMA.FTZ R133, R133, UR11, -R138 ;  /* 0x0000000b85857c23 */ /* 0x008fe2000801088a */
[----:B------:R-:W-:Y:S01]  /*34e0*/  FFMA.FTZ R142, R123, UR11, -R142 ;  /* 0x0000000b7b8e7c23 */ /* 0x000fe2000801088e */
[--C-:B-1----:R-:W-:Y:S01]  /*34f0*/  FFMA.FTZ R217, R132, UR11, -R143.reuse ;  /* 0x0000000b84d97c23 */ /* 0x102fe2000801088f */
[----:B------:R-:W-:Y:S02]  /*3500*/  FFMA.FTZ R132, R135, UR11, -R138 ;  /* 0x0000000b87847c23 */ /* 0x000fe4000801088a */
[----:B------:R-:W-:Y:S01]  /*3510*/  LDS R138, [R11+0x400] ;  /* 0x000400000b8a7984 */ /* 0x000fe20000000800 */
[----:B------:R-:W-:Y:S01]  /*3520*/  FFMA.FTZ R123, R128, UR11, -R146 ;  /* 0x0000000b807b7c23 */ /* 0x000fe20008010892 */
[----:B------:R-:W-:Y:S01]  /*3530*/  FFMA.FTZ R124, R124, UR11, -R116 ;  /* 0x0000000b7c7c7c23 */ /* 0x000fe20008010874 */
[----:B--2---:R-:W-:Y:S01]  /*3540*/  FFMA.FTZ R116, R125, UR11, -R118 ;  /* 0x0000000b7d747c23 */ /* 0x004fe20008010876 */
[----:B------:R-:W1:Y:S01]  /*3550*/  SHFL.IDX PT, R128, R16, R5, 0x1f ;  /* 0x00001f0510807589 */ /* 0x000e6200000e0000 */
[----:B------:R-:W-:-:S03]  /*3560*/  FFMA.FTZ R134, R134, UR11, -R143 ;  /* 0x0000000b86867c23 */ /* 0x000fc6000801088f */
[----:B------:R-:W2:Y:S04]  /*3570*/  SHFL.IDX PT, R125, R16, R23, 0x1f ;  /* 0x00001f17107d7589 */ /* 0x000ea800000e0000 */
[----:B------:R-:W3:Y:S01]  /*3580*/  SHFL.IDX PT, R143, R16, R220, 0x1f ;  /* 0x00001fdc108f7589 */ /* 0x000ee200000e0000 */
[----:B------:R4:W5:Y:S03]  /*3590*/  MUFU.EX2 R115, R124 ;  /* 0x0000007c00737308 */ /* 0x0009660000000800 */
[----:B------:R-:W5:Y:S04]  /*35a0*/  SHFL.IDX PT, R129, R16, R221, 0x1f ;  /* 0x00001fdd10817589 */ /* 0x000f6800000e0000 */
[----:B------:R-:W5:Y:S04]  /*35b0*/  SHFL.IDX PT, R135, R16, R22, 0x1f ;  /* 0x00001f1610877589 */ /* 0x000f6800000e0000 */
[----:B----4-:R-:W4:Y:S01]  /*35c0*/  SHFL.IDX PT, R124, R16, R219, 0x1f ;  /* 0x00001fdb107c7589 */ /* 0x010f2200000e0000 */
[--C-:B-1----:R-:W-:Y:S01]  /*35d0*/  FFMA.FTZ R136, R136, UR11, -R128.reuse ;  /* 0x0000000b88887c23 */ /* 0x102fe20008010880 */
[----:B------:R-:W-:-:S02]  /*35e0*/  FFMA.FTZ R131, R131, UR11, -R128 ;  /* 0x0000000b83837c23 */ /* 0x000fc40008010880 */
[----:B------:R-:W1:Y:S01]  /*35f0*/  SHFL.IDX PT, R128, R16, R218, 0x1f ;  /* 0x00001fda10807589 */ /* 0x000e6200000e0000 */
[--C-:B--2---:R-:W-:Y:S01]  /*3600*/  FFMA.FTZ R144, R144, UR11, -R125.reuse ;  /* 0x0000000b90907c23 */ /* 0x104fe2000801087d */
[----:B------:R-:W-:Y:S01]  /*3610*/  FFMA.FTZ R130, R130, UR11, -R125 ;  /* 0x0000000b82827c23 */ /* 0x000fe2000801087d */
[----:B------:R-:W-:Y:S01]  /*3620*/  FSEL R125, R148, -INF , !P1 ;  /* 0xff800000947d7808 */ /* 0x000fe20004800000 */
[----:B------:R2:W-:Y:S01]  /*3630*/  MUFU.EX2 R11, R142 ;  /* 0x0000008e000b7308 */ /* 0x0005e20000000800 */
[--C-:B---3--:R-:W-:Y:S01]  /*3640*/  FFMA.FTZ R140, R140, UR11, -R143.reuse ;  /* 0x0000000b8c8c7c23 */ /* 0x108fe2000801088f */
[----:B------:R-:W-:Y:S01]  /*3650*/  FFMA.FTZ R126, R126, UR11, -R143 ;  /* 0x0000000b7e7e7c23 */ /* 0x000fe2000801088f */
[----:B------:R-:W-:Y:S01]  /*3660*/  FSEL R143, R150, -INF , !P0 ;  /* 0xff800000968f7808 */ /* 0x000fe20004000000 */
[----:B--2---:R-:W2:Y:S01]  /*3670*/  SHFL.IDX PT, R142, R16, R114, 0x1f ;  /* 0x00001f72108e7589 */ /* 0x004ea200000e0000 */
[----:B-----5:R-:W-:Y:S01]  /*3680*/  FFMA.FTZ R137, R137, UR11, -R129 ;  /* 0x0000000b89897c23 */ /* 0x020fe20008010881 */
[--C-:B------:R-:W-:Y:S01]  /*3690*/  FFMA.FTZ R141, R141, UR11, -R135.reuse ;  /* 0x0000000b8d8d7c23 */ /* 0x100fe20008010887 */
[--C-:B----4-:R-:W-:Y:S01]  /*36a0*/  FFMA.FTZ R125, R125, UR11, -R124.reuse ;  /* 0x0000000b7d7d7c23 */ /* 0x110fe2000801087c */
[----:B------:R-:W-:Y:S01]  /*36b0*/  FFMA.FTZ R124, R143, UR11, -R124 ;  /* 0x0000000b8f7c7c23 */ /* 0x000fe2000801087c */
[----:B------:R-:W-:Y:S01]  /*36c0*/  FFMA.FTZ R127, R127, UR11, -R135 ;  /* 0x0000000b7f7f7c23 */ /* 0x000fe20008010887 */
[----:B------:R-:W3:Y:S01]  /*36d0*/  SHFL.IDX PT, R146, R138, R5, 0x1f ;  /* 0x00001f058a927589 */ /* 0x000ee200000e0000 */
[----:B------:R-:W-:Y:S01]  /*36e0*/  FFMA.FTZ R129, R139, UR11, -R129 ;  /* 0x0000000b8b817c23 */ /* 0x000fe20008010881 */
[----:B------:R-:W-:-:S02]  /*36f0*/  FSEL R135, R145, -INF , !P5 ;  /* 0xff80000091877808 */ /* 0x000fc40006800000 */
[----:B------:R-:W-:Y:S04]  /*3700*/  SHFL.IDX PT, R143, R138, R221, 0x1f ;  /* 0x00001fdd8a8f7589 */ /* 0x000fe800000e0000 */
[----:B------:R-:W4:Y:S04]  /*3710*/  SHFL.IDX PT, R148, R138, R220, 0x1f ;  /* 0x00001fdc8a947589 */ /* 0x000f2800000e0000 */
[----:B------:R5:W-:Y:S04]  /*3720*/  LDS R139, [R15+0x400] ;  /* 0x000400000f8b7984 */ /* 0x000be80000000800 */
[----:B------:R-:W4:Y:S01]  /*3730*/  SHFL.IDX PT, R145, R138, R22, 0x1f ;  /* 0x00001f168a917589 */ /* 0x000f2200000e0000 */
[----:B------:R-:W-:Y:S01]  /*3740*/  FSEL R147, R147, -INF , !P3 ;  /* 0xff80000093937808 */ /* 0x000fe20005800000 */
[--C-:B-1----:R-:W-:Y:S01]  /*3750*/  FFMA.FTZ R135, R135, UR11, -R128.reuse ;  /* 0x0000000b87877c23 */ /* 0x102fe20008010880 */
[----:B------:R-:W-:Y:S01]  /*3760*/  FSEL R149, R149, -INF , !P4 ;  /* 0xff80000095957808 */ /* 0x000fe20006000000 */
[----:B-----5:R2:W-:Y:S02]  /*3770*/  MUFU.EX2 R15, R123 ;  /* 0x0000007b000f7308 */ /* 0x0205e40000000800 */
[----:B------:R-:W-:Y:S01]  /*3780*/  FFMA.FTZ R128, R147, UR11, -R128 ;  /* 0x0000000b93807c23 */ /* 0x000fe20008010880 */
[----:B------:R-:W-:Y:S01]  /*3790*/  FSEL R151, R151, -INF , !P2 ;  /* 0xff80000097977808 */ /* 0x000fe20005000000 */
[----:B------:R-:W1:Y:S04]  /*37a0*/  SHFL.IDX PT, R147, R138, R23, 0x1f ;  /* 0x00001f178a937589 */ /* 0x000e6800000e0000 */
[----:B------:R-:W5:Y:S01]  /*37b0*/  SHFL.IDX PT, R150, R138, R218, 0x1f ;  /* 0x00001fda8a967589 */ /* 0x000f6200000e0000 */
[----:B--2---:R-:W-:Y:S01]  /*37c0*/  FFMA.FTZ R123, R149, UR11, -R142 ;  /* 0x0000000b957b7c23 */ /* 0x004fe2000801088e */
[----:B------:R2:W-:Y:S02]  /*37d0*/  MUFU.EX2 R16, R122 ;  /* 0x0000007a00107308 */ /* 0x0005e40000000800 */
[----:B------:R-:W5:Y:S01]  /*37e0*/  SHFL.IDX PT, R149, R138, R219, 0x1f ;  /* 0x00001fdb8a957589 */ /* 0x000f6200000e0000 */
[--C-:B---3--:R-:W-:Y:S01]  /*37f0*/  FADD.FTZ R24, R24, -R146.reuse ;  /* 0x8000009218187221 */ /* 0x108fe20000010000 */
[----:B------:R-:W-:Y:S01]  /*3800*/  FADD.FTZ R26, R26, -R146 ;  /* 0x800000921a1a7221 */ /* 0x000fe20000010000 */
[----:B----4-:R-:W-:Y:S01]  /*3810*/  FADD.FTZ R146, R28, -R148 ;  /* 0x800000941c927221 */ /* 0x010fe20000010000 */
[----:B--2---:R-:W-:Y:S01]  /*3820*/  FFMA.FTZ R122, R151, UR11, -R142 ;  /* 0x0000000b977a7c23 */ /* 0x004fe2000801088e */
[----:B------:R-:W-:Y:S01]  /*3830*/  FADD.FTZ R142, R25, -R143 ;  /* 0x8000008f198e7221 */ /* 0x000fe20000010000 */
[----:B------:R-:W-:Y:S01]  /*3840*/  FADD.FTZ R25, R30, -R148 ;  /* 0x800000941e197221 */ /* 0x000fe20000010000 */
[----:B------:R-:W-:-:S02]  /*3850*/  FADD.FTZ R148, R29, -R145 ;  /* 0x800000911d947221 */ /* 0x000fc40000010000 */
[----:B------:R2:W-:Y:S02]  /*3860*/  MUFU.EX2 R29, R134 ;  /* 0x00000086001d7308 */ /* 0x0005e40000000800 */
[----:B--2---:R2:W-:Y:S01]  /*3870*/  LDS R134, [R14+0x400] ;  /* 0x000400000e867984 */ /* 0x0045e20000000800 */
[----:B------:R-:W-:Y:S01]  /*3880*/  FADD.FTZ R143, R27, -R143 ;  /* 0x8000008f1b8f7221 */ /* 0x000fe20000010000 */
[----:B------:R-:W-:-:S04]  /*3890*/  FADD.FTZ R27, R31, -R145 ;  /* 0x800000911f1b7221 */ /* 0x000fc80000010000 */
[----:B--2---:R2:W-:Y:S01]  /*38a0*/  MUFU.EX2 R14, R133 ;  /* 0x00000085000e7308 */ /* 0x0045e20000000800 */
[--C-:B-1----:R-:W-:Y:S01]  /*38b0*/  FADD.FTZ R145, R32, -R147.reuse ;  /* 0x8000009320917221 */ /* 0x102fe20000010000 */
[----:B------:R-:W-:Y:S01]  /*38c0*/  FADD.FTZ R34, R34, -R147 ;  /* 0x8000009322227221 */ /* 0x000fe20000010000 */
[--C-:B-----5:R-:W-:Y:S01]  /*38d0*/  FADD.FTZ R147, R33, -R150.reuse ;  /* 0x8000009621937221 */ /* 0x120fe20000010000 */
[----:B--2---:R-:W-:Y:S01]  /*38e0*/  LDS R133, [R10+0x400] ;  /* 0x000400000a857984 */ /* 0x004fe20000000800 */
[----:B------:R-:W-:Y:S01]  /*38f0*/  FADD.FTZ R35, R35, -R150 ;  /* 0x8000009623237221 */ /* 0x000fe20000010000 */
[--C-:B------:R-:W-:Y:S02]  /*3900*/  FADD.FTZ R36, R36, -R149.reuse ;  /* 0x8000009524247221 */ /* 0x100fe40000010000 */
[----:B------:R-:W1:Y:S01]  /*3910*/  SHFL.IDX PT, R31, R139, R221, 0x1f ;  /* 0x00001fdd8b1f7589 */ /* 0x000e6200000e0000 */
[----:B------:R-:W-:-:S03]  /*3920*/  FADD.FTZ R38, R38, -R149 ;  /* 0x8000009526267221 */ /* 0x000fc60000010000 */
[----:B------:R-:W2:Y:S04]  /*3930*/  SHFL.IDX PT, R33, R139, R219, 0x1f ;  /* 0x00001fdb8b217589 */ /* 0x000ea800000e0000 */
[----:B------:R-:W3:Y:S04]  /*3940*/  SHFL.IDX PT, R30, R138, R114, 0x1f ;  /* 0x00001f728a1e7589 */ /* 0x000ee800000e0000 */
[----:B------:R-:W4:Y:S04]  /*3950*/  SHFL.IDX PT, R150, R139, R220, 0x1f ;  /* 0x00001fdc8b967589 */ /* 0x000f2800000e0000 */
[----:B------:R-:W5:Y:S04]  /*3960*/  SHFL.IDX PT, R149, R139, R22, 0x1f ;  /* 0x00001f168b957589 */ /* 0x000f6800000e0000 */
[----:B------:R-:W5:Y:S04]  /*3970*/  SHFL.IDX PT, R138, R139, R23, 0x1f ;  /* 0x00001f178b8a7589 */ /* 0x000f6800000e0000 */
[----:B------:R-:W5:Y:S01]  /*3980*/  SHFL.IDX PT, R32, R139, R218, 0x1f ;  /* 0x00001fda8b207589 */ /* 0x000f6200000e0000 */
[--C-:B-1----:R-:W-:Y:S01]  /*3990*/  FADD.FTZ R41, R41, -R31.reuse ;  /* 0x8000001f29297221 */ /* 0x102fe20000010000 */
[----:B------:R-:W-:-:S02]  /*39a0*/  FADD.FTZ R43, R43, -R31 ;  /* 0x8000001f2b2b7221 */ /* 0x000fc40000010000 */
[----:B------:R1:W-:Y:S01]  /*39b0*/  MUFU.EX2 R31, R131 ;  /* 0x00000083001f7308 */ /* 0x0003e20000000800 */
[--C-:B--2---:R-:W-:Y:S01]  /*39c0*/  FADD.FTZ R52, R52, -R33.reuse ;  /* 0x8000002134347221 */ /* 0x104fe20000010000 */
[----:B------:R-:W-:Y:S01]  /*39d0*/  FADD.FTZ R54, R54, -R33 ;  /* 0x8000002136367221 */ /* 0x000fe20000010000 */
[----:B------:R-:W-:Y:S01]  /*39e0*/  SHFL.IDX PT, R151, R139, R5, 0x1f ;  /* 0x00001f058b977589 */ /* 0x000fe200000e0000 */
[--C-:B---3--:R-:W-:Y:S01]  /*39f0*/  FADD.FTZ R37, R37, -R30.reuse ;  /* 0x8000001e25257221 */ /* 0x108fe20000010000 */
[----:B------:R-:W-:Y:S01]  /*3a00*/  FADD.FTZ R39, R39, -R30 ;  /* 0x8000001e27277221 */ /* 0x000fe20000010000 */
[--C-:B----4-:R-:W-:Y:S01]  /*3a10*/  FADD.FTZ R44, R44, -R150.reuse ;  /* 0x800000962c2c7221 */ /* 0x110fe20000010000 */
[----:B------:R-:W-:Y:S01]  /*3a20*/  FADD.FTZ R46, R46, -R150 ;  /* 0x800000962e2e7221 */ /* 0x000fe20000010000 */
[----:B------:R2:W-:Y:S01]  /*3a30*/  MUFU.EX2 R33, R129 ;  /* 0x0000008100217308 */ /* 0x0005e20000000800 */
[----:B-1----:R-:W1:Y:S01]  /*3a40*/  SHFL.IDX PT, R131, R134, R218, 0x1f ;  /* 0x00001fda86837589 */ /* 0x002e6200000e0000 */
[--C-:B-----5:R-:W-:Y:S01]  /*3a50*/  FADD.FTZ R45, R45, -R149.reuse ;  /* 0x800000952d2d7221 */ /* 0x120fe20000010000 */
[----:B------:R-:W-:-:S02]  /*3a60*/  FADD.FTZ R47, R47, -R149 ;  /* 0x800000952f2f7221 */ /* 0x000fc40000010000 */
[----:B------:R-:W-:Y:S01]  /*3a70*/  SHFL.IDX PT, R150, R139, R114, 0x1f ;  /* 0x00001f728b967589 */ /* 0x000fe200000e0000 */
[--C-:B------:R-:W-:Y:S01]  /*3a80*/  FADD.FTZ R48, R48, -R138.reuse ;  /* 0x8000008a30307221 */ /* 0x100fe20000010000 */
[----:B------:R-:W-:Y:S01]  /*3a90*/  FADD.FTZ R50, R50, -R138 ;  /* 0x8000008a32327221 */ /* 0x000fe20000010000 */
[----:B------:R-:W-:Y:S01]  /*3aa0*/  MUFU.EX2 R10, R132 ;  /* 0x00000084000a7308 */ /* 0x000fe20000000800 */
[----:B--2---:R-:W2:Y:S04]  /*3ab0*/  SHFL.IDX PT, R129, R134, R219, 0x1f ;  /* 0x00001fdb86817589 */ /* 0x004ea800000e0000 */
        /* <DEDUP_REMOVED lines=12> */
[----:B----4-:R4:W5:Y:S04]  /*3b80*/  SHFL.IDX PT, R137, R133, R22, 0x1f ;  /* 0x00001f1685897589 */ /* 0x01096800000e0000 */
[----:B------:R-:W5:Y:S04]  /*3b90*/  SHFL.IDX PT, R114, R133, R114, 0x1f ;  /* 0x00001f7285727589 */ /* 0x000f6800000e0000 */
[----:B------:R-:W-:Y:S04]  /*3ba0*/  SHFL.IDX PT, R221, R133, R221, 0x1f ;  /* 0x00001fdd85dd7589 */ /* 0x000fe800000e0000 */
[----:B------:R-:W-:Y:S04]  /*3bb0*/  SHFL.IDX PT, R220, R133, R220, 0x1f ;  /* 0x00001fdc85dc7589 */ /* 0x000fe800000e0000 */
[----:B------:R-:W-:Y:S04]  /*3bc0*/  SHFL.IDX PT, R218, R133, R218, 0x1f ;  /* 0x00001fda85da7589 */ /* 0x000fe800000e0000 */
[----:B------:R-:W5:Y:S01]  /*3bd0*/  SHFL.IDX PT, R133, R133, R5, 0x1f ;  /* 0x00001f0585857589 */ /* 0x000f6200000e0000 */
[----:B------:R-:W5:Y:S01]  /*3be0*/  MUFU.EX2 R116, R116 ;  /* 0x0000007400747308 */ /* 0x000f620000000800 */
[--C-:B-1----:R-:W-:Y:S01]  /*3bf0*/  FADD.FTZ R65, R65, -R131.reuse ;  /* 0x8000008341417221 */ /* 0x102fe20000010000 */
[----:B------:R-:W-:Y:S01]  /*3c00*/  FADD.FTZ R67, R67, -R131 ;  /* 0x8000008343437221 */ /* 0x000fe20000010000 */
[--C-:B--2---:R-:W-:Y:S01]  /*3c10*/  FADD.FTZ R131, R68, -R129.reuse ;  /* 0x8000008144837221 */ /* 0x104fe20000010000 */
[----:B------:R-:W-:-:S04]  /*3c20*/  FADD.FTZ R129, R70, -R129 ;  /* 0x8000008146817221 */ /* 0x000fc80000010000 */
[----:B------:R-:W1:Y:S01]  /*3c30*/  MUFU.EX2 R119, R119 ;  /* 0x0000007700777308 */ /* 0x000e620000000800 */
[----:B---3--:R-:W-:Y:S01]  /*3c40*/  FADD.FTZ R70, R69, -R134 ;  /* 0x8000008645467221 */ /* 0x008fe20000010000 */
[----:B------:R-:W-:Y:S01]  /*3c50*/  FFMA.FTZ R118, R224, UR11, -R118 ;  /* 0x0000000be0767c23 */ /* 0x000fe20008010876 */
[----:B------:R-:W-:Y:S01]  /*3c60*/  FMUL.FTZ R24, R216, R24 ;  /* 0x00000018d8187220 */ /* 0x000fe20000410000 */
[----:B------:R-:W-:Y:S01]  /*3c70*/  FMUL.FTZ R69, R121, R142 ;  /* 0x0000008e79457220 */ /* 0x000fe20000410000 */
[----:B------:R-:W-:Y:S01]  /*3c80*/  FFMA.FTZ R107, R107, UR11, -R230 ;  /* 0x0000000b6b6b7c23 */ /* 0x000fe200080108e6 */
[--C-:B------:R-:W-:Y:S01]  /*3c90*/  FADD.FTZ R53, R53, -R150.reuse ;  /* 0x8000009635357221 */ /* 0x100fe20000010000 */
[----:B------:R-:W-:Y:S01]  /*3ca0*/  FADD.FTZ R55, R55, -R150 ;  /* 0x8000009637377221 */ /* 0x000fe20000010000 */
[----:B----4-:R2:W-:Y:S01]  /*3cb0*/  MUFU.EX2 R22, R140 ;  /* 0x0000008c00167308 */ /* 0x0105e20000000800 */
[--C-:B------:R-:W-:Y:S01]  /*3cc0*/  FADD.FTZ R56, R56, -R139.reuse ;  /* 0x8000008b38387221 */ /* 0x100fe20000010000 */
[----:B------:R-:W-:Y:S01]  /*3cd0*/  FADD.FTZ R58, R58, -R139 ;  /* 0x8000008b3a3a7221 */ /* 0x000fe20000010000 */
[----:B-----5:R-:W-:Y:S01]  /*3ce0*/  FADD.FTZ R150, R84, -R219 ;  /* 0x800000db54967221 */ /* 0x020fe20000010000 */
[--C-:B------:R-:W-:Y:S01]  /*3cf0*/  FADD.FTZ R139, R77, -R137.reuse ;  /* 0x800000894d8b7221 */ /* 0x100fe20000010000 */
[----:B------:R-:W-:Y:S01]  /*3d00*/  F2FP.BF16.F32.PACK_AB R84, R69, R24 ;  /* 0x000000184554723e */ /* 0x000fe200000010ff */
[----:B------:R-:W-:Y:S01]  /*3d10*/  FMUL.FTZ R25, R91, R25 ;  /* 0x000000195b197220 */ /* 0x000fe20000410000 */
[----:B------:R-:W-:Y:S01]  /*3d20*/  FMUL.FTZ R24, R93, R27 ;  /* 0x0000001b5d187220 */ /* 0x000fe20000410000 */
[----:B------:R-:W3:Y:S01]  /*3d30*/  MUFU.EX2 R117, R117 ;  /* 0x0000007500757308 */ /* 0x000ee20000000800 */
[----:B--2---:R-:W-:Y:S01]  /*3d40*/  FADD.FTZ R140, R79, -R137 ;  /* 0x800000894f8c7221 */ /* 0x004fe20000010000 */
[----:B------:R-:W-:Y:S01]  /*3d50*/  FADD.FTZ R137, R80, -R23 ;  /* 0x8000001750897221 */ /* 0x000fe20000010000 */
[----:B------:R-:W-:Y:S01]  /*3d60*/  FMUL.FTZ R80, R94, R145 ;  /* 0x000000915e507220 */ /* 0x000fe20000410000 */
[----:B------:R-:W-:Y:S01]  /*3d70*/  FMUL.FTZ R147, R21, R147 ;  /* 0x0000009315937220 */ /* 0x000fe20000410000 */
[--C-:B------:R-:W-:Y:S01]  /*3d80*/  FADD.FTZ R40, R40, -R151.reuse ;  /* 0x8000009728287221 */ /* 0x100fe20000010000 */
[----:B------:R-:W-:-:S02]  /*3d90*/  FADD.FTZ R42, R42, -R151 ;  /* 0x800000972a2a7221 */ /* 0x000fc40000010000 */
[----:B------:R-:W2:Y:S01]  /*3da0*/  MUFU.EX2 R118, R118 ;  /* 0x0000007600767308 */ /* 0x000ea20000000800 */
[----:B------:R-:W-:Y:S01]  /*3db0*/  FADD.FTZ R60, R60, -R138 ;  /* 0x8000008a3c3c7221 */ /* 0x000fe20000010000 */
[----:B------:R-:W-:Y:S01]  /*3dc0*/  FADD.FTZ R61, R61, -R136 ;  /* 0x800000883d3d7221 */ /* 0x000fe20000010000 */
[----:B------:R-:W-:Y:S01]  /*3dd0*/  FADD.FTZ R64, R64, -R132 ;  /* 0x8000008440407221 */ /* 0x000fe20000010000 */
[----:B------:R-:W-:-:S04]  /*3de0*/  FADD.FTZ R151, R85, -R114 ;  /* 0x8000007255977221 */ /* 0x000fc80000010000 */
[----:B------:R-:W4:Y:S01]  /*3df0*/  MUFU.EX2 R120, R120 ;  /* 0x0000007800787308 */ /* 0x000f220000000800 */
[----:B------:R-:W-:Y:S01]  /*3e00*/  FADD.FTZ R114, R87, -R114 ;  /* 0x8000007257727221 */ /* 0x000fe20000010000 */
[----:B------:R-:W-:Y:S01]  /*3e10*/  F2FP.BF16.F32.PACK_AB R87, R24, R25 ;  /* 0x000000191857723e */ /* 0x000fe200000010ff */
[----:B------:R-:W-:-:S05]  /*3e20*/  FMUL.FTZ R60, R115, R60 ;  /* 0x0000003c733c7220 */ /* 0x000fca0000410000 */
[----:B------:R-:W5:Y:S01]  /*3e30*/  MUFU.EX2 R97, R97 ;  /* 0x0000006100617308 */ /* 0x000f620000000800 */
[----:B------:R-:W-:Y:S01]  /*3e40*/  F2FP.BF16.F32.PACK_AB R80, R147, R80 ;  /* 0x000000509350723e */ /* 0x000fe200000010ff */
[----:B------:R-:W-:Y:S01]  /*3e50*/  FMUL.FTZ R61, R116, R61 ;  /* 0x0000003d743d7220 */ /* 0x000fe20000410000 */
[----:B------:R-:W-:-:S05]  /*3e60*/  FMUL.FTZ R64, R15, R64 ;  /* 0x000000400f407220 */ /* 0x000fca0000410000 */
[----:B------:R-:W5:Y:S01]  /*3e70*/  MUFU.EX2 R96, R96 ;  /* 0x0000006000607308 */ /* 0x000f620000000800 */
[----:B-1----:R-:W-:Y:S01]  /*3e80*/  FMUL.FTZ R25, R119, R65 ;  /* 0x0000004177197220 */ /* 0x002fe20000410000 */
[----:B------:R-:W-:-:S06]  /*3e90*/  FADD.FTZ R63, R63, -R136 ;  /* 0x800000883f3f7221 */ /* 0x000fcc0000010000 */
[----:B------:R-:W1:Y:S01]  /*3ea0*/  MUFU.EX2 R99, R232 ;  /* 0x000000e800637308 */ /* 0x000e620000000800 */
[----:B------:R-:W-:Y:S01]  /*3eb0*/  FADD.FTZ R66, R66, -R132 ;  /* 0x8000008442427221 */ /* 0x000fe20000010000 */
[----:B------:R-:W-:-:S06]  /*3ec0*/  FADD.FTZ R132, R72, -R133 ;  /* 0x8000008548847221 */ /* 0x000fcc0000010000 */
[----:B------:R-:W1:Y:S01]  /*3ed0*/  MUFU.EX2 R100, R231 ;  /* 0x000000e700647308 */ /* 0x000e620000000800 */
[----:B------:R-:W-:-:S07]  /*3ee0*/  FADD.FTZ R136, R73, -R221 ;  /* 0x800000dd49887221 */ /* 0x000fce0000010000 */
        /* <DEDUP_REMOVED lines=10> */
[----:B------:R-:W1:Y:S08]  /*3f90*/  MUFU.EX2 R110, R110 ;  /* 0x0000006e006e7308 */ /* 0x000e700000000800 */
[----:B------:R-:W1:Y:S01]  /*3fa0*/  MUFU.EX2 R12, R228 ;  /* 0x000000e4000c7308 */ /* 0x000e620000000800 */
[----:B------:R-:W-:-:S07]  /*3fb0*/  F2FP.BF16.F32.PACK_AB R70, R61, R60 ;  /* 0x0000003c3d46723e */ /* 0x000fce00000010ff */
[----:B------:R-:W1:Y:S01]  /*3fc0*/  MUFU.EX2 R28, R217 ;  /* 0x000000d9001c7308 */ /* 0x000e620000000800 */
[----:B------:R-:W-:Y:S01]  /*3fd0*/  F2FP.BF16.F32.PACK_AB R64, R25, R64 ;  /* 0x000000401940723e */ /* 0x000fe200000010ff */
[----:B------:R-:W-:-:S06]  /*3fe0*/  FMUL.FTZ R60, R30, R132 ;  /* 0x000000841e3c7220 */ /* 0x000fcc0000410000 */
[----:B------:R-:W1:Y:S01]  /*3ff0*/  MUFU.EX2 R126, R126 ;  /* 0x0000007e007e7308 */ /* 0x000e620000000800 */
[----:B------:R-:W-:-:S07]  /*4000*/  FMUL.FTZ R25, R32, R136 ;  /* 0x0000008820197220 */ /* 0x000fce0000410000 */
[----:B------:R-:W1:Y:S01]  /*4010*/  MUFU.EX2 R141, R141 ;  /* 0x0000008d008d7308 */ /* 0x000e620000000800 */
[----:B------:R-:W-:-:S07]  /*4020*/  FADD.FTZ R62, R62, -R138 ;  /* 0x8000008a3e3e7221 */ /* 0x000fce0000010000 */
[----:B------:R-:W1:Y:S01]  /*4030*/  MUFU.EX2 R127, R127 ;  /* 0x0000007f007f7308 */ /* 0x000e620000000800 */
[----:B------:R-:W-:-:S07]  /*4040*/  FADD.FTZ R57, R57, -R149 ;  /* 0x8000009539397221 */ /* 0x000fce0000010000 */
[----:B------:R-:W1:Y:S01]  /*4050*/  MUFU.EX2 R144, R144 ;  /* 0x0000009000907308 */ /* 0x000e620000000800 */
[----:B------:R-:W-:-:S07]  /*4060*/  FADD.FTZ R59, R59, -R149 ;  /* 0x800000953b3b7221 */ /* 0x000fce0000010000 */
[----:B------:R-:W1:Y:S08]  /*4070*/  MUFU.EX2 R130, R130 ;  /* 0x0000008200827308 */ /* 0x000e700000000800 */
[----:B------:R-:W1:Y:S08]  /*4080*/  MUFU.EX2 R135, R135 ;  /* 0x0000008700877308 */ /* 0x000e700000000800 */
[----:B------:R-:W1:Y:S08]  /*4090*/  MUFU.EX2 R128, R128 ;  /* 0x0000008000807308 */ /* 0x000e700000000800 */
[----:B------:R-:W1:Y:S08]  /*40a0*/  MUFU.EX2 R125, R125 ;  /* 0x0000007d007d7308 */ /* 0x000e700000000800 */
[----:B------:R-:W1:Y:S08]  /*40b0*/  MUFU.EX2 R124, R124 ;  /* 0x0000007c007c7308 */ /* 0x000e700000000800 */
[----:B------:R-:W1:Y:S08]  /*40c0*/  MUFU.EX2 R123, R123 ;  /* 0x0000007b007b7308 */ /* 0x000e700000000800 */
[----:B------:R-:W1:Y:S01]  /*40d0*/  MUFU.EX2 R147, R122 ;  /* 0x0000007a00937308 */ /* 0x000e620000000800 */
        /* <DEDUP_REMOVED lines=8> */
[----:B---3--:R-:W-:Y:S01]  /*4160*/  FMUL.FTZ R62, R117, R62 ;  /* 0x0000003e753e7220 */ /* 0x008fe20000410000 */
[----:B--2---:R-:W-:Y:S01]  /*4170*/  FMUL.FTZ R63, R118, R63 ;  /* 0x0000003f763f7220 */ /* 0x004fe20000410000 */
[----:B------:R-:W-:Y:S01]  /*4180*/  FMUL.FTZ R65, R16, R66 ;  /* 0x0000004210417220 */ /* 0x000fe20000410000 */
[----:B----4-:R-:W-:Y:S01]  /*4190*/  FMUL.FTZ R24, R120, R67 ;  /* 0x0000004378187220 */ /* 0x010fe20000410000 */
[----:B------:R-:W-:Y:S01]  /*41a0*/  F2FP.BF16.F32.PACK_AB R60, R25, R60 ;  /* 0x0000003c193c723e */ /* 0x000fe200000010ff */
[----:B------:R-:W-:Y:S01]  /*41b0*/  FADD.FTZ R138, R76, -R220 ;  /* 0x800000dc4c8a7221 */ /* 0x000fe20000010000 */
        /* <DEDUP_REMOVED lines=12> */
[--C-:B------:R-:W-:Y:S01]  /*4280*/  FADD.FTZ R149, R81, -R218.reuse ;  /* 0x800000da51957221 */ /* 0x100fe20000010000 */
        /* <DEDUP_REMOVED lines=217> */
.L_x_1390:
        /* <DEDUP_REMOVED lines=68> */
.L_x_1391:
        /* <DEDUP_REMOVED lines=11> */
.L_x_1381:
        /* <DEDUP_REMOVED lines=128> */
.L_x_1404:
[----:B------:R-:W-:-:S05]  /*5d10*/  IMAD.U32 R6, RZ, RZ, UR36 ;  /* 0x00000024ff067e24 */ /* 0x000fca000f8e00ff */
[----:B------:R-:W-:-:S04]  /*5d20*/  LOP3.LUT R6, R6, 0x1, RZ, 0xfc, !PT ;  /* 0x0000000106067812 */ /* 0x000fc800078efcff */
[----:B------:R-:W-:-:S13]  /*5d30*/  ISETP.NE.AND P0, PT, R6, 0x3, PT ;  /* 0x000000030600780c */ /* 0x000fda0003f05270 */
[----:B------:R-:W-:Y:S05]  /*5d40*/  @!P0 BRA `(.L_x_1394) ;  /* 0x0000000000048947 */ /* 0x000fea0003800000 */
[----:B------:R-:W-:Y:S01]  /*5d50*/  BPT.TRAP 0x1 ;  /* 0x000000040000795c */ /* 0x000fe20000300000 */
.L_x_1394:
[----:B------:R-:W-:Y:S01]  /*5d60*/  IMAD R6, R0, 0x8, R222 ;  /* 0x0000000800067824 */ /* 0x000fe200078e02de */
[----:B-1----:R-:W-:-:S04]  /*5d70*/  SHF.L.U32 R11, R4, 0x1f, RZ ;  /* 0x0000001f040b7819 */ /* 0x002fc800000006ff */
[----:B------:R1:W2:Y:S01]  /*5d80*/  SYNCS.PHASECHK.TRANS64.TRYWAIT P1, [R6+URZ+0x30c10], R11 ;  /* 0x030c100b060075a7 */ /* 0x0002a2000802017f */
[----:B------:R-:W-:Y:S05]  /*5d90*/  @!P0 BRA `(.L_x_1395) ;  /* 0x0000000000048947 */ /* 0x000fea0003800000 */
[----:B------:R-:W-:Y:S01]  /*5da0*/  BPT.TRAP 0x1 ;  /* 0x000000040000795c */ /* 0x000fe20000300000 */
.L_x_1395:
[----:B------:R-:W-:-:S05]  /*5db0*/  VIADD R7, R222, 0x10000 ;  /* 0x00010000de077836 */ /* 0x000fca0000000000 */
[----:B------:R-:W-:-:S04]  /*5dc0*/  SHF.R.U32.HI R7, RZ, 0x4, R7 ;  /* 0x00000004ff077819 */ /* 0x000fc80000011607 */
[----:B------:R-:W-:-:S04]  /*5dd0*/  LOP3.LUT R220, R7, 0x3fff, RZ, 0xc0, !PT ;  /* 0x00003fff07dc7812 */ /* 0x000fc800078ec0ff */
[----:B------:R-:W-:Y:S01]  /*5de0*/  LOP3.LUT R7, R220, 0x10000, RZ, 0xfc, !PT ;  /* 0x00010000dc077812 */ /* 0x000fe200078efcff */
[----:B--2---:R-:W-:Y:S06]  /*5df0*/  @P1 BRA `(.L_x_1396) ;  /* 0x0000000000081947 */ /* 0x004fec0003800000 */
[----:B------:R-:W2:Y:S02]  /*5e00*/  SYNCS.PHASECHK.TRANS64.TRYWAIT P1, [R6+URZ+0x30c10], R11 ;  /* 0x030c100b060075a7 */ /* 0x000ea4000802017f */
[----:B--2---:R-:W-:Y:S05]  /*5e10*/  @!P1 BRA `(.L_x_1397) ;  /* 0x000000a8004c9947 */ /* 0x004fea0003800000 */
.L_x_1396:
        /* <DEDUP_REMOVED lines=62> */
.L_x_1398:
[----:B------:R1:W1:Y:S01]  /*6200*/  SYNCS.PHASECHK.TRANS64.TRYWAIT P1, [R6+URZ+0x30c30], R11 ;  /* 0x030c300b060075a7 */ /* 0x000262000802017f */
[----:B------:R-:W-:Y:S05]  /*6210*/  @!P0 BRA `(.L_x_1399) ;  /* 0x0000000000048947 */ /* 0x000fea0003800000 */
[----:B------:R-:W-:Y:S01]  /*6220*/  BPT.TRAP 0x1 ;  /* 0x000000040000795c */ /* 0x000fe20000300000 */
.L_x_1399:
        /* <DEDUP_REMOVED lines=8> */
.L_x_1400:
        /* <DEDUP_REMOVED lines=9> */
[----:B--2---:R-:W-:Y:S01]  /*6340*/  SHFL.IDX PT, R7, R15, R5, 0x1f ;  /* 0x00001f050f077589 */ /* 0x004fe200000e0000 */
[C---:B------:R-:W-:Y:S01]  /*6350*/  VIADD R13, R5.reuse, 0x18 ;  /* 0x00000018050d7836 */ /* 0x040fe20000000000 */
[C---:B------:R-:W-:Y:S01]  /*6360*/  ISETP.GT.AND P2, PT, R232.reuse, RZ, PT ;  /* 0x000000ffe800720c */ /* 0x040fe20003f44270 */
[C---:B------:R-:W-:Y:S01]  /*6370*/  VIADD R9, R5.reuse, 0x8 ;  /* 0x0000000805097836 */ /* 0x040fe20000000000 */
[----:B------:R-:W1:Y:S01]  /*6380*/  SHFL.IDX PT, R12, R15, R23, 0x1f ;  /* 0x00001f170f0c7589 */ /* 0x000e6200000e0000 */
[----:B------:R-:W-:Y:S01]  /*6390*/  ISETP.GT.AND P1, PT, R232, 0x8, PT ;  /* 0x00000008e800780c */ /* 0x000fe20003f24270 */
[----:B------:R-:W-:Y:S01]  /*63a0*/  VIADD R11, R5, 0x14 ;  /* 0x00000014050b7836 */ /* 0x000fe20000000000 */
[----:B------:R-:W-:Y:S01]  /*63b0*/  FSEL R93, R93, -INF , P2 ;  /* 0xff8000005d5d7808 */ /* 0x000fe20001000000 */
[----:B------:R-:W2:Y:S01]  /*63c0*/  SHFL.IDX PT, R18, R15, R13, 0x1f ;  /* 0x00001f0d0f127589 */ /* 0x000ea200000e0000 */
[----:B------:R-:W-:Y:S01]  /*63d0*/  FSEL R95, R95, -INF , P1 ;  /* 0xff8000005f5f7808 */ /* 0x000fe20000800000 */
[----:B------:R-:W-:Y:S01]  /*63e0*/  IMAD R216, R0, 0x400, R216 ;  /* 0x0000040000d87824 */ /* 0x000fe200078e02d8 */
[----:B------:R-:W-:Y:S01]  /*63f0*/  FSEL R88, R88, -INF , P2 ;  /* 0xff80000058587808 */ /* 0x000fe20001000000 */
[----:B------:R-:W4:Y:S01]  /*6400*/  SHFL.IDX PT, R10, R15, R9, 0x1f ;  /* 0x00001f090f0a7589 */ /* 0x000f2200000e0000 */
[----:B------:R-:W-:-:S02]  /*6410*/  FSEL R100, R100, -INF , P2 ;  /* 0xff80000064647808 */ /* 0x000fc40001000000 */
[----:B------:R-:W-:Y:S01]  /*6420*/  FSEL R89, R89, -INF , P2 ;  /* 0xff80000059597808 */ /* 0x000fe20001000000 */
[----:B------:R1:W-:Y:S01]  /*6430*/  SHFL.IDX PT, R16, R15, R11, 0x1f ;  /* 0x00001f0b0f107589 */ /* 0x0003e200000e0000 */
[----:B------:R-:W-:Y:S02]  /*6440*/  FSEL R92, R92, -INF , P2 ;  /* 0xff8000005c5c7808 */ /* 0x000fe40001000000 */
[----:B------:R-:W-:Y:S01]  /*6450*/  FSEL R94, R94, -INF , P1 ;  /* 0xff8000005e5e7808 */ /* 0x000fe20000800000 */
[----:B---3--:R-:W-:Y:S01]  /*6460*/  SHFL.IDX PT, R22, R227, R5, 0x1f ;  /* 0x00001f05e3167589 */ /* 0x008fe200000e0000 */
        /* <DEDUP_REMOVED lines=51> */
[--C-:B------:R-:W-:Y:S01]  /*67a0*/  FFMA.FTZ R88, R88, UR5, -R7.reuse ;  /* 0x0000000558587c23 */ /* 0x100fe20008010807 */
[----:B------:R-:W-:Y:S01]  /*67b0*/  UIADD3 UR6, UR6, 0x6, URZ ;  /* 0x0000000606067890 */ /* 0x000fe2000fffe03f */
[----:B------:R-:W1:Y:S01]  /*67c0*/  SHFL.IDX PT, R20, R15, R95, 0x1f ;  /* 0x00001f5f0f147589 */ /* 0x000e6200000e0000 */
[----:B--2---:R-:W-:Y:S01]  /*67d0*/  FFMA.FTZ R17, R100, UR5, -R18 ;  /* 0x0000000564117c23 */ /* 0x004fe20008010812 */
[----:B------:R-:W-:Y:S01]  /*67e0*/  VIADD R100, R5, 0x4 ;  /* 0x0000000405647836 */ /* 0x000fe20000000000 */
[----:B------:R2:W-:Y:S01]  /*67f0*/  MUFU.EX2 R219, R88 ;  /* 0x0000005800db7308 */ /* 0x0005e20000000800 */
[--C-:B----4-:R-:W-:Y:S01]  /*6800*/  FFMA.FTZ R9, R92, UR5, -R10.reuse ;  /* 0x000000055c097c23 */ /* 0x110fe2000801080a */
[----:B------:R-:W-:Y:S01]  /*6810*/  FFMA.FTZ R10, R94, UR5, -R10 ;  /* 0x000000055e0a7c23 */ /* 0x000fe2000801080a */
[--C-:B---3--:R-:W-:Y:S01]  /*6820*/  FFMA.FTZ R89, R89, UR5, -R8.reuse ;  /* 0x0000000559597c23 */ /* 0x108fe20008010808 */
[----:B------:R-:W-:Y:S01]  /*6830*/  FFMA.FTZ R7, R90, UR5, -R7 ;  /* 0x000000055a077c23 */ /* 0x000fe20008010807 */
[----:B------:R-:W3:Y:S01]  /*6840*/  SHFL.IDX PT, R92, R227, R23, 0x1f ;  /* 0x00001f17e35c7589 */ /* 0x000ee200000e0000 */
[----:B------:R-:W-:Y:S01]  /*6850*/  FFMA.FTZ R8, R91, UR5, -R8 ;  /* 0x000000055b087c23 */ /* 0x000fe20008010808 */
[--C-:B------:R-:W-:Y:S01]  /*6860*/  FFMA.FTZ R21, R104, UR5, -R22.reuse ;  /* 0x0000000568157c23 */ /* 0x100fe20008010816 */
        /* <DEDUP_REMOVED lines=8> */
[----:B-1----:R-:W-:-:S03]  /*68f0*/  FFMA.FTZ R19, R101, UR5, -R20 ;  /* 0x0000000565137c23 */ /* 0x002fc60008010814 */
[----:B------:R-:W1:Y:S01]  /*6900*/  SHFL.IDX PT, R94, R227, R89, 0x1f ;  /* 0x00001f59e35e7589 */ /* 0x000e6200000e0000 */
[----:B------:R-:W-:Y:S01]  /*6910*/  FFMA.FTZ R20, R103, UR5, -R20 ;  /* 0x0000000567147c23 */ /* 0x000fe20008010814 */
[----:B------:R-:W-:Y:S01]  /*6920*/  VIADD R103, R5, 0x8 ;  /* 0x0000000805677836 */ /* 0x000fe20000000000 */
[----:B------:R-:W5:Y:S01]  /*6930*/  MUFU.EX2 R10, R10 ;  /* 0x0000000a000a7308 */ /* 0x000f620000000800 */
[----:B------:R2:W5:Y:S01]  /*6940*/  SHFL.IDX PT, R14, R15, R89, 0x1f ;  /* 0x00001f590f0e7589 */ /* 0x00056200000e0000 */
[----:B---3--:R-:W-:-:S03]  /*6950*/  FFMA.FTZ R91, R109, UR5, -R92 ;  /* 0x000000056d5b7c23 */ /* 0x008fc6000801085c */
[----:B------:R-:W3:Y:S01]  /*6960*/  SHFL.IDX PT, R90, R227, R103, 0x1f ;  /* 0x00001f67e35a7589 */ /* 0x000ee200000e0000 */
[----:B------:R-:W-:Y:S01]  /*6970*/  FFMA.FTZ R92, R111, UR5, -R92 ;  /* 0x000000056f5c7c23 */ /* 0x000fe2000801085c */
[----:B------:R-:W-:Y:S01]  /*6980*/  FSEL R111, R129, -INF , P2 ;  /* 0xff800000816f7808 */ /* 0x000fe20001000000 */
[----:B--2---:R-:W-:Y:S01]  /*6990*/  FFMA.FTZ R23, R105, UR5, -R88 ;  /* 0x0000000569177c23 */ /* 0x004fe20008010858 */
[----:B------:R-:W-:Y:S01]  /*69a0*/  VIADD R105, R5, 0x14 ;  /* 0x0000001405697836 */ /* 0x000fe20000000000 */
[----:B------:R2:W3:Y:S01]  /*69b0*/  SHFL.IDX PT, R106, R218, R103, 0x1f ;  /* 0x00001f67da6a7589 */ /* 0x0004e200000e0000 */
[--C-:B------:R-:W-:Y:S01]  /*69c0*/  FFMA.FTZ R15, R97, UR5, -R16.reuse ;  /* 0x00000005610f7c23 */ /* 0x100fe20008010810 */
[----:B------:R-:W-:Y:S01]  /*69d0*/  FFMA.FTZ R16, R99, UR5, -R16 ;  /* 0x0000000563107c23 */ /* 0x000fe20008010810 */
[----:B------:R-:W-:Y:S01]  /*69e0*/  FFMA.FTZ R88, R107, UR5, -R88 ;  /* 0x000000056b587c23 */ /* 0x000fe20008010858 */
[----:B------:R-:W-:Y:S01]  /*69f0*/  VIADD R107, R5, 0xc ;  /* 0x0000000c056b7836 */ /* 0x000fe20000000000 */
[----:B------:R-:W-:Y:S01]  /*6a00*/  FSEL R129, R140, -INF , P2 ;  /* 0xff8000008c817808 */ /* 0x000fe20001000000 */
[----:B------:R-:W3:Y:S01]  /*6a10*/  MUFU.EX2 R19, R19 ;  /* 0x0000001300137308 */ /* 0x000ee20000000800 */
[----:B------:R-:W-:Y:S01]  /*6a20*/  FSEL R109, R128, -INF , P2 ;  /* 0xff800000806d7808 */ /* 0x000fe20001000000 */
[----:B----4-:R-:W-:Y:S01]  /*6a30*/  FFMA.FTZ R101, R120, UR5, -R102 ;  /* 0x0000000578657c23 */ /* 0x010fe20008010866 */
[----:B------:R-:W-:Y:S01]  /*6a40*/  FSEL R120, R148, -INF , P2 ;  /* 0xff80000094787808 */ /* 0x000fe20001000000 */
[----:B------:R-:W-:Y:S01]  /*6a50*/  SHFL.IDX PT, R107, R218, R107, 0x1f ;  /* 0x00001f6bda6b7589 */ /* 0x000fe200000e0000 */
[--C-:B-1----:R-:W-:Y:S01]  /*6a60*/  FFMA.FTZ R93, R112, UR5, -R94.reuse ;  /* 0x00000005705d7c23 */ /* 0x102fe2000801085e */
[----:B------:R-:W-:Y:S01]  /*6a70*/  FFMA.FTZ R94, R114, UR5, -R94 ;  /* 0x00000005725e7c23 */ /* 0x000fe2000801085e */
[----:B--2---:R-:W-:Y:S01]  /*6a80*/  FSEL R103, R121, -INF , P2 ;  /* 0xff80000079677808 */ /* 0x004fe20001000000 */
[----:B------:R-:W1:Y:S01]  /*6a90*/  SHFL.IDX PT, R112, R218, R105, 0x1f ;  /* 0x00001f69da707589 */ /* 0x000e6200000e0000 */
[--C-:B-----5:R-:W-:Y:S01]  /*6aa0*/  FFMA.FTZ R13, R96, UR5, -R14.reuse ;  /* 0x00000005600d7c23 */ /* 0x120fe2000801080e */
[----:B------:R-:W-:Y:S01]  /*6ab0*/  FFMA.FTZ R14, R98, UR5, -R14 ;  /* 0x00000005620e7c23 */ /* 0x000fe2000801080e */
[C---:B------:R-:W-:Y:S01]  /*6ac0*/  VIADD R148, R5.reuse, 0xc ;  /* 0x0000000c05947836 */ /* 0x040fe20000000000 */
[----:B------:R2:W4:Y:S01]  /*6ad0*/  SHFL.IDX PT, R96, R227, R105, 0x1f ;  /* 0x00001f69e3607589 */ /* 0x00052200000e0000 */
[----:B---3--:R-:W-:Y:S01]  /*6ae0*/  FFMA.FTZ R89, R108, UR5, -R90 ;  /* 0x000000056c597c23 */ /* 0x008fe2000801085a */
[----:B------:R-:W-:-:S02]  /*6af0*/  VIADD R108, R5, 0x18 ;  /* 0x00000018056c7836 */ /* 0x000fc40000000000 */
[----:B------:R-:W-:Y:S01]  /*6b00*/  FFMA.FTZ R103, R103, UR5, -R104 ;  /* 0x0000000567677c23 */ /* 0x000fe20008010868 */
[----:B------:R-:W-:Y:S01]  /*6b10*/  FFMA.FTZ R90, R110, UR5, -R90 ;  /* 0x000000056e5a7c23 */ /* 0x000fe2000801085a */
[----:B------:R-:W-:Y:S01]  /*6b20*/  FFMA.FTZ R104, R123, UR5, -R104 ;  /* 0x000000057b687c23 */ /* 0x000fe20008010868 */
[----:B------:R-:W-:Y:S01]  /*6b30*/  FFMA.FTZ R102, R122, UR5, -R102 ;  /* 0x000000057a667c23 */ /* 0x000fe20008010866 */
[----:B------:R-:W3:Y:S01]  /*6b40*/  SHFL.IDX PT, R98, R227, R108, 0x1f ;  /* 0x00001f6ce3627589 */ /* 0x000ee200000e0000 */
[----:B------:R-:W-:Y:S01]  /*6b50*/  FSEL R122, R145, -INF , P2 ;  /* 0xff800000917a7808 */ /* 0x000fe20001000000 */
[----:B------:R-:W5:Y:S01]  /*6b60*/  MUFU.EX2 R12, R12 ;  /* 0x0000000c000c7308 */ /* 0x000f620000000800 */
[----:B--2---:R-:W-:Y:S01]  /*6b70*/  FSEL R105, R124, -INF , P2 ;  /* 0xff8000007c697808 */ /* 0x004fe20001000000 */
[----:B------:R4:W2:Y:S01]  /*6b80*/  SHFL.IDX PT, R227, R227, R95, 0x1f ;  /* 0x00001f5fe3e37589 */ /* 0x0008a200000e0000 */
[----:B------:R-:W-:-:S03]  /*6b90*/  FSEL R124, R144, -INF , P2 ;  /* 0xff800000907c7808 */ /* 0x000fc60001000000 */
[----:B------:R4:W-:Y:S01]  /*6ba0*/  SHFL.IDX PT, R114, R218, R108, 0x1f ;  /* 0x00001f6cda727589 */ /* 0x0009e200000e0000 */
[--C-:B------:R-:W-:Y:S01]  /*6bb0*/  FFMA.FTZ R105, R105, UR5, -R106.reuse ;  /* 0x0000000569697c23 */ /* 0x100fe2000801086a */
[----:B------:R-:W-:Y:S01]  /*6bc0*/  FFMA.FTZ R106, R126, UR5, -R106 ;  /* 0x000000057e6a7c23 */ /* 0x000fe2000801086a */
[----:B------:R-:W-:Y:S01]  /*6bd0*/  FSEL R126, R141, -INF , P2 ;  /* 0xff8000008d7e7808 */ /* 0x000fe20001000000 */
[----:B------:R-:W5:Y:S01]  /*6be0*/  MUFU.EX2 R7, R7 ;  /* 0x0000000700077308 */ /* 0x000f620000000800 */
[--C-:B-1----:R-:W-:Y:S01]  /*6bf0*/  FFMA.FTZ R111, R111, UR5, -R112.reuse ;  /* 0x000000056f6f7c23 */ /* 0x102fe20008010870 */
[----:B------:R-:W-:Y:S01]  /*6c00*/  FFMA.FTZ R112, R131, UR5, -R112 ;  /* 0x0000000583707c23 */ /* 0x000fe20008010870 */
[----:B------:R-:W-:Y:S02]  /*6c10*/  VIADD R131, R5, 0x8 ;  /* 0x0000000805837836 */ /* 0x000fe40000000000 */
[--C-:B----4-:R-:W-:Y:S01]  /*6c20*/  FFMA.FTZ R95, R113, UR5, -R96.reuse ;  /* 0x00000005715f7c23 */ /* 0x110fe20008010860 */
[----:B------:R-:W-:Y:S01]  /*6c30*/  FSEL R108, R127, -INF , P1 ;  /* 0xff8000007f6c7808 */ /* 0x000fe20000800000 */
[----:B------:R-:W-:Y:S01]  /*6c40*/  FFMA.FTZ R96, R115, UR5, -R96 ;  /* 0x0000000573607c23 */ /* 0x000fe20008010860 */
[----:B------:R-:W1:Y:S01]  /*6c50*/  SHFL.IDX PT, R127, R217, R131, 0x1f ;  /* 0x00001f83d97f7589 */ /* 0x000e6200000e0000 */
[----:B------:R-:W-:Y:S01]  /*6c60*/  FSEL R115, R133, -INF , P2 ;  /* 0xff80000085737808 */ /* 0x000fe20001000000 */
[----:B------:R-:W-:Y:S01]  /*6c70*/  MUFU.EX2 R8, R8 ;  /* 0x0000000800087308 */ /* 0x000fe20000000800 */
[----:B------:R-:W-:Y:S01]  /*6c80*/  FSEL R113, R125, -INF , P2 ;  /* 0xff8000007d717808 */ /* 0x000fe20001000000 */
[--C-:B---3--:R-:W-:Y:S01]  /*6c90*/  FFMA.FTZ R97, R116, UR5, -R98.reuse ;  /* 0x0000000574617c23 */ /* 0x108fe20008010862 */
[----:B------:R-:W-:Y:S01]  /*6ca0*/  FFMA.FTZ R108, R108, UR5, -R107 ;  /* 0x000000056c6c7c23 */ /* 0x000fe2000801086b */
[----:B------:R-:W-:Y:S01]  /*6cb0*/  FFMA.FTZ R98, R118, UR5, -R98 ;  /* 0x0000000576627c23 */ /* 0x000fe20008010862 */
[----:B------:R-:W-:Y:S01]  /*6cc0*/  FSEL R118, R149, -INF , P2 ;  /* 0xff80000095767808 */ /* 0x000fe20001000000 */
[--C-:B--2---:R-:W-:Y:S01]  /*6cd0*/  FFMA.FTZ R99, R117, UR5, -R227.reuse ;  /* 0x0000000575637c23 */ /* 0x104fe200080108e3 */
[----:B------:R-:W-:Y:S01]  /*6ce0*/  FFMA.FTZ R100, R119, UR5, -R227 ;  /* 0x0000000577647c23 */ /* 0x000fe200080108e3 */
[----:B------:R-:W-:-:S02]  /*6cf0*/  VIADD R117, R5, 0x10 ;  /* 0x0000001005757836 */ /* 0x000fc40000000000 */
[----:B------:R-:W-:Y:S01]  /*6d00*/  FFMA.FTZ R113, R113, UR5, -R107 ;  /* 0x0000000571717c23 */ /* 0x000fe2000801086b */
[C---:B------:R-:W-:Y:S01]  /*6d10*/  VIADD R227, R5.reuse, 0x1c ;  /* 0x0000001c05e37836 */ /* 0x040fe20000000000 */
[----:B------:R-:W2:Y:S01]  /*6d20*/  SHFL.IDX PT, R125, R217, R148, 0x1f ;  /* 0x00001f94d97d7589 */ /* 0x000ea200000e0000 */
[----:B------:R-:W-:Y:S01]  /*6d30*/  VIADD R149, R5, 0x14 ;  /* 0x0000001405957836 */ /* 0x000fe20000000000 */
[----:B------:R3:W-:Y:S02]  /*6d40*/  MUFU.EX2 R107, R113 ;  /* 0x00000071006b7308 */ /* 0x0007e40000000800 */
[----:B------:R-:W4:Y:S04]  /*6d50*/  SHFL.IDX PT, R110, R218, R117, 0x1f ;  /* 0x00001f75da6e7589 */ /* 0x000f2800000e0000 */
[----:B------:R5:W4:Y:S02]  /*6d60*/  SHFL.IDX PT, R123, R217, R117, 0x1f ;  /* 0x00001f75d97b7589 */ /* 0x000b2400000e0000 */
[----:B------:R-:W-:Y:S01]  /*6d70*/  MUFU.EX2 R18, R18 ;  /* 0x0000001200127308 */ /* 0x000fe20000000800 */
[--C-:B-1----:R-:W-:Y:S01]  /*6d80*/  FFMA.FTZ R129, R129, UR5, -R127.reuse ;  /* 0x0000000581817c23 */ /* 0x102fe2000801087f */
[----:B------:R1:W4:Y:S01]  /*6d90*/  SHFL.IDX PT, R116, R218, R227, 0x1f ;  /* 0x00001fe3da747589 */ /* 0x00032200000e0000 */
[----:B------:R-:W-:Y:S01]  /*6da0*/  FFMA.FTZ R127, R142, UR5, -R127 ;  /* 0x000000058e7f7c23 */ /* 0x000fe2000801087f */
[----:B---3--:R-:W-:Y:S01]  /*6db0*/  FSEL R113, R132, -INF , P2 ;  /* 0xff80000084717808 */ /* 0x008fe20001000000 */
[----:B------:R-:W-:Y:S01]  /*6dc0*/  VIADD R132, R5, 0x4 ;  /* 0x0000000405847836 */ /* 0x000fe20000000000 */
[----:B------:R-:W3:Y:S01]  /*6dd0*/  SHFL.IDX PT, R121, R217, R149, 0x1f ;  /* 0x00001f95d9797589 */ /* 0x000ee200000e0000 */
[----:B-----5:R-:W-:Y:S01]  /*6de0*/  FSEL R117, R151, -INF , P1 ;  /* 0xff80000097757808 */ /* 0x020fe20000800000 */
[----:B------:R-:W-:-:S02]  /*6df0*/  VIADD R151, R5, 0x10 ;  /* 0x0000001005977836 */ /* 0x000fc40000000000 */
[----:B------:R-:W5:Y:S01]  /*6e00*/  SHFL.IDX PT, R128, R217, R132, 0x1f ;  /* 0x00001f84d9807589 */ /* 0x000f6200000e0000 */
[--C-:B------:R-:W-:Y:S01]  /*6e10*/  FFMA.FTZ R113, R113, UR5, -R114.reuse ;  /* 0x0000000571717c23 */ /* 0x100fe20008010872 */
[----:B-1----:R-:W-:Y:S02]  /*6e20*/  VIADD R218, R5, 0x18 ;  /* 0x0000001805da7836 */ /* 0x002fe40000000000 */
[----:B------:R-:W-:Y:S01]  /*6e30*/  FFMA.FTZ R114, R134, UR5, -R114 ;  /* 0x0000000586727c23 */ /* 0x000fe20008010872 */
[----:B------:R-:W-:Y:S01]  /*6e40*/  FSEL R134, R136, -INF , P2 ;  /* 0xff80000088867808 */ /* 0x000fe20001000000 */
[----:B--2---:R-:W-:Y:S01]  /*6e50*/  FFMA.FTZ R126, R126, UR5, -R125 ;  /* 0x000000057e7e7c23 */ /* 0x004fe2000801087d */
[----:B------:R-:W-:Y:S02]  /*6e60*/  WARPGROUP.DEPBAR.LE gsb0, 0x0 ;  /* 0x00008000000079c5 */ /* 0x000fe40000010000 */
[----:B------:R-:W-:Y:S01]  /*6e70*/  WARPGROUP.ARRIVE ;  /* 0x00000000000079c5 */ /* 0x000fe20000000000 */
[--C-:B----4-:R-:W-:Y:S01]  /*6e80*/  FFMA.FTZ R109, R109, UR5, -R110.reuse ;  /* 0x000000056d6d7c23 */ /* 0x110fe2000801086e */
[----:B------:R-:W-:Y:S01]  /*6e90*/  FFMA.FTZ R110, R130, UR5, -R110 ;  /* 0x00000005826e7c23 */ /* 0x000fe2000801086e */
[----:B------:R-:W-:Y:S01]  /*6ea0*/  FSEL R130, R139, -INF , P1 ;  /* 0xff8000008b827808 */ /* 0x000fe20000800000 */
[----:B------:R-:W1:Y:S01]  /*6eb0*/  SHFL.IDX PT, R119, R217, R218, 0x1f ;  /* 0x00001fdad9777589 */ /* 0x000e6200000e0000 */
[----:B------:R-:W-:Y:S01]  /*6ec0*/  FFMA.FTZ R124, R124, UR5, -R123 ;  /* 0x000000057c7c7c23 */ /* 0x000fe2000801087b */
[----:B------:R-:W-:Y:S01]  /*6ed0*/  HGMMA.64x128x16.F32.BF16 R24, gdesc[UR8], R24, gsb0 ;  /* 0x01e00000081879f0 */ /* 0x000fe20008001818 */
[----:B------:R-:W-:Y:S01]  /*6ee0*/  R2UR UR8, R230 ;  /* 0x00000000e60872ca */ /* 0x000fe200000e0000 */
[----:B------:R-:W-:Y:S01]  /*6ef0*/  UMOV UR10, UR4 ;  /* 0x00000004000a7c82 */ /* 0x000fe20008000000 */
[----:B------:R-:W-:Y:S01]  /*6f00*/  R2UR UR9, R231 ;  /* 0x00000000e70972ca */ /* 0x000fe200000e0000 */
[----:B------:R-:W-:Y:S01]  /*6f10*/  UMOV UR11, 0x40000040 ;  /* 0x40000040000b7882 */ /* 0x000fe20000000000 */
[--C-:B------:R-:W-:Y:S01]  /*6f20*/  FFMA.FTZ R115, R115, UR5, -R116.reuse ;  /* 0x0000000573737c23 */ /* 0x100fe20008010874 */
[----:B------:R-:W-:Y:S01]  /*6f30*/  FFMA.FTZ R116, R135, UR5, -R116 ;  /* 0x0000000587747c23 */ /* 0x000fe20008010874 */
[--C-:B---3--:R-:W-:Y:S01]  /*6f40*/  FFMA.FTZ R122, R122, UR5, -R121.reuse ;  /* 0x000000057a7a7c23 */ /* 0x108fe20008010879 */
[----:B------:R-:W2:Y:S01]  /*6f50*/  SHFL.IDX PT, R135, R217, R5, 0x1f ;  /* 0x00001f05d9877589 */ /* 0x000ea200000e0000 */
[----:B------:R-:W-:Y:S01]  /*6f60*/  FFMA.FTZ R121, R147, UR5, -R121 ;  /* 0x0000000593797c23 */ /* 0x000fe20008010879 */
[----:B-----5:R-:W-:Y:S01]  /*6f70*/  FFMA.FTZ R139, R137, UR5, -R128 ;  /* 0x00000005898b7c23 */ /* 0x020fe20008010880 */
[----:B------:R-:W-:Y:S01]  /*6f80*/  FFMA.FTZ R123, R146, UR5, -R123 ;  /* 0x00000005927b7c23 */ /* 0x000fe2000801087b */
[----:B------:R-:W3:Y:S01]  /*6f90*/  SHFL.IDX PT, R217, R217, R227, 0x1f ;  /* 0x00001fe3d9d97589 */ /* 0x000ee200000e0000 */
[----:B------:R-:W-:Y:S01]  /*6fa0*/  FFMA.FTZ R125, R143, UR5, -R125 ;  /* 0x000000058f7d7c23 */ /* 0x000fe2000801087d */
[----:B------:R-:W4:Y:S01]  /*6fb0*/  MUFU.EX2 R20, R20 ;  /* 0x0000001400147308 */ /* 0x000f220000000800 */
[----:B------:R-:W-:Y:S01]  /*6fc0*/  R2UR UR4, R216 ;  /* 0x00000000d80472ca */ /* 0x000fe200000e0000 */
[--C-:B-1----:R-:W-:Y:S01]  /*6fd0*/  FFMA.FTZ R120, R120, UR5, -R119.reuse ;  /* 0x0000000578787c23 */ /* 0x102fe20008010877 */
[----:B------:R-:W-:Y:S01]  /*6fe0*/  FFMA.FTZ R119, R150, UR5, -R119 ;  /* 0x0000000596777c23 */ /* 0x000fe20008010877 */
[----:B------:R-:W-:-:S04]  /*6ff0*/  VIADD R150, R5, 0x8 ;  /* 0x0000000805967836 */ /* 0x000fc80000000000 */
[----:B------:R-:W1:Y:S01]  /*7000*/  MUFU.EX2 R105, R105 ;  /* 0x0000006900697308 */ /* 0x000e620000000800 */
[--C-:B--2---:R-:W-:Y:S01]  /*7010*/  FFMA.FTZ R134, R134, UR5, -R135.reuse ;  /* 0x0000000586867c23 */ /* 0x104fe20008010887 */
[----:B------:R-:W-:Y:S01]  /*7020*/  FFMA.FTZ R135, R138, UR5, -R135 ;  /* 0x000000058a877c23 */ /* 0x000fe20008010887 */
[----:B------:R-:W-:-:S05]  /*7030*/  FFMA.FTZ R138, R130, UR5, -R128 ;  /* 0x00000005828a7c23 */ /* 0x000fca0008010880 */
[----:B------:R-:W2:Y:S01]  /*7040*/  MUFU.EX2 R109, R109 ;  /* 0x0000006d006d7308 */ /* 0x000ea20000000800 */
[--C-:B---3--:R-:W-:Y:S01]  /*7050*/  FFMA.FTZ R118, R118, UR5, -R217.reuse ;  /* 0x0000000576767c23 */ /* 0x108fe200080108d9 */
[----:B------:R-:W-:Y:S01]  /*7060*/  FFMA.FTZ R117, R117, UR5, -R217 ;  /* 0x0000000575757c23 */ /* 0x000fe200080108d9 */
[----:B------:R-:W-:-:S05]  /*7070*/  VIADD R217, R5, 0x4 ;  /* 0x0000000405d97836 */ /* 0x000fca0000000000 */
[----:B------:R-:W3:Y:S08]  /*7080*/  MUFU.EX2 R111, R111 ;  /* 0x0000006f006f7308 */ /* 0x000ef00000000800 */
        /* <DEDUP_REMOVED lines=9> */
[----:B------:R-:W5:Y:S08]  /*7120*/  MUFU.EX2 R15, R15 ;  /* 0x0000000f000f7308 */ /* 0x000f700000000800 */
        /* <DEDUP_REMOVED lines=9> */
[----:B------:R-:W-:Y:S08]  /*71c0*/  MUFU.EX2 R102, R102 ;  /* 0x0000006600667308 */ /* 0x000ff00000000800 */
[----:B------:R-:W5:Y:S08]  /*71d0*/  MUFU.EX2 R103, R103 ;  /* 0x0000006700677308 */ /* 0x000f700000000800 */
        /* <DEDUP_REMOVED lines=22> */
[----:B------:R-:W-:Y:S01]  /*7340*/  MUFU.EX2 R116, R116 ;  /* 0x0000007400747308 */ /* 0x000fe20000000800 */
[----:B------:R-:W-:-:S02]  /*7350*/  WARPGROUP.DEPBAR.LE gsb0, 0x0 ;  /* 0x00008000000079c5 */ /* 0x000fc40000010000 */
[----:B------:R-:W4:Y:S04]  /*7360*/  LDS R226, [R226+0x400] ;  /* 0x00040000e2e27984 */ /* 0x000f280000000800 */
[----:B------:R-:W1:Y:S04]  /*7370*/  LDS R223, [R223+0x400] ;  /* 0x00040000dfdf7984 */ /* 0x000e680000000800 */
[----:B------:R-:W-:Y:S04]  /*7380*/  LDS R225, [R225+0x400] ;  /* 0x00040000e1e17984 */ /* 0x000fe80000000800 */
[----:B------:R-:W-:Y:S04]  /*7390*/  LDS R224, [R224+0x400] ;  /* 0x00040000e0e07984 */ /* 0x000fe80000000800 */
[----:B----4-:R-:W4:Y:S04]  /*73a0*/  SHFL.IDX PT, R142, R226, R151, 0x1f ;  /* 0x00001f97e28e7589 */ /* 0x010f2800000e0000 */
[----:B------:R-:W2:Y:S04]  /*73b0*/  SHFL.IDX PT, R140, R226, R218, 0x1f ;  /* 0x00001fdae28c7589 */ /* 0x000ea800000e0000 */
[----:B-1----:R-:W-:Y:S04]  /*73c0*/  SHFL.IDX PT, R133, R223, R151, 0x1f ;  /* 0x00001f97df857589 */ /* 0x002fe800000e0000 */
[----:B------:R-:W1:Y:S04]  /*73d0*/  SHFL.IDX PT, R128, R223, R5, 0x1f ;  /* 0x00001f05df807589 */ /* 0x000e6800000e0000 */
[----:B------:R-:W3:Y:S04]  /*73e0*/  SHFL.IDX PT, R130, R223, R132, 0x1f ;  /* 0x00001f84df827589 */ /* 0x000ee800000e0000 */
[----:B------:R-:W5:Y:S01]  /*73f0*/  SHFL.IDX PT, R137, R223, R131, 0x1f ;  /* 0x00001f83df897589 */ /* 0x000f6200000e0000 */
[--C-:B----4-:R-:W-:Y:S01]  /*7400*/  FADD.FTZ R48, R48, -R142.reuse ;  /* 0x8000008e30307221 */ /* 0x110fe20000010000 */
[----:B------:R-:W-:-:S02]  /*7410*/  FADD.FTZ R50, R50, -R142 ;  /* 0x8000008e32327221 */ /* 0x000fc40000010000 */
[----:B------:R-:W4:Y:S01]  /*7420*/  SHFL.IDX PT, R131, R223, R148, 0x1f ;  /* 0x00001f94df837589 */ /* 0x000f2200000e0000 */
[--C-:B--2---:R-:W-:Y:S01]  /*7430*/  FADD.FTZ R52, R52, -R140.reuse ;  /* 0x8000008c34347221 */ /* 0x104fe20000010000 */
[----:B------:R-:W-:Y:S02]  /*7440*/  FADD.FTZ R54, R54, -R140 ;  /* 0x8000008c36367221 */ /* 0x000fe40000010000 */
[----:B------:R-:W-:Y:S04]  /*7450*/  SHFL.IDX PT, R142, R224, R151, 0x1f ;  /* 0x00001f97e08e7589 */ /* 0x000fe800000e0000 */
[----:B------:R2:W4:Y:S01]  /*7460*/  SHFL.IDX PT, R140, R225, R151, 0x1f ;  /* 0x00001f97e18c7589 */ /* 0x00052200000e0000 */
[--C-:B-1----:R-:W-:Y:S01]  /*7470*/  FADD.FTZ R24, R24, -R128.reuse ;  /* 0x8000008018187221 */ /* 0x102fe20000010000 */
[----:B------:R-:W-:-:S02]  /*7480*/  FADD.FTZ R26, R26, -R128 ;  /* 0x800000801a1a7221 */ /* 0x000fc40000010000 */
[----:B------:R-:W1:Y:S01]  /*7490*/  SHFL.IDX PT, R141, R226, R148, 0x1f ;  /* 0x00001f94e28d7589 */ /* 0x000e6200000e0000 */
[--C-:B---3--:R-:W-:Y:S01]  /*74a0*/  FADD.FTZ R128, R25, -R130.reuse ;  /* 0x8000008219807221 */ /* 0x108fe20000010000 */
[----:B------:R-:W-:Y:S02]  /*74b0*/  FADD.FTZ R130, R27, -R130 ;  /* 0x800000821b827221 */ /* 0x000fe40000010000 */
[----:B------:R-:W3:Y:S01]  /*74c0*/  SHFL.IDX PT, R136, R223, R149, 0x1f ;  /* 0x00001f95df887589 */ /* 0x000ee200000e0000 */
[--C-:B-----5:R-:W-:Y:S01]  /*74d0*/  FADD.FTZ R132, R28, -R137.reuse ;  /* 0x800000891c847221 */ /* 0x120fe20000010000 */
[----:B------:R-:W-:Y:S02]  /*74e0*/  FADD.FTZ R25, R30, -R137 ;  /* 0x800000891e197221 */ /* 0x000fe40000010000 */
[----:B--2---:R-:W2:Y:S01]  /*74f0*/  LDL R151, [R1+0x1c] ;  /* 0x00001c0001977983 */ /* 0x004ea20000100800 */
[----:B------:R5:W3:Y:S01]  /*7500*/  MUFU.EX2 R28, R134 ;  /* 0x00000086001c7308 */ /* 0x000ae20000000800 */
[----:B----4-:R-:W-:-:S02]  /*7510*/  FADD.FTZ R27, R31, -R131 ;  /* 0x800000831f1b7221 */ /* 0x010fc40000010000 */
[----:B------:R-:W4:Y:S04]  /*7520*/  SHFL.IDX PT, R147, R223, R218, 0x1f ;  /* 0x00001fdadf937589 */ /* 0x000f2800000e0000 */
[----:B------:R-:W4:Y:S01]  /*7530*/  SHFL.IDX PT, R146, R223, R227, 0x1f ;  /* 0x00001fe3df927589 */ /* 0x000f2200000e0000 */
[----:B-----5:R-:W-:Y:S01]  /*7540*/  FADD.FTZ R134, R29, -R131 ;  /* 0x800000831d867221 */ /* 0x020fe20000010000 */
[--C-:B------:R-:W-:Y:S01]  /*7550*/  FADD.FTZ R131, R32, -R133.reuse ;  /* 0x8000008520837221 */ /* 0x100fe20000010000 */
[----:B------:R5:W4:Y:S01]  /*7560*/  MUFU.EX2 R30, R139 ;  /* 0x0000008b001e7308 */ /* 0x000b220000000800 */
[----:B------:R-:W4:Y:S01]  /*7570*/  SHFL.IDX PT, R32, R226, R149, 0x1f ;  /* 0x00001f95e2207589 */ /* 0x000f2200000e0000 */
[----:B------:R-:W-:Y:S01]  /*7580*/  FADD.FTZ R133, R34, -R133 ;  /* 0x8000008522857221 */ /* 0x000fe20000010000 */
[--C-:B------:R-:W-:Y:S01]  /*7590*/  FADD.FTZ R64, R64, -R140.reuse ;  /* 0x8000008c40407221 */ /* 0x100fe20000010000 */
[--C-:B-1----:R-:W-:Y:S01]  /*75a0*/  FADD.FTZ R45, R45, -R141.reuse ;  /* 0x8000008d2d2d7221 */ /* 0x102fe20000010000 */
[----:B------:R-:W1:Y:S01]  /*75b0*/  SHFL.IDX PT, R143, R226, R150, 0x1f ;  /* 0x00001f96e28f7589 */ /* 0x000e6200000e0000 */
[----:B------:R-:W-:Y:S01]  /*75c0*/  FADD.FTZ R47, R47, -R141 ;  /* 0x8000008d2f2f7221 */ /* 0x000fe20000010000 */
[----:B------:R-:W-:Y:S01]  /*75d0*/  FADD.FTZ R66, R66, -R140 ;  /* 0x8000008c42427221 */ /* 0x000fe20000010000 */
[----:B------:R3:W1:Y:S01]  /*75e0*/  MUFU.EX2 R29, R135 ;  /* 0x00000087001d7308 */ /* 0x0006620000000800 */
[----:B-----5:R-:W5:Y:S04]  /*75f0*/  SHFL.IDX PT, R139, R225, R5, 0x1f ;  /* 0x00001f05e18b7589 */ /* 0x020f6800000e0000 */
[----:B------:R-:W5:Y:S03]  /*7600*/  SHFL.IDX PT, R141, R225, R150, 0x1f ;  /* 0x00001f96e18d7589 */ /* 0x000f6600000e0000 */
[----:B------:R5:W5:Y:S01]  /*7610*/  MUFU.EX2 R31, R138 ;  /* 0x0000008a001f7308 */ /* 0x000b620000000800 */
[--C-:B---3--:R-:W-:Y:S01]  /*7620*/  FADD.FTZ R135, R33, -R136.reuse ;  /* 0x8000008821877221 */ /* 0x108fe20000010000 */
[----:B------:R-:W-:Y:S01]  /*7630*/  FADD.FTZ R136, R35, -R136 ;  /* 0x8000008823887221 */ /* 0x000fe20000010000 */
[----:B------:R-:W3:Y:S01]  /*7640*/  SHFL.IDX PT, R33, R226, R227, 0x1f ;  /* 0x00001fe3e2217589 */ /* 0x000ee200000e0000 */
[----:B----4-:R-:W-:Y:S01]  /*7650*/  FADD.FTZ R137, R36, -R147 ;  /* 0x8000009324897221 */ /* 0x010fe20000010000 */
[--C-:B------:R-:W-:Y:S01]  /*7660*/  FADD.FTZ R37, R37, -R146.reuse ;  /* 0x8000009225257221 */ /* 0x100fe20000010000 */
[----:B------:R-:W-:Y:S01]  /*7670*/  FADD.FTZ R39, R39, -R146 ;  /* 0x8000009227277221 */ /* 0x000fe20000010000 */
[----:B------:R-:W4:Y:S04]  /*7680*/  SHFL.IDX PT, R35, R225, R148, 0x1f ;  /* 0x00001f94e1237589 */ /* 0x000f2800000e0000 */
[----:B------:R-:W-:Y:S01]  /*7690*/  SHFL.IDX PT, R144, R226, R217, 0x1f ;  /* 0x00001fd9e2907589 */ /* 0x000fe200000e0000 */
[--C-:B------:R-:W-:Y:S01]  /*76a0*/  FADD.FTZ R49, R49, -R32.reuse ;  /* 0x8000002031317221 */ /* 0x100fe20000010000 */
[----:B------:R-:W-:Y:S01]  /*76b0*/  FADD.FTZ R51, R51, -R32 ;  /* 0x8000002033337221 */ /* 0x000fe20000010000 */
[--C-:B-1----:R-:W-:Y:S01]  /*76c0*/  FADD.FTZ R44, R44, -R143.reuse ;  /* 0x8000008f2c2c7221 */ /* 0x102fe20000010000 */
[----:B------:R-:W1:Y:S01]  /*76d0*/  SHFL.IDX PT, R34, R225, R217, 0x1f ;  /* 0x00001fd9e1227589 */ /* 0x000e6200000e0000 */
[----:B------:R-:W-:Y:S01]  /*76e0*/  FADD.FTZ R46, R46, -R143 ;  /* 0x8000008f2e2e7221 */ /* 0x000fe20000010000 */
[----:B------:R4:W1:Y:S01]  /*76f0*/  MUFU.EX2 R32, R129 ;  /* 0x0000008100207308 */ /* 0x0008620000000800 */
[--C-:B-----5:R-:W-:Y:S01]  /*7700*/  FADD.FTZ R56, R56, -R139.reuse ;  /* 0x8000008b38387221 */ /* 0x120fe20000010000 */
[----:B------:R-:W5:Y:S01]  /*7710*/  SHFL.IDX PT, R138, R225, R149, 0x1f ;  /* 0x00001f95e18a7589 */ /* 0x000f6200000e0000 */
[----:B------:R-:W-:Y:S01]  /*7720*/  FADD.FTZ R58, R58, -R139 ;  /* 0x8000008b3a3a7221 */ /* 0x000fe20000010000 */
[--C-:B------:R-:W-:Y:S01]  /*7730*/  FADD.FTZ R60, R60, -R141.reuse ;  /* 0x8000008d3c3c7221 */ /* 0x100fe20000010000 */
[----:B------:R-:W-:Y:S01]  /*7740*/  FADD.FTZ R62, R62, -R141 ;  /* 0x8000008d3e3e7221 */ /* 0x000fe20000010000 */
[----:B------:R-:W-:Y:S04]  /*7750*/  SHFL.IDX PT, R36, R225, R218, 0x1f ;  /* 0x00001fdae1247589 */ /* 0x000fe800000e0000 */
[----:B------:R-:W5:Y:S01]  /*7760*/  SHFL.IDX PT, R145, R226, R5, 0x1f ;  /* 0x00001f05e2917589 */ /* 0x000f6200000e0000 */
[--C-:B---3--:R-:W-:Y:S01]  /*7770*/  FADD.FTZ R53, R53, -R33.reuse ;  /* 0x8000002135357221 */ /* 0x108fe20000010000 */
[----:B------:R-:W-:Y:S01]  /*7780*/  FADD.FTZ R55, R55, -R33 ;  /* 0x8000002137377221 */ /* 0x000fe20000010000 */
[----:B------:R-:W-:Y:S01]  /*7790*/  FMUL.FTZ R25, R10, R25 ;  /* 0x000000190a197220 */ /* 0x000fe20000410000 */
[----:B------:R-:W-:Y:S01]  /*77a0*/  SHFL.IDX PT, R146, R224, R149, 0x1f ;  /* 0x00001f95e0927589 */ /* 0x000fe200000e0000 */
[----:B------:R-:W-:Y:S01]  /*77b0*/  FMUL.FTZ R37, R19, R37 ;  /* 0x0000002513257220 */ /* 0x000fe20000410000 */
[--C-:B----4-:R-:W-:Y:S01]  /*77c0*/  FADD.FTZ R61, R61, -R35.reuse ;  /* 0x800000233d3d7221 */ /* 0x110fe20000010000 */
[----:B------:R-:W-:Y:S01]  /*77d0*/  FADD.FTZ R63, R63, -R35 ;  /* 0x800000233f3f7221 */ /* 0x000fe20000010000 */
[----:B------:R-:W-:Y:S01]  /*77e0*/  SHFL.IDX PT, R129, R224, R5, 0x1f ;  /* 0x00001f05e0817589 */ /* 0x000fe200000e0000 */
[----:B------:R-:W-:Y:S01]  /*77f0*/  FMUL.FTZ R27, R12, R27 ;  /* 0x0000001b0c1b7220 */ /* 0x000fe20000410000 */
[----:B------:R-:W-:Y:S01]  /*7800*/  MUFU.EX2 R123, R123 ;  /* 0x0000007b007b7308 */ /* 0x000fe20000000800 */
[----:B------:R-:W-:Y:S01]  /*7810*/  FADD.FTZ R38, R38, -R147 ;  /* 0x8000009326267221 */ /* 0x000fe20000010000 */
[----:B------:R-:W-:Y:S01]  /*7820*/  SHFL.IDX PT, R139, R224, R217, 0x1f ;  /* 0x00001fd9e08b7589 */ /* 0x000fe200000e0000 */
[--C-:B-1----:R-:W-:Y:S01]  /*7830*/  FADD.FTZ R57, R57, -R34.reuse ;  /* 0x8000002239397221 */ /* 0x102fe20000010000 */
[----:B------:R-:W-:-:S04]  /*7840*/  FADD.FTZ R59, R59, -R34 ;  /* 0x800000223b3b7221 */ /* 0x000fc80000010000 */
[----:B------:R-:W-:Y:S01]  /*7850*/  MUFU.EX2 R122, R122 ;  /* 0x0000007a007a7308 */ /* 0x000fe20000000800 */
[----:B------:R-:W-:Y:S01]  /*7860*/  SHFL.IDX PT, R143, R224, R150, 0x1f ;  /* 0x00001f96e08f7589 */ /* 0x000fe200000e0000 */
[----:B------:R-:W-:Y:S01]  /*7870*/  FMUL.FTZ R26, R7, R26 ;  /* 0x0000001a071a7220 */ /* 0x000fe20000410000 */
[----:B------:R-:W-:-:S05]  /*7880*/  FMUL.FTZ R39, R20, R39 ;  /* 0x0000002714277220 */ /* 0x000fca0000410000 */
[----:B------:R-:W-:Y:S01]  /*7890*/  MUFU.EX2 R121, R121 ;  /* 0x0000007900797308 */ /* 0x000fe20000000800 */
[----:B------:R-:W-:Y:S01]  /*78a0*/  SHFL.IDX PT, R148, R224, R148, 0x1f ;  /* 0x00001f94e0947589 */ /* 0x000fe200000e0000 */
[----:B------:R-:W-:Y:S01]  /*78b0*/  FADD.FTZ R141, R80, -R142 ;  /* 0x8000008e508d7221 */ /* 0x000fe20000010000 */
[----:B-----5:R-:W-:-:S05]  /*78c0*/  FADD.FTZ R65, R65, -R138 ;  /* 0x8000008a41417221 */ /* 0x020fca0000010000 */
[----:B------:R-:W-:Y:S01]  /*78d0*/  MUFU.EX2 R120, R120 ;  /* 0x0000007800787308 */ /* 0x000fe20000000800 */
[----:B------:R-:W-:Y:S01]  /*78e0*/  SHFL.IDX PT, R149, R224, R218, 0x1f ;  /* 0x00001fdae0957589 */ /* 0x000fe200000e0000 */
[----:B------:R-:W-:Y:S01]  /*78f0*/  FMUL.FTZ R60, R105, R60 ;  /* 0x0000003c693c7220 */ /* 0x000fe20000410000 */
[----:B------:R-:W-:Y:S01]  /*7900*/  FMUL.FTZ R64, R109, R64 ;  /* 0x000000406d407220 */ /* 0x000fe20000410000 */
[--C-:B------:R-:W-:Y:S01]  /*7910*/  FADD.FTZ R41, R41, -R144.reuse ;  /* 0x8000009029297221 */ /* 0x100fe20000010000 */
[----:B------:R-:W1:Y:S01]  /*7920*/  SHFL.IDX PT, R224, R224, R227, 0x1f ;  /* 0x00001fe3e0e07589 */ /* 0x000e6200000e0000 */
[----:B------:R-:W-:-:S03]  /*7930*/  FADD.FTZ R43, R43, -R144 ;  /* 0x800000902b2b7221 */ /* 0x000fc60000010000 */
[----:B------:R-:W3:Y:S01]  /*7940*/  SHFL.IDX PT, R225, R225, R227, 0x1f ;  /* 0x00001fe3e1e17589 */ /* 0x000ee200000e0000 */
[----:B------:R-:W-:Y:S01]  /*7950*/  FADD.FTZ R142, R82, -R142 ;  /* 0x8000008e528e7221 */ /* 0x000fe20000010000 */
[----:B------:R-:W-:Y:S01]  /*7960*/  FMUL.FTZ R82, R17, R137 ;  /* 0x0000008911527220 */ /* 0x000fe20000410000 */
[----:B------:R4:W-:Y:S01]  /*7970*/  MUFU.EX2 R35, R125 ;  /* 0x0000007d00237308 */ /* 0x0009e20000000800 */
[--C-:B------:R-:W-:Y:S01]  /*7980*/  FADD.FTZ R40, R40, -R145.reuse ;  /* 0x8000009128287221 */ /* 0x100fe20000010000 */
[----:B------:R-:W-:Y:S02]  /*7990*/  FADD.FTZ R42, R42, -R145 ;  /* 0x800000912a2a7221 */ /* 0x000fe40000010000 */
[----:B------:R-:W-:-:S04]  /*79a0*/  F2FP.BF16.F32.PACK_AB R82, R37, R82 ;  /* 0x000000522552723e */ /* 0x000fc800000010ff */
[----:B------:R5:W3:Y:S01]  /*79b0*/  MUFU.EX2 R33, R127 ;  /* 0x0000007f00217308 */ /* 0x000ae20000000800 */
[----:B----4-:R-:W-:Y:S01]  /*79c0*/  FADD.FTZ R125, R67, -R138 ;  /* 0x8000008a437d7221 */ /* 0x010fe20000010000 */
[----:B------:R-:W-:-:S06]  /*79d0*/  FADD.FTZ R67, R70, -R36 ;  /* 0x8000002446437221 */ /* 0x000fcc0000010000 */
[----:B------:R4:W4:Y:S01]  /*79e0*/  MUFU.EX2 R34, R126 ;  /* 0x0000007e00227308 */ /* 0x0009220000000800 */
[----:B-----5:R-:W-:Y:S01]  /*79f0*/  FADD.FTZ R127, R68, -R36 ;  /* 0x80000024447f7221 */ /* 0x020fe20000010000 */
[--C-:B-1----:R-:W-:Y:S01]  /*7a00*/  FADD.FTZ R150, R85, -R224.reuse ;  /* 0x800000e055967221 */ /* 0x102fe20000010000 */
[----:B------:R-:W-:Y:S01]  /*7a10*/  FADD.FTZ R224, R87, -R224 ;  /* 0x800000e057e07221 */ /* 0x000fe20000010000 */
[----:B------:R-:W-:-:S04]  /*7a20*/  FMUL.FTZ R85, R8, R130 ;  /* 0x0000008208557220 */ /* 0x000fc80000410000 */
[----:B------:R1:W5:Y:S01]  /*7a30*/  MUFU.EX2 R36, R124 ;  /* 0x0000007c00247308 */ /* 0x0003620000000800 */
[----:B------:R-:W-:Y:S01]  /*7a40*/  F2FP.BF16.F32.PACK_AB R87, R27, R25 ;  /* 0x000000191b57723e */ /* 0x000fe200000010ff */
[----:B---3--:R-:W-:Y:S01]  /*7a50*/  FADD.FTZ R70, R69, -R225 ;  /* 0x800000e145467221 */ /* 0x008fe20000010000 */
[----:B------:R-:W-:-:S05]  /*7a60*/  FMUL.FTZ R38, R18, R38 ;  /* 0x0000002612267220 */ /* 0x000fca0000410000 */
[----:B------:R-:W3:Y:S01]  /*7a70*/  MUFU.EX2 R119, R119 ;  /* 0x0000007700777308 */ /* 0x000ee20000000800 */
[----:B------:R-:W-:Y:S01]  /*7a80*/  FMUL.FTZ R61, R107, R61 ;  /* 0x0000003d6b3d7220 */ /* 0x000fe20000410000 */
[----:B------:R-:W-:-:S06]  /*7a90*/  FMUL.FTZ R25, R111, R65 ;  /* 0x000000416f197220 */ /* 0x000fcc0000410000 */
[----:B------:R-:W3:Y:S01]  /*7aa0*/  MUFU.EX2 R118, R118 ;  /* 0x0000007600767308 */ /* 0x000ee20000000800 */
[----:B----4-:R-:W-:-:S07]  /*7ab0*/  FADD.FTZ R126, R72, -R129 ;  /* 0x80000081487e7221 */ /* 0x010fce0000010000 */
[----:B------:R-:W4:Y:S01]  /*7ac0*/  MUFU.EX2 R37, R117 ;  /* 0x0000007500257308 */ /* 0x000f220000000800 */
[----:B------:R-:W-:Y:S01]  /*7ad0*/  FADD.FTZ R138, R73, -R139 ;  /* 0x8000008b498a7221 */ /* 0x000fe20000010000 */
[--C-:B------:R-:W-:Y:S01]  /*7ae0*/  FADD.FTZ R144, R81, -R146.reuse ;  /* 0x8000009251907221 */ /* 0x100fe20000010000 */
[--C-:B------:R-:W-:Y:S01]  /*7af0*/  FADD.FTZ R147, R84, -R149.reuse ;  /* 0x8000009554937221 */ /* 0x100fe20000010000 */
[----:B------:R-:W-:Y:S01]  /*7b00*/  FADD.FTZ R146, R83, -R146 ;  /* 0x8000009253927221 */ /* 0x000fe20000010000 */
[----:B------:R-:W-:Y:S01]  /*7b10*/  FADD.FTZ R149, R86, -R149 ;  /* 0x8000009556957221 */ /* 0x000fe20000010000 */
[----:B------:R-:W-:Y:S01]  /*7b20*/  F2FP.BF16.F32.PACK_AB R85, R85, R26 ;  /* 0x0000001a5555723e */ /* 0x000fe200000010ff */
        /* <DEDUP_REMOVED lines=74> */
[----:B------:R-:W-:Y:S01]  /*7fd0*/  FMUL.FTZ R27, R118, R150 ;  /* 0x00000096761b7220 */ /* 0x000fe20000410000 */
[----:B----4-:R-:W-:Y:S01]  /*7fe0*/  FMUL.FTZ R224, R37, R224 ;  /* 0x000000e025e07220 */ /* 0x010fe20000410000 */
[----:B------:R-:W-:Y:S01]  /*7ff0*/  F2FP.BF16.F32.PACK_AB R72, R49, R48 ;  /* 0x000000303148723e */ /* 0x000fe200000010ff */
[----:B------:R-:W-:Y:S01]  /*8000*/  UMOV UR6, UR4 ;  /* 0x0000000400067c82 */ /* 0x000fe20008000000 */
[----:B------:R-:W-:Y:S01]  /*8010*/  F2FP.BF16.F32.PACK_AB R73, R51, R50 ;  /* 0x000000323349723e */ /* 0x000fe200000010ff */
[----:B------:R-:W-:Y:S01]  /*8020*/  UMOV UR7, 0x40000040 ;  /* 0x4000004000077882 */ /* 0x000fe20000000000 */
        /* <DEDUP_REMOVED lines=157> */
.L_x_1402:
        /* <DEDUP_REMOVED lines=70> */
.L_x_1403:
        /* <DEDUP_REMOVED lines=12> */
.L_x_1393:
        /* <DEDUP_REMOVED lines=121> */
.L_x_1416:
[----:B------:R-:W-:-:S05]  /*96b0*/  IMAD.U32 R7, RZ, RZ, UR36 ;  /* 0x00000024ff077e24 */ /* 0x000fca000f8e00ff */
[----:B------:R-:W-:-:S04]  /*96c0*/  LOP3.LUT R7, R7, 0x1, RZ, 0xfc, !PT ;  /* 0x0000000107077812 */ /* 0x000fc800078efcff */
[----:B------:R-:W-:-:S13]  /*96d0*/  ISETP.NE.AND P6, PT, R7, 0x3, PT ;  /* 0x000000030700780c */ /* 0x000fda0003fc5270 */
[----:B--2---:R-:W-:Y:S05]  /*96e0*/  @!P6 BRA `(.L_x_1406) ;  /* 0x000000000004e947 */ /* 0x004fea0003800000 */
[----:B------:R-:W-:Y:S01]  /*96f0*/  BPT.TRAP 0x1 ;  /* 0x000000040000795c */ /* 0x000fe20000300000 */
.L_x_1406:
[----:B------:R-:W-:Y:S01]  /*9700*/  IMAD R7, R0, 0x8, R222 ;  /* 0x0000000800077824 */ /* 0x000fe200078e02de */
[----:B------:R-:W-:-:S04]  /*9710*/  SHF.L.U32 R18, R4, 0x1f, RZ ;  /* 0x0000001f04127819 */ /* 0x000fc800000006ff */
[----:B------:R1:W2:Y:S01]  /*9720*/  SYNCS.PHASECHK.TRANS64.TRYWAIT P0, [R7+URZ+0x30c10], R18 ;  /* 0x030c1012070075a7 */ /* 0x0002a2000800017f */
[----:B------:R-:W-:Y:S05]  /*9730*/  @!P6 BRA `(.L_x_1407) ;  /* 0x000000000004e947 */ /* 0x000fea0003800000 */
[----:B------:R-:W-:Y:S01]  /*9740*/  BPT.TRAP 0x1 ;  /* 0x000000040000795c */ /* 0x000fe20000300000 */
.L_x_1407:
[----:B---3--:R-:W-:-:S05]  /*9750*/  VIADD R8, R222, 0x10000 ;  /* 0x00010000de087836 */ /* 0x008fca0000000000 */
[----:B------:R-:W-:-:S04]  /*9760*/  SHF.R.U32.HI R8, RZ, 0x4, R8 ;  /* 0x00000004ff087819 */ /* 0x000fc80000011608 */
[----:B------:R-:W-:-:S04]  /*9770*/  LOP3.LUT R8, R8, 0x3fff, RZ, 0xc0, !PT ;  /* 0x00003fff08087812 */ /* 0x000fc800078ec0ff */
[----:B------:R-:W-:Y:S01]  /*9780*/  LOP3.LUT R9, R8, 0x10000, RZ, 0xfc, !PT ;  /* 0x0001000008097812 */ /* 0x000fe200078efcff */
[----:B--2---:R-:W-:Y:S06]  /*9790*/  @P0 BRA `(.L_x_1408) ;  /* 0x0000000000080947 */ /* 0x004fec0003800000 */
[----:B------:R-:W2:Y:S02]  /*97a0*/  SYNCS.PHASECHK.TRANS64.TRYWAIT P0, [R7+URZ+0x30c10], R18 ;  /* 0x030c1012070075a7 */ /* 0x000ea4000800017f */
[----:B--2---:R-:W-:Y:S05]  /*97b0*/  @!P0 BRA `(.L_x_1409) ;  /* 0x00000070000c8947 */ /* 0x004fea0003800000 */
.L_x_1408:
        /* <DEDUP_REMOVED lines=27> */
[----:B------:R-:W-:Y:S02]  /*9970*/  IMAD R9, R3, 0x2, R10 ;  /* 0x0000000203097824 */ /* 0x000fe400078e020a */
[----:B------:R-:W-:-:S04]  /*9980*/  VIADD R10, R222, 0x20000 ;  /* 0x00020000de0a7836 */ /* 0x000fc80000000000 */
        /* <DEDUP_REMOVED lines=12> */
[C---:B------:R-:W-:Y:S02]  /*9a50*/  IMAD R13, R3.reuse, 0x2, R14 ;  /* 0x00000002030d7824 */ /* 0x040fe400078e020e */
[----:B------:R-:W-:Y:S02]  /*9a60*/  IMAD R219, R3, 0x2, R16 ;  /* 0x0000000203db7824 */ /* 0x000fe400078e0210 */
[--C-:B------:R-:W-:Y:S02]  /*9a70*/  IMAD R16, R9, 0x4, R222.reuse ;  /* 0x0000000409107824 */ /* 0x100fe400078e02de */
[--C-:B------:R-:W-:Y:S02]  /*9a80*/  IMAD R232, R11, 0x4, R222.reuse ;  /* 0x000000040be87824 */ /* 0x100fe400078e02de */
[--C-:B------:R-:W-:Y:S02]  /*9a90*/  IMAD R220, R13, 0x4, R222.reuse ;  /* 0x000000040ddc7824 */ /* 0x100fe400078e02de */
[----:B------:R-:W-:-:S02]  /*9aa0*/  IMAD R221, R219, 0x4, R222 ;  /* 0x00000004dbdd7824 */ /* 0x000fc400078e02de */
[--C-:B------:R-:W-:Y:S02]  /*9ab0*/  IMAD R216, R11, 0x4, R10.reuse ;  /* 0x000000040bd87824 */ /* 0x100fe400078e020a */
[--C-:B------:R-:W-:Y:S02]  /*9ac0*/  IMAD R218, R13, 0x4, R10.reuse ;  /* 0x000000040dda7824 */ /* 0x100fe400078e020a */
        /* <DEDUP_REMOVED lines=14> */
.L_x_1410:
[----:B------:R1:W1:Y:S01]  /*9bb0*/  SYNCS.PHASECHK.TRANS64.TRYWAIT P0, [R7+URZ+0x30c30], R18 ;  /* 0x030c3012070075a7 */ /* 0x000262000800017f */
[----:B------:R-:W-:Y:S05]  /*9bc0*/  @!P6 BRA `(.L_x_1411) ;  /* 0x000000000004e947 */ /* 0x000fea0003800000 */
[----:B------:R-:W-:Y:S01]  /*9bd0*/  BPT.TRAP 0x1 ;  /* 0x000000040000795c */ /* 0x000fe20000300000 */
.L_x_1411:
        /* <DEDUP_REMOVED lines=8> */
.L_x_1412:
        /* <DEDUP_REMOVED lines=41> */
[----:B------:R-:W-:Y:S01]  /*9ef0*/  ISETP.GE.AND P2, PT, R226, 0x1, PT ;  /* 0x00000001e200780c */ /* 0x000fe20003f46270 */
[----:B------:R-:W-:Y:S01]  /*9f00*/  VIADD R13, R5, 0x10 ;  /* 0x00000010050d7836 */ /* 0x000fe20000000000 */
[----:B------:R-:W-:Y:S02]  /*9f10*/  ISETP.GE.AND P0, PT, R217, 0x1, PT ;  /* 0x00000001d900780c */ /* 0x000fe40003f06270 */
[----:B------:R-:W-:-:S02]  /*9f20*/  SEL R223, R223, 0x80, P3 ;  /* 0x00000080dfdf7807 */ /* 0x000fc40001800000 */
[----:B------:R-:W-:Y:S01]  /*9f30*/  ISETP.GE.AND P1, PT, R226, RZ, PT ;  /* 0x000000ffe200720c */ /* 0x000fe20003f26270 */
[----:B------:R-:W-:Y:S01]  /*9f40*/  SHFL.IDX PT, R17, R16, R13, 0x1f ;  /* 0x00001f0d10117589 */ /* 0x000fe200000e0000 */
[----:B------:R-:W-:Y:S02]  /*9f50*/  ISETP.GT.OR P2, PT, R225, 0x1, !P2 ;  /* 0x00000001e100780c */ /* 0x000fe40005744670 */
[----:B------:R-:W-:Y:S02]  /*9f60*/  ISETP.GT.OR P0, PT, R223, 0x1, !P0 ;  /* 0x00000001df00780c */ /* 0x000fe40004704670 */
[----:B------:R-:W-:Y:S02]  /*9f70*/  ISETP.GT.OR P1, PT, R225, RZ, !P1 ;  /* 0x000000ffe100720c */ /* 0x000fe40004f24670 */
[----:B------:R-:W-:Y:S01]  /*9f80*/  FSEL R227, R89, -INF , !P2 ;  /* 0xff80000059e37808 */ /* 0x000fe20005000000 */
[----:B------:R-:W-:Y:S01]  /*9f90*/  VIADD R89, R5, 0x8 ;  /* 0x0000000805597836 */ /* 0x000fe20000000000 */
[----:B------:R-:W-:-:S02]  /*9fa0*/  FSEL R91, R91, -INF , !P0 ;  /* 0xff8000005b5b7808 */ /* 0x000fc40004000000 */
[----:B------:R-:W-:Y:S01]  /*9fb0*/  FSEL R88, R88, -INF , !P1 ;  /* 0xff80000058587808 */ /* 0x000fe20004800000 */
[--C-:B-1----:R-:W-:Y:S01]  /*9fc0*/  FFMA.FTZ R227, R227, UR5, -R11.reuse ;  /* 0x00000005e3e37c23 */ /* 0x102fe2000801080b */
[----:B------:R-:W-:Y:S01]  /*9fd0*/  ISETP.GE.AND P1, PT, R226, 0x8, PT ;  /* 0x00000008e200780c */ /* 0x000fe20003f26270 */
[----:B------:R-:W-:Y:S01]  /*9fe0*/  FFMA.FTZ R11, R91, UR5, -R11 ;  /* 0x000000055b0b7c23 */ /* 0x000fe2000801080b */
[----:B------:R-:W-:Y:S01]  /*9ff0*/  ISETP.GE.AND P0, PT, R217, 0x9, PT ;  /* 0x00000009d900780c */ /* 0x000fe20003f06270 */
[----:B------:R-:W-:Y:S01]  /*a000*/  VIADD R91, R5, 0xc ;  /* 0x0000000c055b7836 */ /* 0x000fe20000000000 */
[----:B------:R-:W-:Y:S01]  /*a010*/  ISETP.GT.OR P1, PT, R225, 0x8, !P1 ;  /* 0x00000008e100780c */ /* 0x000fe20004f24670 */
[----:B------:R-:W1:Y:S01]  /*a020*/  SHFL.IDX PT, R12, R16, R89, 0x1f ;  /* 0x00001f59100c7589 */ /* 0x000e6200000e0000 */
[----:B------:R-:W-:Y:S01]  /*a030*/  ISETP.GE.AND P3, PT, R217, RZ, PT ;  /* 0x000000ffd900720c */ /* 0x000fe20003f66270 */
[----:B------:R-:W-:Y:S01]  /*a040*/  FFMA.FTZ R88, R88, UR5, -R9 ;  /* 0x0000000558587c23 */ /* 0x000fe20008010809 */
[C---:B------:R-:W-:Y:S01]  /*a050*/  ISETP.GT.OR P0, PT, R223.reuse, 0x9, !P0 ;  /* 0x00000009df00780c */ /* 0x040fe20004704670 */
[----:B------:R-:W2:Y:S01]  /*a060*/  SHFL.IDX PT, R10, R16, R91, 0x1f ;  /* 0x00001f5b100a7589 */ /* 0x000ea200000e0000 */
[----:B------:R-:W-:Y:S01]  /*a070*/  FSEL R92, R92, -INF , !P1 ;  /* 0xff8000005c5c7808 */ /* 0x000fe20004800000 */
[----:B------:R3:W-:Y:S01]  /*a080*/  MUFU.EX2 R228, R88 ;  /* 0x0000005800e47308 */ /* 0x0007e20000000800 */
[----:B------:R-:W-:-:S02]  /*a090*/  ISETP.GT.OR P3, PT, R223, RZ, !P3 ;  /* 0x000000ffdf00720c */ /* 0x000fc40005f64670 */
[----:B------:R-:W-:Y:S02]  /*a0a0*/  ISETP.GE.AND P1, PT, R217, 0x10, PT ;  /* 0x00000010d900780c */ /* 0x000fe40003f26270 */
[----:B------:R-:W-:Y:S02]  /*a0b0*/  FSEL R95, R95, -INF , !P0 ;  /* 0xff8000005f5f7808 */ /* 0x000fe40004000000 */
[----:B------:R-:W-:Y:S01]  /*a0c0*/  ISETP.GE.AND P0, PT, R226, 0x10, PT ;  /* 0x00000010e200780c */ /* 0x000fe20003f06270 */
[----:B------:R-:W-:Y:S01]  /*a0d0*/  MUFU.EX2 R11, R11 ;  /* 0x0000000b000b7308 */ /* 0x000fe20000000800 */
[----:B------:R-:W-:Y:S01]  /*a0e0*/  FSEL R90, R90, -INF , !P3 ;  /* 0xff8000005a5a7808 */ /* 0x000fe20005800000 */
[----:B---3--:R-:W-:Y:S01]  /*a0f0*/  SHFL.IDX PT, R88, R232, R5, 0x1f ;  /* 0x00001f05e8587589 */ /* 0x008fe200000e0000 */
[----:B------:R-:W-:Y:S02]  /*a100*/  ISETP.GT.OR P1, PT, R223, 0x10, !P1 ;  /* 0x00000010df00780c */ /* 0x000fe40004f24670 */
[----:B------:R-:W-:Y:S01]  /*a110*/  ISETP.GE.AND P3, PT, R217, 0x8, PT ;  /* 0x00000008d900780c */ /* 0x000fe20003f66270 */
[----:B------:R-:W-:Y:S01]  /*a120*/  FFMA.FTZ R9, R90, UR5, -R9 ;  /* 0x000000055a097c23 */ /* 0x000fe20008010809 */
[----:B------:R-:W-:Y:S01]  /*a130*/  ISETP.GT.OR P0, PT, R225, 0x10, !P0 ;  /* 0x00000010e100780c */ /* 0x000fe20004704670 */
[----:B------:R-:W-:Y:S01]  /*a140*/  SHFL.IDX PT, R90, R232, R22, 0x1f ;  /* 0x00001f16e85a7589 */ /* 0x000fe200000e0000 */
[----:B------:R-:W-:Y:S01]  /*a150*/  ISETP.GE.AND P2, PT, R226, 0x9, PT ;  /* 0x00000009e200780c */ /* 0x000fe20003f46270 */
[----:B-1----:R-:W-:Y:S01]  /*a160*/  FFMA.FTZ R92, R92, UR5, -R12 ;  /* 0x000000055c5c7c23 */ /* 0x002fe2000801080c */
[----:B------:R-:W-:Y:S01]  /*a170*/  FSEL R98, R98, -INF , !P1 ;  /* 0xff80000062627808 */ /* 0x000fe20004800000 */
[----:B------:R-:W1:Y:S01]  /*a180*/  MUFU.EX2 R9, R9 ;  /* 0x0000000900097308 */ /* 0x000e620000000800 */
[----:B------:R-:W-:Y:S01]  /*a190*/  ISETP.GT.OR P3, PT, R223, 0x8, !P3 ;  /* 0x00000008df00780c */ /* 0x000fe20005f64670 */
[----:B--2---:R-:W-:Y:S01]  /*a1a0*/  FFMA.FTZ R14, R95, UR5, -R10 ;  /* 0x000000055f0e7c23 */ /* 0x004fe2000801080a */
[----:B------:R-:W-:Y:S01]  /*a1b0*/  ISETP.GE.AND P1, PT, R217, 0x11, PT ;  /* 0x00000011d900780c */ /* 0x000fe20003f26270 */
[----:B------:R-:W-:Y:S01]  /*a1c0*/  VIADD R95, R5, 0x14 ;  /* 0x00000014055f7836 */ /* 0x000fe20000000000 */
[----:B------:R-:W-:-:S02]  /*a1d0*/  FSEL R15, R96, -INF , !P0 ;  /* 0xff800000600f7808 */ /* 0x000fc40004000000 */
[----:B------:R-:W-:Y:S01]  /*a1e0*/  ISETP.GT.OR P2, PT, R225, 0x9, !P2 ;  /* 0x00000009e100780c */ /* 0x000fe20005744670 */
[----:B------:R-:W-:Y:S01]  /*a1f0*/  MUFU.EX2 R14, R14 ;  /* 0x0000000e000e7308 */ /* 0x000fe20000000800 */
[----:B------:R-:W-:Y:S01]  /*a200*/  ISETP.GE.AND P0, PT, R226, 0x11, PT ;  /* 0x00000011e200780c */ /* 0x000fe20003f06270 */
[----:B------:R-:W2:Y:S01]  /*a210*/  SHFL.IDX PT, R18, R16, R95, 0x1f ;  /* 0x00001f5f10127589 */ /* 0x000ea200000e0000 */
[----:B------:R-:W-:Y:S01]  /*a220*/  FSEL R94, R94, -INF , !P3 ;  /* 0xff8000005e5e7808 */ /* 0x000fe20005800000 */
[--C-:B------:R-:W-:Y:S01]  /*a230*/  FFMA.FTZ R15, R15, UR5, -R17.reuse ;  /* 0x000000050f0f7c23 */ /* 0x100fe20008010811 */
[----:B------:R-:W-:Y:S01]  /*a240*/  ISETP.GT.OR P1, PT, R223, 0x11, !P1 ;  /* 0x00000011df00780c */ /* 0x000fe20004f24670 */
[----:B------:R-:W-:Y:S01]  /*a250*/  FFMA.FTZ R17, R98, UR5, -R17 ;  /* 0x0000000562117c23 */ /* 0x000fe20008010811 */
[----:B------:R-:W-:Y:S01]  /*a260*/  ISETP.GE.AND P3, PT, R217, 0x18, PT ;  /* 0x00000018d900780c */ /* 0x000fe20003f66270 */
[----:B------:R-:W-:Y:S01]  /*a270*/  FFMA.FTZ R12, R94, UR5, -R12 ;  /* 0x000000055e0c7c23 */ /* 0x000fe2000801080c */
[----:B------:R-:W-:Y:S01]  /*a280*/  FSEL R93, R93, -INF , !P2 ;  /* 0xff8000005d5d7808 */ /* 0x000fe20005000000 */
[----:B------:R-:W-:Y:S01]  /*a290*/  SHFL.IDX PT, R94, R232, R91, 0x1f ;  /* 0x00001f5be85e7589 */ /* 0x000fe200000e0000 */
[----:B------:R-:W-:Y:S01]  /*a2a0*/  ISETP.GT.OR P0, PT, R225, 0x11, !P0 ;  /* 0x00000011e100780c */ /* 0x000fe20004704670 */
[----:B------:R-:W-:Y:S01]  /*a2b0*/  MUFU.EX2 R15, R15 ;  /* 0x0000000f000f7308 */ /* 0x000fe20000000800 */
[----:B------:R-:W-:Y:S01]  /*a2c0*/  ISETP.GE.AND P2, PT, R226, 0x18, PT ;  /* 0x00000018e200780c */ /* 0x000fe20003f46270 */
[----:B------:R-:W-:Y:S01]  /*a2d0*/  FFMA.FTZ R13, R93, UR5, -R10 ;  /* 0x000000055d0d7c23 */ /* 0x000fe2000801080a */
[----:B------:R-:W-:Y:S01]  /*a2e0*/  FSEL R99, R99, -INF , !P1 ;  /* 0xff80000063637808 */ /* 0x000fe20004800000 */
[----:B------:R-:W-:Y:S01]  /*a2f0*/  VIADD R93, R5, 0x10 ;  /* 0x00000010055d7836 */ /* 0x000fe20000000000 */
[----:B------:R-:W-:Y:S01]  /*a300*/  ISETP.GT.OR P1, PT, R223, 0x18, !P3 ;  /* 0x00000018df00780c */ /* 0x000fe20005f24670 */
[----:B------:R-:W-:Y:S01]  /*a310*/  SHFL.IDX PT, R98, R232, R95, 0x1f ;  /* 0x00001f5fe8627589 */ /* 0x000fe200000e0000 */
[----:B------:R-:W-:Y:S01]  /*a320*/  FSEL R97, R97, -INF , !P0 ;  /* 0xff80000061617808 */ /* 0x000fe20004000000 */
[----:B------:R3:W-:Y:S01]  /*a330*/  MUFU.EX2 R10, R92 ;  /* 0x0000005c000a7308 */ /* 0x0007e20000000800 */
[----:B------:R-:W-:Y:S01]  /*a340*/  ISETP.GT.OR P0, PT, R225, 0x18, !P2 ;  /* 0x00000018e100780c */ /* 0x000fe20005704670 */
[----:B------:R-:W-:Y:S01]  /*a350*/  SHFL.IDX PT, R96, R232, R93, 0x1f ;  /* 0x00001f5de8607589 */ /* 0x000fe200000e0000 */
[----:B------:R-:W-:-:S02]  /*a360*/  FSEL R102, R102, -INF , !P1 ;  /* 0xff80000066667808 */ /* 0x000fc40004800000 */
[----:B------:R-:W-:Y:S01]  /*a370*/  ISETP.GE.AND P1, PT, R226, 0x20, PT ;  /* 0x00000020e200780c */ /* 0x000fe20003f26270 */
[--C-:B--2---:R-:W-:Y:S01]  /*a380*/  FFMA.FTZ R16, R97, UR5, -R18.reuse ;  /* 0x0000000561107c23 */ /* 0x104fe20008010812 */
[----:B------:R-:W-:Y:S01]  /*a390*/  FSEL R20, R100, -INF , !P0 ;  /* 0xff80000064147808 */ /* 0x000fe20004000000 */
[----:B------:R-:W-:Y:S01]  /*a3a0*/  VIADD R97, R5, 0x18 ;  /* 0x0000001805617836 */ /* 0x000fe20000000000 */
[----:B------:R-:W-:Y:S01]  /*a3b0*/  ISETP.GE.AND P0, PT, R226, 0x19, PT ;  /* 0x00000019e200780c */ /* 0x000fe20003f06270 */
[----:B---3--:R2:W3:Y:S01]  /*a3c0*/  SHFL.IDX PT, R92, R232, R89, 0x1f ;  /* 0x00001f59e85c7589 */ /* 0x0084e200000e0000 */
[----:B------:R-:W-:Y:S01]  /*a3d0*/  ISETP.GT.OR P1, PT, R225, 0x20, !P1 ;  /* 0x00000020e100780c */ /* 0x000fe20004f24670 */
[----:B------:R-:W-:Y:S01]  /*a3e0*/  FFMA.FTZ R18, R99, UR5, -R18 ;  /* 0x0000000563127c23 */ /* 0x000fe20008010812 */
[----:B------:R-:W-:Y:S01]  /*a3f0*/  ISETP.GT.OR P0, PT, R225, 0x19, !P0 ;  /* 0x00000019e100780c */ /* 0x000fe20004704670 */
[----:B------:R-:W5:Y:S01]  /*a400*/  SHFL.IDX PT, R100, R232, R97, 0x1f ;  /* 0x00001f61e8647589 */ /* 0x000f6200000e0000 */
[C---:B------:R-:W-:Y:S01]  /*a410*/  ISETP.GE.AND P3, PT, R217.reuse, 0x20, PT ;  /* 0x00000020d900780c */ /* 0x040fe20003f66270 */
[--C-:B------:R-:W-:Y:S01]  /*a420*/  FFMA.FTZ R20, R20, UR5, -R19.reuse ;  /* 0x0000000514147c23 */ /* 0x100fe20008010813 */
[----:B------:R-:W-:Y:S01]  /*a430*/  FSEL R22, R104, -INF , !P1 ;  /* 0xff80000068167808 */ /* 0x000fe20004800000 */
[----:B------:R-:W-:Y:S01]  /*a440*/  FFMA.FTZ R19, R102, UR5, -R19 ;  /* 0x0000000566137c23 */ /* 0x000fe20008010813 */
[----:B------:R-:W-:Y:S01]  /*a450*/  ISETP.GE.AND P1, PT, R217, 0x21, PT ;  /* 0x00000021d900780c */ /* 0x000fe20003f26270 */
[----:B------:R-:W-:Y:S01]  /*a460*/  VIADD R102, R5, 0x1c ;  /* 0x0000001c05667836 */ /* 0x000fe20000000000 */
[----:B------:R-:W-:Y:S01]  /*a470*/  FSEL R21, R101, -INF , !P0 ;  /* 0xff80000065157808 */ /* 0x000fe20004000000 */
[----:B------:R-:W-:Y:S01]  /*a480*/  FFMA.FTZ R22, R22, UR5, -R88 ;  /* 0x0000000516167c23 */ /* 0x000fe20008010858 */
[----:B------:R-:W-:-:S02]  /*a490*/  WARPGROUP.DEPBAR.LE gsb0, 0x0 ;  /* 0x00008000000079c5 */ /* 0x000fc40000010000 */
[----:B------:R-:W-:Y:S01]  /*a4a0*/  WARPGROUP.ARRIVE ;  /* 0x00000000000079c5 */ /* 0x000fe20000000000 */
[----:B------:R-:W-:Y:S01]  /*a4b0*/  ISETP.GT.OR P0, PT, R223, 0x20, !P3 ;  /* 0x00000020df00780c */ /* 0x000fe20005f04670 */
[----:B------:R-:W-:Y:S01]  /*a4c0*/  SHFL.IDX PT, R232, R232, R102, 0x1f ;  /* 0x00001f66e8e87589 */ /* 0x000fe200000e0000 */
[----:B------:R-:W-:Y:S01]  /*a4d0*/  ISETP.GE.AND P2, PT, R217, 0x19, PT ;  /* 0x00000019d900780c */ /* 0x000fe20003f46270 */
[----:B------:R-:W-:Y:S01]  /*a4e0*/  FFMA.FTZ R21, R21, UR5, -R23 ;  /* 0x0000000515157c23 */ /* 0x000fe20008010817 */
[----:B------:R-:W-:Y:S01]  /*a4f0*/  ISETP.GT.OR P1, PT, R223, 0x21, !P1 ;  /* 0x00000021df00780c */ /* 0x000fe20004f24670 */
[----:B------:R-:W-:Y:S01]  /*a500*/  HGMMA.64x128x16.F32.BF16 R24, gdesc[UR12], R24, gsb0 ;  /* 0x01e000000c1879f0 */ /* 0x000fe20008001818 */
[----:B------:R-:W-:Y:S01]  /*a510*/  R2UR UR12, R234 ;  /* 0x00000000ea0c72ca */ /* 0x000fe200000e0000 */
[----:B------:R-:W-:Y:S01]  /*a520*/  UMOV UR14, UR4 ;  /* 0x00000004000e7c82 */ /* 0x000fe20008000000 */
[----:B------:R-:W-:Y:S01]  /*a530*/  R2UR UR13, R235 ;  /* 0x00000000eb0d72ca */ /* 0x000fe200000e0000 */
[----:B------:R-:W-:Y:S01]  /*a540*/  UMOV UR15, 0x40000040 ;  /* 0x40000040000f7882 */ /* 0x000fe20000000000 */
[----:B------:R-:W-:Y:S01]  /*a550*/  ISETP.GE.AND P3, PT, R217, 0x28, PT ;  /* 0x00000028d900780c */ /* 0x000fe20003f66270 */
[----:B------:R-:W1:Y:S01]  /*a560*/  MUFU.EX2 R12, R12 ;  /* 0x0000000c000c7308 */ /* 0x000e620000000800 */
[----:B------:R-:W-:-:S02]  /*a570*/  FSEL R106, R106, -INF , !P0 ;  /* 0xff8000006a6a7808 */ /* 0x000fc40004000000 */
[----:B------:R-:W-:Y:S02]  /*a580*/  ISETP.GT.OR P2, PT, R223, 0x19, !P2 ;  /* 0x00000019df00780c */ /* 0x000fe40005744670 */
[----:B------:R-:W-:Y:S01]  /*a590*/  ISETP.GE.AND P0, PT, R226, 0x21, PT ;  /* 0x00000021e200780c */ /* 0x000fe20003f06270 */
[----:B------:R-:W-:Y:S01]  /*a5a0*/  FFMA.FTZ R88, R106, UR5, -R88 ;  /* 0x000000056a587c23 */ /* 0x000fe20008010858 */
[----:B------:R-:W-:Y:S01]  /*a5b0*/  FSEL R107, R107, -INF , !P1 ;  /* 0xff8000006b6b7808 */ /* 0x000fe20004800000 */
[----:B------:R-:W-:Y:S01]  /*a5c0*/  MUFU.EX2 R16, R16 ;  /* 0x0000001000107308 */ /* 0x000fe20000000800 */
[----:B------:R-:W-:Y:S02]  /*a5d0*/  ISETP.GT.OR P1, PT, R223, 0x28, !P3 ;  /* 0x00000028df00780c */ /* 0x000fe40005f24670 */
[----:B------:R-:W-:Y:S02]  /*a5e0*/  FSEL R103, R103, -INF , !P2 ;  /* 0xff80000067677808 */ /* 0x000fe40005000000 */
[----:B------:R-:W-:-:S02]  /*a5f0*/  ISETP.GT.OR P0, PT, R225, 0x21, !P0 ;  /* 0x00000021e100780c */ /* 0x000fc40004704670 */
[----:B------:R-:W-:Y:S01]  /*a600*/  ISETP.GE.AND P2, PT, R226, 0x28, PT ;  /* 0x00000028e200780c */ /* 0x000fe20003f46270 */
[----:B------:R-:W-:Y:S01]  /*a610*/  FFMA.FTZ R23, R103, UR5, -R23 ;  /* 0x0000000567177c23 */ /* 0x000fe20008010817 */
[----:B------:R-:W-:Y:S01]  /*a620*/  FSEL R110, R110, -INF , !P1 ;  /* 0xff8000006e6e7808 */ /* 0x000fe20004800000 */
[----:B----4-:R-:W-:Y:S01]  /*a630*/  SHFL.IDX PT, R103, R220, R5, 0x1f ;  /* 0x00001f05dc677589 */ /* 0x010fe200000e0000 */
[----:B------:R-:W-:Y:S01]  /*a640*/  ISETP.GE.AND P1, PT, R217, 0x29, PT ;  /* 0x00000029d900780c */ /* 0x000fe20003f26270 */
[----:B------:R-:W4:Y:S01]  /*a650*/  MUFU.EX2 R19, R19 ;  /* 0x0000001300137308 */ /* 0x000f220000000800 */
[----:B--2---:R-:W-:Y:S02]  /*a660*/  FSEL R89, R105, -INF , !P0 ;  /* 0xff80000069597808 */ /* 0x004fe40004000000 */
[----:B------:R-:W-:Y:S02]  /*a670*/  ISETP.GT.OR P0, PT, R225, 0x28, !P2 ;  /* 0x00000028e100780c */ /* 0x000fe40005704670 */
[----:B------:R-:W-:Y:S01]  /*a680*/  ISETP.GT.OR P1, PT, R223, 0x29, !P1 ;  /* 0x00000029df00780c */ /* 0x000fe20004f24670 */
[--C-:B------:R-:W-:Y:S01]  /*a690*/  FFMA.FTZ R89, R89, UR5, -R90.reuse ;  /* 0x0000000559597c23 */ /* 0x100fe2000801085a */
[----:B------:R-:W-:Y:S01]  /*a6a0*/  FSEL R91, R108, -INF , !P0 ;  /* 0xff8000006c5b7808 */ /* 0x000fe20004000000 */
[----:B------:R-:W-:Y:S01]  /*a6b0*/  FFMA.FTZ R90, R107, UR5, -R90 ;  /* 0x000000056b5a7c23 */ /* 0x000fe2000801085a */
[----:B------:R-:W-:Y:S01]  /*a6c0*/  ISETP.GE.AND P0, PT, R226, 0x29, PT ;  /* 0x00000029e200780c */ /* 0x000fe20003f06270 */
[----:B------:R-:W2:Y:S01]  /*a6d0*/  MUFU.EX2 R23, R23 ;  /* 0x0000001700177308 */ /* 0x000ea20000000800 */
[----:B------:R-:W-:Y:S01]  /*a6e0*/  FSEL R111, R111, -INF , !P1 ;  /* 0xff8000006f6f7808 */ /* 0x000fe20004800000 */
[--C-:B---3--:R-:W-:Y:S01]  /*a6f0*/  FFMA.FTZ R91, R91, UR5, -R92.reuse ;  /* 0x000000055b5b7c23 */ /* 0x108fe2000801085c */
[----:B------:R-:W-:Y:S01]  /*a700*/  ISETP.GE.AND P1, PT, R217, 0x30, PT ;  /* 0x00000030d900780c */ /* 0x000fe20003f26270 */
[----:B------:R-:W-:Y:S01]  /*a710*/  FFMA.FTZ R92, R110, UR5, -R92 ;  /* 0x000000056e5c7c23 */ /* 0x000fe2000801085c */
[----:B------:R-:W-:Y:S01]  /*a720*/  ISETP.GE.AND P2, PT, R226, 0x38, PT ;  /* 0x00000038e200780c */ /* 0x000fe20003f46270 */
[----:B------:R-:W-:Y:S01]  /*a730*/  VIADD R110, R5, 0xc ;  /* 0x0000000c056e7836 */ /* 0x000fe20000000000 */
[----:B------:R-:W-:Y:S01]  /*a740*/  ISETP.GT.OR P0, PT, R225, 0x29, !P0 ;  /* 0x00000029e100780c */ /* 0x000fe20004704670 */
[----:B------:R-:W-:Y:S01]  /*a750*/  MUFU.EX2 R227, R227 ;  /* 0x000000e300e37308 */ /* 0x000fe20000000800 */
[----:B------:R-:W-:-:S02]  /*a760*/  ISETP.GT.OR P1, PT, R223, 0x30, !P1 ;  /* 0x00000030df00780c */ /* 0x000fc40004f24670 */
[----:B------:R-:W-:Y:S01]  /*a770*/  ISETP.GT.OR P2, PT, R225, 0x38, !P2 ;  /* 0x00000038e100780c */ /* 0x000fe20005744670 */
[----:B------:R-:W-:Y:S01]  /*a780*/  SHFL.IDX PT, R110, R220, R110, 0x1f ;  /* 0x00001f6edc6e7589 */ /* 0x000fe200000e0000 */
[----:B------:R-:W-:Y:S02]  /*a790*/  FSEL R93, R109, -INF , !P0 ;  /* 0xff8000006d5d7808 */ /* 0x000fe40004000000 */
[----:B------:R-:W-:Y:S01]  /*a7a0*/  ISETP.GE.AND P0, PT, R226, 0x30, PT ;  /* 0x00000030e200780c */ /* 0x000fe20003f06270 */
[----:B------:R-:W-:Y:S01]  /*a7b0*/  MUFU.EX2 R13, R13 ;  /* 0x0000000d000d7308 */ /* 0x000fe20000000800 */
[----:B------:R-:W-:Y:S01]  /*a7c0*/  FSEL R114, R114, -INF , !P1 ;  /* 0xff80000072727808 */ /* 0x000fe20004800000 */
[--C-:B------:R-:W-:Y:S01]  /*a7d0*/  FFMA.FTZ R93, R93, UR5, -R94.reuse ;  /* 0x000000055d5d7c23 */ /* 0x100fe2000801085e */
[----:B------:R-:W-:Y:S01]  /*a7e0*/  ISETP.GE.AND P1, PT, R226, 0x31, PT ;  /* 0x00000031e200780c */ /* 0x000fe20003f26270 */
[----:B------:R-:W-:Y:S01]  /*a7f0*/  FFMA.FTZ R94, R111, UR5, -R94 ;  /* 0x000000056f5e7c23 */ /* 0x000fe2000801085e */
[----:B------:R-:W-:Y:S01]  /*a800*/  ISETP.GE.AND P3, PT, R217, 0x31, PT ;  /* 0x00000031d900780c */ /* 0x000fe20003f66270 */
[----:B------:R-:W-:Y:S01]  /*a810*/  VIADD R111, R5, 0x8 ;  /* 0x00000008056f7836 */ /* 0x000fe20000000000 */
[----:B------:R-:W-:Y:S01]  /*a820*/  FSEL R99, R116, -INF , !P2 ;  /* 0xff80000074637808 */ /* 0x000fe20005000000 */
[----:B------:R-:W-:Y:S01]  /*a830*/  MUFU.EX2 R17, R17 ;  /* 0x0000001100117308 */ /* 0x000fe20000000800 */
[----:B------:R-:W-:-:S02]  /*a840*/  ISETP.GE.AND P2, PT, R226, 0x48, PT ;  /* 0x00000048e200780c */ /* 0x000fc40003f46270 */
[----:B------:R-:W-:Y:S01]  /*a850*/  ISETP.GT.OR P0, PT, R225, 0x30, !P0 ;  /* 0x00000030e100780c */ /* 0x000fe20004704670 */
[----:B-----5:R-:W-:Y:S01]  /*a860*/  FFMA.FTZ R99, R99, UR5, -R100 ;  /* 0x0000000563637c23 */ /* 0x020fe20008010864 */
[----:B------:R-:W-:Y:S01]  /*a870*/  ISETP.GT.OR P1, PT, R225, 0x31, !P1 ;  /* 0x00000031e100780c */ /* 0x000fe20004f24670 */
[----:B------:R-:W3:Y:S01]  /*a880*/  SHFL.IDX PT, R109, R220, R111, 0x1f ;  /* 0x00001f6fdc6d7589 */ /* 0x000ee200000e0000 */
[----:B------:R-:W-:Y:S01]  /*a890*/  ISETP.GT.OR P3, PT, R223, 0x31, !P3 ;  /* 0x00000031df00780c */ /* 0x000fe20005f64670 */
[----:B------:R-:W-:Y:S01]  /*a8a0*/  MUFU.EX2 R18, R18 ;  /* 0x0000001200127308 */ /* 0x000fe20000000800 */
[----:B------:R-:W-:Y:S02]  /*a8b0*/  ISETP.GT.OR P2, PT, R225, 0x48, !P2 ;  /* 0x00000048e100780c */ /* 0x000fe40005744670 */
[----:B------:R-:W-:Y:S01]  /*a8c0*/  FSEL R95, R112, -INF , !P0 ;  /* 0xff800000705f7808 */ /* 0x000fe20004000000 */
[----:B------:R-:W-:Y:S01]  /*a8d0*/  VIADD R112, R5, 0x10 ;  /* 0x0000001005707836 */ /* 0x000fe20000000000 */
[----:B------:R-:W-:-:S02]  /*a8e0*/  ISETP.GE.AND P0, PT, R217, 0x38, PT ;  /* 0x00000038d900780c */ /* 0x000fc40003f06270 */
[----:B------:R-:W-:Y:S01]  /*a8f0*/  FSEL R97, R113, -INF , !P1 ;  /* 0xff80000071617808 */ /* 0x000fe20004800000 */
[----:B------:R-:W-:Y:S01]  /*a900*/  FFMA.FTZ R95, R95, UR5, -R96 ;  /* 0x000000055f5f7c23 */ /* 0x000fe20008010860 */
[----:B------:R-:W-:Y:S01]  /*a910*/  FSEL R115, R115, -INF , !P3 ;  /* 0xff80000073737808 */ /* 0x000fe20005800000 */
[----:B------:R-:W-:Y:S01]  /*a920*/  SHFL.IDX PT, R112, R220, R112, 0x1f ;  /* 0x00001f70dc707589 */ /* 0x000fe200000e0000 */
[C---:B------:R-:W-:Y:S01]  /*a930*/  ISETP.GE.AND P1, PT, R226.reuse, 0x41, PT ;  /* 0x00000041e200780c */ /* 0x040fe20003f26270 */
[--C-:B------:R-:W-:Y:S01]  /*a940*/  FFMA.FTZ R97, R97, UR5, -R98.reuse ;  /* 0x0000000561617c23 */ /* 0x100fe20008010862 */
[----:B------:R-:W-:Y:S01]  /*a950*/  ISETP.GE.AND P3, PT, R226, 0x49, PT ;  /* 0x00000049e200780c */ /* 0x000fe20003f66270 */
[----:B------:R-:W-:Y:S01]  /*a960*/  FFMA.FTZ R98, R115, UR5, -R98 ;  /* 0x0000000573627c23 */ /* 0x000fe20008010862 */
[----:B------:R-:W-:Y:S01]  /*a970*/  FSEL R124, R124, -INF , !P2 ;  /* 0xff8000007c7c7808 */ /* 0x000fe20005000000 */
[----:B------:R-:W-:Y:S01]  /*a980*/  FFMA.FTZ R96, R114, UR5, -R96 ;  /* 0x0000000572607c23 */ /* 0x000fe20008010860 */
[----:B------:R-:W-:Y:S01]  /*a990*/  ISETP.GE.AND P2, PT, R226, 0x60, PT ;  /* 0x00000060e200780c */ /* 0x000fe20003f46270 */
[----:B------:R-:W-:Y:S01]  /*a9a0*/  MUFU.EX2 R20, R20 ;  /* 0x0000001400147308 */ /* 0x000fe20000000800 */
[----:B------:R-:W-:-:S02]  /*a9b0*/  ISETP.GT.OR P0, PT, R223, 0x38, !P0 ;  /* 0x00000038df00780c */ /* 0x000fc40004704670 */
[C---:B------:R-:W-:Y:S01]  /*a9c0*/  ISETP.GT.OR P1, PT, R225.reuse, 0x41, !P1 ;  /* 0x00000041e100780c */ /* 0x040fe20004f24670 */
[----:B---3--:R-:W-:Y:S01]  /*a9d0*/  FFMA.FTZ R107, R124, UR5, -R109 ;  /* 0x000000057c6b7c23 */ /* 0x008fe2000801086d */
[C---:B------:R-:W-:Y:S02]  /*a9e0*/  ISETP.GT.OR P3, PT, R225.reuse, 0x49, !P3 ;  /* 0x00000049e100780c */ /* 0x040fe40005f64670 */
[----:B------:R-:W-:Y:S01]  /*a9f0*/  ISETP.GT.OR P2, PT, R225, 0x60, !P2 ;  /* 0x00000060e100780c */ /* 0x000fe20005744670 */
[----:B------:R-:W-:Y:S01]  /*aa00*/  MUFU.EX2 R21, R21 ;  /* 0x0000001500157308 */ /* 0x000fe20000000800 */
[----:B------:R-:W-:Y:S02]  /*aa10*/  FSEL R118, R118, -INF , !P0 ;  /* 0xff80000076767808 */ /* 0x000fe40004000000 */
[----:B------:R-:W-:Y:S02]  /*aa20*/  FSEL R121, R121, -INF , !P1 ;  /* 0xff80000079797808 */ /* 0x000fe40004800000 */
[----:B------:R-:W-:Y:S01]  /*aa30*/  FSEL R108, R125, -INF , !P3 ;  /* 0xff8000007d6c7808 */ /* 0x000fe20005800000 */
[----:B------:R-:W-:Y:S01]  /*aa40*/  FFMA.FTZ R100, R118, UR5, -R100 ;  /* 0x0000000576647c23 */ /* 0x000fe20008010864 */
[C---:B------:R-:W-:Y:S01]  /*aa50*/  ISETP.GE.AND P1, PT, R226.reuse, 0x59, PT ;  /* 0x00000059e200780c */ /* 0x040fe20003f26270 */
[----:B------:R-:W-:Y:S01]  /*aa60*/  VIADD R118, R5, 0x4 ;  /* 0x0000000405767836 */ /* 0x000fe20000000000 */
[----:B------:R-:W-:Y:S01]  /*aa70*/  ISETP.GE.AND P3, PT, R226, 0x61, PT ;  /* 0x00000061e200780c */ /* 0x000fe20003f66270 */
[----:B------:R-:W-:Y:S01]  /*aa80*/  FFMA.FTZ R108, R108, UR5, -R110 ;  /* 0x000000056c6c7c23 */ /* 0x000fe2000801086e */
[----:B------:R-:W-:Y:S01]  /*aa90*/  FSEL R136, R136, -INF , !P2 ;  /* 0xff80000088887808 */ /* 0x000fe20005000000 */
[----:B------:R-:W-:Y:S01]  /*aaa0*/  MUFU.EX2 R107, R107 ;  /* 0x0000006b006b7308 */ /* 0x000fe20000000800 */
[----:B------:R-:W-:Y:S01]  /*aab0*/  ISETP.GE.AND P2, PT, R217, 0x40, PT ;  /* 0x00000040d900780c */ /* 0x000fe20003f46270 */
[----:B------:R-:W3:Y:S01]  /*aac0*/  SHFL.IDX PT, R102, R220, R118, 0x1f ;  /* 0x00001f76dc667589 */ /* 0x000ee200000e0000 */
[----:B------:R-:W-:-:S02]  /*aad0*/  ISETP.GT.OR P1, PT, R225, 0x59, !P1 ;  /* 0x00000059e100780c */ /* 0x000fc40004f24670 */
[----:B------:R-:W-:Y:S02]  /*aae0*/  ISETP.GT.OR P3, PT, R225, 0x61, !P3 ;  /* 0x00000061e100780c */ /* 0x000fe40005f64670 */
[----:B------:R-:W-:Y:S01]  /*aaf0*/  ISETP.GT.OR P2, PT, R223, 0x40, !P2 ;  /* 0x00000040df00780c */ /* 0x000fe20005744670 */
[----:B------:R-:W-:Y:S01]  /*ab00*/  MUFU.EX2 R108, R108 ;  /* 0x0000006c006c7308 */ /* 0x000fe20000000800 */
[----:B------:R-:W-:Y:S02]  /*ab10*/  FSEL R133, R133, -INF , !P1 ;  /* 0xff80000085857808 */ /* 0x000fe40004800000 */
[----:B------:R-:W-:Y:S02]  /*ab20*/  FSEL R137, R137, -INF , !P3 ;  /* 0xff80000089897808 */ /* 0x000fe40005800000 */
[----:B------:R-:W-:Y:S02]  /*ab30*/  ISETP.GE.AND P5, PT, R226, 0x39, PT ;  /* 0x00000039e200780c */ /* 0x000fe40003fa6270 */
[C---:B------:R-:W-:Y:S01]  /*ab40*/  ISETP.GE.AND P1, PT, R217.reuse, 0x39, PT ;  /* 0x00000039d900780c */ /* 0x040fe20003f26270 */
[----:B------:R-:W-:Y:S01]  /*ab50*/  MUFU.EX2 R22, R22 ;  /* 0x0000001600167308 */ /* 0x000fe20000000800 */
[----:B------:R-:W-:-:S02]  /*ab60*/  ISETP.GE.AND P3, PT, R217, 0x41, PT ;  /* 0x00000041d900780c */ /* 0x000fc40003f66270 */
[----:B------:R-:W-:Y:S02]  /*ab70*/  FSEL R104, R122, -INF , !P2 ;  /* 0xff8000007a687808 */ /* 0x000fe40005000000 */
[C---:B------:R-:W-:Y:S02]  /*ab80*/  ISETP.GE.AND P2, PT, R226.reuse, 0x71, PT ;  /* 0x00000071e200780c */ /* 0x040fe40003f46270 */
[----:B------:R-:W-:Y:S01]  /*ab90*/  ISETP.GE.AND P4, PT, R226, 0x40, PT ;  /* 0x00000040e200780c */ /* 0x000fe20003f86270 */
[----:B------:R-:W-:Y:S01]  /*aba0*/  FFMA.FTZ R104, R104, UR5, -R103 ;  /* 0x0000000568687c23 */ /* 0x000fe20008010867 */
[----:B------:R-:W-:Y:S01]  /*abb0*/  ISETP.GT.OR P5, PT, R225, 0x39, !P5 ;  /* 0x00000039e100780c */ /* 0x000fe20006fa4670 */
[----:B---3--:R-:W-:Y:S01]  /*abc0*/  FFMA.FTZ R105, R121, UR5, -R102 ;  /* 0x0000000579697c23 */ /* 0x008fe20008010866 */
[C---:B------:R-:W-:Y:S01]  /*abd0*/  ISETP.GT.OR P1, PT, R223.reuse, 0x39, !P1 ;  /* 0x00000039df00780c */ /* 0x040fe20004f24670 */
[----:B------:R-:W-:Y:S02]  /*abe0*/  WARPGROUP.DEPBAR.LE gsb0, 0x0 ;  /* 0x00008000000079c5 */ /* 0x000fe40000010000 */
[----:B------:R-:W-:Y:S01]  /*abf0*/  WARPGROUP.ARRIVE ;  /* 0x00000000000079c5 */ /* 0x000fe20000000000 */
[----:B------:R-:W-:Y:S01]  /*ac00*/  ISETP.GT.OR P3, PT, R223, 0x41, !P3 ;  /* 0x00000041df00780c */ /* 0x000fe20005f64670 */
[----:B------:R-:W-:Y:S01]  /*ac10*/  MUFU.EX2 R104, R104 ;  /* 0x0000006800687308 */ /* 0x000fe20000000800 */
[----:B------:R-:W-:-:S02]  /*ac20*/  ISETP.GT.OR P2, PT, R225, 0x71, !P2 ;  /* 0x00000071e100780c */ /* 0x000fc40005744670 */
[----:B------:R-:W-:Y:S01]  /*ac30*/  ISETP.GT.OR P4, PT, R225, 0x40, !P4 ;  /* 0x00000040e100780c */ /* 0x000fe20006784670 */
[----:B------:R-:W-:Y:S01]  /*ac40*/  HGMMA.64x128x16.F32.BF16 R24, gdesc[UR12], R24, gsb0 ;  /* 0x01e000000c1879f0 */ /* 0x000fe20008001818 */
[----:B------:R-:W-:Y:S01]  /*ac50*/  R2UR UR12, R230 ;  /* 0x00000000e60c72ca */ /* 0x000fe200000e0000 */
[----:B------:R-:W-:Y:S01]  /*ac60*/  UMOV UR14, UR6 ;  /* 0x00000006000e7c82 */ /* 0x000fe20008000000 */
[----:B------:R-:W-:Y:S01]  /*ac70*/  R2UR UR13, R231 ;  /* 0x00000000e70d72ca */ /* 0x000fe200000e0000 */
[----:B------:R-:W-:Y:S01]  /*ac80*/  UMOV UR15, 0x40000040 ;  /* 0x40000040000f7882 */ /* 0x000fe20000000000 */
[----:B------:R-:W-:Y:S01]  /*ac90*/  ISETP.GE.AND P0, PT, R226, 0x50, PT ;  /* 0x00000050e200780c */ /* 0x000fe20003f06270 */
[----:B------:R-:W-:Y:S01]  /*aca0*/  MUFU.EX2 R105, R105 ;  /* 0x0000006900697308 */ /* 0x000fe20000000800 */
[----:B------:R-:W-:Y:S02]  /*acb0*/  FSEL R117, R117, -INF , !P5 ;  /* 0xff80000075757808 */ /* 0x000fe40006800000 */
[----:B------:R-:W-:-:S02]  /*acc0*/  FSEL R119, R119, -INF , !P1 ;  /* 0xff80000077777808 */ /* 0x000fc40004800000 */
[----:B------:R-:W-:Y:S01]  /*acd0*/  FSEL R106, R123, -INF , !P3 ;  /* 0xff8000007b6a7808 */ /* 0x000fe20005800000 */
[--C-:B------:R-:W-:Y:S01]  /*ace0*/  FFMA.FTZ R101, R117, UR5, -R232.reuse ;  /* 0x0000000575657c23 */ /* 0x100fe200080108e8 */
[----:B------:R-:W-:Y:S01]  /*acf0*/  FSEL R123, R145, -INF , !P2 ;  /* 0xff800000917b7808 */ /* 0x000fe20005000000 */
[----:B------:R-:W-:Y:S01]  /*ad00*/  FFMA.FTZ R119, R119, UR5, -R232 ;  /* 0x0000000577777c23 */ /* 0x000fe200080108e8 */
[----:B------:R-:W-:Y:S01]  /*ad10*/  ISETP.GE.AND P2, PT, R217, 0x58, PT ;  /* 0x00000058d900780c */ /* 0x000fe20003f46270 */
[----:B------:R-:W-:Y:S01]  /*ad20*/  VIADD R232, R5, 0x14 ;  /* 0x0000001405e87836 */ /* 0x000fe20000000000 */
[----:B------:R-:W-:Y:S01]  /*ad30*/  ISETP.GE.AND P5, PT, R226, 0x51, PT ;  /* 0x00000051e200780c */ /* 0x000fe20003fa6270 */
[----:B------:R-:W-:Y:S01]  /*ad40*/  FFMA.FTZ R106, R106, UR5, -R102 ;  /* 0x000000056a6a7c23 */ /* 0x000fe20008010866 */
[----:B------:R-:W-:Y:S01]  /*ad50*/  FSEL R120, R120, -INF , !P4 ;  /* 0xff80000078787808 */ /* 0x000fe20006000000 */
[----:B------:R-:W-:Y:S01]  /*ad60*/  MUFU.EX2 R88, R88 ;  /* 0x0000005800587308 */ /* 0x000fe20000000800 */
[----:B------:R-:W-:-:S02]  /*ad70*/  ISETP.GE.AND P4, PT, R226, 0x58, PT ;  /* 0x00000058e200780c */ /* 0x000fc40003f86270 */
[----:B------:R-:W-:Y:S01]  /*ad80*/  ISETP.GT.OR P0, PT, R225, 0x50, !P0 ;  /* 0x00000050e100780c */ /* 0x000fe20004704670 */
[----:B------:R-:W-:Y:S01]  /*ad90*/  FFMA.FTZ R120, R120, UR5, -R103 ;  /* 0x0000000578787c23 */ /* 0x000fe20008010867 */
[----:B------:R-:W-:Y:S02]  /*ada0*/  ISETP.GE.AND P1, PT, R217, 0x48, PT ;  /* 0x00000048d900780c */ /* 0x000fe40003f26270 */
[----:B------:R-:W-:Y:S01]  /*adb0*/  ISETP.GT.OR P2, PT, R223, 0x58, !P2 ;  /* 0x00000058df00780c */ /* 0x000fe20005744670 */
[----:B------:R3:W-:Y:S01]  /*adc0*/  MUFU.EX2 R103, R119 ;  /* 0x0000007700677308 */ /* 0x0007e20000000800 */
[C---:B------:R-:W-:Y:S02]  /*add0*/  ISETP.GT.OR P5, PT, R225.reuse, 0x51, !P5 ;  /* 0x00000051e100780c */ /* 0x040fe40006fa4670 */
[----:B------:R-:W-:Y:S02]  /*ade0*/  FSEL R128, R128, -INF , !P0 ;  /* 0xff80000080807808 */ /* 0x000fe40004000000 */
[----:B------:R-:W-:-:S02]  /*adf0*/  ISETP.GT.OR P4, PT, R225, 0x58, !P4 ;  /* 0x00000058e100780c */ /* 0x000fc40006784670 */
[C---:B------:R-:W-:Y:S01]  /*ae00*/  ISETP.GE.AND P3, PT, R226.reuse, 0x78, PT ;  /* 0x00000078e200780c */ /* 0x040fe20003f66270 */
[----:B------:R5:W-:Y:S01]  /*ae10*/  MUFU.EX2 R102, R120 ;  /* 0x0000007800667308 */ /* 0x000be20000000800 */
[----:B------:R-:W-:Y:S02]  /*ae20*/  ISETP.GE.AND P0, PT, R226, 0x68, PT ;  /* 0x00000068e200780c */ /* 0x000fe40003f06270 */
[----:B------:R-:W-:Y:S02]  /*ae30*/  ISETP.GT.OR P1, PT, R223, 0x48, !P1 ;  /* 0x00000048df00780c */ /* 0x000fe40004f24670 */
[----:B------:R-:W-:Y:S02]  /*ae40*/  FSEL R116, R134, -INF , !P2 ;  /* 0xff80000086747808 */ /* 0x000fe40005000000 */
[----:B------:R-:W-:Y:S01]  /*ae50*/  FSEL R129, R129, -INF , !P5 ;  /* 0xff80000081817808 */ /* 0x000fe20006800000 */
[----:B------:R-:W1:Y:S01]  /*ae60*/  SHFL.IDX PT, R134, R220, R232, 0x1f ;  /* 0x00001fe8dc867589 */ /* 0x000e6200000e0000 */
[----:B------:R-:W-:Y:S01]  /*ae70*/  ISETP.GE.AND P5, PT, R226, 0x69, PT ;  /* 0x00000069e200780c */ /* 0x000fe20003fa6270 */
[----:B------:R-:W-:Y:S01]  /*ae80*/  MUFU.EX2 R106, R106 ;  /* 0x0000006a006a7308 */ /* 0x000fe20000000800 */
[----:B------:R-:W-:-:S02]  /*ae90*/  FSEL R132, R132, -INF , !P4 ;  /* 0xff80000084847808 */ /* 0x000fc40006000000 */
[C---:B------:R-:W-:Y:S02]  /*aea0*/  ISETP.GT.OR P3, PT, R225.reuse, 0x78, !P3 ;  /* 0x00000078e100780c */ /* 0x040fe40005f64670 */
[----:B------:R-:W-:Y:S02]  /*aeb0*/  ISETP.GE.AND P4, PT, R226, 0x70, PT ;  /* 0x00000070e200780c */ /* 0x000fe40003f86270 */
[----:B------:R-:W-:Y:S01]  /*aec0*/  ISETP.GT.OR P0, PT, R225, 0x68, !P0 ;  /* 0x00000068e100780c */ /* 0x000fe20004704670 */
[----:B------:R-:W-:Y:S01]  /*aed0*/  MUFU.EX2 R89, R89 ;  /* 0x0000005900597308 */ /* 0x000fe20000000800 */
[----:B------:R-:W-:Y:S02]  /*aee0*/  FSEL R126, R126, -INF , !P1 ;  /* 0xff8000007e7e7808 */ /* 0x000fe40004800000 */
[----:B------:R-:W-:Y:S01]  /*aef0*/  ISETP.GE.AND P1, PT, R226, 0x79, PT ;  /* 0x00000079e200780c */ /* 0x000fe20003f26270 */
[----:B------:R-:W-:Y:S01]  /*af00*/  VIADD R226, R5, 0x1c ;  /* 0x0000001c05e27836 */ /* 0x000fe20000000000 */
[C---:B------:R-:W-:Y:S01]  /*af10*/  ISETP.GT.OR P5, PT, R225.reuse, 0x69, !P5 ;  /* 0x00000069e100780c */ /* 0x040fe20006fa4670 */
[----:B------:R-:W-:Y:S01]  /*af20*/  FFMA.FTZ R109, R126, UR5, -R109 ;  /* 0x000000057e6d7c23 */ /* 0x000fe2000801086d */
[----:B------:R-:W-:Y:S01]  /*af30*/  FSEL R121, R148, -INF , !P3 ;  /* 0xff80000094797808 */ /* 0x000fe20005800000 */
[----:B------:R-:W-:Y:S01]  /*af40*/  MUFU.EX2 R90, R90 ;  /* 0x0000005a005a7308 */ /* 0x000fe20000000800 */
[----:B------:R-:W-:-:S02]  /*af50*/  ISETP.GT.OR P4, PT, R225, 0x70, !P4 ;  /* 0x00000070e100780c */ /* 0x000fc40006784670 */
[----:B------:R-:W-:Y:S02]  /*af60*/  FSEL R113, R140, -INF , !P0 ;  /* 0xff8000008c717808 */ /* 0x000fe40004000000 */
[C---:B------:R-:W-:Y:S02]  /*af70*/  ISETP.GE.AND P3, PT, R217.reuse, 0x59, PT ;  /* 0x00000059d900780c */ /* 0x040fe40003f66270 */
[----:B------:R-:W-:Y:S01]  /*af80*/  ISETP.GE.AND P0, PT, R217, 0x49, PT ;  /* 0x00000049d900780c */ /* 0x000fe20003f06270 */
[----:B------:R-:W-:Y:S01]  /*af90*/  MUFU.EX2 R109, R109 ;  /* 0x0000006d006d7308 */ /* 0x000fe20000000800 */
[----:B------:R-:W-:Y:S01]  /*afa0*/  ISETP.GT.OR P1, PT, R225, 0x79, !P1 ;  /* 0x00000079e100780c */ /* 0x000fe20004f24670 */
[----:B------:R-:W-:Y:S01]  /*afb0*/  VIADD R225, R5, 0x18 ;  /* 0x0000001805e17836 */ /* 0x000fe20000000000 */
[----:B------:R-:W-:Y:S02]  /*afc0*/  FSEL R115, R141, -INF , !P5 ;  /* 0xff8000008d737808 */ /* 0x000fe40006800000 */
[----:B------:R-:W-:-:S02]  /*afd0*/  ISETP.GE.AND P5, PT, R217, 0x50, PT ;  /* 0x00000050d900780c */ /* 0x000fc40003fa6270 */
[----:B------:R-:W-:Y:S01]  /*afe0*/  FSEL R125, R144, -INF , !P4 ;  /* 0xff800000907d7808 */ /* 0x000fe20006000000 */
[----:B------:R-:W-:Y:S01]  /*aff0*/  MUFU.EX2 R91, R91 ;  /* 0x0000005b005b7308 */ /* 0x000fe20000000800 */
[----:B------:R-:W-:Y:S02]  /*b000*/  ISETP.GT.OR P3, PT, R223, 0x59, !P3 ;  /* 0x00000059df00780c */ /* 0x000fe40005f64670 */
[----:B------:R-:W-:Y:S02]  /*b010*/  ISETP.GE.AND P4, PT, R217, 0x51, PT ;  /* 0x00000051d900780c */ /* 0x000fe40003f86270 */
[----:B------:R-:W-:Y:S02]  /*b020*/  ISETP.GT.OR P0, PT, R223, 0x49, !P0 ;  /* 0x00000049df00780c */ /* 0x000fe40004704670 */
[----:B---3--:R-:W-:Y:S01]  /*b030*/  FSEL R119, R149, -INF , !P1 ;  /* 0xff80000095777808 */ /* 0x008fe20004800000 */
[----:B------:R-:W-:Y:S01]  /*b040*/  MUFU.EX2 R92, R92 ;  /* 0x0000005c005c7308 */ /* 0x000fe20000000800 */
[----:B------:R-:W-:-:S02]  /*b050*/  ISETP.GE.AND P1, PT, R217, 0x60, PT ;  /* 0x00000060d900780c */ /* 0x000fc40003f26270 */
[----:B------:R-:W-:Y:S02]  /*b060*/  ISETP.GT.OR P5, PT, R223, 0x50, !P5 ;  /* 0x00000050df00780c */ /* 0x000fe40006fa4670 */
[----:B------:R-:W-:Y:S02]  /*b070*/  FSEL R135, R135, -INF , !P3 ;  /* 0xff80000087877808 */ /* 0x000fe40005800000 */
[----:B------:R-:W-:Y:S01]  /*b080*/  FSEL R127, R127, -INF , !P0 ;  /* 0xff8000007f7f7808 */ /* 0x000fe20004000000 */
[----:B------:R-:W-:Y:S01]  /*b090*/  MUFU.EX2 R93, R93 ;  /* 0x0000005d005d7308 */ /* 0x000fe20000000800 */
[----:B------:R-:W-:Y:S02]  /*b0a0*/  ISETP.GT.OR P4, PT, R223, 0x51, !P4 ;  /* 0x00000051df00780c */ /* 0x000fe40006784670 */
[----:B------:R-:W-:Y:S01]  /*b0b0*/  ISETP.GE.AND P3, PT, R217, 0x71, PT ;  /* 0x00000071d900780c */ /* 0x000fe20003f66270 */
[----:B------:R-:W-:Y:S01]  /*b0c0*/  FFMA.FTZ R110, R127, UR5, -R110 ;  /* 0x000000057f6e7c23 */ /* 0x000fe2000801086e */
[----:B------:R-:W-:Y:S01]  /*b0d0*/  ISETP.GT.OR P1, PT, R223, 0x60, !P1 ;  /* 0x00000060df00780c */ /* 0x000fe20004f24670 */
[----:B------:R3:W-:Y:S01]  /*b0e0*/  SHFL.IDX PT, R127, R221, R111, 0x1f ;  /* 0x00001f6fdd7f7589 */ /* 0x0007e200000e0000 */
[----:B------:R-:W-:Y:S01]  /*b0f0*/  FSEL R114, R130, -INF , !P5 ;  /* 0xff80000082727808 */ /* 0x000fe20006800000 */
[----:B------:R-:W-:Y:S01]  /*b100*/  MUFU.EX2 R94, R94 ;  /* 0x0000005e005e7308 */ /* 0x000fe20000000800 */
[----:B------:R-:W-:Y:S01]  /*b110*/  FSEL R117, R131, -INF , !P4 ;  /* 0xff80000083757808 */ /* 0x000fe20006000000 */
[----:B------:R-:W4:Y:S01]  /*b120*/  SHFL.IDX PT, R130, R221, R118, 0x1f ;  /* 0x00001f76dd827589 */ /* 0x000f2200000e0000 */
[----:B------:R-:W-:-:S02]  /*b130*/  ISETP.GT.OR P3, PT, R223, 0x71, !P3 ;  /* 0x00000071df00780c */ /* 0x000fc40005f64670 */
[----:B------:R-:W-:Y:S01]  /*b140*/  FSEL R145, R138, -INF , !P1 ;  /* 0xff8000008a917808 */ /* 0x000fe20004800000 */
[----:B------:R-:W2:Y:S01]  /*b150*/  SHFL.IDX PT, R131, R221, R5, 0x1f ;  /* 0x00001f05dd837589 */ /* 0x000ea200000e0000 */
[----:B------:R-:W-:Y:S01]  /*b160*/  FSEL R122, R147, -INF , !P3 ;  /* 0xff800000937a7808 */ /* 0x000fe20005800000 */
[--C-:B---3--:R-:W-:Y:S01]  /*b170*/  FFMA.FTZ R111, R128, UR5, -R112.reuse ;  /* 0x00000005806f7c23 */ /* 0x108fe20008010870 */
[----:B------:R-:W-:Y:S01]  /*b180*/  FFMA.FTZ R112, R114, UR5, -R112 ;  /* 0x0000000572707c23 */ /* 0x000fe20008010870 */
[----:B------:R-:W3:Y:S01]  /*b190*/  SHFL.IDX PT, R138, R220, R225, 0x1f ;  /* 0x00001fe1dc8a7589 */ /* 0x000ee200000e0000 */
[--C-:B-1----:R-:W-:Y:S01]  /*b1a0*/  FFMA.FTZ R114, R129, UR5, -R134.reuse ;  /* 0x0000000581727c23 */ /* 0x102fe20008010886 */
[----:B------:R-:W-:Y:S01]  /*b1b0*/  FFMA.FTZ R147, R117, UR5, -R134 ;  /* 0x0000000575937c23 */ /* 0x000fe20008010886 */
[C---:B------:R-:W-:Y:S01]  /*b1c0*/  ISETP.GE.AND P0, PT, R217.reuse, 0x61, PT ;  /* 0x00000061d900780c */ /* 0x040fe20003f06270 */
[----:B------:R-:W1:Y:S01]  /*b1d0*/  SHFL.IDX PT, R220, R220, R226, 0x1f ;  /* 0x00001fe2dcdc7589 */ /* 0x000e6200000e0000 */
[----:B------:R-:W-:Y:S01]  /*b1e0*/  ISETP.GE.AND P1, PT, R217, 0x78, PT ;  /* 0x00000078d900780c */ /* 0x000fe20003f26270 */
[----:B------:R-:W-:Y:S01]  /*b1f0*/  MUFU.EX2 R111, R111 ;  /* 0x0000006f006f7308 */ /* 0x000fe20000000800 */
[----:B------:R-:W-:Y:S01]  /*b200*/  ISETP.GT.OR P0, PT, R223, 0x61, !P0 ;  /* 0x00000061df00780c */ /* 0x000fe20004704670 */
[----:B------:R-:W1:Y:S01]  /*b210*/  SHFL.IDX PT, R134, R221, R232, 0x1f ;  /* 0x00001fe8dd867589 */ /* 0x000e6200000e0000 */
[----:B------:R-:W-:-:S02]  /*b220*/  ISETP.GE.AND P5, PT, R217, 0x68, PT ;  /* 0x00000068d900780c */ /* 0x000fc40003fa6270 */
[----:B------:R-:W-:Y:S02]  /*b230*/  FSEL R140, R139, -INF , !P0 ;  /* 0xff8000008b8c7808 */ /* 0x000fe40004000000 */
[----:B------:R-:W-:Y:S01]  /*b240*/  ISETP.GE.AND P0, PT, R217, 0x79, PT ;  /* 0x00000079d900780c */ /* 0x000fe20003f06270 */
[----:B------:R-:W1:Y:S01]  /*b250*/  SHFL.IDX PT, R139, R221, R225, 0x1f ;  /* 0x00001fe1dd8b7589 */ /* 0x000e6200000e0000 */
[----:B------:R-:W-:Y:S01]  /*b260*/  ISETP.GT.OR P1, PT, R223, 0x78, !P1 ;  /* 0x00000078df00780c */ /* 0x000fe20004f24670 */
[--C-:B----4-:R-:W-:Y:S01]  /*b270*/  FFMA.FTZ R141, R137, UR5, -R130.reuse ;  /* 0x00000005898d7c23 */ /* 0x110fe20008010882 */
[C---:B------:R-:W-:Y:S01]  /*b280*/  ISETP.GT.OR P0, PT, R223.reuse, 0x79, !P0 ;  /* 0x00000079df00780c */ /* 0x040fe20004704670 */
[----:B------:R-:W-:Y:S01]  /*b290*/  FFMA.FTZ R140, R140, UR5, -R130 ;  /* 0x000000058c8c7c23 */ /* 0x000fe20008010882 */
[----:B------:R-:W-:Y:S01]  /*b2a0*/  ISETP.GT.OR P5, PT, R223, 0x68, !P5 ;  /* 0x00000068df00780c */ /* 0x000fe20006fa4670 */
[----:B--2---:R-:W-:Y:S01]  /*b2b0*/  FFMA.FTZ R145, R145, UR5, -R131 ;  /* 0x0000000591917c23 */ /* 0x004fe20008010883 */
[----:B-----5:R-:W-:Y:S01]  /*b2c0*/  FSEL R120, R150, -INF , !P1 ;  /* 0xff80000096787808 */ /* 0x020fe20004800000 */
[----:B------:R-:W-:-:S02]  /*b2d0*/  WARPGROUP.DEPBAR.LE gsb0, 0x0 ;  /* 0x00008000000079c5 */ /* 0x000fc40000010000 */
[----:B------:R-:W-:Y:S01]  /*b2e0*/  WARPGROUP.ARRIVE ;  /* 0x00000000000079c5 */ /* 0x000fe20000000000 */
[----:B------:R-:W-:Y:S01]  /*b2f0*/  FSEL R118, R151, -INF , !P0 ;  /* 0xff80000097767808 */ /* 0x000fe20004000000 */
[----:B------:R-:W-:Y:S01]  /*b300*/  VIADD R151, R5, 0x4 ;  /* 0x0000000405977836 */ /* 0x000fe20000000000 */
[----:B------:R-:W-:Y:S01]  /*b310*/  ISETP.GE.AND P4, PT, R217, 0x69, PT ;  /* 0x00000069d900780c */ /* 0x000fe20003f86270 */
[----:B------:R-:W-:Y:S01]  /*b320*/  VIADD R150, R5, 0x8 ;  /* 0x0000000805967836 */ /* 0x000fe20000000000 */
[----:B------:R-:W-:Y:S01]  /*b330*/  ISETP.GE.AND P2, PT, R217, 0x70, PT ;  /* 0x00000070d900780c */ /* 0x000fe20003f46270 */
[----:B------:R-:W-:Y:S01]  /*b340*/  HGMMA.64x128x16.F32.BF16 R24, gdesc[UR12], R24, gsb0 ;  /* 0x01e000000c1879f0 */ /* 0x000fe20008001818 */
[----:B------:R-:W-:Y:S01]  /*b350*/  FSEL R142, R142, -INF , !P5 ;  /* 0xff8000008e8e7808 */ /* 0x000fe20006800000 */
[----:B------:R-:W-:Y:S02]  /*b360*/  VIADD R217, R5, 0x10 ;  /* 0x0000001005d97836 */ /* 0x000fe40000000000 */
[----:B---3--:R-:W-:Y:S01]  /*b370*/  FFMA.FTZ R144, R132, UR5, -R138 ;  /* 0x0000000584907c23 */ /* 0x008fe2000801088a */
[----:B-1----:R-:W-:Y:S01]  /*b380*/  FFMA.FTZ R132, R135, UR5, -R220 ;  /* 0x0000000587847c23 */ /* 0x002fe200080108dc */
[--C-:B------:R-:W-:Y:S01]  /*b390*/  FFMA.FTZ R123, R123, UR5, -R134.reuse ;  /* 0x000000057b7b7c23 */ /* 0x100fe20008010886 */
[----:B------:R-:W-:Y:S01]  /*b3a0*/  FFMA.FTZ R129, R142, UR5, -R127 ;  /* 0x000000058e817c23 */ /* 0x000fe2000801087f */
[----:B------:R-:W-:Y:S01]  /*b3b0*/  FFMA.FTZ R122, R122, UR5, -R134 ;  /* 0x000000057a7a7c23 */ /* 0x000fe20008010886 */
[----:B------:R-:W-:Y:S01]  /*b3c0*/  ISETP.GT.OR P4, PT, R223, 0x69, !P4 ;  /* 0x00000069df00780c */ /* 0x000fe20006784670 */
[----:B------:R-:W-:Y:S01]  /*b3d0*/  FFMA.FTZ R117, R133, UR5, -R220 ;  /* 0x0000000585757c23 */ /* 0x000fe200080108dc */
[----:B------:R-:W-:Y:S01]  /*b3e0*/  ISETP.GT.OR P2, PT, R223, 0x70, !P2 ;  /* 0x00000070df00780c */ /* 0x000fe20005744670 */
[----:B------:R-:W-:Y:S01]  /*b3f0*/  VIADD R223, R5, 0xc ;  /* 0x0000000c05df7836 */ /* 0x000fe20000000000 */
[----:B------:R-:W-:Y:S01]  /*b400*/  FSEL R126, R143, -INF , !P4 ;  /* 0xff8000008f7e7808 */ /* 0x000fe20006000000 */
[----:B------:R-:W-:Y:S01]  /*b410*/  FFMA.FTZ R116, R116, UR5, -R138 ;  /* 0x0000000574747c23 */ /* 0x000fe2000801088a */
[----:B------:R-:W1:Y:S01]  /*b420*/  SHFL.IDX PT, R143, R221, R217, 0x1f ;  /* 0x00001fd9dd8f7589 */ /* 0x000e6200000e0000 */
[----:B------:R-:W-:Y:S01]  /*b430*/  FSEL R124, R146, -INF , !P2 ;  /* 0xff800000927c7808 */ /* 0x000fe20005000000 */
[----:B------:R-:W-:Y:S01]  /*b440*/  FFMA.FTZ R138, R136, UR5, -R131 ;  /* 0x00000005888a7c23 */ /* 0x000fe20008010883 */
[----:B------:R-:W-:Y:S01]  /*b450*/  FFMA.FTZ R131, R113, UR5, -R127 ;  /* 0x0000000571837c23 */ /* 0x000fe2000801087f */
[----:B------:R-:W2:Y:S01]  /*b460*/  SHFL.IDX PT, R146, R221, R223, 0x1f ;  /* 0x00001fdfdd927589 */ /* 0x000ea200000e0000 */
[--C-:B------:R-:W-:Y:S01]  /*b470*/  FFMA.FTZ R121, R121, UR5, -R139.reuse ;  /* 0x0000000579797c23 */ /* 0x100fe2000801088b */
[----:B------:R-:W-:Y:S01]  /*b480*/  FFMA.FTZ R120, R120, UR5, -R139 ;  /* 0x0000000578787c23 */ /* 0x000fe2000801088b */
[----:B------:R-:W-:Y:S01]  /*b490*/  MUFU.EX2 R113, R147 ;  /* 0x0000009300717308 */ /* 0x000fe20000000800 */
[----:B------:R-:W3:Y:S07]  /*b4a0*/  SHFL.IDX PT, R221, R221, R226, 0x1f ;  /* 0x00001fe2dddd7589 */ /* 0x000eee00000e0000 */
[----:B------:R-:W4:Y:S08]  /*b4b0*/  MUFU.EX2 R114, R114 ;  /* 0x0000007200727308 */ /* 0x000f300000000800 */
[----:B------:R-:W5:Y:S01]  /*b4c0*/  MUFU.EX2 R112, R112 ;  /* 0x0000007000707308 */ /* 0x000f620000000800 */
[--C-:B-1----:R-:W-:Y:S01]  /*b4d0*/  FFMA.FTZ R125, R125, UR5, -R143.reuse ;  /* 0x000000057d7d7c23 */ /* 0x102fe2000801088f */
[----:B------:R-:W-:Y:S01]  /*b4e0*/  FFMA.FTZ R124, R124, UR5, -R143 ;  /* 0x000000057c7c7c23 */ /* 0x000fe2000801088f */
[--C-:B--2---:R-:W-:Y:S01]  /*b4f0*/  FFMA.FTZ R127, R115, UR5, -R146.reuse ;  /* 0x00000005737f7c23 */ /* 0x104fe20008010892 */
[----:B------:R-:W-:-:S04]  /*b500*/  FFMA.FTZ R126, R126, UR5, -R146 ;  /* 0x000000057e7e7c23 */ /* 0x000fc80008010892 */
[----:B------:R-:W-:Y:S01]  /*b510*/  MUFU.EX2 R115, R144 ;  /* 0x0000009000737308 */ /* 0x000fe20000000800 */
[--C-:B---3--:R-:W-:Y:S01]  /*b520*/  FFMA.FTZ R119, R119, UR5, -R221.reuse ;  /* 0x0000000577777c23 */ /* 0x108fe200080108dd */
[----:B------:R-:W-:-:S06]  /*b530*/  FFMA.FTZ R118, R118, UR5, -R221 ;  /* 0x0000000576767c23 */ /* 0x000fcc00080108dd */
[----:B------:R-:W1:Y:S08]  /*b540*/  MUFU.EX2 R117, R117 ;  /* 0x0000007500757308 */ /* 0x000e700000000800 */
[----:B------:R-:W2:Y:S08]  /*b550*/  MUFU.EX2 R110, R110 ;  /* 0x0000006e006e7308 */ /* 0x000eb00000000800 */
        /* <DEDUP_REMOVED lines=10> */
[----:B------:R-:W4:Y:S04]  /*b600*/  LDS R216, [R216+0x400] ;  /* 0x00040000d8d87984 */ /* 0x000f280000000800 */
[----:B------:R-:W-:Y:S04]  /*b610*/  LDS R218, [R218+0x400] ;  /* 0x00040000dada7984 */ /* 0x000fe80000000800 */
[----:B------:R-:W-:Y:S04]  /*b620*/  LDS R219, [R219+0x400] ;  /* 0x00040000dbdb7984 */ /* 0x000fe80000000800 */
[----:B---3--:R-:W3:Y:S04]  /*b630*/  SHFL.IDX PT, R128, R224, R5, 0x1f ;  /* 0x00001f05e0807589 */ /* 0x008ee800000e0000 */
[----:B------:R-:W5:Y:S04]  /*b640*/  SHFL.IDX PT, R130, R224, R151, 0x1f ;  /* 0x00001f97e0827589 */ /* 0x000f6800000e0000 */
[----:B------:R-:W1:Y:S04]  /*b650*/  SHFL.IDX PT, R135, R224, R150, 0x1f ;  /* 0x00001f96e0877589 */ /* 0x000e6800000e0000 */
[----:B------:R-:W-:Y:S04]  /*b660*/  SHFL.IDX PT, R134, R224, R217, 0x1f ;  /* 0x00001fd9e0867589 */ /* 0x000fe800000e0000 */
[----:B----4-:R-:W4:Y:S04]  /*b670*/  SHFL.IDX PT, R142, R216, R225, 0x1f ;  /* 0x00001fe1d88e7589 */ /* 0x010f2800000e0000 */
[----:B------:R-:W2:Y:S01]  /*b680*/  SHFL.IDX PT, R136, R224, R223, 0x1f ;  /* 0x00001fdfe0887589 */ /* 0x000ea200000e0000 */
[--C-:B---3--:R-:W-:Y:S01]  /*b690*/  FADD.FTZ R24, R24, -R128.reuse ;  /* 0x8000008018187221 */ /* 0x108fe20000010000 */
[----:B------:R-:W-:-:S02]  /*b6a0*/  FADD.FTZ R26, R26, -R128 ;  /* 0x800000801a1a7221 */ /* 0x000fc40000010000 */
[----:B------:R-:W3:Y:S01]  /*b6b0*/  SHFL.IDX PT, R137, R224, R232, 0x1f ;  /* 0x00001fe8e0897589 */ /* 0x000ee200000e0000 */
[--C-:B-----5:R-:W-:Y:S01]  /*b6c0*/  FADD.FTZ R128, R25, -R130.reuse ;  /* 0x8000008219807221 */ /* 0x120fe20000010000 */
[----:B------:R-:W-:Y:S02]  /*b6d0*/  FADD.FTZ R130, R27, -R130 ;  /* 0x800000821b827221 */ /* 0x000fe40000010000 */
[----:B------:R-:W5:Y:S01]  /*b6e0*/  SHFL.IDX PT, R139, R224, R225, 0x1f ;  /* 0x00001fe1e08b7589 */ /* 0x000f6200000e0000 */
[--C-:B-1----:R-:W-:Y:S01]  /*b6f0*/  FADD.FTZ R133, R28, -R135.reuse ;  /* 0x800000871c857221 */ /* 0x102fe20000010000 */
[----:B------:R-:W-:Y:S01]  /*b700*/  FADD.FTZ R25, R30, -R135 ;  /* 0x800000871e197221 */ /* 0x000fe20000010000 */
[----:B------:R1:W-:Y:S01]  /*b710*/  MUFU.EX2 R28, R132 ;  /* 0x00000084001c7308 */ /* 0x0003e20000000800 */
[----:B------:R-:W5:Y:S04]  /*b720*/  SHFL.IDX PT, R149, R224, R226, 0x1f ;  /* 0x00001fe2e0957589 */ /* 0x000f6800000e0000 */
[----:B------:R-:W5:Y:S01]  /*b730*/  SHFL.IDX PT, R148, R216, R5, 0x1f ;  /* 0x00001f05d8947589 */ /* 0x000f6200000e0000 */
[--C-:B----4-:R-:W-:Y:S01]  /*b740*/  FADD.FTZ R52, R52, -R142.reuse ;  /* 0x8000008e34347221 */ /* 0x110fe20000010000 */
[----:B------:R-:W-:Y:S01]  /*b750*/  FADD.FTZ R54, R54, -R142 ;  /* 0x8000008e36367221 */ /* 0x000fe20000010000 */
[----:B------:R4:W-:Y:S01]  /*b760*/  MUFU.EX2 R30, R145 ;  /* 0x00000091001e7308 */ /* 0x0009e20000000800 */
[----:B-1----:R-:W-:Y:S01]  /*b770*/  FADD.FTZ R132, R32, -R134 ;  /* 0x8000008620847221 */ /* 0x002fe20000010000 */
[----:B------:R-:W-:Y:S01]  /*b780*/  SHFL.IDX PT, R142, R218, R217, 0x1f ;  /* 0x00001fd9da8e7589 */ /* 0x000fe200000e0000 */
[--C-:B--2---:R-:W-:Y:S01]  /*b790*/  FADD.FTZ R135, R29, -R136.reuse ;  /* 0x800000881d877221 */ /* 0x104fe20000010000 */
[----:B------:R-:W-:Y:S01]  /*b7a0*/  FADD.FTZ R27, R31, -R136 ;  /* 0x800000881f1b7221 */ /* 0x000fe20000010000 */
[----:B------:R-:W-:Y:S01]  /*b7b0*/  FADD.FTZ R134, R34, -R134 ;  /* 0x8000008622867221 */ /* 0x000fe20000010000 */
[----:B------:R-:W1:Y:S01]  /*b7c0*/  SHFL.IDX PT, R32, R216, R217, 0x1f ;  /* 0x00001fd9d8207589 */ /* 0x000e6200000e0000 */
[--C-:B---3--:R-:W-:Y:S01]  /*b7d0*/  FADD.FTZ R136, R33, -R137.reuse ;  /* 0x8000008921887221 */ /* 0x108fe20000010000 */
[----:B------:R2:W3:Y:S02]  /*b7e0*/  MUFU.EX2 R29, R138 ;  /* 0x0000008a001d7308 */ /* 0x0004e40000000800 */
[----:B----4-:R4:W-:Y:S01]  /*b7f0*/  SHFL.IDX PT, R145, R219, R217, 0x1f ;  /* 0x00001fd9db917589 */ /* 0x0109e200000e0000 */
[----:B------:R-:W-:Y:S01]  /*b800*/  FADD.FTZ R137, R35, -R137 ;  /* 0x8000008923897221 */ /* 0x000fe20000010000 */
[----:B-----5:R-:W-:-:S02]  /*b810*/  FADD.FTZ R38, R38, -R139 ;  /* 0x8000008b26267221 */ /* 0x020fc40000010000 */
[----:B------:R-:W5:Y:S02]  /*b820*/  SHFL.IDX PT, R144, R216, R232, 0x1f ;  /* 0x00001fe8d8907589 */ /* 0x000f6400000e0000 */
[----:B------:R3:W3:Y:S02]  /*b830*/  MUFU.EX2 R31, R141 ;  /* 0x0000008d001f7308 */ /* 0x0006e40000000800 */
[----:B------:R-:W3:Y:S01]  /*b840*/  SHFL.IDX PT, R33, R216, R226, 0x1f ;  /* 0x00001fe2d8217589 */ /* 0x000ee200000e0000 */
[----:B--2---:R-:W-:Y:S01]  /*b850*/  FADD.FTZ R138, R36, -R139 ;  /* 0x8000008b248a7221 */ /* 0x004fe20000010000 */
[--C-:B------:R-:W-:Y:S01]  /*b860*/  FADD.FTZ R139, R37, -R149.reuse ;  /* 0x80000095258b7221 */ /* 0x100fe20000010000 */
[----:B------:R-:W-:Y:S01]  /*b870*/  FADD.FTZ R39, R39, -R149 ;  /* 0x8000009527277221 */ /* 0x000fe20000010000 */
[----:B----4-:R-:W2:Y:S01]  /*b880*/  LDL R217, [R1+0x1c] ;  /* 0x00001c0001d97983 */ /* 0x010ea20000100800 */
[--C-:B------:R-:W-:Y:S01]  /*b890*/  FADD.FTZ R40, R40, -R148.reuse ;  /* 0x8000009428287221 */ /* 0x100fe20000010000 */
[----:B------:R-:W-:-:S02]  /*b8a0*/  FADD.FTZ R42, R42, -R148 ;  /* 0x800000942a2a7221 */ /* 0x000fc40000010000 */
[----:B------:R-:W4:Y:S04]  /*b8b0*/  SHFL.IDX PT, R143, R216, R223, 0x1f ;  /* 0x00001fdfd88f7589 */ /* 0x000f2800000e0000 */
[----:B------:R-:W-:Y:S01]  /*b8c0*/  SHFL.IDX PT, R147, R216, R151, 0x1f ;  /* 0x00001f97d8937589 */ /* 0x000fe200000e0000 */
[--C-:B-1----:R-:W-:Y:S01]  /*b8d0*/  FADD.FTZ R48, R48, -R32.reuse ;  /* 0x8000002030307221 */ /* 0x102fe20000010000 */
[----:B------:R-:W-:Y:S02]  /*b8e0*/  FADD.FTZ R50, R50, -R32 ;  /* 0x8000002032327221 */ /* 0x000fe40000010000 */
[----:B------:R-:W-:Y:S01]  /*b8f0*/  SHFL.IDX PT, R146, R216, R150, 0x1f ;  /* 0x00001f96d8927589 */ /* 0x000fe200000e0000 */
[----:B------:R1:W4:Y:S01]  /*b900*/  MUFU.EX2 R32, R140 ;  /* 0x0000008c00207308 */ /* 0x0003220000000800 */
[----:B------:R-:W-:Y:S01]  /*b910*/  FMUL.FTZ R26, R9, R26 ;  /* 0x0000001a091a7220 */ /* 0x000fe20000410000 */
[----:B------:R-:W-:Y:S01]  /*b920*/  FMUL.FTZ R25, R12, R25 ;  /* 0x000000190c197220 */ /* 0x000fe20000410000 */
[----:B------:R-:W4:Y:S01]  /*b930*/  SHFL.IDX PT, R35, R218, R151, 0x1f ;  /* 0x00001f97da237589 */ /* 0x000f2200000e0000 */
[--C-:B-----5:R-:W-:Y:S01]  /*b940*/  FADD.FTZ R49, R49, -R144.reuse ;  /* 0x8000009031317221 */ /* 0x120fe20000010000 */
[----:B------:R-:W-:Y:S01]  /*b950*/  FADD.FTZ R51, R51, -R144 ;  /* 0x8000009033337221 */ /* 0x000fe20000010000 */
[--C-:B------:R-:W-:Y:S01]  /*b960*/  FADD.FTZ R64, R64, -R142.reuse ;  /* 0x8000008e40407221 */ /* 0x100fe20000010000 */
[----:B---3--:R-:W-:Y:S01]  /*b970*/  SHFL.IDX PT, R141, R219, R151, 0x1f ;  /* 0x00001f97db8d7589 */ /* 0x008fe200000e0000 */
[--C-:B------:R-:W-:Y:S01]  /*b980*/  FADD.FTZ R53, R53, -R33.reuse ;  /* 0x8000002135357221 */ /* 0x100fe20000010000 */
[----:B------:R-:W-:Y:S01]  /*b990*/  FADD.FTZ R55, R55, -R33 ;  /* 0x8000002137377221 */ /* 0x000fe20000010000 */
[----:B------:R-:W-:Y:S01]  /*b9a0*/  MUFU.EX2 R124, R124 ;  /* 0x0000007c007c7308 */ /* 0x000fe20000000800 */
[----:B-1----:R-:W-:Y:S01]  /*b9b0*/  SHFL.IDX PT, R140, R219, R5, 0x1f ;  /* 0x00001f05db8c7589 */ /* 0x002fe200000e0000 */
[----:B------:R-:W-:-:S03]  /*b9c0*/  FADD.FTZ R66, R66, -R142 ;  /* 0x8000008e42427221 */ /* 0x000fc60000010000 */
[----:B------:R-:W-:Y:S01]  /*b9d0*/  SHFL.IDX PT, R144, R219, R150, 0x1f ;  /* 0x00001f96db907589 */ /* 0x000fe200000e0000 */
[--C-:B----4-:R-:W-:Y:S01]  /*b9e0*/  FADD.FTZ R45, R45, -R143.reuse ;  /* 0x8000008f2d2d7221 */ /* 0x110fe20000010000 */
[----:B------:R-:W-:Y:S01]  /*b9f0*/  FADD.FTZ R47, R47, -R143 ;  /* 0x8000008f2f2f7221 */ /* 0x000fe20000010000 */
[----:B------:R1:W-:Y:S01]  /*ba00*/  MUFU.EX2 R33, R131 ;  /* 0x0000008300217308 */ /* 0x0003e20000000800 */
[----:B------:R-:W-:Y:S04]  /*ba10*/  SHFL.IDX PT, R149, R219, R223, 0x1f ;  /* 0x00001fdfdb957589 */ /* 0x000fe800000e0000 */
[----:B------:R-:W3:Y:S04]  /*ba20*/  SHFL.IDX PT, R34, R218, R5, 0x1f ;  /* 0x00001f05da227589 */ /* 0x000ee800000e0000 */
[----:B------:R-:W4:Y:S01]  /*ba30*/  SHFL.IDX PT, R36, R218, R223, 0x1f ;  /* 0x00001fdfda247589 */ /* 0x000f2200000e0000 */
[--C-:B------:R-:W-:Y:S01]  /*ba40*/  FADD.FTZ R57, R57, -R35.reuse ;  /* 0x8000002339397221 */ /* 0x100fe20000010000 */
[----:B------:R-:W-:-:S02]  /*ba50*/  FADD.FTZ R59, R59, -R35 ;  /* 0x800000233b3b7221 */ /* 0x000fc40000010000 */
[----:B------:R-:W-:Y:S01]  /*ba60*/  SHFL.IDX PT, R37, R218, R225, 0x1f ;  /* 0x00001fe1da257589 */ /* 0x000fe200000e0000 */
[----:B------:R-:W5:Y:S01]  /*ba70*/  MUFU.EX2 R35, R127 ;  /* 0x0000007f00237308 */ /* 0x000f620000000800 */
[----:B------:R-:W-:Y:S01]  /*ba80*/  FMUL.FTZ R38, R19, R38 ;  /* 0x0000002613267220 */ /* 0x000fe20000410000 */
[----:B------:R-:W-:Y:S01]  /*ba90*/  FMUL.FTZ R39, R23, R39 ;  /* 0x0000002717277220 */ /* 0x000fe20000410000 */
[----:B------:R-:W-:Y:S01]  /*baa0*/  SHFL.IDX PT, R148, R219, R232, 0x1f ;  /* 0x00001fe8db947589 */ /* 0x000fe200000e0000 */
[--C-:B------:R-:W-:Y:S01]  /*bab0*/  FADD.FTZ R44, R44, -R146.reuse ;  /* 0x800000922c2c7221 */ /* 0x100fe20000010000 */
[----:B------:R-:W-:Y:S01]  /*bac0*/  FADD.FTZ R46, R46, -R146 ;  /* 0x800000922e2e7221 */ /* 0x000fe20000010000 */
[--C-:B------:R-:W-:Y:S01]  /*bad0*/  FADD.FTZ R41, R41, -R147.reuse ;  /* 0x8000009329297221 */ /* 0x100fe20000010000 */
[----:B------:R-:W-:Y:S01]  /*bae0*/  SHFL.IDX PT, R151, R219, R225, 0x1f ;  /* 0x00001fe1db977589 */ /* 0x000fe200000e0000 */
[----:B------:R-:W-:Y:S01]  /*baf0*/  MUFU.EX2 R123, R123 ;  /* 0x0000007b007b7308 */ /* 0x000fe20000000800 */
[----:B------:R-:W-:-:S02]  /*bb00*/  FADD.FTZ R43, R43, -R147 ;  /* 0x800000932b2b7221 */ /* 0x000fc40000010000 */
[----:B------:R-:W5:Y:S04]  /*bb10*/  SHFL.IDX PT, R219, R219, R226, 0x1f ;  /* 0x00001fe2dbdb7589 */ /* 0x000f6800000e0000 */
[----:B-1----:R-:W1:Y:S01]  /*bb20*/  SHFL.IDX PT, R131, R218, R232, 0x1f ;  /* 0x00001fe8da837589 */ /* 0x002e6200000e0000 */
[--C-:B---3--:R-:W-:Y:S01]  /*bb30*/  FADD.FTZ R56, R56, -R34.reuse ;  /* 0x8000002238387221 */ /* 0x108fe20000010000 */
[----:B------:R-:W-:Y:S02]  /*bb40*/  FADD.FTZ R58, R58, -R34 ;  /* 0x800000223a3a7221 */ /* 0x000fe40000010000 */
[----:B------:R-:W3:Y:S01]  /*bb50*/  SHFL.IDX PT, R143, R218, R150, 0x1f ;  /* 0x00001f96da8f7589 */ /* 0x000ee200000e0000 */
[----:B------:R1:W3:Y:S01]  /*bb60*/  MUFU.EX2 R34, R129 ;  /* 0x0000008100227308 */ /* 0x0002e20000000800 */
[--C-:B----4-:R-:W-:Y:S01]  /*bb70*/  FADD.FTZ R61, R61, -R36.reuse ;  /* 0x800000243d3d7221 */ /* 0x110fe20000010000 */
[----:B------:R-:W-:Y:S01]  /*bb80*/  FADD.FTZ R63, R63, -R36 ;  /* 0x800000243f3f7221 */ /* 0x000fe20000010000 */
[----:B------:R-:W4:Y:S01]  /*bb90*/  SHFL.IDX PT, R218, R218, R226, 0x1f ;  /* 0x00001fe2dada7589 */ /* 0x000f2200000e0000 */
[----:B------:R-:W-:Y:S01]  /*bba0*/  FADD.FTZ R142, R80, -R145 ;  /* 0x80000091508e7221 */ /* 0x000fe20000010000 */
[----:B-----5:R-:W-:Y:S01]  /*bbb0*/  FADD.FTZ R216, R85, -R219 ;  /* 0x800000db55d87221 */ /* 0x020fe20000010000 */
[----:B------:R-:W-:-:S02]  /*bbc0*/  FMUL.FTZ R85, R11, R130 ;  /* 0x000000820b557220 */ /* 0x000fc40000410000 */
[----:B------:R-:W5:Y:S01]  /*bbd0*/  MUFU.EX2 R36, R126 ;  /* 0x0000007e00247308 */ /* 0x000f620000000800 */
[--C-:B-1----:R-:W-:Y:S01]  /*bbe0*/  FADD.FTZ R65, R65, -R131.reuse ;  /* 0x8000008341417221 */ /* 0x102fe20000010000 */
[----:B------:R-:W-:Y:S01]  /*bbf0*/  FADD.FTZ R129, R67, -R131 ;  /* 0x8000008343817221 */ /* 0x000fe20000010000 */
[----:B------:R-:W-:Y:S01]  /*bc00*/  F2FP.BF16.F32.PACK_AB R85, R85, R26 ;  /* 0x0000001a5555723e */ /* 0x000fe200000010ff */
[----:B------:R-:W-:Y:S01]  /*bc10*/  FMUL.FTZ R26, R14, R27 ;  /* 0x0000001b0e1a7220 */ /* 0x000fe20000410000 */
[--C-:B------:R-:W-:Y:S01]  /*bc20*/  FADD.FTZ R131, R68, -R37.reuse ;  /* 0x8000002544837221 */ /* 0x100fe20000010000 */
[----:B------:R-:W-:Y:S02]  /*bc30*/  FADD.FTZ R67, R70, -R37 ;  /* 0x8000002546437221 */ /* 0x000fe40000010000 */
[----:B------:R-:W-:Y:S01]  /*bc40*/  MUFU.EX2 R122, R122 ;  /* 0x0000007a007a7308 */ /* 0x000fe20000000800 */
[----:B---3--:R-:W-:Y:S01]  /*bc50*/  FADD.FTZ R60, R60, -R143 ;  /* 0x8000008f3c3c7221 */ /* 0x008fe20000010000 */
[----:B------:R-:W-:Y:S01]  /*bc60*/  FADD.FTZ R219, R87, -R219 ;  /* 0x800000db57db7221 */ /* 0x000fe20000010000 */
[----:B------:R-:W-:Y:S01]  /*bc70*/  FMUL.FTZ R80, R15, R132 ;  /* 0x000000840f507220 */ /* 0x000fe20000410000 */
[----:B------:R-:W-:Y:S01]  /*bc80*/  FMUL.FTZ R27, R16, R136 ;  /* 0x00000088101b7220 */ /* 0x000fe20000410000 */
[----:B------:R-:W-:-:S03]  /*bc90*/  F2FP.BF16.F32.PACK_AB R87, R26, R25 ;  /* 0x000000191a57723e */ /* 0x000fc600000010ff */
[----:B------:R-:W-:Y:S01]  /*bca0*/  MUFU.EX2 R121, R121 ;  /* 0x0000007900797308 */ /* 0x000fe20000000800 */
[----:B------:R-:W-:Y:S01]  /*bcb0*/  FMUL.FTZ R25, R114, R65 ;  /* 0x0000004172197220 */ /* 0x000fe20000410000 */
[----:B----4-:R-:W-:Y:S01]  /*bcc0*/  FADD.FTZ R70, R69, -R218 ;  /* 0x800000da45467221 */ /* 0x010fe20000010000 */
[----:B------:R-:W-:-:S05]  /*bcd0*/  FADD.FTZ R127, R72, -R140 ;  /* 0x8000008c487f7221 */ /* 0x000fca0000010000 */
[----:B------:R-:W-:Y:S01]  /*bce0*/  MUFU.EX2 R120, R120 ;  /* 0x0000007800787308 */ /* 0x000fe20000000800 */
[----:B------:R-:W-:Y:S01]  /*bcf0*/  FMUL.FTZ R60, R107, R60 ;  /* 0x0000003c6b3c7220 */ /* 0x000fe20000410000 */
[----:B------:R-:W-:Y:S01]  /*bd00*/  FMUL.FTZ R61, R108, R61 ;  /* 0x0000003d6c3d7220 */ /* 0x000fe20000410000 */
[----:B------:R-:W-:Y:S01]  /*bd10*/  FMUL.FTZ R64, R111, R64 ;  /* 0x000000406f407220 */ /* 0x000fe20000410000 */
[----:B------:R-:W-:-:S04]  /*bd20*/  FADD.FTZ R62, R62, -R143 ;  /* 0x8000008f3e3e7221 */ /* 0x000fc80000010000 */
[----:B------:R1:W3:Y:S01]  /*bd30*/  MUFU.EX2 R37, R125 ;  /* 0x0000007d00257308 */ /* 0x0002e20000000800 */
[----:B------:R-:W-:Y:S01]  /*bd40*/  FMUL.FTZ R65, R112, R66 ;  /* 0x0000004270417220 */ /* 0x000fe20000410000 */
[----:B------:R-:W-:-:S06]  /*bd50*/  FMUL.FTZ R26, R113, R129 ;  /* 0x00000081711a7220 */ /* 0x000fcc0000410000 */
[----:B------:R-:W4:Y:S01]  /*bd60*/  MUFU.EX2 R119, R119 ;  /* 0x0000007700777308 */ /* 0x000f220000000800 */
[----:B-1----:R-:W-:Y:S01]  /*bd70*/  FADD.FTZ R125, R74, -R140 ;  /* 0x8000008c4a7d7221 */ /* 0x002fe20000010000 */
[----:B------:R-:W-:-:S06]  /*bd80*/  FADD.FTZ R140, R73, -R141 ;  /* 0x8000008d498c7221 */ /* 0x000fcc0000010000 */
[----:B------:R-:W1:Y:S01]  /*bd90*/  MUFU.EX2 R118, R118 ;  /* 0x0000007600767308 */ /* 0x000e620000000800 */
[----:B------:R-:W-:Y:S01]  /*bda0*/  FADD.FTZ R141, R75, -R141 ;  /* 0x8000008d4b8d7221 */ /* 0x000fe20000010000 */
[--C-:B------:R-:W-:Y:S01]  /*bdb0*/  FADD.FTZ R146, R81, -R148.reuse ;  /* 0x8000009451927221 */ /* 0x100fe20000010000 */
[--C-:B------:R-:W-:Y:S01]  /*bdc0*/  FADD.FTZ R150, R84, -R151.reuse ;  /* 0x8000009754967221 */ /* 0x100fe20000010000 */
[----:B------:R-:W-:Y:S01]  /*bdd0*/  F2FP.BF16.F32.PACK_AB R80, R27, R80 ;  /* 0x000000501b50723e */ /* 0x000fe200000010ff */
[----:B------:R-:W-:Y:S01]  /*bde0*/  FADD.FTZ R148, R83, -R148 ;  /* 0x8000009453947221 */ /* 0x000fe20000010000 */
[----:B------:R-:W-:Y:S01]  /*bdf0*/  FADD.FTZ R151, R86, -R151 ;  /* 0x8000009756977221 */ /* 0x000fe20000010000 */
        /* <DEDUP_REMOVED lines=12> */
[----:B------:R-:W-:Y:S01]  /*bec0*/  FADD.FTZ R126, R71, -R218 ;  /* 0x800000da477e7221 */ /* 0x000fe20000010000 */
[----:B------:R-:W-:Y:S01]  /*bed0*/  F2FP.BF16.F32.PACK_AB R64, R25, R64 ;  /* 0x000000401940723e */ /* 0x000fe200000010ff */
[--C-:B------:R-:W-:Y:S01]  /*bee0*/  FADD.FTZ R143, R76, -R144.reuse ;  /* 0x800000904c8f7221 */ /* 0x100fe20000010000 */
[----:B------:R-:W-:Y:S01]  /*bef0*/  F2FP.BF16.F32.PACK_AB R65, R26, R65 ;  /* 0x000000411a41723e */ /* 0x000fe200000010ff */
        /* <DEDUP_REMOVED lines=43> */
[----:B---3--:R-:W-:Y:S01]  /*c1b0*/  FMUL.FTZ R56, R37, R142 ;  /* 0x0000008e25387220 */ /* 0x008fe20000410000 */
        /* <DEDUP_REMOVED lines=13> */
[----:B-1----:R-:W-:Y:S01]  /*c290*/  FMUL.FTZ R26, R118, R219 ;  /* 0x000000db761a7220 */ /* 0x002fe20000410000 */
        /* <DEDUP_REMOVED lines=167> */
.L_x_1414:
        /* <DEDUP_REMOVED lines=70> */
.L_x_1415:
        /* <DEDUP_REMOVED lines=12> */
.L_x_1405:
        /* <DEDUP_REMOVED lines=34> */
.L_x_1373:
[----:B------:R-:W-:Y:S05]  /*d450*/  @P0 BRA `(.L_x_1371) ;  /* 0x0000003000580947 */ /* 0x000fea0003800000 */
[----:B------:R-:W1:Y:S01]  /*d460*/  S2UR UR8, SR_CTAID.Y ;  /* 0x00000000000879c3 */ /* 0x000e620000002600 */
[----:B------:R-:W3:Y:S01]  /*d470*/  S2R R14, SR_TID.X ;  /* 0x00000000000e7919 */ /* 0x000ee20000002100 */
[----:B------:R-:W-:Y:S01]  /*d480*/  ULDC UR4, c[0x0][0x850] ;  /* 0x0002140000047ab9 */ /* 0x000fe20000000800 */
[----:B------:R-:W-:Y:S01]  /*d490*/  ULDC.64 UR12, c[0x0][0x818] ;  /* 0x00020600000c7ab9 */ /* 0x000fe20000000a00 */
[----:B------:R-:W-:Y:S01]  /*d4a0*/  UISETP.NE.AND UP0, UPT, UR4, 0x1, UPT ;  /* 0x000000010400788c */ /* 0x000fe2000bf05270 */
[----:B------:R-:W4:Y:S01]  /*d4b0*/  S2R R4, SR_CgaCtaId ;  /* 0x0000000000047919 */ /* 0x000f220000008800 */
[----:B------:R-:W-:Y:S02]  /*d4c0*/  MOV R3, 0x400 ;  /* 0x0000040000037802 */ /* 0x000fe40000000f00 */
[----:B------:R-:W5:Y:S07]  /*d4d0*/  S2UR UR6, SR_CTAID.X ;  /* 0x00000000000679c3 */ /* 0x000f6e0000002500 */
[----:B------:R-:W-:Y:S01]  /*d4e0*/  @UP0 ULDC UR4, c[0x0][0x854] ;  /* 0x0002150000040ab9 */ /* 0x000fe20000000800 */
[----:B------:R-:W-:Y:S01]  /*d4f0*/  @UP0 ULDC UR7, c[0x0][0x858] ;  /* 0x0002160000070ab9 */ /* 0x000fe20000000800 */
[----:B------:R-:W4:Y:S01]  /*d500*/  S2UR UR14, SR_CTAID.Z ;  /* 0x00000000000e79c3 */ /* 0x000f220000002700 */
[----:B-1----:R-:W-:-:S07]  /*d510*/  UIMAD.WIDE.U32 UR4, UR8, UR4, URZ ;  /* 0x00000004080472a5 */ /* 0x002fce000f8e003f */
[----:B--2---:R-:W1:Y:S01]  /*d520*/  LDC.64 R10, c[0x0][0x820] ;  /* 0x00020800ff0a7b82 */ /* 0x004e620000000a00 */
[----:B------:R-:W-:Y:S02]  /*d530*/  @UP0 USHF.R.U32.HI UR8, URZ, UR7, UR5 ;  /* 0x000000073f080299 */ /* 0x000fe40008011605 */
[----:B-----5:R-:W-:-:S05]  /*d540*/  USHF.L.U32 UR6, UR6, 0xd, URZ ;  /* 0x0000000d06067899 */ /* 0x020fca000800063f */
[----:B------:R-:W2:Y:S01]  /*d550*/  LDC.64 R12, c[0x0][0x848] ;  /* 0x00021200ff0c7b82 */ /* 0x000ea20000000a00 */
[----:B------:R-:W-:Y:S01]  /*d560*/  USHF.R.S32.HI UR9, URZ, 0x1f, UR8 ;  /* 0x0000001f3f097899 */ /* 0x000fe20008011408 */
[----:B---3--:R-:W-:Y:S01]  /*d570*/  VIADD R15, R14, 0xffffff80 ;  /* 0xffffff800e0f7836 */ /* 0x008fe20000000000 */
[----:B------:R-:W-:Y:S01]  /*d580*/  USHF.R.S32.HI UR7, URZ, 0x1f, UR6 ;  /* 0x0000001f3f077899 */ /* 0x000fe20008011406 */
[----:B----4-:R-:W-:Y:S01]  /*d590*/  LEA R17, R4, R3, 0x18 ;  /* 0x0000000304117211 */ /* 0x010fe200078ec0ff */
[----:B------:R-:W-:Y:S02]  /*d5a0*/  UIMAD UR10, UR9, UR12, URZ ;  /* 0x0000000c090a72a4 */ /* 0x000fe4000f8e023f */
[----:B------:R-:W-:Y:S01]  /*d5b0*/  UIMAD.WIDE.U32 UR4, UR8, UR12, UR6 ;  /* 0x0000000c080472a5 */ /* 0x000fe2000f8e0006 */
[----:B------:R-:W-:Y:S01]  /*d5c0*/  SHF.R.S32.HI R0, RZ, 0x1f, R15 ;  /* 0x0000001fff007819 */ /* 0x000fe2000001140f */
[----:B------:R-:W-:Y:S02]  /*d5d0*/  UIMAD UR10, UR8, UR13, UR10 ;  /* 0x0000000d080a72a4 */ /* 0x000fe4000f8e020a */
[----:B------:R-:W-:Y:S01]  /*d5e0*/  USHF.R.S32.HI UR11, URZ, 0x1f, UR14 ;  /* 0x0000001f3f0b7899 */ /* 0x000fe2000801140e */
[----:B------:R-:W-:Y:S01]  /*d5f0*/  LEA.HI R2, R0, R15, RZ, 0x7 ;  /* 0x0000000f00027211 */ /* 0x000fe200078f38ff */
[----:B------:R-:W-:Y:S01]  /*d600*/  ULDC.64 UR12, c[0x0][0x840] ;  /* 0x00021000000c7ab9 */ /* 0x000fe20000000a00 */
[----:B------:R-:W-:Y:S01]  /*d610*/  IMAD.U32 R3, RZ, RZ, UR5 ;  /* 0x00000005ff037e24 */ /* 0x000fe2000f8e00ff */
[----:B------:R-:W-:Y:S01]  /*d620*/  UIMAD UR9, UR9, UR12, URZ ;  /* 0x0000000c090972a4 */ /* 0x000fe2000f8e023f */
[C---:B------:R-:W-:Y:S01]  /*d630*/  LOP3.LUT R0, R2.reuse, 0xfffff80, RZ, 0xc0, !PT ;  /* 0x0fffff8002007812 */ /* 0x040fe200078ec0ff */
[----:B------:R-:W-:Y:S01]  /*d640*/  UIMAD.WIDE.U32 UR6, UR8, UR12, UR6 ;  /* 0x0000000c080672a5 */ /* 0x000fe2000f8e0006 */
[----:B------:R-:W-:Y:S01]  /*d650*/  IMAD.SHL.U32 R2, R2, 0x20, RZ ;  /* 0x0000002002027824 */ /* 0x000fe200078e00ff */
[----:B------:R-:W-:Y:S01]  /*d660*/  UIMAD UR8, UR8, UR13, UR9 ;  /* 0x0000000d080872a4 */ /* 0x000fe2000f8e0209 */
[----:B-1----:R-:W-:Y:S01]  /*d670*/  IMAD R6, R10, UR11, RZ ;  /* 0x0000000b0a067c24 */ /* 0x002fe2000f8e02ff */
[----:B------:R-:W-:Y:S01]  /*d680*/  UIADD3 UR9, UR5, UR10, URZ ;  /* 0x0000000a05097290 */ /* 0x000fe2000fffe03f */
[----:B------:R-:W-:Y:S01]  /*d690*/  IMAD.IADD R0, R15, 0x1, -R0 ;  /* 0x000000010f007824 */ /* 0x000fe200078e0a00 */
[----:B------:R-:W-:Y:S01]  /*d6a0*/  UIADD3 UR8, UR7, UR8, URZ ;  /* 0x0000000807087290 */ /* 0x000fe2000fffe03f */
[----:B------:R-:W-:Y:S01]  /*d6b0*/  LOP3.LUT R7, R2, 0x3ffff000, RZ, 0xc0, !PT ;  /* 0x3ffff00002077812 */ /* 0x000fe200078ec0ff */
[----:B------:R-:W-:-:S02]  /*d6c0*/  IMAD.U32 R5, RZ, RZ, UR7 ;  /* 0x00000007ff057e24 */ /* 0x000fc4000f8e00ff */
[----:B------:R-:W-:Y:S02]  /*d6d0*/  IMAD.U32 R2, RZ, RZ, UR4 ;  /* 0x00000004ff027e24 */ /* 0x000fe4000f8e00ff */
[----:B------:R-:W-:Y:S02]  /*d6e0*/  IMAD.U32 R3, RZ, RZ, UR9 ;  /* 0x00000009ff037e24 */ /* 0x000fe4000f8e00ff */
[----:B------:R-:W-:Y:S02]  /*d6f0*/  IMAD.U32 R4, RZ, RZ, UR6 ;  /* 0x00000006ff047e24 */ /* 0x000fe4000f8e00ff */
[----:B------:R-:W-:Y:S02]  /*d700*/  IMAD.U32 R5, RZ, RZ, UR8 ;  /* 0x00000008ff057e24 */ /* 0x000fe4000f8e00ff */
[----:B--2---:R-:W-:Y:S02]  /*d710*/  IMAD R8, R12, UR11, RZ ;  /* 0x0000000b0c087c24 */ /* 0x004fe4000f8e02ff */
[----:B------:R-:W-:-:S02]  /*d720*/  IMAD R0, R0, 0x4, R7 ;  /* 0x0000000400007824 */ /* 0x000fc400078e0207 */
[----:B------:R-:W-:Y:S02]  /*d730*/  IMAD R7, R11, UR14, R6 ;  /* 0x0000000e0b077c24 */ /* 0x000fe4000f8e0206 */
[----:B------:R-:W-:-:S04]  /*d740*/  IMAD.WIDE.U32 R2, R10, UR14, R2 ;  /* 0x0000000e0a027c25 */ /* 0x000fc8000f8e0002 */
[----:B------:R-:W-:Y:S02]  /*d750*/  IMAD R9, R13, UR14, R8 ;  /* 0x0000000e0d097c24 */ /* 0x000fe4000f8e0208 */
[----:B------:R-:W-:Y:S01]  /*d760*/  IMAD.WIDE.U32 R4, R12, UR14, R4 ;  /* 0x0000000e0c047c25 */ /* 0x000fe2000f8e0004 */
[----:B------:R-:W-:Y:S05]  /*d770*/  WARPSYNC.ALL ;  /* 0x0000000000007948 */ /* 0x000fea0003800000 */
[----:B------:R-:W-:Y:S02]  /*d780*/  IMAD R0, R0, 0x4, R17 ;  /* 0x0000000400007824 */ /* 0x000fe400078e0211 */
[----:B------:R-:W-:-:S02]  /*d790*/  IMAD.IADD R7, R3, 0x1, R7 ;  /* 0x0000000103077824 */ /* 0x000fc400078e0207 */
[----:B------:R-:W-:Y:S01]  /*d7a0*/  IMAD.IADD R6, R5, 0x1, R9 ;  /* 0x0000000105067824 */ /* 0x000fe200078e0209 */
[----:B------:R-:W-:Y:S01]  /*d7b0*/  BAR.SYNC.DEFER_BLOCKING 0x1, 0x100 ;  /* 0x0044000000007b1d */ /* 0x000fe20000010000 */
[----:B------:R-:W-:-:S07]  /*d7c0*/  ISETP.NE.AND P0, PT, R15, RZ, PT ;  /* 0x000000ff0f00720c */ /* 0x000fce0003f05270 */
        /* <DEDUP_REMOVED lines=30> */
.L_x_1419:
[----:B------:R-:W-:Y:S01]  /*d9b0*/  @P0 ELECT P1, URZ, PT ;  /* 0x00000000003f082f */ /* 0x000fe20003820000 */
[----:B------:R1:W-:-:S12]  /*d9c0*/  UBLKRED.G.S.ADD.F32.RN [UR4], [UR6], UR7, desc[UR8] ;  /* 0x00000804060073bb */ /* 0x0003d800080a1407 */
[----:B------:R-:W-:Y:S02]  /*d9d0*/  @P1 PLOP3.LUT P0, PT, P1, PT, PT, 0x8, 0x0 ;  /* 0x000000000000181c */ /* 0x000fe40000f0e170 */
[----:B------:R-:W-:-:S11]  /*d9e0*/  PLOP3.LUT P1, PT, PT, PT, PT, 0x8, 0x0 ;  /* 0x000000000000781c */ /* 0x000fd60003f2e170 */
[----:B-1----:R-:W-:Y:S05]  /*d9f0*/  @P0 BRA.U.ANY `(.L_x_1419) ;  /* 0xfffffffd00ec0947 */ /* 0x002fea000393ffff */
[----:B------:R0:W-:Y:S01]  /*da00*/  UTMACMDFLUSH ;  /* 0x00000000000079b7 */ /* 0x0001e20000000000 */
[----:B------:R-:W-:-:S04]  /*da10*/  DEPBAR.LE SB0, 0x0 ;  /* 0x000080000000791a */ /* 0x000fc80000000000 */
.L_x_1418:
[----:B------:R-:W-:Y:S05]  /*da20*/  BSYNC B0 ;  /* 0x0000000000007941 */ /* 0x000fea0003800000 */
.L_x_1417:
        /* <DEDUP_REMOVED lines=25> */
.L_x_1420:
        /* <DEDUP_REMOVED lines=8> */
.L_x_1369:
        /* <DEDUP_REMOVED lines=41> */
.L_x_1422:
        /* <DEDUP_REMOVED lines=36> */
.L_x_1425:
[----:B------:R-:W-:Y:S05]  /*e110*/  BSYNC B0 ;  /* 0x0000000000007941 */ /* 0x000fea0003800000 */
.L_x_1424:
        /* <DEDUP_REMOVED lines=19> */
.L_x_1427:
[----:B------:R-:W-:Y:S05]  /*e250*/  BSYNC B0 ;  /* 0x0000000000007941 */ /* 0x000fea0003800000 */
.L_x_1426:
[----:B------:R-:W-:Y:S06]  /*e260*/  BAR.ARV 0xa, 0xa0 ;  /* 0x0282800000007b1d */ /* 0x000fec0000002000 */
[----:B------:R-:W-:Y:S04]  /*e270*/  BSSY B0, `(.L_x_1428) ;  /* 0x0000003000007945 */ /* 0x000fe80003800000 */
[----:B------:R-:W-:Y:S05]  /*e280*/  @!P0 BRA `(.L_x_1429) ;  /* 0x0000000000048947 */ /* 0x000fea0003800000 */
[----:B------:R-:W-:-:S04]  /*e290*/  DEPBAR.LE SB0, 0x0 ;  /* 0x000080000000791a */ /* 0x000fc80000000000 */
.L_x_1429:
[----:B------:R-:W-:Y:S05]  /*e2a0*/  BSYNC B0 ;  /* 0x0000000000007941 */ /* 0x000fea0003800000 */
.L_x_1428:
[----:B------:R-:W-:Y:S06]  /*e2b0*/  BAR.ARV 0xb, 0xa0 ;  /* 0x02c2800000007b1d */ /* 0x000fec0000002000 */
[----:B------:R-:W-:Y:S01]  /*e2c0*/  UIADD3 UR9, UR5, 0x1, URZ ;  /* 0x0000000105097890 */ /* 0x000fe2000fffe03f */
[----:B------:R-:W-:Y:S11]  /*e2d0*/  BRA `(.L_x_1430) ;  /* 0x0000000000047947 */ /* 0x000ff60003800000 */
.L_x_1423:
[----:B------:R-:W-:-:S05]  /*e2e0*/  UMOV UR9, UR5 ;  /* 0x0000000500097c82 */ /* 0x000fca0008000000 */
.L_x_1430:
        /* <DEDUP_REMOVED lines=16> */
.L_x_1443:
        /* <DEDUP_REMOVED lines=20> */
.L_x_1432:
[----:B------:R-:W-:Y:S05]  /*e530*/  BSYNC B0 ;  /* 0x0000000000007941 */ /* 0x000fea0003800000 */
.L_x_1431:
        /* <DEDUP_REMOVED lines=13> */
.L_x_1434:
[----:B------:R-:W-:Y:S05]  /*e610*/  BSYNC B0 ;  /* 0x0000000000007941 */ /* 0x000fea0003800000 */
.L_x_1433:
[----:B------:R-:W-:Y:S06]  /*e620*/  BAR.ARV 0xa, 0xa0 ;  /* 0x0282800000007b1d */ /* 0x000fec0000002000 */
[----:B------:R-:W-:Y:S04]  /*e630*/  BSSY B0, `(.L_x_1435) ;  /* 0x0000003000007945 */ /* 0x000fe80003800000 */
[----:B------:R-:W-:Y:S05]  /*e640*/  @!P0 BRA `(.L_x_1436) ;  /* 0x0000000000048947 */ /* 0x000fea0003800000 */
[----:B------:R-:W-:-:S04]  /*e650*/  DEPBAR.LE SB0, 0x0 ;  /* 0x000080000000791a */ /* 0x000fc80000000000 */
.L_x_1436:
[----:B------:R-:W-:Y:S05]  /*e660*/  BSYNC B0 ;  /* 0x0000000000007941 */ /* 0x000fea0003800000 */
.L_x_1435:
        /* <DEDUP_REMOVED lines=13> */
.L_x_1438:
[----:B------:R-:W-:Y:S05]  /*e740*/  BSYNC B0 ;  /* 0x0000000000007941 */ /* 0x000fea0003800000 */
.L_x_1437:
        /* <DEDUP_REMOVED lines=13> */
.L_x_1440:
[----:B------:R-:W-:Y:S05]  /*e820*/  BSYNC B0 ;  /* 0x0000000000007941 */ /* 0x000fea0003800000 */
.L_x_1439:
[----:B------:R-:W-:Y:S01]  /*e830*/  UIADD3 UR9, UR9, 0x2, URZ ;  /* 0x0000000209097890 */ /* 0x000fe2000fffe03f */
[----:B------:R-:W-:Y:S06]  /*e840*/  BAR.ARV 0xa, 0xa0 ;  /* 0x0282800000007b1d */ /* 0x000fec0000002000 */
[----:B------:R-:W-:Y:S01]  /*e850*/  BSSY B0, `(.L_x_1441) ;  /* 0x0000004000007945 */ /* 0x000fe20003800000 */
[----:B------:R-:W-:-:S03]  /*e860*/  ISETP.LE.AND P1, PT, R0, UR9, PT ;  /* 0x0000000900007c0c */ /* 0x000fc6000bf23270 */
[----:B------:R-:W-:Y:S10]  /*e870*/  @!P0 BRA `(.L_x_1442) ;  /* 0x0000000000048947 */ /* 0x000ff40003800000 */
[----:B------:R-:W-:-:S04]  /*e880*/  DEPBAR.LE SB0, 0x0 ;  /* 0x000080000000791a */ /* 0x000fc80000000000 */
.L_x_1442:
[----:B------:R-:W-:Y:S05]  /*e890*/  BSYNC B0 ;  /* 0x0000000000007941 */ /* 0x000fea0003800000 */
.L_x_1441:
[----:B------:R-:W-:Y:S06]  /*e8a0*/  BAR.ARV 0xb, 0xa0 ;  /* 0x02c2800000007b1d */ /* 0x000fec0000002000 */
[----:B------:R-:W-:Y:S02]  /*e8b0*/  UIADD3 UR13, UR13, 0x4000, URZ ;  /* 0x000040000d0d7890 */ /* 0x000fe4000fffe03f */
[----:B------:R-:W-:Y:S01]  /*e8c0*/  UIADD3 UR4, UR4, 0x4000, URZ ;  /* 0x0000400004047890 */ /* 0x000fe2000fffe03f */
[----:B------:R-:W-:Y:S11]  /*e8d0*/  @!P1 BRA `(.L_x_1443) ;  /* 0xfffffff800c49947 */ /* 0x000ff6000383ffff */
[----:B------:R-:W-:Y:S05]  /*e8e0*/  BRA `(.L_x_1371) ;  /* 0x0000001c00347947 */ /* 0x000fea0003800000 */
.L_x_1421:
        /* <DEDUP_REMOVED lines=33> */
.L_x_1445:
        /* <DEDUP_REMOVED lines=42> */
.L_x_1475:
        /* <DEDUP_REMOVED lines=15> */
.L_x_1448:
        /* <DEDUP_REMOVED lines=75> */
.L_x_1459:
[----:B--234-:R-:W-:-:S04]  /*f340*/  SHF.L.U32 R21, R11, 0x1f, RZ ;  /* 0x0000001f0b157819 */ /* 0x01cfc800000006ff */
[----:B------:R-:W1:Y:S02]  /*f350*/  SYNCS.PHASECHK.TRANS64.TRYWAIT P1, [R16+URZ+0x30c40], R21 ;  /* 0x030c4015100075a7 */ /* 0x000e64000802017f */
[----:B-1----:R-:W-:Y:S05]  /*f360*/  @!P1 BRA `(.L_x_1451) ;  /* 0x00000014005c9947 */ /* 0x002fea0003800000 */
.L_x_1476:
[----:B------:R-:W-:Y:S05]  /*f370*/  @P0 BRA `(.L_x_1452) ;  /* 0x0000000000140947 */ /* 0x000fea0003800000 */
[----:B------:R-:W-:Y:S01]  /*f380*/  ISETP.NE.AND P1, PT, R6, RZ, PT ;  /* 0x000000ff0600720c */ /* 0x000fe20003f25270 */
[----:B------:R-:W-:-:S04]  /*f390*/  IMAD.MOV.U32 R3, RZ, RZ, 0x4200 ;  /* 0x00004200ff037424 */ /* 0x000fc800078e00ff */
[----:B------:R2:W-:Y:S08]  /*f3a0*/  SYNCS.ARRIVE.TRANS64 RZ, [R16+URZ+0x30c30], R3 ;  /* 0x030c300310ff79a7 */ /* 0x0005f0000800003f */
[----:B------:R-:W-:Y:S05]  /*f3b0*/  @!P1 BRA `(.L_x_1452) ;  /* 0x0000000000049947 */ /* 0x000fea0003800000 */
[----:B------:R-:W-:Y:S01]  /*f3c0*/  BPT.TRAP 0x1 ;  /* 0x000000040000795c */ /* 0x000fe20000300000 */
.L_x_1452:
        /* <DEDUP_REMOVED lines=29> */
.L_x_1477:
[----:B------:R-:W-:Y:S05]  /*f5a0*/  @P0 BRA `(.L_x_1454) ;  /* 0x0000000000140947 */ /* 0x000fea0003800000 */
[----:B------:R-:W-:Y:S01]  /*f5b0*/  ISETP.NE.AND P1, PT, R6, RZ, PT ;  /* 0x000000ff0600720c */ /* 0x000fe20003f25270 */
[----:B------:R-:W-:-:S04]  /*f5c0*/  IMAD.MOV.U32 R2, RZ, RZ, 0x4200 ;  /* 0x00004200ff027424 */ /* 0x000fc800078e00ff */
[----:B------:R3:W-:Y:S08]  /*f5d0*/  SYNCS.ARRIVE.TRANS64 RZ, [R16+URZ+0x30c18], R2 ;  /* 0x030c180210ff79a7 */ /* 0x0007f0000800003f */
[----:B------:R-:W-:Y:S05]  /*f5e0*/  @!P1 BRA `(.L_x_1454) ;  /* 0x0000000000049947 */ /* 0x000fea0003800000 */
[----:B------:R-:W-:Y:S01]  /*f5f0*/  BPT.TRAP 0x1 ;  /* 0x000000040000795c */ /* 0x000fe20000300000 */
.L_x_1454:
        /* <DEDUP_REMOVED lines=29> */
.L_x_1478:
[----:B------:R-:W-:Y:S05]  /*f7d0*/  @P0 BRA `(.L_x_1456) ;  /* 0x0000000000140947 */ /* 0x000fea0003800000 */
[----:B------:R-:W-:Y:S01]  /*f7e0*/  ISETP.NE.AND P1, PT, R6, RZ, PT ;  /* 0x000000ff0600720c */ /* 0x000fe20003f25270 */
[----:B-123--:R-:W-:-:S04]  /*f7f0*/  IMAD.MOV.U32 R21, RZ, RZ, 0x4200 ;  /* 0x00004200ff157424 */ /* 0x00efc800078e00ff */
[----:B------:R4:W-:Y:S08]  /*f800*/  SYNCS.ARRIVE.TRANS64 RZ, [R16+URZ+0x30c38], R21 ;  /* 0x030c381510ff79a7 */ /* 0x0009f0000800003f */
[----:B------:R-:W-:Y:S05]  /*f810*/  @!P1 BRA `(.L_x_1456) ;  /* 0x0000000000049947 */ /* 0x000fea0003800000 */
[----:B------:R-:W-:Y:S01]  /*f820*/  BPT.TRAP 0x1 ;  /* 0x000000040000795c */ /* 0x000fe20000300000 */
.L_x_1456:
        /* <DEDUP_REMOVED lines=24> */
.L_x_1480:
[----:B------:R-:W-:Y:S05]  /*f9b0*/  @P0 BRA `(.L_x_1458) ;  /* 0x0000000000140947 */ /* 0x000fea0003800000 */
[----:B------:R-:W-:Y:S01]  /*f9c0*/  ISETP.NE.AND P1, PT, R6, RZ, PT ;  /* 0x000000ff0600720c */ /* 0x000fe20003f25270 */
[----:B------:R-:W-:-:S04]  /*f9d0*/  IMAD.MOV.U32 R5, RZ, RZ, 0x4200 ;  /* 0x00004200ff057424 */ /* 0x000fc800078e00ff */
[----:B------:R1:W-:Y:S08]  /*f9e0*/  SYNCS.ARRIVE.TRANS64 RZ, [R16+URZ+0x30c10], R5 ;  /* 0x030c100510ff79a7 */ /* 0x0003f0000800003f */
[----:B------:R-:W-:Y:S05]  /*f9f0*/  @!P1 BRA `(.L_x_1458) ;  /* 0x0000000000049947 */ /* 0x000fea0003800000 */
[----:B------:R-:W-:Y:S01]  /*fa00*/  BPT.TRAP 0x1 ;  /* 0x000000040000795c */ /* 0x000fe20000300000 */
.L_x_1458:
        /* <DEDUP_REMOVED lines=30> */
.L_x_1450:
[----:B------:R-:W2:Y:S02]  /*fbf0*/  LDL.LU R4, [R1+0x4] ;  /* 0x0000040001047983 */ /* 0x000ea40000300800 */
[----:B--2---:R-:W-:Y:S02]  /*fc00*/  ISETP.NE.AND P1, PT, R4, RZ, PT ;  /* 0x000000ff0400720c */ /* 0x004fe40003f25270 */
[----:B------:R2:W5:Y:S11]  /*fc10*/  LDL R4, [R1] ;  /* 0x0000000001047983 */ /* 0x0005760000100800 */
[----:B--2---:R-:W-:Y:S05]  /*fc20*/  @!P1 BRA `(.L_x_1449) ;  /* 0x0000000400109947 */ /* 0x004fea0003800000 */
[----:B------:R-:W-:-:S04]  /*fc30*/  SHF.L.U32 R13, R11, 0x1f, RZ ;  /* 0x0000001f0b0d7819 */ /* 0x000fc800000006ff */
[----:B------:R-:W1:Y:S02]  /*fc40*/  SYNCS.PHASECHK.TRANS64.TRYWAIT P1, [R16+URZ+0x30c40], R13 ;  /* 0x030c400d100075a7 */ /* 0x000e64000802017f */
[----:B-1----:R-:W-:Y:S05]  /*fc50*/  @!P1 BRA `(.L_x_1460) ;  /* 0x0000000c00749947 */ /* 0x002fea0003800000 */
.L_x_1481:
[----:B------:R-:W-:Y:S05]  /*fc60*/  @P0 BRA `(.L_x_1461) ;  /* 0x0000000000140947 */ /* 0x000fea0003800000 */
[----:B------:R-:W-:Y:S01]  /*fc70*/  ISETP.NE.AND P1, PT, R6, RZ, PT ;  /* 0x000000ff0600720c */ /* 0x000fe20003f25270 */
[----:B------:R-:W-:-:S04]  /*fc80*/  IMAD.MOV.U32 R5, RZ, RZ, 0x4200 ;  /* 0x00004200ff057424 */ /* 0x000fc800078e00ff */
[----:B------:R2:W-:Y:S08]  /*fc90*/  SYNCS.ARRIVE.TRANS64 RZ, [R16+URZ+0x30c30], R5 ;  /* 0x030c300510ff79a7 */ /* 0x0005f0000800003f */
[----:B------:R-:W-:Y:S05]  /*fca0*/  @!P1 BRA `(.L_x_1461) ;  /* 0x0000000000049947 */ /* 0x000fea0003800000 */
[----:B------:R-:W-:Y:S01]  /*fcb0*/  BPT.TRAP 0x1 ;  /* 0x000000040000795c */ /* 0x000fe20000300000 */
.L_x_1461:
        /* <DEDUP_REMOVED lines=26> */
.L_x_1482:
[----:B------:R-:W-:Y:S05]  /*fe60*/  @P0 BRA `(.L_x_1463) ;  /* 0x0000000000140947 */ /* 0x000fea0003800000 */
[----:B------:R-:W-:Y:S01]  /*fe70*/  ISETP.NE.AND P0, PT, R6, RZ, PT ;  /* 0x000000ff0600720c */ /* 0x000fe20003f05270 */
[----:B------:R-:W-:-:S04]  /*fe80*/  IMAD.MOV.U32 R5, RZ, RZ, 0x4200 ;  /* 0x00004200ff057424 */ /* 0x000fc800078e00ff */
[----:B------:R2:W-:Y:S08]  /*fe90*/  SYNCS.ARRIVE.TRANS64 RZ, [R16+URZ+0x30c18], R5 ;  /* 0x030c180510ff79a7 */ /* 0x0005f0000800003f */
[----:B------:R-:W-:Y:S05]  /*fea0*/  @!P0 BRA `(.L_x_1463) ;  /* 0x0000000000048947 */ /* 0x000fea0003800000 */
[----:B------:R-:W-:Y:S01]  /*feb0*/  BPT.TRAP 0x1 ;  /* 0x000000040000795c */ /* 0x000fe20000300000 */
.L_x_1463:
        /* <DEDUP_REMOVED lines=27> */
.L_x_1449:
[----:B------:R-:W2:Y:S01]  /*10070*/  S2R R0, SR_TID.X ;  /* 0x0000000000007919 */ /* 0x000ea20000002100 */
[----:B------:R-:W-:Y:S01]  /*10080*/  IMAD R3, R19, 0x8, R16 ;  /* 0x0000000813037824 */ /* 0x000fe200078e0210 */
[----:B--2---:R-:W-:Y:S02]  /*10090*/  LOP3.LUT R2, R0, 0x7f, RZ, 0xc0, !PT ;  /* 0x0000007f00027812 */ /* 0x004fe400078ec0ff */
[----:B------:R-:W-:Y:S02]  /*100a0*/  SHF.L.U32 R0, R11, 0x1f, RZ ;  /* 0x0000001f0b007819 */ /* 0x000fe400000006ff */
[----:B------:R-:W-:Y:S02]  /*100b0*/  ISETP.NE.AND P1, PT, R2, RZ, PT ;  /* 0x000000ff0200720c */ /* 0x000fe40003f25270 */
[----:B------:R-:W2:Y:S02]  /*100c0*/  SYNCS.PHASECHK.TRANS64.TRYWAIT P0, [R3+URZ+0x30c40], R0 ;  /* 0x030c4000030075a7 */ /* 0x000ea4000800017f */
[----:B--2---:R-:W-:Y:S09]  /*100d0*/  @!P0 BRA `(.L_x_1464) ;  /* 0x00000008007c8947 */ /* 0x004ff20003800000 */
.L_x_1483:
[----:B------:R-:W-:Y:S05]  /*100e0*/  @P1 BRA `(.L_x_1465) ;  /* 0x0000000000181947 */ /* 0x000fea0003800000 */
[----:B------:R-:W1:Y:S01]  /*100f0*/  S2R R2, SR_TID.X ;  /* 0x0000000000027919 */ /* 0x000e620000002100 */
[----:B--2---:R-:W-:-:S04]  /*10100*/  IMAD.MOV.U32 R0, RZ, RZ, 0x4200 ;  /* 0x00004200ff007424 */ /* 0x004fc800078e00ff */
[----:B------:R2:W-:Y:S01]  /*10110*/  SYNCS.ARRIVE.TRANS64 RZ, [R3+URZ+0x30c30], R0 ;  /* 0x030c300003ff79a7 */ /* 0x0005e2000800003f */
[----:B-1----:R-:W-:-:S13]  /*10120*/  LOP3.LUT P0, RZ, R2, 0x1f, RZ, 0xc0, !PT ;  /* 0x0000001f02ff7812 */ /* 0x002fda000780c0ff */
[----:B--2---:R-:W-:Y:S05]  /*10130*/  @!P0 BRA `(.L_x_1465) ;  /* 0x0000000000048947 */ /* 0x004fea0003800000 */
[----:B------:R-:W-:Y:S01]  /*10140*/  BPT.TRAP 0x1 ;  /* 0x000000040000795c */ /* 0x000fe20000300000 */
.L_x_1465:
        /* <DEDUP_REMOVED lines=33> */
.L_x_1446:
[----:B------:R-:W-:Y:S05]  /*10360*/  BSYNC B0 ;  /* 0x0000000000007941 */ /* 0x000fea0003800000 */
.L_x_1444:
[----:B------:R-:W-:-:S03]  /*10370*/  UMOV UR8, 0xffffffff ;  /* 0xffffffff00087882 */ /* 0x000fc60000000000 */
[----:B------:R-:W-:Y:S05]  /*10380*/  BRA.DIV UR8, `(.L_x_1466) ;  /* 0x0000000608e47947 */ /* 0x000fea000b800000 */
[----:B------:R-:W-:-:S13]  /*10390*/  ELECT P6, URZ, PT ;  /* 0x00000000003f782f */ /* 0x000fda00038c0000 */
.L_x_1486:
[----:B------:R-:W-:Y:S05]  /*103a0*/  @!P6 BRA `(.L_x_1371) ;  /* 0x000000000084e947 */ /* 0x000fea0003800000 */
[----:B------:R-:W-:-:S06]  /*103b0*/  ULOP3.LUT UR8, UR36, 0x2, URZ, 0xfc, !UPT ;  /* 0x0000000224087892 */ /* 0x000fcc000f8efc3f */
[----:B------:R-:W-:-:S05]  /*103c0*/  IMAD.U32 R0, RZ, RZ, UR8 ;  /* 0x00000008ff007e24 */ /* 0x000fca000f8e00ff */
[----:B------:R-:W-:-:S13]  /*103d0*/  ISETP.NE.AND P2, PT, R0, 0x3, PT ;  /* 0x000000030000780c */ /* 0x000fda0003f45270 */
[----:B------:R-:W-:Y:S05]  /*103e0*/  @!P2 BRA `(.L_x_1467) ;  /* 0x000000000004a947 */ /* 0x000fea0003800000 */
[----:B------:R-:W-:Y:S01]  /*103f0*/  BPT.TRAP 0x1 ;  /* 0x000000040000795c */ /* 0x000fe20000300000 */
.L_x_1467:
        /* <DEDUP_REMOVED lines=15> */
.L_x_1487:
[----:B------:R-:W2:Y:S02]  /*104f0*/  SYNCS.PHASECHK.TRANS64.TRYWAIT P0, [R3+URZ], R0 ;  /* 0x00000000030075a7 */ /* 0x000ea4000800017f */
[----:B--2---:R-:W-:Y:S05]  /*10500*/  @!P0 BRA `(.L_x_1469) ;  /* 0x0000000400b88947 */ /* 0x004fea0003800000 */
.L_x_1488:
[----:B------:R-:W-:Y:S05]  /*10510*/  @!P2 BRA `(.L_x_1470) ;  /* 0x000000000004a947 */ /* 0x000fea0003800000 */
[----:B------:R-:W-:Y:S01]  /*10520*/  BPT.TRAP 0x1 ;  /* 0x000000040000795c */ /* 0x000fe20000300000 */
.L_x_1470:
[----:B--2---:R-:W-:-:S04]  /*10530*/  VIADD R3, R7, 0x30c40 ;  /* 0x00030c4007037836 */ /* 0x004fc80000000000 */
[----:B------:R-:W-:-:S04]  /*10540*/  IMAD R2, R2, 0x8, R3 ;  /* 0x0000000802027824 */ /* 0x000fc800078e0203 */
[----:B------:R-:W2:Y:S02]  /*10550*/  SYNCS.PHASECHK.TRANS64.TRYWAIT P0, [R2+URZ], R5 ;  /* 0x00000005020075a7 */ /* 0x000ea4000800017f */
[----:B--2---:R-:W-:Y:S05]  /*10560*/  @!P0 BRA `(.L_x_1471) ;  /* 0x0000000400b48947 */ /* 0x004fea0003800000 */
.L_x_1489:
[----:B------:R-:W-:-:S07]  /*10570*/  IMAD R3, R4, 0x8, R3 ;  /* 0x0000000804037824 */ /* 0x000fce00078e0203 */
.L_x_1472:
[----:B---3--:R3:W4:Y:S02]  /*10580*/  SYNCS.PHASECHK.TRANS64.TRYWAIT P0, [R3+URZ], R0 ;  /* 0x00000000030075a7 */ /* 0x008724000800017f */
[----:B----4-:R-:W-:Y:S05]  /*10590*/  @!P0 NANOSLEEP.SYNCS 0x989680 ;  /* 0x009896800000895d */ /* 0x010fea0003900000 */
[----:B------:R-:W4:Y:S02]  /*105a0*/  @!P0 SYNCS.PHASECHK.TRANS64 P0, [R3+URZ], R0 ;  /* 0x00000000030085a7 */ /* 0x000f24000800007f */
[----:B----4-:R-:W-:Y:S05]  /*105b0*/  @!P0 BRA `(.L_x_1472) ;  /* 0xfffffffc00f08947 */ /* 0x010fea000383ffff */
.L_x_1371:
[----:B------:R-:W-:Y:S05]  /*105c0*/  BSYNC B6 ;  /* 0x0000000000067941 */ /* 0x000fea0003800000 */
.L_x_1368:
[----:B------:R-:W-:Y:S05]  /*105d0*/  EXIT ;  /* 0x000000000000794d */ /* 0x000fea0003800000 */
.L_x_1378:
[----:B------:R-:W-:Y:S02]  /*105e0*/  IMAD.MOV.U32 R13, RZ, RZ, R10 ;  /* 0x000000ffff0d7224 */ /* 0x000fe400078e000a */
[----:B------:R-:W-:Y:S02]  /*105f0*/  IMAD.MOV.U32 R12, RZ, RZ, RZ ;  /* 0x000000ffff0c7224 */ /* 0x000fe400078e00ff */
[----:B------:R-:W-:Y:S02]  /*10600*/  IMAD.MOV.U32 R11, RZ, RZ, 0x1f ;  /* 0x0000001fff0b7424 */ /* 0x000fe400078e00ff */
[----:B------:R-:W-:-:S07]  /*10610*/  IMAD.MOV.U32 R15, RZ, RZ, -0x1 ;  /* 0xffffffffff0f7424 */ /* 0x000fce00078e00ff */
[----:B------:R-:W-:Y:S05]  /*10620*/  WARPSYNC.COLLECTIVE R15, `(.L_x_1473) ;  /* 0x000000000f087348 */ /* 0x000fea0003c00000 */
[----:B------:R1:W2:Y:S02]  /*10630*/  SHFL.IDX P6, R14, R13, R12, R11 ;  /* 0x0000000c0d0e7389 */ /* 0x0002a400000c000b */
[----:B-12---:R-:W-:Y:S01]  /*10640*/  ENDCOLLECTIVE ;  /* 0x000000000000791b */ /* 0x006fe20003800000 */
.L_x_1473:
[----:B------:R-:W-:Y:S05]  /*10650*/  BRA `(.L_x_1474) ;  /* 0xffffff0800407947 */ /* 0x000fea000383ffff */
.L_x_1380:
[----:B--2---:R2:W3:Y:S02]  /*10660*/  SYNCS.PHASECHK.TRANS64.TRYWAIT P0, [R222+URZ+0x30c00], R11 ;  /* 0x030c000bde0075a7 */ /* 0x0044e4000800017f */
[----:B---3--:R-:W-:Y:S05]  /*10670*/  @!P0 NANOSLEEP.SYNCS 0x989680 ;  /* 0x009896800000895d */ /* 0x008fea0003900000 */
[----:B------:R-:W3:Y:S02]  /*10680*/  @!P0 SYNCS.PHASECHK.TRANS64 P0, [R222+URZ+0x30c00], R11 ;  /* 0x030c000bde0085a7 */ /* 0x000ee4000800007f */
[----:B---3--:R-:W-:Y:S05]  /*10690*/  @!P0 BRA `(.L_x_1380) ;  /* 0xfffffffc00f08947 */ /* 0x008fea000383ffff */
[----:B------:R-:W-:Y:S05]  /*106a0*/  BRA `(.L_x_1379) ;  /* 0xffffff0800887947 */ /* 0x000fea000383ffff */
.L_x_1385:
[----:B--2---:R2:W3:Y:S02]  /*106b0*/  SYNCS.PHASECHK.TRANS64.TRYWAIT P0, [R8+URZ+0x30c10], R21 ;  /* 0x030c1015080075a7 */ /* 0x0044e4000800017f */
[----:B---3--:R-:W-:Y:S05]  /*106c0*/  @!P0 NANOSLEEP.SYNCS 0x989680 ;  /* 0x009896800000895d */ /* 0x008fea0003900000 */
[----:B------:R-:W3:Y:S02]  /*106d0*/  @!P0 SYNCS.PHASECHK.TRANS64 P0, [R8+URZ+0x30c10], R21 ;  /* 0x030c1015080085a7 */ /* 0x000ee4000800007f */
[----:B---3--:R-:W-:Y:S05]  /*106e0*/  @!P0 BRA `(.L_x_1385) ;  /* 0xfffffffc00f08947 */ /* 0x008fea000383ffff */
[----:B------:R-:W-:Y:S05]  /*106f0*/  BRA `(.L_x_1384) ;  /* 0xffffff1400347947 */ /* 0x000fea000383ffff */
.L_x_1389:
[----:B------:R1:W1:Y:S02]  /*10700*/  SYNCS.PHASECHK.TRANS64.TRYWAIT P0, [R8+URZ+0x30c30], R21 ;  /* 0x030c3015080075a7 */ /* 0x000264000800017f */
[----:B-1----:R-:W-:Y:S05]  /*10710*/  @!P0 NANOSLEEP.SYNCS 0x989680 ;  /* 0x009896800000895d */ /* 0x002fea0003900000 */
[----:B------:R-:W1:Y:S02]  /*10720*/  @!P0 SYNCS.PHASECHK.TRANS64 P0, [R8+URZ+0x30c30], R21 ;  /* 0x030c3015080085a7 */ /* 0x000e64000800007f */
[----:B-1----:R-:W-:Y:S05]  /*10730*/  @!P0 BRA `(.L_x_1389) ;  /* 0xfffffffc00f08947 */ /* 0x002fea000383ffff */
[----:B------:R-:W-:Y:S05]  /*10740*/  BRA `(.L_x_1388) ;  /* 0xffffff1800387947 */ /* 0x000fea000383ffff */
.L_x_1397:
[----:B--2---:R2:W3:Y:S02]  /*10750*/  SYNCS.PHASECHK.TRANS64.TRYWAIT P1, [R6+URZ+0x30c10], R11 ;  /* 0x030c100b060075a7 */ /* 0x0044e4000802017f */
[----:B---3--:R-:W-:Y:S05]  /*10760*/  @!P1 NANOSLEEP.SYNCS 0x989680 ;  /* 0x009896800000995d */ /* 0x008fea0003900000 */
[----:B------:R-:W3:Y:S02]  /*10770*/  @!P1 SYNCS.PHASECHK.TRANS64 P1, [R6+URZ+0x30c10], R11 ;  /* 0x030c100b060095a7 */ /* 0x000ee4000802007f */
[----:B---3--:R-:W-:Y:S05]  /*10780*/  @!P1 BRA `(.L_x_1397) ;  /* 0xfffffffc00f09947 */ /* 0x008fea000383ffff */
[----:B------:R-:W-:Y:S05]  /*10790*/  BRA `(.L_x_1396) ;  /* 0xffffff5400a07947 */ /* 0x000fea000383ffff */
.L_x_1401:
[----:B------:R1:W1:Y:S02]  /*107a0*/  SYNCS.PHASECHK.TRANS64.TRYWAIT P1, [R6+URZ+0x30c30], R11 ;  /* 0x030c300b060075a7 */ /* 0x000264000802017f */
[----:B-1----:R-:W-:Y:S05]  /*107b0*/  @!P1 NANOSLEEP.SYNCS 0x989680 ;  /* 0x009896800000995d */ /* 0x002fea0003900000 */
[----:B------:R-:W1:Y:S02]  /*107c0*/  @!P1 SYNCS.PHASECHK.TRANS64 P1, [R6+URZ+0x30c30], R11 ;  /* 0x030c300b060095a7 */ /* 0x000e64000802007f */
[----:B-1----:R-:W-:Y:S05]  /*107d0*/  @!P1 BRA `(.L_x_1401) ;  /* 0xfffffffc00f09947 */ /* 0x002fea000383ffff */
[----:B------:R-:W-:Y:S05]  /*107e0*/  BRA `(.L_x_1400) ;  /* 0xffffff5800b07947 */ /* 0x000fea000383ffff */
.L_x_1409:
[----:B--2---:R2:W3:Y:S02]  /*107f0*/  SYNCS.PHASECHK.TRANS64.TRYWAIT P0, [R7+URZ+0x30c10], R18 ;  /* 0x030c1012070075a7 */ /* 0x0044e4000800017f */
[----:B---3--:R-:W-:Y:S05]  /*10800*/  @!P0 NANOSLEEP.SYNCS 0x989680 ;  /* 0x009896800000895d */ /* 0x008fea0003900000 */
[----:B------:R-:W3:Y:S02]  /*10810*/  @!P0 SYNCS.PHASECHK.TRANS64 P0, [R7+URZ+0x30c10], R18 ;  /* 0x030c1012070085a7 */ /* 0x000ee4000800007f */
[----:B---3--:R-:W-:Y:S05]  /*10820*/  @!P0 BRA `(.L_x_1409) ;  /* 0xfffffffc00f08947 */ /* 0x008fea000383ffff */
[----:B------:R-:W-:Y:S05]  /*10830*/  BRA `(.L_x_1408) ;  /* 0xffffff8c00e07947 */ /* 0x000fea000383ffff */
.L_x_1413:
[----:B------:R1:W1:Y:S02]  /*10840*/  SYNCS.PHASECHK.TRANS64.TRYWAIT P0, [R7+URZ+0x30c30], R18 ;  /* 0x030c3012070075a7 */ /* 0x000264000800017f */
[----:B-1----:R-:W-:Y:S05]  /*10850*/  @!P0 NANOSLEEP.SYNCS 0x989680 ;  /* 0x009896800000895d */ /* 0x002fea0003900000 */
[----:B------:R-:W1:Y:S02]  /*10860*/  @!P0 SYNCS.PHASECHK.TRANS64 P0, [R7+URZ+0x30c30], R18 ;  /* 0x030c3012070085a7 */ /* 0x000e64000800007f */
[----:B-1----:R-:W-:Y:S05]  /*10870*/  @!P0 BRA `(.L_x_1413) ;  /* 0xfffffffc00f08947 */ /* 0x002fea000383ffff */
[----:B------:R-:W-:Y:S05]  /*10880*/  BRA `(.L_x_1412) ;  /* 0xffffff9000f47947 */ /* 0x000fea000383ffff */
.L_x_1447:
[----:B-1----:R1:W2:Y:S02]  /*10890*/  SYNCS.PHASECHK.TRANS64.TRYWAIT P0, [R16+URZ+0x30c20], R3 ;  /* 0x030c2003100075a7 */ /* 0x0022a4000800017f */
[----:B--2---:R-:W-:Y:S05]  /*108a0*/  @!P0 NANOSLEEP.SYNCS 0x989680 ;  /* 0x009896800000895d */ /* 0x004fea0003900000 */
[----:B------:R-:W2:Y:S02]  /*108b0*/  @!P0 SYNCS.PHASECHK.TRANS64 P0, [R16+URZ+0x30c20], R3 ;  /* 0x030c2003100085a7 */ /* 0x000ea4000800007f */
[----:B--2---:R-:W-:Y:S05]  /*108c0*/  @!P0 BRA `(.L_x_1447) ;  /* 0xfffffffc00f08947 */ /* 0x004fea000383ffff */
[----:B------:R-:W-:Y:S05]  /*108d0*/  BRA `(.L_x_1475) ;  /* 0xffffffe400307947 */ /* 0x000fea000383ffff */
.L_x_1451:
[----:B-1----:R1:W2:Y:S02]  /*108e0*/  SYNCS.PHASECHK.TRANS64.TRYWAIT P1, [R16+URZ+0x30c40], R21 ;  /* 0x030c4015100075a7 */ /* 0x0022a4000802017f */
[----:B--2---:R-:W-:Y:S05]  /*108f0*/  @!P1 NANOSLEEP.SYNCS 0x989680 ;  /* 0x009896800000995d */ /* 0x004fea0003900000 */
[----:B------:R-:W2:Y:S02]  /*10900*/  @!P1 SYNCS.PHASECHK.TRANS64 P1, [R16+URZ+0x30c40], R21 ;  /* 0x030c4015100095a7 */ /* 0x000ea4000802007f */
[----:B--2---:R-:W-:Y:S05]  /*10910*/  @!P1 BRA `(.L_x_1451) ;  /* 0xfffffffc00f09947 */ /* 0x004fea000383ffff */
[----:B------:R-:W-:Y:S05]  /*10920*/  BRA `(.L_x_1476) ;  /* 0xffffffe800907947 */ /* 0x000fea000383ffff */
.L_x_1453:
[----:B--2---:R2:W3:Y:S02]  /*10930*/  SYNCS.PHASECHK.TRANS64.TRYWAIT P1, [R16+URZ+0x30c28], R21 ;  /* 0x030c2815100075a7 */ /* 0x0044e4000802017f */
[----:B---3--:R-:W-:Y:S05]  /*10940*/  @!P1 NANOSLEEP.SYNCS 0x989680 ;  /* 0x009896800000995d */ /* 0x008fea0003900000 */
[----:B------:R-:W3:Y:S02]  /*10950*/  @!P1 SYNCS.PHASECHK.TRANS64 P1, [R16+URZ+0x30c28], R21 ;  /* 0x030c2815100095a7 */ /* 0x000ee4000802007f */
[----:B---3--:R-:W-:Y:S05]  /*10960*/  @!P1 BRA `(.L_x_1453) ;  /* 0xfffffffc00f09947 */ /* 0x008fea000383ffff */
[----:B------:R-:W-:Y:S05]  /*10970*/  BRA `(.L_x_1477) ;  /* 0xffffffec00087947 */ /* 0x000fea000383ffff */
.L_x_1455:
[----:B---3--:R3:W4:Y:S02]  /*10980*/  SYNCS.PHASECHK.TRANS64.TRYWAIT P1, [R16+URZ+0x30c48], R21 ;  /* 0x030c4815100075a7 */ /* 0x008724000802017f */
[----:B----4-:R-:W-:Y:S05]  /*10990*/  @!P1 NANOSLEEP.SYNCS 0x989680 ;  /* 0x009896800000995d */ /* 0x010fea0003900000 */
[----:B------:R-:W4:Y:S02]  /*109a0*/  @!P1 SYNCS.PHASECHK.TRANS64 P1, [R16+URZ+0x30c48], R21 ;  /* 0x030c4815100095a7 */ /* 0x000f24000802007f */
[----:B----4-:R-:W-:Y:S05]  /*109b0*/  @!P1 BRA `(.L_x_1455) ;  /* 0xfffffffc00f09947 */ /* 0x010fea000383ffff */
[----:B------:R-:W-:Y:S05]  /*109c0*/  BRA `(.L_x_1478) ;  /* 0xffffffec00807947 */ /* 0x000fea000383ffff */
.L_x_1457:
[----:B------:R-:W-:-:S07]  /*109d0*/  SHF.L.U32 R5, R11, 0x1f, RZ ;  /* 0x0000001f0b057819 */ /* 0x000fce00000006ff */
.L_x_1479:
[----:B------:R1:W1:Y:S02]  /*109e0*/  SYNCS.PHASECHK.TRANS64.TRYWAIT P1, [R16+URZ+0x30c20], R5 ;  /* 0x030c2005100075a7 */ /* 0x000264000802017f */
[----:B-1----:R-:W-:Y:S05]  /*109f0*/  @!P1 NANOSLEEP.SYNCS 0x989680 ;  /* 0x009896800000995d */ /* 0x002fea0003900000 */
[----:B------:R-:W1:Y:S02]  /*10a00*/  @!P1 SYNCS.PHASECHK.TRANS64 P1, [R16+URZ+0x30c20], R5 ;  /* 0x030c2005100095a7 */ /* 0x000e64000802007f */
[----:B-1----:R-:W-:Y:S05]  /*10a10*/  @!P1 BRA `(.L_x_1479) ;  /* 0xfffffffc00f09947 */ /* 0x002fea000383ffff */
[----:B------:R-:W-:Y:S05]  /*10a20*/  BRA `(.L_x_1480) ;  /* 0xffffffec00e07947 */ /* 0x000fea000383ffff */
.L_x_1460:
[----:B-1----:R1:W2:Y:S02]  /*10a30*/  SYNCS.PHASECHK.TRANS64.TRYWAIT P1, [R16+URZ+0x30c40], R13 ;  /* 0x030c400d100075a7 */ /* 0x0022a4000802017f */
[----:B--2---:R-:W-:Y:S05]  /*10a40*/  @!P1 NANOSLEEP.SYNCS 0x989680 ;  /* 0x009896800000995d */ /* 0x004fea0003900000 */
[----:B------:R-:W2:Y:S02]  /*10a50*/  @!P1 SYNCS.PHASECHK.TRANS64 P1, [R16+URZ+0x30c40], R13 ;  /* 0x030c400d100095a7 */ /* 0x000ea4000802007f */
[----:B--2---:R-:W-:Y:S05]  /*10a60*/  @!P1 BRA `(.L_x_1460) ;  /* 0xfffffffc00f09947 */ /* 0x004fea000383ffff */
[----:B------:R-:W-:Y:S05]  /*10a70*/  BRA `(.L_x_1481) ;  /* 0xfffffff000787947 */ /* 0x000fea000383ffff */
.L_x_1462:
[----:B-1----:R1:W2:Y:S02]  /*10a80*/  SYNCS.PHASECHK.TRANS64.TRYWAIT P1, [R16+URZ+0x30c28], R13 ;  /* 0x030c280d100075a7 */ /* 0x0022a4000802017f */
[----:B--2---:R-:W-:Y:S05]  /*10a90*/  @!P1 NANOSLEEP.SYNCS 0x989680 ;  /* 0x009896800000995d */ /* 0x004fea0003900000 */
[----:B------:R-:W2:Y:S02]  /*10aa0*/  @!P1 SYNCS.PHASECHK.TRANS64 P1, [R16+URZ+0x30c28], R13 ;  /* 0x030c280d100095a7 */ /* 0x000ea4000802007f */
[----:B--2---:R-:W-:Y:S05]  /*10ab0*/  @!P1 BRA `(.L_x_1462) ;  /* 0xfffffffc00f09947 */ /* 0x004fea000383ffff */
[----:B------:R-:W-:Y:S05]  /*10ac0*/  BRA `(.L_x_1482) ;  /* 0xfffffff000e47947 */ /* 0x000fea000383ffff */
.L_x_1464:
[----:B--2---:R2:W1:Y:S02]  /*10ad0*/  SYNCS.PHASECHK.TRANS64.TRYWAIT P0, [R3+URZ+0x30c40], R0 ;  /* 0x030c4000030075a7 */ /* 0x004464000800017f */
[----:B-1----:R-:W-:Y:S05]  /*10ae0*/  @!P0 NANOSLEEP.SYNCS 0x989680 ;  /* 0x009896800000895d */ /* 0x002fea0003900000 */
[----:B------:R-:W1:Y:S02]  /*10af0*/  @!P0 SYNCS.PHASECHK.TRANS64 P0, [R3+URZ+0x30c40], R0 ;  /* 0x030c4000030085a7 */ /* 0x000e64000800007f */
[----:B-1----:R-:W-:Y:S05]  /*10b00*/  @!P0 BRA `(.L_x_1464) ;  /* 0xfffffffc00f08947 */ /* 0x002fea000383ffff */
[----:B------:R-:W-:Y:S05]  /*10b10*/  BRA `(.L_x_1483) ;  /* 0xfffffff400707947 */ /* 0x000fea000383ffff */
.L_x_1466:
[----:B------:R-:W-:Y:S01]  /*10b20*/  BSSY B0, `(.L_x_1484) ;  /* 0x0000006000007945 */ /* 0x000fe20003800000 */
[----:B------:R-:W-:-:S07]  /*10b30*/  IMAD.MOV.U32 R15, RZ, RZ, -0x1 ;  /* 0xffffffffff0f7424 */ /* 0x000fce00078e00ff */
[----:B------:R-:W-:Y:S05]  /*10b40*/  WARPSYNC.COLLECTIVE R15, `(.L_x_1485) ;  /* 0x000000000f0c7348 */ /* 0x000fea0003c00000 */
[----:B------:R-:W-:Y:S02]  /*10b50*/  ELECT P6, UR62, PT ;  /* 0x00000000003e782f */ /* 0x000fe400038c0000 */
[----:B------:R-:W-:Y:S01]  /*10b60*/  MOV R14, UR62 ;  /* 0x0000003e000e7c02 */ /* 0x000fe20008000f00 */
[----:B------:R-:W-:Y:S10]  /*10b70*/  ENDCOLLECTIVE ;  /* 0x000000000000791b */ /* 0x000ff40003800000 */
.L_x_1485:
[----:B------:R-:W-:Y:S05]  /*10b80*/  BSYNC B0 ;  /* 0x0000000000007941 */ /* 0x000fea0003800000 */
.L_x_1484:
[----:B------:R-:W-:Y:S05]  /*10b90*/  BRA `(.L_x_1486) ;  /* 0xfffffff800007947 */ /* 0x000fea000383ffff */
.L_x_1468:
[----:B-1----:R1:W2:Y:S02]  /*10ba0*/  SYNCS.PHASECHK.TRANS64.TRYWAIT P0, [R6+URZ], R5 ;  /* 0x00000005060075a7 */ /* 0x0022a4000800017f */
[----:B--2---:R-:W-:Y:S05]  /*10bb0*/  @!P0 NANOSLEEP.SYNCS 0x989680 ;  /* 0x009896800000895d */ /* 0x004fea0003900000 */
[----:B------:R-:W2:Y:S02]  /*10bc0*/  @!P0 SYNCS.PHASECHK.TRANS64 P0, [R6+URZ], R5 ;  /* 0x00000005060085a7 */ /* 0x000ea4000800007f */
[----:B--2---:R-:W-:Y:S05]  /*10bd0*/  @!P0 BRA `(.L_x_1468) ;  /* 0xfffffffc00f08947 */ /* 0x004fea000383ffff */
[----:B------:R-:W-:Y:S05]  /*10be0*/  BRA `(.L_x_1487) ;  /* 0xfffffff800407947 */ /* 0x000fea000383ffff */
.L_x_1469:
[----:B--2---:R2:W3:Y:S02]  /*10bf0*/  SYNCS.PHASECHK.TRANS64.TRYWAIT P0, [R3+URZ], R0 ;  /* 0x00000000030075a7 */ /* 0x0044e4000800017f */
[----:B---3--:R-:W-:Y:S05]  /*10c00*/  @!P0 NANOSLEEP.SYNCS 0x989680 ;  /* 0x009896800000895d */ /* 0x008fea0003900000 */
[----:B------:R-:W3:Y:S02]  /*10c10*/  @!P0 SYNCS.PHASECHK.TRANS64 P0, [R3+URZ], R0 ;  /* 0x00000000030085a7 */ /* 0x000ee4000800007f */
[----:B---3--:R-:W-:Y:S05]  /*10c20*/  @!P0 BRA `(.L_x_1469) ;  /* 0xfffffffc00f08947 */ /* 0x008fea000383ffff */
[----:B------:R-:W-:Y:S05]  /*10c30*/  BRA `(.L_x_1488) ;  /* 0xfffffff800347947 */ /* 0x000fea000383ffff */
.L_x_1471:
[----:B--2---:R2:W3:Y:S02]  /*10c40*/  SYNCS.PHASECHK.TRANS64.TRYWAIT P0, [R2+URZ], R5 ;  /* 0x00000005020075a7 */ /* 0x0044e4000800017f */
[----:B---3--:R-:W-:Y:S05]  /*10c50*/  @!P0 NANOSLEEP.SYNCS 0x989680 ;  /* 0x009896800000895d */ /* 0x008fea0003900000 */
[----:B------:R-:W3:Y:S02]  /*10c60*/  @!P0 SYNCS.PHASECHK.TRANS64 P0, [R2+URZ], R5 ;  /* 0x00000005020085a7 */ /* 0x000ee4000800007f */
[----:B---3--:R-:W-:Y:S05]  /*10c70*/  @!P0 BRA `(.L_x_1471) ;  /* 0xfffffffc00f08947 */ /* 0x008fea000383ffff */
[----:B------:R-:W-:Y:S05]  /*10c80*/  BRA `(.L_x_1489) ;  /* 0xfffffff800387947 */ /* 0x000fea000383ffff */
.L_x_1490:
        /* <DEDUP_REMOVED lines=15> */
.L_x_3703:


//--------------------- .text._ZN7cutlass13device_kernelIN5flash11enable_sm90INS1_16FlashAttnBwdSm90INS1_25CollectiveMainloopBwdSm90ILi2ELi2ELi2EN4cute5tupleIJNS5_1CILi1EEES8_S8_EEENS6_IJNS7_ILi128EEESA_NS7_ILi64EEEEEENS_10bfloat16_tEfNS_4arch4Sm90ELb0ELb1ELb0ELb0ELb1ELb1ELb0ELb0ELi2ELi1ELi2ELi2ELb0EEENS1_24CollectiveEpilogueBwdGQAISC_fSF_Li256ELb0ELb1EEENS1_19SingleTileSchedulerILb0ELb0ELb0ELi128EEEEEEEEEvNT_6ParamsE --------------------------
	.section	.text._ZN7cutlass13device_kernelIN5flash11enable_sm90INS1_16FlashAttnBwdSm90INS1_25CollectiveMainloopBwdSm90ILi2ELi2ELi2EN4cute5tupleIJNS5_1CILi1EEES8_S8_EEENS6_IJNS7_ILi128EEESA_NS7_ILi64EEEEEENS_10bfloat16_tEfNS_4arch4Sm90ELb0ELb1ELb0ELb0ELb1ELb1ELb0ELb0ELi2ELi1ELi2ELi2ELb0EEENS1_24CollectiveEpilogueBwdGQAISC_fSF_Li256ELb0ELb1EEENS1_19SingleTileSchedulerILb0ELb0ELb0ELi128EEEEEEEEEvNT_6ParamsE,"ax",@progbits
	.align	128
.text._ZN7cutlass13device_kernelIN5flash11enable_sm90INS1_16FlashAttnBwdSm90INS1_25CollectiveMainloopBwdSm90ILi2ELi2ELi2EN4cute5tupleIJNS5_1CILi1EEES8_S8_EEENS6_IJNS7_ILi128EEESA_NS7_ILi64EEEEEENS_10bfloat16_tEfNS_4arch4Sm90ELb0ELb1ELb0ELb0ELb1ELb1ELb0ELb0ELi2ELi1ELi2ELi2ELb0EEENS1_24CollectiveEpilogueBwdGQAISC_fSF_Li256ELb0ELb1EEENS1_19SingleTileSchedulerILb0ELb0ELb0ELi128EEEEEEEEEvNT_6ParamsE:
        .type           _ZN7cutlass13device_kernelIN5flash11enable_sm90INS1_16FlashAttnBwdSm90INS1_25CollectiveMainloopBwdSm90ILi2ELi2ELi2EN4cute5tupleIJNS5_1CILi1EEES8_S8_EEENS6_IJNS7_ILi128EEESA_NS7_ILi64EEEEEENS_10bfloat16_tEfNS_4arch4Sm90ELb0ELb1ELb0ELb0ELb1ELb1ELb0ELb0ELi2ELi1ELi2ELi2ELb0EEENS1_24CollectiveEpilogueBwdGQAISC_fSF_Li256ELb0ELb1EEENS1_19SingleTileSchedulerILb0ELb0ELb0ELi128EEEEEEEEEvNT_6ParamsE,@function
        .size           _ZN7cutlass13device_kernelIN5flash11enable_sm90INS1_16FlashAttnBwdSm90INS1_25CollectiveMainloopBwdSm90ILi2ELi2ELi2EN4cute5tupleIJNS5_1CILi1EEES8_S8_EEENS6_IJNS7_ILi128EEESA_NS7_ILi64EEEEEENS_10bfloat16_tEfNS_4arch4Sm90ELb0ELb1ELb0ELb0ELb1ELb1ELb0ELb0ELi2ELi1ELi2ELi2ELb0EEENS1_24CollectiveEpilogueBwdGQAISC_fSF_Li256ELb0ELb1EEENS1_19SingleTileSchedulerILb0ELb0ELb0ELi128EEEEEEEEEvNT_6ParamsE,(.L_x_3704 - _ZN7cutlass13device_kernelIN5flash11enable_sm90INS1_16FlashAttnBwdSm90INS1_25CollectiveMainloopBwdSm90ILi2ELi2ELi2EN4cute5tupleIJNS5_1CILi1EEES8_S8_EEENS6_IJNS7_ILi128EEESA_NS7_ILi64EEEEEENS_10bfloat16_tEfNS_4arch4Sm90ELb0ELb1ELb0ELb0ELb1ELb1ELb0ELb0ELi2ELi1ELi2ELi2ELb0EEENS1_24CollectiveEpilogueBwdGQAISC_fSF_Li256ELb0ELb1EEENS1_19SingleTileSchedulerILb0ELb0ELb0ELi128EEEEEEEEEvNT_6ParamsE)
        .other          _ZN7cutlass13device_kernelIN5flash11enable_sm90INS1_16FlashAttnBwdSm90INS1_25CollectiveMainloopBwdSm90ILi2ELi2ELi2EN4cute5tupleIJNS5_1CILi1EEES8_S8_EEENS6_IJNS7_ILi128EEESA_NS7_ILi64EEEEEENS_10bfloat16_tEfNS_4arch4Sm90ELb0ELb1ELb0ELb0ELb1ELb1ELb0ELb0ELi2ELi1ELi2ELi2ELb0EEENS1_24CollectiveEpilogueBwdGQAISC_fSF_Li256ELb0ELb1EEENS1_19SingleTileSchedulerILb0ELb0ELb0ELi128EEEEEEEEEvNT_6ParamsE,@"STO_CUDA_ENTRY STV_DEFAULT"
_ZN7cutlass13device_kernelIN5flash11enable_sm90INS1_16FlashAttnBwdSm90INS1_25CollectiveMainloopBwdSm90ILi2ELi2ELi2EN4cute5tupleIJNS5_1CILi1EEES8_S8_EEENS6_IJNS7_ILi128EEESA_NS7_ILi64EEEEEENS_10bfloat16_tEfNS_4arch4Sm90ELb0ELb1ELb0ELb0ELb1ELb1ELb0ELb0ELi2ELi1ELi2ELi2ELb0EEENS1_24CollectiveEpilogueBwdGQAISC_fSF_Li256ELb0ELb1EEENS1_19SingleTileSchedulerILb0ELb0ELb0ELi128EEEEEEEEEvNT_6ParamsE:
        /* <DEDUP_REMOVED lines=24> */
.L_x_1492:
[----:B------:R-:W-:Y:S05]  /*0180*/  BSYNC B0 ;  /* 0x0000000000007941 */ /* 0x000fea0003800000 */
.L_x_1491:
        /* <DEDUP_REMOVED lines=37> */
.L_x_1493:
        /* <DEDUP_REMOVED lines=22> */
.L_x_1494:
[----:B------:R-:W-:Y:S01]  /*0540*/  PLOP3.LUT P0, PT, PT, PT, UP0, 0x80, 0x0 ;  /* 0x000000000000781c */ /* 0x000fe20003f0f008 */
[----:B------:R-:W-:Y:S01]  /*0550*/  NOP ;  /* 0x0000000000007918 */ /* 0x000fe20000000000 */
[----:B------:R-:W-:Y:S01]  /*0560*/  ULDC.64 UR38, c[0x0][0x208] ;  /* 0x0000820000267ab9 */ /* 0x000fe20000000a00 */
[----:B------:R-:W-:Y:S01]  /*0570*/  BSSY B6, `(.L_x_1495) ;  /* 0x000113b000067945 */ /* 0x000fe20003800000 */
[----:B-12-4-:R-:W-:Y:S09]  /*0580*/  BAR.SYNC.DEFER_BLOCKING 0x0 ;  /* 0x0000000000007b1d */ /* 0x016ff20000010000 */
[----:B------:R-:W-:Y:S05]  /*0590*/  @!P0 BRA `(.L_x_1496) ;  /* 0x000000d800bc8947 */ /* 0x000fea0003800000 */
.L_x_1497:
        /* <DEDUP_REMOVED lines=71> */
.L_x_1499:
        /* <DEDUP_REMOVED lines=28> */
.L_x_1502:
        /* <DEDUP_REMOVED lines=15> */
.L_x_1501:
        /* <DEDUP_REMOVED lines=22> */
.L_x_1504:
        /* <DEDUP_REMOVED lines=15> */
.L_x_1503:
[----:B------:R-:W-:Y:S01]  /*0f10*/  SHF.R.S32.HI R5, RZ, 0x1f, R16 ;  /* 0x0000001fff057819 */ /* 0x000fe20000011410 */
[----:B------:R-:W-:-:S03]  /*0f20*/  UMOV UR4, 0xffffffff ;  /* 0xffffffff00047882 */ /* 0x000fc60000000000 */
[----:B------:R-:W-:-:S04]  /*0f30*/  LEA.HI R0, R5, R16, RZ, 0x7 ;  /* 0x0000001005007211 */ /* 0x000fc800078f38ff */
[----:B------:R-:W-:Y:S01]  /*0f40*/  SHF.R.S32.HI R10, RZ, 0x7, R0 ;  /* 0x00000007ff0a7819 */ /* 0x000fe20000011400 */
[----:B------:R-:W-:Y:S06]  /*0f50*/  BRA.DIV UR4, `(.L_x_1505) ;  /* 0x0000010a04787947 */ /* 0x000fec000b800000 */
[----:B------:R1:W2:Y:S02]  /*0f60*/  SHFL.IDX PT, R14, R10, RZ, 0x1f ;  /* 0x00001fff0a0e7589 */ /* 0x0002a400000e0000 */
.L_x_1642:
        /* <DEDUP_REMOVED lines=23> */
.L_x_1506:
        /* <DEDUP_REMOVED lines=160> */
.L_x_1519:
[----:B------:R-:W-:-:S06]  /*1ae0*/  ULOP3.LUT UR4, UR36, 0x1, URZ, 0xfc, !UPT ;  /* 0x0000000124047892 */ /* 0x000fcc000f8efc3f */
[----:B-1----:R-:W-:-:S05]  /*1af0*/  IMAD.U32 R8, RZ, RZ, UR4 ;  /* 0x00000004ff087e24 */ /* 0x002fca000f8e00ff */
[----:B------:R-:W-:-:S13]  /*1b00*/  ISETP.NE.AND P6, PT, R8, 0x3, PT ;  /* 0x000000030800780c */ /* 0x000fda0003fc5270 */
[----:B------:R-:W-:Y:S05]  /*1b10*/  @!P6 BRA `(.L_x_1509) ;  /* 0x000000000004e947 */ /* 0x000fea0003800000 */
[----:B------:R-:W-:Y:S01]  /*1b20*/  BPT.TRAP 0x1 ;  /* 0x000000040000795c */ /* 0x000fe20000300000 */
.L_x_1509:
[----:B------:R-:W-:Y:S01]  /*1b30*/  IMAD R8, R0, 0x8, R222 ;  /* 0x0000000800087824 */ /* 0x000fe200078e02de */
[----:B------:R-:W-:-:S04]  /*1b40*/  SHF.L.U32 R21, R4, 0x1f, RZ ;  /* 0x0000001f04157819 */ /* 0x000fc800000006ff */
[----:B------:R1:W2:Y:S01]  /*1b50*/  SYNCS.PHASECHK.TRANS64.TRYWAIT P0, [R8+URZ+0x30c10], R21 ;  /* 0x030c1015080075a7 */ /* 0x0002a2000800017f */
[----:B------:R-:W-:Y:S05]  /*1b60*/  @!P6 BRA `(.L_x_1510) ;  /* 0x000000000004e947 */ /* 0x000fea0003800000 */
[----:B------:R-:W-:Y:S01]  /*1b70*/  BPT.TRAP 0x1 ;  /* 0x000000040000795c */ /* 0x000fe20000300000 */
.L_x_1510:
[----:B------:R-:W-:-:S05]  /*1b80*/  VIADD R9, R222, 0x10000 ;  /* 0x00010000de097836 */ /* 0x000fca0000000000 */
[----:B------:R-:W-:-:S04]  /*1b90*/  SHF.R.U32.HI R9, RZ, 0x4, R9 ;  /* 0x00000004ff097819 */ /* 0x000fc80000011609 */
[----:B------:R-:W-:Y:S01]  /*1ba0*/  LOP3.LUT R9, R9, 0x3fff, RZ, 0xc0, !PT ;  /* 0x00003fff09097812 */ /* 0x000fe200078ec0ff */
[----:B--2---:R-:W-:Y:S06]  /*1bb0*/  @P0 BRA `(.L_x_1511) ;  /* 0x0000000000080947 */ /* 0x004fec0003800000 */
[----:B------:R-:W2:Y:S02]  /*1bc0*/  SYNCS.PHASECHK.TRANS64.TRYWAIT P0, [R8+URZ+0x30c10], R21 ;  /* 0x030c1015080075a7 */ /* 0x000ea4000800017f */
[----:B--2---:R-:W-:Y:S05]  /*1bd0*/  @!P0 BRA `(.L_x_1512) ;  /* 0x000000fc008c8947 */ /* 0x004fea0003800000 */
.L_x_1511:
        /* <DEDUP_REMOVED lines=60> */
.L_x_1513:
[----:B------:R1:W1:Y:S01]  /*1fa0*/  SYNCS.PHASECHK.TRANS64.TRYWAIT P0, [R8+URZ+0x30c30], R21 ;  /* 0x030c3015080075a7 */ /* 0x000262000800017f */
[----:B------:R-:W-:Y:S05]  /*1fb0*/  @!P6 BRA `(.L_x_1514) ;  /* 0x000000000004e947 */ /* 0x000fea0003800000 */
[----:B------:R-:W-:Y:S01]  /*1fc0*/  BPT.TRAP 0x1 ;  /* 0x000000040000795c */ /* 0x000fe20000300000 */
.L_x_1514:
[----:B------:R-:W-:-:S05]  /*1fd0*/  VIADD R13, R222, 0x18000 ;  /* 0x00018000de0d7836 */ /* 0x000fca0000000000 */
[----:B------:R-:W-:-:S04]  /*1fe0*/  SHF.R.U32.HI R13, RZ, 0x4, R13 ;  /* 0x00000004ff0d7819 */ /* 0x000fc8000001160d */
[----:B------:R-:W-:-:S04]  /*1ff0*/  LOP3.LUT R13, R13, 0x3fff, RZ, 0xc0, !PT ;  /* 0x00003fff0d0d7812 */ /* 0x000fc800078ec0ff */
[----:B------:R-:W-:Y:S01]  /*2000*/  LOP3.LUT R19, R13, 0x10000, RZ, 0xfc, !PT ;  /* 0x000100000d137812 */ /* 0x000fe200078efcff */
[----:B-1----:R-:W-:Y:S06]  /*2010*/  @P0 BRA `(.L_x_1515) ;  /* 0x0000000000080947 */ /* 0x002fec0003800000 */
[----:B------:R-:W1:Y:S02]  /*2020*/  SYNCS.PHASECHK.TRANS64.TRYWAIT P0, [R8+URZ+0x30c30], R21 ;  /* 0x030c3015080075a7 */ /* 0x000e64000800017f */
[----:B-1----:R-:W-:Y:S05]  /*2030*/  @!P0 BRA `(.L_x_1516) ;  /* 0x000000f800888947 */ /* 0x002fea0003800000 */
.L_x_1515:
        /* <DEDUP_REMOVED lines=767> */
.L_x_1517:
        /* <DEDUP_REMOVED lines=68> */
.L_x_1518:
        /* <DEDUP_REMOVED lines=11> */
.L_x_1508:
        /* <DEDUP_REMOVED lines=128> */
.L_x_1531:
[----:B------:R-:W-:-:S05]  /*5d20*/  IMAD.U32 R6, RZ, RZ, UR36 ;  /* 0x00000024ff067e24 */ /* 0x000fca000f8e00ff */
[----:B------:R-:W-:-:S04]  /*5d30*/  LOP3.LUT R6, R6, 0x1, RZ, 0xfc, !PT ;  /* 0x0000000106067812 */ /* 0x000fc800078efcff */
[----:B------:R-:W-:-:S13]  /*5d40*/  ISETP.NE.AND P0, PT, R6, 0x3, PT ;  /* 0x000000030600780c */ /* 0x000fda0003f05270 */
[----:B------:R-:W-:Y:S05]  /*5d50*/  @!P0 BRA `(.L_x_1521) ;  /* 0x0000000000048947 */ /* 0x000fea0003800000 */
[----:B------:R-:W-:Y:S01]  /*5d60*/  BPT.TRAP 0x1 ;  /* 0x000000040000795c */ /* 0x000fe20000300000 */
.L_x_1521:
[----:B------:R-:W-:Y:S01]  /*5d70*/  IMAD R6, R0, 0x8, R222 ;  /* 0x0000000800067824 */ /* 0x000fe200078e02de */
[----:B-1----:R-:W-:-:S04]  /*5d80*/  SHF.L.U32 R11, R4, 0x1f, RZ ;  /* 0x0000001f040b7819 */ /* 0x002fc800000006ff */
[----:B------:R1:W2:Y:S01]  /*5d90*/  SYNCS.PHASECHK.TRANS64.TRYWAIT P1, [R6+URZ+0x30c10], R11 ;  /* 0x030c100b060075a7 */ /* 0x0002a2000802017f */
[----:B------:R-:W-:Y:S05]  /*5da0*/  @!P0 BRA `(.L_x_1522) ;  /* 0x0000000000048947 */ /* 0x000fea0003800000 */
[----:B------:R-:W-:Y:S01]  /*5db0*/  BPT.TRAP 0x1 ;  /* 0x000000040000795c */ /* 0x000fe20000300000 */
.L_x_1522:
[----:B------:R-:W-:-:S05]  /*5dc0*/  VIADD R7, R222, 0x10000 ;  /* 0x00010000de077836 */ /* 0x000fca0000000000 */
[----:B------:R-:W-:-:S04]  /*5dd0*/  SHF.R.U32.HI R7, RZ, 0x4, R7 ;  /* 0x00000004ff077819 */ /* 0x000fc80000011607 */
[----:B------:R-:W-:-:S04]  /*5de0*/  LOP3.LUT R220, R7, 0x3fff, RZ, 0xc0, !PT ;  /* 0x00003fff07dc7812 */ /* 0x000fc800078ec0ff */
[----:B------:R-:W-:Y:S01]  /*5df0*/  LOP3.LUT R7, R220, 0x10000, RZ, 0xfc, !PT ;  /* 0x00010000dc077812 */ /* 0x000fe200078efcff */
[----:B--2---:R-:W-:Y:S06]  /*5e00*/  @P1 BRA `(.L_x_1523) ;  /* 0x0000000000081947 */ /* 0x004fec0003800000 */
[----:B------:R-:W2:Y:S02]  /*5e10*/  SYNCS.PHASECHK.TRANS64.TRYWAIT P1, [R6+URZ+0x30c10], R11 ;  /* 0x030c100b060075a7 */ /* 0x000ea4000802017f */
[----:B--2---:R-:W-:Y:S05]  /*5e20*/  @!P1 BRA `(.L_x_1524) ;  /* 0x000000bc00209947 */ /* 0x004fea0003800000 */
.L_x_1523:
        /* <DEDUP_REMOVED lines=62> */
.L_x_1525:
[----:B------:R1:W1:Y:S01]  /*6210*/  SYNCS.PHASECHK.TRANS64.TRYWAIT P1, [R6+URZ+0x30c30], R11 ;  /* 0x030c300b060075a7 */ /* 0x000262000802017f */
[----:B------:R-:W-:Y:S05]  /*6220*/  @!P0 BRA `(.L_x_1526) ;  /* 0x0000000000048947 */ /* 0x000fea0003800000 */
[----:B------:R-:W-:Y:S01]  /*6230*/  BPT.TRAP 0x1 ;  /* 0x000000040000795c */ /* 0x000fe20000300000 */
.L_x_1526:
        /* <DEDUP_REMOVED lines=8> */
.L_x_1527:
        /* <DEDUP_REMOVED lines=629> */
.L_x_1529:
        /* <DEDUP_REMOVED lines=70> */
.L_x_1530:
        /* <DEDUP_REMOVED lines=12> */
.L_x_1520:
        /* <DEDUP_REMOVED lines=121> */
.L_x_1543:
[----:B------:R-:W-:-:S05]  /*96c0*/  IMAD.U32 R7, RZ, RZ, UR36 ;  /* 0x00000024ff077e24 */ /* 0x000fca000f8e00ff */
[----:B------:R-:W-:-:S04]  /*96d0*/  LOP3.LUT R7, R7, 0x1, RZ, 0xfc, !PT ;  /* 0x0000000107077812 */ /* 0x000fc800078efcff */
[----:B------:R-:W-:-:S13]  /*96e0*/  ISETP.NE.AND P6, PT, R7, 0x3, PT ;  /* 0x000000030700780c */ /* 0x000fda0003fc5270 */
[----:B--2---:R-:W-:Y:S05]  /*96f0*/  @!P6 BRA `(.L_x_1533) ;  /* 0x000000000004e947 */ /* 0x004fea0003800000 */
[----:B------:R-:W-:Y:S01]  /*9700*/  BPT.TRAP 0x1 ;  /* 0x000000040000795c */ /* 0x000fe20000300000 */
.L_x_1533:
[----:B------:R-:W-:Y:S01]  /*9710*/  IMAD R7, R0, 0x8, R222 ;  /* 0x0000000800077824 */ /* 0x000fe200078e02de */
[----:B------:R-:W-:-:S04]  /*9720*/  SHF.L.U32 R18, R4, 0x1f, RZ ;  /* 0x0000001f04127819 */ /* 0x000fc800000006ff */
[----:B------:R1:W2:Y:S01]  /*9730*/  SYNCS.PHASECHK.TRANS64.TRYWAIT P0, [R7+URZ+0x30c10], R18 ;  /* 0x030c1012070075a7 */ /* 0x0002a2000800017f */
[----:B------:R-:W-:Y:S05]  /*9740*/  @!P6 BRA `(.L_x_1534) ;  /* 0x000000000004e947 */ /* 0x000fea0003800000 */
[----:B------:R-:W-:Y:S01]  /*9750*/  BPT.TRAP 0x1 ;  /* 0x000000040000795c */ /* 0x000fe20000300000 */
.L_x_1534:
[----:B---3--:R-:W-:-:S05]  /*9760*/  VIADD R8, R222, 0x10000 ;  /* 0x00010000de087836 */ /* 0x008fca0000000000 */
[----:B------:R-:W-:-:S04]  /*9770*/  SHF.R.U32.HI R8, RZ, 0x4, R8 ;  /* 0x00000004ff087819 */ /* 0x000fc80000011608 */
[----:B------:R-:W-:-:S04]  /*9780*/  LOP3.LUT R8, R8, 0x3fff, RZ, 0xc0, !PT ;  /* 0x00003fff08087812 */ /* 0x000fc800078ec0ff */
[----:B------:R-:W-:Y:S01]  /*9790*/  LOP3.LUT R9, R8, 0x10000, RZ, 0xfc, !PT ;  /* 0x0001000008097812 */ /* 0x000fe200078efcff */
[----:B--2---:R-:W-:Y:S06]  /*97a0*/  @P0 BRA `(.L_x_1535) ;  /* 0x0000000000080947 */ /* 0x004fec0003800000 */
[----:B------:R-:W2:Y:S02]  /*97b0*/  SYNCS.PHASECHK.TRANS64.TRYWAIT P0, [R7+URZ+0x30c10], R18 ;  /* 0x030c1012070075a7 */ /* 0x000ea4000800017f */
[----:B--2---:R-:W-:Y:S05]  /*97c0*/  @!P0 BRA `(.L_x_1536) ;  /* 0x0000008000e08947 */ /* 0x004fea0003800000 */
.L_x_1535:
        /* <DEDUP_REMOVED lines=63> */
.L_x_1537:
[----:B------:R1:W1:Y:S01]  /*9bc0*/  SYNCS.PHASECHK.TRANS64.TRYWAIT P0, [R7+URZ+0x30c30], R18 ;  /* 0x030c3012070075a7 */ /* 0x000262000800017f */
[----:B------:R-:W-:Y:S05]  /*9bd0*/  @!P6 BRA `(.L_x_1538) ;  /* 0x000000000004e947 */ /* 0x000fea0003800000 */
[----:B------:R-:W-:Y:S01]  /*9be0*/  BPT.TRAP 0x1 ;  /* 0x000000040000795c */ /* 0x000fe20000300000 */
.L_x_1538:
        /* <DEDUP_REMOVED lines=8> */
.L_x_1539:
        /* <DEDUP_REMOVED lines=779> */
.L_x_1541:
        /* <DEDUP_REMOVED lines=70> */
.L_x_1542:
        /* <DEDUP_REMOVED lines=12> */
.L_x_1532:
        /* <DEDUP_REMOVED lines=34> */
.L_x_1500:
[----:B------:R-:W-:Y:S05]  /*d460*/  @P0 BRA `(.L_x_1498) ;  /* 0x00000044002c0947 */ /* 0x000fea0003800000 */
[----:B------:R-:W1:Y:S01]  /*d470*/  LDC R17, c[0x0][0x850] ;  /* 0x00021400ff117b82 */ /* 0x000e620000000800 */
[----:B------:R-:W3:Y:S01]  /*d480*/  S2R R14, SR_TID.X ;  /* 0x00000000000e7919 */ /* 0x000ee20000002100 */
[----:B------:R-:W-:Y:S01]  /*d490*/  MOV R4, 0x400 ;  /* 0x0000040000047802 */ /* 0x000fe20000000f00 */
[----:B------:R-:W-:Y:S01]  /*d4a0*/  ULDC.64 UR4, c[0x0][0x818] ;  /* 0x0002060000047ab9 */ /* 0x000fe20000000a00 */
[----:B------:R-:W-:Y:S01]  /*d4b0*/  ULDC.64 UR6, c[0x0][0x840] ;  /* 0x0002100000067ab9 */ /* 0x000fe20000000a00 */
[----:B------:R-:W4:Y:S01]  /*d4c0*/  S2R R10, SR_CTAID.Y ;  /* 0x00000000000a7919 */ /* 0x000f220000002600 */
[----:B--2---:R-:W2:Y:S01]  /*d4d0*/  S2R R9, SR_CgaCtaId ;  /* 0x0000000000097919 */ /* 0x004ea20000008800 */
[----:B------:R-:W5:Y:S01]  /*d4e0*/  S2R R12, SR_CTAID.X ;  /* 0x00000000000c7919 */ /* 0x000f620000002500 */
[----:B------:R-:W5:Y:S01]  /*d4f0*/  S2R R21, SR_CTAID.Z ;  /* 0x0000000000157919 */ /* 0x000f620000002700 */
[----:B-1----:R-:W-:Y:S01]  /*d500*/  ISETP.NE.AND P0, PT, R17, 0x1, PT ;  /* 0x000000011100780c */ /* 0x002fe20003f05270 */
[----:B---3--:R-:W-:-:S12]  /*d510*/  VIADD R19, R14, 0xffffff80 ;  /* 0xffffff800e137836 */ /* 0x008fd80000000000 */
[----:B------:R-:W1:Y:S01]  /*d520*/  @P0 LDC R3, c[0x0][0x854] ;  /* 0x00021500ff030b82 */ /* 0x000e620000000800 */
[----:B----4-:R-:W-:Y:S01]  /*d530*/  IMAD.MOV.U32 R7, RZ, RZ, R10 ;  /* 0x000000ffff077224 */ /* 0x010fe200078e000a */
[----:B------:R-:W-:Y:S02]  /*d540*/  SHF.R.S32.HI R2, RZ, 0x1f, R19 ;  /* 0x0000001fff027819 */ /* 0x000fe40000011413 */
[----:B--2---:R-:W-:Y:S02]  /*d550*/  LEA R23, R9, R4, 0x18 ;  /* 0x0000000409177211 */ /* 0x004fe400078ec0ff */
[----:B------:R-:W-:Y:S02]  /*d560*/  LEA.HI R2, R2, R19, RZ, 0x7 ;  /* 0x0000001302027211 */ /* 0x000fe400078f38ff */
[----:B------:R-:W2:Y:S01]  /*d570*/  @P0 LDC R5, c[0x0][0x858] ;  /* 0x00021600ff050b82 */ /* 0x000ea20000000800 */
[----:B-----5:R-:W-:Y:S02]  /*d580*/  IMAD.SHL.U32 R4, R12, 0x2000, RZ ;  /* 0x000020000c047824 */ /* 0x020fe400078e00ff */
[----:B-1----:R-:W-:-:S05]  /*d590*/  @P0 IMAD.HI.U32 R0, R10, R3, RZ ;  /* 0x000000030a000227 */ /* 0x002fca00078e00ff */
[----:B--2---:R-:W-:Y:S02]  /*d5a0*/  @P0 SHF.R.U32.HI R7, RZ, R5, R0 ;  /* 0x00000005ff070219 */ /* 0x004fe40000011600 */
[C---:B------:R-:W-:Y:S01]  /*d5b0*/  LOP3.LUT R0, R2.reuse, 0xfffff80, RZ, 0xc0, !PT ;  /* 0x0fffff8002007812 */ /* 0x040fe200078ec0ff */
[----:B------:R-:W-:Y:S01]  /*d5c0*/  IMAD.SHL.U32 R2, R2, 0x20, RZ ;  /* 0x0000002002027824 */ /* 0x000fe200078e00ff */
[----:B------:R-:W-:Y:S02]  /*d5d0*/  SHF.R.S32.HI R11, RZ, 0x1f, R7 ;  /* 0x0000001fff0b7819 */ /* 0x000fe40000011407 */
[----:B------:R-:W-:Y:S01]  /*d5e0*/  SHF.R.S32.HI R5, RZ, 0x1f, R4 ;  /* 0x0000001fff057819 */ /* 0x000fe20000011404 */
[----:B------:R-:W-:Y:S01]  /*d5f0*/  IMAD.IADD R0, R19, 0x1, -R0 ;  /* 0x0000000113007824 */ /* 0x000fe200078e0a00 */
[----:B------:R-:W-:Y:S01]  /*d600*/  LOP3.LUT R9, R2, 0x3ffff000, RZ, 0xc0, !PT ;  /* 0x3ffff00002097812 */ /* 0x000fe200078ec0ff */
[C---:B------:R-:W-:Y:S02]  /*d610*/  IMAD R6, R11.reuse, UR4, RZ ;  /* 0x000000040b067c24 */ /* 0x040fe4000f8e02ff */
[----:B------:R-:W-:-:S02]  /*d620*/  IMAD R8, R11, UR6, RZ ;  /* 0x000000060b087c24 */ /* 0x000fc4000f8e02ff */
[C---:B------:R-:W-:Y:S01]  /*d630*/  IMAD R13, R7.reuse, UR5, R6 ;  /* 0x00000005070d7c24 */ /* 0x040fe2000f8e0206 */
[----:B------:R-:W-:Y:S01]  /*d640*/  SHF.R.S32.HI R6, RZ, 0x1f, R21 ;  /* 0x0000001fff067819 */ /* 0x000fe20000011415 */
[----:B------:R-:W-:Y:S01]  /*d650*/  IMAD.WIDE.U32 R2, R7, UR4, R4 ;  /* 0x0000000407027c25 */ /* 0x000fe2000f8e0004 */
[----:B------:R-:W-:-:S03]  /*d660*/  ULDC.64 UR4, c[0x0][0x820] ;  /* 0x0002080000047ab9 */ /* 0x000fc60000000a00 */
[----:B------:R-:W-:-:S04]  /*d670*/  IMAD.WIDE.U32 R4, R7, UR6, R4 ;  /* 0x0000000607047c25 */ /* 0x000fc8000f8e0004 */
[----:B------:R-:W-:Y:S01]  /*d680*/  IMAD R15, R7, UR7, R8 ;  /* 0x00000007070f7c24 */ /* 0x000fe2000f8e0208 */
[----:B------:R-:W-:Y:S01]  /*d690*/  ULDC.64 UR6, c[0x0][0x848] ;  /* 0x0002120000067ab9 */ /* 0x000fe20000000a00 */
[C---:B------:R-:W-:Y:S02]  /*d6a0*/  IMAD R8, R6.reuse, UR4, RZ ;  /* 0x0000000406087c24 */ /* 0x040fe4000f8e02ff */
[----:B------:R-:W-:Y:S02]  /*d6b0*/  IMAD.IADD R3, R3, 0x1, R13 ;  /* 0x0000000103037824 */ /* 0x000fe400078e020d */
[----:B------:R-:W-:Y:S02]  /*d6c0*/  IMAD.IADD R5, R5, 0x1, R15 ;  /* 0x0000000105057824 */ /* 0x000fe400078e020f */
[----:B------:R-:W-:Y:S02]  /*d6d0*/  IMAD R6, R6, UR6, RZ ;  /* 0x0000000606067c24 */ /* 0x000fe4000f8e02ff */
[----:B------:R-:W-:-:S02]  /*d6e0*/  IMAD R0, R0, 0x4, R9 ;  /* 0x0000000400007824 */ /* 0x000fc400078e0209 */
[C---:B------:R-:W-:Y:S02]  /*d6f0*/  IMAD R13, R21.reuse, UR5, R8 ;  /* 0x00000005150d7c24 */ /* 0x040fe4000f8e0208 */
[----:B------:R-:W-:-:S04]  /*d700*/  IMAD.WIDE.U32 R2, R21, UR4, R2 ;  /* 0x0000000415027c25 */ /* 0x000fc8000f8e0002 */
[C---:B------:R-:W-:Y:S02]  /*d710*/  IMAD R9, R21.reuse, UR7, R6 ;  /* 0x0000000715097c24 */ /* 0x040fe4000f8e0206 */
[----:B------:R-:W-:Y:S01]  /*d720*/  IMAD.WIDE.U32 R4, R21, UR6, R4 ;  /* 0x0000000615047c25 */ /* 0x000fe2000f8e0004 */
[----:B------:R-:W-:Y:S05]  /*d730*/  WARPSYNC.ALL ;  /* 0x0000000000007948 */ /* 0x000fea0003800000 */
[----:B------:R-:W-:Y:S02]  /*d740*/  IMAD R0, R0, 0x4, R23 ;  /* 0x0000000400007824 */ /* 0x000fe400078e0217 */
[----:B------:R-:W-:-:S02]  /*d750*/  IMAD.IADD R13, R3, 0x1, R13 ;  /* 0x00000001030d7824 */ /* 0x000fc400078e020d */
[----:B------:R-:W-:Y:S01]  /*d760*/  IMAD.IADD R9, R5, 0x1, R9 ;  /* 0x0000000105097824 */ /* 0x000fe200078e0209 */
[----:B------:R-:W-:Y:S01]  /*d770*/  BAR.SYNC.DEFER_BLOCKING 0x1, 0x100 ;  /* 0x0044000000007b1d */ /* 0x000fe20000010000 */
[----:B------:R-:W-:Y:S02]  /*d780*/  ISETP.NE.AND P0, PT, R19, RZ, PT ;  /* 0x000000ff1300720c */ /* 0x000fe40003f05270 */
[----:B------:R-:W-:-:S03]  /*d790*/  ISETP.NE.AND P1, PT, R14, 0x80, PT ;  /* 0x000000800e00780c */ /* 0x000fc60003f25270 */
        /* <DEDUP_REMOVED lines=10> */
[----:B------:R-:W-:Y:S02]  /*d840*/  IADD3 R6, P2, P3, R8, R6, R7 ;  /* 0x0000000608067210 */ /* 0x000fe40007b5e007 */
[----:B------:R-:W-:Y:S01]  /*d850*/  SHF.R.S32.HI R8, RZ, 0x1f, R8 ;  /* 0x0000001fff087819 */ /* 0x000fe20000011408 */
[----:B------:R3:W-:Y:S03]  /*d860*/  STS.128 [R0], R184 ;  /* 0x000000b800007388 */ /* 0x0007e60000000c00 */
[----:B------:R-:W-:Y:S01]  /*d870*/  IADD3.X R11, R8, R12, R11, P2, P3 ;  /* 0x0000000c080b7210 */ /* 0x000fe200017e640b */
[C---:B------:R-:W-:Y:S01]  /*d880*/  IMAD.SHL.U32 R12, R6.reuse, 0x4, RZ ;  /* 0x00000004060c7824 */ /* 0x040fe200078e00ff */
[----:B------:R3:W-:Y:S02]  /*d890*/  STS.128 [R0+0x800], R188 ;  /* 0x000800bc00007388 */ /* 0x0007e40000000c00 */
[----:B------:R-:W-:Y:S01]  /*d8a0*/  SHF.L.U64.HI R11, R6, 0x2, R11 ;  /* 0x00000002060b7819 */ /* 0x000fe2000001020b */
[----:B------:R-:W-:Y:S01]  /*d8b0*/  IMAD.MOV R8, RZ, RZ, -R7 ;  /* 0x000000ffff087224 */ /* 0x000fe200078e0a07 */
[----:B------:R-:W-:Y:S01]  /*d8c0*/  IADD3 R6, P4, R12, UR4, RZ ;  /* 0x000000040c067c10 */ /* 0x000fe2000ff9e0ff */
[----:B------:R3:W-:Y:S01]  /*d8d0*/  STS.128 [R0+0x1000], R192 ;  /* 0x001000c000007388 */ /* 0x0007e20000000c00 */
[----:B-1----:R-:W-:Y:S01]  /*d8e0*/  LEA R14, P2, R2, R14, 0x2 ;  /* 0x0000000e020e7211 */ /* 0x002fe200078410ff */
[----:B------:R-:W-:Y:S01]  /*d8f0*/  IMAD R17, R17, R8, R10 ;  /* 0x0000000811117224 */ /* 0x000fe200078e020a */
        /* <DEDUP_REMOVED lines=8> */
.L_x_1546:
[----:B------:R-:W2:Y:S04]  /*d980*/  LDG.E.STRONG.GPU R8, desc[UR38][R6.64] ;  /* 0x0000002606087981 */ /* 0x000ea8000c1ef900 */
[----:B--2---:R-:W-:Y:S01]  /*d990*/  CCTL.IVALL ;  /* 0x00000000ff00798f */ /* 0x004fe20002000000 */
[----:B------:R-:W-:Y:S05]  /*d9a0*/  YIELD ;  /* 0x0000000000007946 */ /* 0x000fea0003800000 */
[----:B------:R-:W-:-:S13]  /*d9b0*/  ISETP.NE.AND P0, PT, R8, R17, PT ;  /* 0x000000110800720c */ /* 0x000fda0003f05270 */
[----:B------:R-:W-:Y:S05]  /*d9c0*/  @P0 BRA `(.L_x_1546) ;  /* 0xfffffffc00ec0947 */ /* 0x000fea000383ffff */
.L_x_1545:
[----:B------:R-:W-:Y:S05]  /*d9d0*/  BSYNC B0 ;  /* 0x0000000000007941 */ /* 0x000fea0003800000 */
.L_x_1544:
[----:B------:R-:W-:Y:S01]  /*d9e0*/  UMOV UR4, 0xffffffff ;  /* 0xffffffff00047882 */ /* 0x000fe20000000000 */
[----:B------:R-:W-:Y:S02]  /*d9f0*/  LEA.HI.X R13, R2, R15, R13, 0x2, P2 ;  /* 0x0000000f020d7211 */ /* 0x000fe400010f140d */
[----:B------:R-:W-:Y:S01]  /*da00*/  LEA.HI.X R9, R4, R19, R9, 0x2, P3 ;  /* 0x0000001304097211 */ /* 0x000fe200018f1409 */
[----:B------:R-:W-:Y:S06]  /*da10*/  BRA.DIV UR4, `(.L_x_1547) ;  /* 0x0000004204747947 */ /* 0x000fec000b800000 */
[----:B------:R-:W-:Y:S01]  /*da20*/  NOP ;  /* 0x0000000000007918 */ /* 0x000fe20000000000 */
.L_x_1645:
        /* <DEDUP_REMOVED lines=17> */
.L_x_1550:
[----:B------:R-:W-:Y:S01]  /*db40*/  @P0 ELECT P2, URZ, PT ;  /* 0x00000000003f082f */ /* 0x000fe20003840000 */
[----:B------:R1:W-:-:S12]  /*db50*/  UBLKRED.G.S.ADD.F32.RN [UR4], [UR6], UR7, desc[UR8] ;  /* 0x00000804060073bb */ /* 0x0003d800080a1407 */
[----:B------:R-:W-:Y:S02]  /*db60*/  @P2 PLOP3.LUT P0, PT, P2, PT, PT, 0x8, 0x0 ;  /* 0x000000000000281c */ /* 0x000fe4000170e170 */
[----:B------:R-:W-:-:S11]  /*db70*/  PLOP3.LUT P2, PT, PT, PT, PT, 0x8, 0x0 ;  /* 0x000000000000781c */ /* 0x000fd60003f4e170 */
[----:B-1----:R-:W-:Y:S05]  /*db80*/  @P0 BRA.U.ANY `(.L_x_1550) ;  /* 0xfffffffd00ec0947 */ /* 0x002fea000393ffff */
[----:B------:R0:W-:Y:S01]  /*db90*/  UTMACMDFLUSH ;  /* 0x00000000000079b7 */ /* 0x0001e20000000000 */
[----:B------:R-:W-:-:S04]  /*dba0*/  DEPBAR.LE SB0, 0x0 ;  /* 0x000080000000791a */ /* 0x000fc80000000000 */
.L_x_1549:
[----:B------:R-:W-:Y:S05]  /*dbb0*/  BSYNC B0 ;  /* 0x0000000000007941 */ /* 0x000fea0003800000 */
.L_x_1548:
        /* <DEDUP_REMOVED lines=14> */
.L_x_1552:
[----:B------:R-:W-:Y:S05]  /*dca0*/  BSYNC B0 ;  /* 0x0000000000007941 */ /* 0x000fea0003800000 */
.L_x_1551:
        /* <DEDUP_REMOVED lines=14> */
.L_x_1555:
[----:B-1-3--:R-:W2:Y:S04]  /*dd90*/  LDG.E.STRONG.GPU R0, desc[UR38][R2.64] ;  /* 0x0000002602007981 */ /* 0x00aea8000c1ef900 */
[----:B--2---:R-:W-:Y:S01]  /*dda0*/  CCTL.IVALL ;  /* 0x00000000ff00798f */ /* 0x004fe20002000000 */
[----:B------:R-:W-:Y:S05]  /*ddb0*/  YIELD ;  /* 0x0000000000007946 */ /* 0x000fea0003800000 */
[----:B------:R-:W-:-:S13]  /*ddc0*/  ISETP.NE.AND P0, PT, R0, R17, PT ;  /* 0x000000110000720c */ /* 0x000fda0003f05270 */
[----:B------:R-:W-:Y:S05]  /*ddd0*/  @P0 BRA `(.L_x_1555) ;  /* 0xfffffffc00ec0947 */ /* 0x000fea000383ffff */
.L_x_1554:
[----:B------:R-:W-:Y:S05]  /*dde0*/  BSYNC B0 ;  /* 0x0000000000007941 */ /* 0x000fea0003800000 */
.L_x_1553:
[----:B------:R-:W-:-:S03]  /*ddf0*/  UMOV UR4, 0xffffffff ;  /* 0xffffffff00047882 */ /* 0x000fc60000000000 */
[----:B------:R-:W-:Y:S05]  /*de00*/  BRA.DIV UR4, `(.L_x_1556) ;  /* 0x0000003e04947947 */ /* 0x000fea000b800000 */
[----:B------:R-:W-:Y:S01]  /*de10*/  NOP ;  /* 0x0000000000007918 */ /* 0x000fe20000000000 */
.L_x_1648:
        /* <DEDUP_REMOVED lines=17> */
.L_x_1559:
[----:B------:R-:W-:Y:S01]  /*df30*/  @P0 ELECT P2, URZ, PT ;  /* 0x00000000003f082f */ /* 0x000fe20003840000 */
[----:B------:R2:W-:-:S12]  /*df40*/  UBLKRED.G.S.ADD.F32.RN [UR4], [UR6], UR7, desc[UR8] ;  /* 0x00000804060073bb */ /* 0x0005d800080a1407 */
[----:B------:R-:W-:Y:S02]  /*df50*/  @P2 PLOP3.LUT P0, PT, P2, PT, PT, 0x8, 0x0 ;  /* 0x000000000000281c */ /* 0x000fe4000170e170 */
[----:B------:R-:W-:-:S11]  /*df60*/  PLOP3.LUT P2, PT, PT, PT, PT, 0x8, 0x0 ;  /* 0x000000000000781c */ /* 0x000fd60003f4e170 */
[----:B--2---:R-:W-:Y:S05]  /*df70*/  @P0 BRA.U.ANY `(.L_x_1559) ;  /* 0xfffffffd00ec0947 */ /* 0x004fea000393ffff */
[----:B------:R0:W-:Y:S01]  /*df80*/  UTMACMDFLUSH ;  /* 0x00000000000079b7 */ /* 0x0001e20000000000 */
[----:B------:R-:W-:-:S04]  /*df90*/  DEPBAR.LE SB0, 0x0 ;  /* 0x000080000000791a */ /* 0x000fc80000000000 */
.L_x_1558:
[----:B------:R-:W-:Y:S05]  /*dfa0*/  BSYNC B0 ;  /* 0x0000000000007941 */ /* 0x000fea0003800000 */
.L_x_1557:
        /* <DEDUP_REMOVED lines=14> */
.L_x_1496:
        /* <DEDUP_REMOVED lines=34> */
.L_x_1561:
[----:B------:R-:W-:-:S07]  /*e2b0*/  IMAD.U32 R9, RZ, RZ, UR5 ;  /* 0x00000005ff097e24 */ /* 0x000fce000f8e00ff */
.L_x_1562:
[----:B------:R-:W-:Y:S01]  /*e2c0*/  ULEA UR6, UR22, UR6, 0x7 ;  /* 0x0000000616067291 */ /* 0x000fe2000f8e383f */
[----:B------:R-:W-:Y:S01]  /*e2d0*/  ULDC UR4, c[0x0][0x290] ;  /* 0x0000a40000047ab9 */ /* 0x000fe20000000800 */
[----:B------:R-:W-:Y:S01]  /*e2e0*/  ULDC UR7, c[0x0][0x74c] ;  /* 0x0001d30000077ab9 */ /* 0x000fe20000000800 */
[----:B------:R-:W-:Y:S01]  /*e2f0*/  ULDC UR14, c[0x0][0x288] ;  /* 0x0000a200000e7ab9 */ /* 0x000fe20000000800 */
[----:B------:R-:W-:Y:S01]  /*e300*/  UIADD3 UR10, -UR7, UR6, -UR4 ;  /* 0x00000006070a7290 */ /* 0x000fe2000fffe904 */
[----:B------:R-:W-:-:S03]  /*e310*/  ELECT P0, URZ, PT ;  /* 0x00000000003f782f */ /* 0x000fc60003800000 */
[----:B------:R-:W-:Y:S01]  /*e320*/  USHF.R.S32.HI UR12, URZ, 0x1f, UR10 ;  /* 0x0000001f3f0c7899 */ /* 0x000fe2000801140a */
[----:B------:R-:W-:Y:S02]  /*e330*/  ULDC.64 UR6, c[0x0][0x2d8] ;  /* 0x0000b60000067ab9 */ /* 0x000fe40000000a00 */
[----:B------:R-:W-:Y:S02]  /*e340*/  UIMAD UR4, UR11, UR6, URZ ;  /* 0x000000060b0472a4 */ /* 0x000fe4000f8e023f */
[----:B------:R-:W-:Y:S02]  /*e350*/  ULEA.HI UR10, UR12, UR10, URZ, 0x7 ;  /* 0x0000000a0c0a7291 */ /* 0x000fe4000f8f383f */
[----:B------:R-:W-:Y:S02]  /*e360*/  UIMAD.WIDE.U32 UR8, UR16, UR6, URZ ;  /* 0x00000006100872a5 */ /* 0x000fe4000f8e003f */
[----:B------:R-:W-:Y:S02]  /*e370*/  UIMAD UR4, UR16, UR7, UR4 ;  /* 0x00000007100472a4 */ /* 0x000fe4000f8e0204 */
[----:B------:R-:W-:-:S02]  /*e380*/  USHF.R.S32.HI UR6, URZ, 0x1f, UR15 ;  /* 0x0000001f3f067899 */ /* 0x000fc4000801140f */
[----:B------:R-:W-:Y:S01]  /*e390*/  USHF.R.S32.HI UR7, URZ, 0x7, UR10 ;  /* 0x000000073f077899 */ /* 0x000fe2000801140a */
[----:B------:R-:W-:Y:S01]  /*e3a0*/  ULDC.64 UR12, c[0x0][0x2e0] ;  /* 0x0000b800000c7ab9 */ /* 0x000fe20000000a00 */
[----:B------:R-:W-:Y:S02]  /*e3b0*/  UIADD3 UR9, UR9, UR4, URZ ;  /* 0x0000000409097290 */ /* 0x000fe4000fffe03f */
[----:B------:R-:W-:Y:S02]  /*e3c0*/  UIMAD UR6, UR6, UR12, URZ ;  /* 0x0000000c060672a4 */ /* 0x000fe4000f8e023f */
[----:B------:R-:W-:Y:S02]  /*e3d0*/  UISETP.LT.AND UP0, UPT, URZ, UR7, UPT ;  /* 0x000000073f00728c */ /* 0x000fe4000bf01270 */
[----:B------:R-:W-:Y:S02]  /*e3e0*/  UIMAD UR4, UR15, UR13, UR6 ;  /* 0x0000000d0f0472a4 */ /* 0x000fe4000f8e0206 */
[----:B------:R-:W-:-:S02]  /*e3f0*/  USEL UR6, URZ, UR7, !UP0 ;  /* 0x000000073f067287 */ /* 0x000fc4000c000000 */
[----:B------:R-:W-:Y:S02]  /*e400*/  UIMAD UR10, UR15, UR14, URZ ;  /* 0x0000000e0f0a72a4 */ /* 0x000fe4000f8e023f */
[----:B------:R-:W-:Y:S02]  /*e410*/  UIMAD.WIDE.U32 UR8, UR15, UR12, UR8 ;  /* 0x0000000c0f0872a5 */ /* 0x000fe4000f8e0008 */
[----:B------:R-:W-:Y:S01]  /*e420*/  ISETP.GT.AND P1, PT, R9, UR6, PT ;  /* 0x0000000609007c0c */ /* 0x000fe2000bf24270 */
[----:B------:R-:W-:-:S04]  /*e430*/  UIADD3 UR7, UP0, UR10, UR16, URZ ;  /* 0x000000100a077290 */ /* 0x000fc8000ff1e03f */
        /* <DEDUP_REMOVED lines=22> */
.L_x_1567:
[----:B------:R-:W2:Y:S04]  /*e5a0*/  LDG.E.STRONG.GPU R0, desc[UR38][R2.64] ;  /* 0x0000002602007981 */ /* 0x000ea8000c1ef900 */
[----:B--2---:R-:W-:Y:S01]  /*e5b0*/  CCTL.IVALL ;  /* 0x00000000ff00798f */ /* 0x004fe20002000000 */
[----:B------:R-:W-:Y:S05]  /*e5c0*/  YIELD ;  /* 0x0000000000007946 */ /* 0x000fea0003800000 */
[----:B------:R-:W-:-:S13]  /*e5d0*/  ISETP.NE.AND P1, PT, R0, UR22, PT ;  /* 0x0000001600007c0c */ /* 0x000fda000bf25270 */
[----:B------:R-:W-:Y:S05]  /*e5e0*/  @P1 BRA `(.L_x_1567) ;  /* 0xfffffffc00ec1947 */ /* 0x000fea000383ffff */
.L_x_1566:
[----:B------:R-:W-:Y:S05]  /*e5f0*/  BSYNC B0 ;  /* 0x0000000000007941 */ /* 0x000fea0003800000 */
.L_x_1565:
[----:B------:R-:W-:-:S03]  /*e600*/  UMOV UR4, 0xffffffff ;  /* 0xffffffff00047882 */ /* 0x000fc60000000000 */
[----:B------:R-:W-:Y:S05]  /*e610*/  BRA.DIV UR4, `(.L_x_1568) ;  /* 0x0000003604ac7947 */ /* 0x000fea000b800000 */
[----:B------:R-:W-:Y:S01]  /*e620*/  NOP ;  /* 0x0000000000007918 */ /* 0x000fe20000000000 */
.L_x_1651:
        /* <DEDUP_REMOVED lines=22> */
.L_x_1570:
[----:B------:R-:W-:Y:S05]  /*e790*/  BSYNC B0 ;  /* 0x0000000000007941 */ /* 0x000fea0003800000 */
.L_x_1569:
        /* <DEDUP_REMOVED lines=20> */
.L_x_1572:
[----:B------:R-:W-:Y:S05]  /*e8e0*/  BSYNC B0 ;  /* 0x0000000000007941 */ /* 0x000fea0003800000 */
.L_x_1571:
[----:B------:R-:W-:Y:S06]  /*e8f0*/  BAR.ARV 0xa, 0xa0 ;  /* 0x0282800000007b1d */ /* 0x000fec0000002000 */
[----:B------:R-:W-:Y:S04]  /*e900*/  BSSY B0, `(.L_x_1573) ;  /* 0x0000003000007945 */ /* 0x000fe80003800000 */
[----:B------:R-:W-:Y:S05]  /*e910*/  @!P0 BRA `(.L_x_1574) ;  /* 0x0000000000048947 */ /* 0x000fea0003800000 */
[----:B------:R-:W-:-:S04]  /*e920*/  DEPBAR.LE SB0, 0x0 ;  /* 0x000080000000791a */ /* 0x000fc80000000000 */
.L_x_1574:
[----:B------:R-:W-:Y:S05]  /*e930*/  BSYNC B0 ;  /* 0x0000000000007941 */ /* 0x000fea0003800000 */
.L_x_1573:
        /* <DEDUP_REMOVED lines=19> */
.L_x_1576:
[----:B------:R-:W-:Y:S05]  /*ea70*/  BSYNC B0 ;  /* 0x0000000000007941 */ /* 0x000fea0003800000 */
.L_x_1575:
[----:B------:R-:W-:Y:S01]  /*ea80*/  UIADD3 UR13, UR6, 0x1, URZ ;  /* 0x00000001060d7890 */ /* 0x000fe2000fffe03f */
[----:B------:R-:W-:Y:S11]  /*ea90*/  BRA `(.L_x_1577) ;  /* 0x0000000000047947 */ /* 0x000ff60003800000 */
.L_x_1564:
[----:B------:R-:W-:-:S05]  /*eaa0*/  UMOV UR13, UR6 ;  /* 0x00000006000d7c82 */ /* 0x000fca0008000000 */
.L_x_1577:
        /* <DEDUP_REMOVED lines=11> */
.L_x_1602:
        /* <DEDUP_REMOVED lines=11> */
.L_x_1580:
[----:B------:R-:W2:Y:S04]  /*ec10*/  LDG.E.STRONG.GPU R0, desc[UR38][R2.64] ;  /* 0x0000002602007981 */ /* 0x000ea8000c1ef900 */
[----:B--2---:R-:W-:Y:S01]  /*ec20*/  CCTL.IVALL ;  /* 0x00000000ff00798f */ /* 0x004fe20002000000 */
[----:B------:R-:W-:Y:S05]  /*ec30*/  YIELD ;  /* 0x0000000000007946 */ /* 0x000fea0003800000 */
[----:B------:R-:W-:-:S13]  /*ec40*/  ISETP.NE.AND P1, PT, R0, UR22, PT ;  /* 0x0000001600007c0c */ /* 0x000fda000bf25270 */
[----:B------:R-:W-:Y:S05]  /*ec50*/  @P1 BRA `(.L_x_1580) ;  /* 0xfffffffc00ec1947 */ /* 0x000fea000383ffff */
.L_x_1579:
[----:B------:R-:W-:Y:S05]  /*ec60*/  BSYNC B0 ;  /* 0x0000000000007941 */ /* 0x000fea0003800000 */
.L_x_1578:
[----:B------:R-:W-:-:S03]  /*ec70*/  UMOV UR16, 0xffffffff ;  /* 0xffffffff00107882 */ /* 0x000fc60000000000 */
[----:B------:R-:W-:Y:S05]  /*ec80*/  BRA.DIV UR16, `(.L_x_1581) ;  /* 0x00000032102c7947 */ /* 0x000fea000b800000 */
[----:B------:R-:W-:Y:S01]  /*ec90*/  NOP ;  /* 0x0000000000007918 */ /* 0x000fe20000000000 */
.L_x_1654:
        /* <DEDUP_REMOVED lines=19> */
.L_x_1583:
[----:B------:R-:W-:Y:S05]  /*edd0*/  BSYNC B0 ;  /* 0x0000000000007941 */ /* 0x000fea0003800000 */
.L_x_1582:
        /* <DEDUP_REMOVED lines=15> */
.L_x_1585:
[----:B------:R-:W-:Y:S05]  /*eed0*/  BSYNC B0 ;  /* 0x0000000000007941 */ /* 0x000fea0003800000 */
.L_x_1584:
[----:B------:R-:W-:Y:S06]  /*eee0*/  BAR.ARV 0xa, 0xa0 ;  /* 0x0282800000007b1d */ /* 0x000fec0000002000 */
[----:B------:R-:W-:Y:S04]  /*eef0*/  BSSY B0, `(.L_x_1586) ;  /* 0x0000003000007945 */ /* 0x000fe80003800000 */
[----:B------:R-:W-:Y:S05]  /*ef00*/  @!P0 BRA `(.L_x_1587) ;  /* 0x0000000000048947 */ /* 0x000fea0003800000 */
[----:B------:R-:W-:-:S04]  /*ef10*/  DEPBAR.LE SB0, 0x0 ;  /* 0x000080000000791a */ /* 0x000fc80000000000 */
.L_x_1587:
[----:B------:R-:W-:Y:S05]  /*ef20*/  BSYNC B0 ;  /* 0x0000000000007941 */ /* 0x000fea0003800000 */
.L_x_1586:
        /* <DEDUP_REMOVED lines=19> */
.L_x_1589:
[----:B------:R-:W-:Y:S05]  /*f060*/  BSYNC B0 ;  /* 0x0000000000007941 */ /* 0x000fea0003800000 */
.L_x_1588:
        /* <DEDUP_REMOVED lines=9> */
.L_x_1592:
[----:B------:R-:W2:Y:S04]  /*f100*/  LDG.E.STRONG.GPU R0, desc[UR38][R2.64] ;  /* 0x0000002602007981 */ /* 0x000ea8000c1ef900 */
[----:B--2---:R-:W-:Y:S01]  /*f110*/  CCTL.IVALL ;  /* 0x00000000ff00798f */ /* 0x004fe20002000000 */
[----:B------:R-:W-:Y:S05]  /*f120*/  YIELD ;  /* 0x0000000000007946 */ /* 0x000fea0003800000 */
[----:B------:R-:W-:-:S13]  /*f130*/  ISETP.NE.AND P1, PT, R0, UR22, PT ;  /* 0x0000001600007c0c */ /* 0x000fda000bf25270 */
[----:B------:R-:W-:Y:S05]  /*f140*/  @P1 BRA `(.L_x_1592) ;  /* 0xfffffffc00ec1947 */ /* 0x000fea000383ffff */
.L_x_1591:
[----:B------:R-:W-:Y:S05]  /*f150*/  BSYNC B0 ;  /* 0x0000000000007941 */ /* 0x000fea0003800000 */
.L_x_1590:
[----:B------:R-:W-:-:S03]  /*f160*/  UMOV UR14, 0xffffffff ;  /* 0xffffffff000e7882 */ /* 0x000fc60000000000 */
[----:B------:R-:W-:Y:S05]  /*f170*/  BRA.DIV UR14, `(.L_x_1593) ;  /* 0x0000002e0e0c7947 */ /* 0x000fea000b800000 */
[----:B------:R-:W-:Y:S01]  /*f180*/  NOP ;  /* 0x0000000000007918 */ /* 0x000fe20000000000 */
.L_x_1657:
        /* <DEDUP_REMOVED lines=15> */
.L_x_1595:
[----:B------:R-:W-:Y:S05]  /*f280*/  BSYNC B0 ;  /* 0x0000000000007941 */ /* 0x000fea0003800000 */
.L_x_1594:
        /* <DEDUP_REMOVED lines=15> */
.L_x_1597:
[----:B------:R-:W-:Y:S05]  /*f380*/  BSYNC B0 ;  /* 0x0000000000007941 */ /* 0x000fea0003800000 */
.L_x_1596:
[----:B------:R-:W-:Y:S06]  /*f390*/  BAR.ARV 0xa, 0xa0 ;  /* 0x0282800000007b1d */ /* 0x000fec0000002000 */
[----:B------:R-:W-:Y:S04]  /*f3a0*/  BSSY B0, `(.L_x_1598) ;  /* 0x0000003000007945 */ /* 0x000fe80003800000 */
[----:B------:R-:W-:Y:S05]  /*f3b0*/  @!P0 BRA `(.L_x_1599) ;  /* 0x0000000000048947 */ /* 0x000fea0003800000 */
[----:B------:R-:W-:-:S04]  /*f3c0*/  DEPBAR.LE SB0, 0x0 ;  /* 0x000080000000791a */ /* 0x000fc80000000000 */
.L_x_1599:
[----:B------:R-:W-:Y:S05]  /*f3d0*/  BSYNC B0 ;  /* 0x0000000000007941 */ /* 0x000fea0003800000 */
.L_x_1598:
        /* <DEDUP_REMOVED lines=19> */
.L_x_1601:
[----:B------:R-:W-:Y:S05]  /*f510*/  BSYNC B0 ;  /* 0x0000000000007941 */ /* 0x000fea0003800000 */
.L_x_1600:
[----:B------:R-:W-:Y:S02]  /*f520*/  UIADD3 UR6, UR6, 0x2, URZ ;  /* 0x0000000206067890 */ /* 0x000fe4000fffe03f */
[----:B------:R-:W-:-:S04]  /*f530*/  UIADD3 UR4, UR4, 0x4000, URZ ;  /* 0x0000400004047890 */ /* 0x000fc8000fffe03f */
[----:B------:R-:W-:-:S13]  /*f540*/  ISETP.LE.AND P1, PT, R9, UR6, PT ;  /* 0x0000000609007c0c */ /* 0x000fda000bf23270 */
[----:B------:R-:W-:Y:S05]  /*f550*/  @!P1 BRA `(.L_x_1602) ;  /* 0xfffffff400809947 */ /* 0x000fea000383ffff */
.L_x_1563:
        /* <DEDUP_REMOVED lines=41> */
.L_x_1605:
[----:B------:R-:W-:Y:S05]  /*f7f0*/  BSYNC B0 ;  /* 0x0000000000007941 */ /* 0x000fea0003800000 */
.L_x_1604:
[----:B------:R-:W-:Y:S05]  /*f800*/  BRA `(.L_x_1606) ;  /* 0x0000000000047947 */ /* 0x000fea0003800000 */
.L_x_1603:
[----:B------:R-:W-:-:S05]  /*f810*/  UMOV UR4, UR6 ;  /* 0x0000000600047c82 */ /* 0x000fca0008000000 */
.L_x_1606:
        /* <DEDUP_REMOVED lines=11> */
.L_x_1611:
        /* <DEDUP_REMOVED lines=24> */
.L_x_1608:
[----:B------:R-:W-:Y:S05]  /*fa50*/  BSYNC B0 ;  /* 0x0000000000007941 */ /* 0x000fea0003800000 */
.L_x_1607:
        /* <DEDUP_REMOVED lines=24> */
.L_x_1610:
[----:B------:R-:W-:Y:S05]  /*fbe0*/  BSYNC B0 ;  /* 0x0000000000007941 */ /* 0x000fea0003800000 */
.L_x_1609:
[----:B------:R-:W-:Y:S02]  /*fbf0*/  UIADD3 UR11, UR11, 0x2, URZ ;  /* 0x000000020b0b7890 */ /* 0x000fe4000fffe03f */
[----:B------:R-:W-:Y:S02]  /*fc00*/  ULEA UR8, UR18, UR8, 0x1 ;  /* 0x0000000812087291 */ /* 0x000fe4000f8e083f */
[----:B------:R-:W-:Y:S02]  /*fc10*/  ULEA UR9, UR18, UR9, 0x1 ;  /* 0x0000000912097291 */ /* 0x000fe4000f8e083f */
[----:B------:R-:W-:-:S13]  /*fc20*/  ISETP.NE.AND P0, PT, RZ, UR11, PT ;  /* 0x0000000bff007c0c */ /* 0x000fda000bf05270 */
[----:B------:R-:W-:Y:S05]  /*fc30*/  @!P0 BRA `(.L_x_1498) ;  /* 0x0000001c00388947 */ /* 0x000fea0003800000 */
[----:B------:R-:W-:Y:S05]  /*fc40*/  BRA `(.L_x_1611) ;  /* 0xfffffffc00207947 */ /* 0x000fea000383ffff */
.L_x_1560:
        /* <DEDUP_REMOVED lines=33> */
.L_x_1613:
        /* <DEDUP_REMOVED lines=42> */
.L_x_1658:
        /* <DEDUP_REMOVED lines=15> */
.L_x_1616:
        /* <DEDUP_REMOVED lines=75> */
.L_x_1627:
[----:B--234-:R-:W-:-:S04]  /*106a0*/  SHF.L.U32 R21, R11, 0x1f, RZ ;  /* 0x0000001f0b157819 */ /* 0x01cfc800000006ff */
[----:B------:R-:W1:Y:S02]  /*106b0*/  SYNCS.PHASECHK.TRANS64.TRYWAIT P1, [R16+URZ+0x30c40], R21 ;  /* 0x030c4015100075a7 */ /* 0x000e64000802017f */
[----:B-1----:R-:W-:Y:S05]  /*106c0*/  @!P1 BRA `(.L_x_1619) ;  /* 0x0000001400e89947 */ /* 0x002fea0003800000 */
.L_x_1659:
[----:B------:R-:W-:Y:S05]  /*106d0*/  @P0 BRA `(.L_x_1620) ;  /* 0x0000000000140947 */ /* 0x000fea0003800000 */
[----:B------:R-:W-:Y:S01]  /*106e0*/  ISETP.NE.AND P1, PT, R6, RZ, PT ;  /* 0x000000ff0600720c */ /* 0x000fe20003f25270 */
[----:B------:R-:W-:-:S04]  /*106f0*/  IMAD.MOV.U32 R3, RZ, RZ, 0x4200 ;  /* 0x00004200ff037424 */ /* 0x000fc800078e00ff */
[----:B------:R2:W-:Y:S08]  /*10700*/  SYNCS.ARRIVE.TRANS64 RZ, [R16+URZ+0x30c30], R3 ;  /* 0x030c300310ff79a7 */ /* 0x0005f0000800003f */
[----:B------:R-:W-:Y:S05]  /*10710*/  @!P1 BRA `(.L_x_1620) ;  /* 0x0000000000049947 */ /* 0x000fea0003800000 */
[----:B------:R-:W-:Y:S01]  /*10720*/  BPT.TRAP 0x1 ;  /* 0x000000040000795c */ /* 0x000fe20000300000 */
.L_x_1620:
        /* <DEDUP_REMOVED lines=29> */
.L_x_1660:
[----:B------:R-:W-:Y:S05]  /*10900*/  @P0 BRA `(.L_x_1622) ;  /* 0x0000000000140947 */ /* 0x000fea0003800000 */
[----:B------:R-:W-:Y:S01]  /*10910*/  ISETP.NE.AND P1, PT, R6, RZ, PT ;  /* 0x000000ff0600720c */ /* 0x000fe20003f25270 */
[----:B------:R-:W-:-:S04]  /*10920*/  IMAD.MOV.U32 R2, RZ, RZ, 0x4200 ;  /* 0x00004200ff027424 */ /* 0x000fc800078e00ff */
[----:B------:R3:W-:Y:S08]  /*10930*/  SYNCS.ARRIVE.TRANS64 RZ, [R16+URZ+0x30c18], R2 ;  /* 0x030c180210ff79a7 */ /* 0x0007f0000800003f */
[----:B------:R-:W-:Y:S05]  /*10940*/  @!P1 BRA `(.L_x_1622) ;  /* 0x0000000000049947 */ /* 0x000fea0003800000 */
[----:B------:R-:W-:Y:S01]  /*10950*/  BPT.TRAP 0x1 ;  /* 0x000000040000795c */ /* 0x000fe20000300000 */
.L_x_1622:
        /* <DEDUP_REMOVED lines=29> */
.L_x_1661:
[----:B------:R-:W-:Y:S05]  /*10b30*/  @P0 BRA `(.L_x_1624) ;  /* 0x0000000000140947 */ /* 0x000fea0003800000 */
[----:B------:R-:W-:Y:S01]  /*10b40*/  ISETP.NE.AND P1, PT, R6, RZ, PT ;  /* 0x000000ff0600720c */ /* 0x000fe20003f25270 */
[----:B-123--:R-:W-:-:S04]  /*10b50*/  IMAD.MOV.U32 R21, RZ, RZ, 0x4200 ;  /* 0x00004200ff157424 */ /* 0x00efc800078e00ff */
[----:B------:R4:W-:Y:S08]  /*10b60*/  SYNCS.ARRIVE.TRANS64 RZ, [R16+URZ+0x30c38], R21 ;  /* 0x030c381510ff79a7 */ /* 0x0009f0000800003f */
[----:B------:R-:W-:Y:S05]  /*10b70*/  @!P1 BRA `(.L_x_1624) ;  /* 0x0000000000049947 */ /* 0x000fea0003800000 */
[----:B------:R-:W-:Y:S01]  /*10b80*/  BPT.TRAP 0x1 ;  /* 0x000000040000795c */ /* 0x000fe20000300000 */
.L_x_1624:
        /* <DEDUP_REMOVED lines=24> */
.L_x_1663:
[----:B------:R-:W-:Y:S05]  /*10d10*/  @P0 BRA `(.L_x_1626) ;  /* 0x0000000000140947 */ /* 0x000fea0003800000 */
[----:B------:R-:W-:Y:S01]  /*10d20*/  ISETP.NE.AND P1, PT, R6, RZ, PT ;  /* 0x000000ff0600720c */ /* 0x000fe20003f25270 */
[----:B------:R-:W-:-:S04]  /*10d30*/  IMAD.MOV.U32 R5, RZ, RZ, 0x4200 ;  /* 0x00004200ff057424 */ /* 0x000fc800078e00ff */
[----:B------:R1:W-:Y:S08]  /*10d40*/  SYNCS.ARRIVE.TRANS64 RZ, [R16+URZ+0x30c10], R5 ;  /* 0x030c100510ff79a7 */ /* 0x0003f0000800003f */
[----:B------:R-:W-:Y:S05]  /*10d50*/  @!P1 BRA `(.L_x_1626) ;  /* 0x0000000000049947 */ /* 0x000fea0003800000 */
[----:B------:R-:W-:Y:S01]  /*10d60*/  BPT.TRAP 0x1 ;  /* 0x000000040000795c */ /* 0x000fe20000300000 */
.L_x_1626:
        /* <DEDUP_REMOVED lines=30> */
.L_x_1618:
[----:B------:R-:W2:Y:S02]  /*10f50*/  LDL.LU R4, [R1+0x4] ;  /* 0x0000040001047983 */ /* 0x000ea40000300800 */
[----:B--2---:R-:W-:Y:S02]  /*10f60*/  ISETP.NE.AND P1, PT, R4, RZ, PT ;  /* 0x000000ff0400720c */ /* 0x004fe40003f25270 */
[----:B------:R2:W5:Y:S11]  /*10f70*/  LDL R4, [R1] ;  /* 0x0000000001047983 */ /* 0x0005760000100800 */
[----:B--2---:R-:W-:Y:S05]  /*10f80*/  @!P1 BRA `(.L_x_1617) ;  /* 0x0000000400109947 */ /* 0x004fea0003800000 */
[----:B------:R-:W-:-:S04]  /*10f90*/  SHF.L.U32 R13, R11, 0x1f, RZ ;  /* 0x0000001f0b0d7819 */ /* 0x000fc800000006ff */
[----:B------:R-:W1:Y:S02]  /*10fa0*/  SYNCS.PHASECHK.TRANS64.TRYWAIT P1, [R16+URZ+0x30c40], R13 ;  /* 0x030c400d100075a7 */ /* 0x000e64000802017f */
[----:B-1----:R-:W-:Y:S05]  /*10fb0*/  @!P1 BRA `(.L_x_1628) ;  /* 0x0000001000009947 */ /* 0x002fea0003800000 */
.L_x_1664:
[----:B------:R-:W-:Y:S05]  /*10fc0*/  @P0 BRA `(.L_x_1629) ;  /* 0x0000000000140947 */ /* 0x000fea0003800000 */
[----:B------:R-:W-:Y:S01]  /*10fd0*/  ISETP.NE.AND P1, PT, R6, RZ, PT ;  /* 0x000000ff0600720c */ /* 0x000fe20003f25270 */
[----:B------:R-:W-:-:S04]  /*10fe0*/  IMAD.MOV.U32 R5, RZ, RZ, 0x4200 ;  /* 0x00004200ff057424 */ /* 0x000fc800078e00ff */
[----:B------:R2:W-:Y:S08]  /*10ff0*/  SYNCS.ARRIVE.TRANS64 RZ, [R16+URZ+0x30c30], R5 ;  /* 0x030c300510ff79a7 */ /* 0x0005f0000800003f */
[----:B------:R-:W-:Y:S05]  /*11000*/  @!P1 BRA `(.L_x_1629) ;  /* 0x0000000000049947 */ /* 0x000fea0003800000 */
[----:B------:R-:W-:Y:S01]  /*11010*/  BPT.TRAP 0x1 ;  /* 0x000000040000795c */ /* 0x000fe20000300000 */
.L_x_1629:
        /* <DEDUP_REMOVED lines=26> */
.L_x_1665:
[----:B------:R-:W-:Y:S05]  /*111c0*/  @P0 BRA `(.L_x_1631) ;  /* 0x0000000000140947 */ /* 0x000fea0003800000 */
[----:B------:R-:W-:Y:S01]  /*111d0*/  ISETP.NE.AND P0, PT, R6, RZ, PT ;  /* 0x000000ff0600720c */ /* 0x000fe20003f05270 */
[----:B------:R-:W-:-:S04]  /*111e0*/  IMAD.MOV.U32 R5, RZ, RZ, 0x4200 ;  /* 0x00004200ff057424 */ /* 0x000fc800078e00ff */
[----:B------:R2:W-:Y:S08]  /*111f0*/  SYNCS.ARRIVE.TRANS64 RZ, [R16+URZ+0x30c18], R5 ;  /* 0x030c180510ff79a7 */ /* 0x0005f0000800003f */
[----:B------:R-:W-:Y:S05]  /*11200*/  @!P0 BRA `(.L_x_1631) ;  /* 0x0000000000048947 */ /* 0x000fea0003800000 */
[----:B------:R-:W-:Y:S01]  /*11210*/  BPT.TRAP 0x1 ;  /* 0x000000040000795c */ /* 0x000fe20000300000 */
.L_x_1631:
        /* <DEDUP_REMOVED lines=27> */
.L_x_1617:
[----:B------:R-:W2:Y:S01]  /*113d0*/  S2R R0, SR_TID.X ;  /* 0x0000000000007919 */ /* 0x000ea20000002100 */
[----:B------:R-:W-:Y:S01]  /*113e0*/  IMAD R3, R19, 0x8, R16 ;  /* 0x0000000813037824 */ /* 0x000fe200078e0210 */
[----:B--2---:R-:W-:Y:S02]  /*113f0*/  LOP3.LUT R2, R0, 0x7f, RZ, 0xc0, !PT ;  /* 0x0000007f00027812 */ /* 0x004fe400078ec0ff */
[----:B------:R-:W-:Y:S02]  /*11400*/  SHF.L.U32 R0, R11, 0x1f, RZ ;  /* 0x0000001f0b007819 */ /* 0x000fe400000006ff */
[----:B------:R-:W-:Y:S02]  /*11410*/  ISETP.NE.AND P1, PT, R2, RZ, PT ;  /* 0x000000ff0200720c */ /* 0x000fe40003f25270 */
[----:B------:R-:W2:Y:S02]  /*11420*/  SYNCS.PHASECHK.TRANS64.TRYWAIT P0, [R3+URZ+0x30c40], R0 ;  /* 0x030c4000030075a7 */ /* 0x000ea4000800017f */
[----:B--2---:R-:W-:Y:S09]  /*11430*/  @!P0 BRA `(.L_x_1632) ;  /* 0x0000000c00088947 */ /* 0x004ff20003800000 */
.L_x_1666:
[----:B------:R-:W-:Y:S05]  /*11440*/  @P1 BRA `(.L_x_1633) ;  /* 0x0000000000181947 */ /* 0x000fea0003800000 */
[----:B------:R-:W1:Y:S01]  /*11450*/  S2R R2, SR_TID.X ;  /* 0x0000000000027919 */ /* 0x000e620000002100 */
[----:B--2---:R-:W-:-:S04]  /*11460*/  IMAD.MOV.U32 R0, RZ, RZ, 0x4200 ;  /* 0x00004200ff007424 */ /* 0x004fc800078e00ff */
[----:B------:R2:W-:Y:S01]  /*11470*/  SYNCS.ARRIVE.TRANS64 RZ, [R3+URZ+0x30c30], R0 ;  /* 0x030c300003ff79a7 */ /* 0x0005e2000800003f */
[----:B-1----:R-:W-:-:S13]  /*11480*/  LOP3.LUT P0, RZ, R2, 0x1f, RZ, 0xc0, !PT ;  /* 0x0000001f02ff7812 */ /* 0x002fda000780c0ff */
[----:B--2---:R-:W-:Y:S05]  /*11490*/  @!P0 BRA `(.L_x_1633) ;  /* 0x0000000000048947 */ /* 0x004fea0003800000 */
[----:B------:R-:W-:Y:S01]  /*114a0*/  BPT.TRAP 0x1 ;  /* 0x000000040000795c */ /* 0x000fe20000300000 */
.L_x_1633:
        /* <DEDUP_REMOVED lines=33> */
.L_x_1614:
[----:B------:R-:W-:Y:S05]  /*116c0*/  BSYNC B0 ;  /* 0x0000000000007941 */ /* 0x000fea0003800000 */
.L_x_1612:
[----:B------:R-:W-:-:S03]  /*116d0*/  UMOV UR8, 0xffffffff ;  /* 0xffffffff00087882 */ /* 0x000fc60000000000 */
[----:B------:R-:W-:Y:S05]  /*116e0*/  BRA.DIV UR8, `(.L_x_1634) ;  /* 0x0000000a08707947 */ /* 0x000fea000b800000 */
[----:B------:R-:W-:-:S13]  /*116f0*/  ELECT P6, URZ, PT ;  /* 0x00000000003f782f */ /* 0x000fda00038c0000 */
.L_x_1669:
[----:B------:R-:W-:Y:S05]  /*11700*/  @!P6 BRA `(.L_x_1498) ;  /* 0x000000000084e947 */ /* 0x000fea0003800000 */
[----:B------:R-:W-:-:S06]  /*11710*/  ULOP3.LUT UR8, UR36, 0x2, URZ, 0xfc, !UPT ;  /* 0x0000000224087892 */ /* 0x000fcc000f8efc3f */
[----:B------:R-:W-:-:S05]  /*11720*/  IMAD.U32 R0, RZ, RZ, UR8 ;  /* 0x00000008ff007e24 */ /* 0x000fca000f8e00ff */
[----:B------:R-:W-:-:S13]  /*11730*/  ISETP.NE.AND P2, PT, R0, 0x3, PT ;  /* 0x000000030000780c */ /* 0x000fda0003f45270 */
[----:B------:R-:W-:Y:S05]  /*11740*/  @!P2 BRA `(.L_x_1635) ;  /* 0x000000000004a947 */ /* 0x000fea0003800000 */
[----:B------:R-:W-:Y:S01]  /*11750*/  BPT.TRAP 0x1 ;  /* 0x000000040000795c */ /* 0x000fe20000300000 */
.L_x_1635:
        /* <DEDUP_REMOVED lines=15> */
.L_x_1670:
[----:B------:R-:W2:Y:S02]  /*11850*/  SYNCS.PHASECHK.TRANS64.TRYWAIT P0, [R3+URZ], R0 ;  /* 0x00000000030075a7 */ /* 0x000ea4000800017f */
[----:B--2---:R-:W-:Y:S05]  /*11860*/  @!P0 BRA `(.L_x_1637) ;  /* 0x0000000800448947 */ /* 0x004fea0003800000 */
.L_x_1671:
[----:B------:R-:W-:Y:S05]  /*11870*/  @!P2 BRA `(.L_x_1638) ;  /* 0x000000000004a947 */ /* 0x000fea0003800000 */
[----:B------:R-:W-:Y:S01]  /*11880*/  BPT.TRAP 0x1 ;  /* 0x000000040000795c */ /* 0x000fe20000300000 */
.L_x_1638:
[----:B--2---:R-:W-:-:S04]  /*11890*/  VIADD R3, R7, 0x30c40 ;  /* 0x00030c4007037836 */ /* 0x004fc80000000000 */
[----:B------:R-:W-:-:S04]  /*118a0*/  IMAD R2, R2, 0x8, R3 ;  /* 0x0000000802027824 */ /* 0x000fc800078e0203 */
[----:B------:R-:W2:Y:S02]  /*118b0*/  SYNCS.PHASECHK.TRANS64.TRYWAIT P0, [R2+URZ], R5 ;  /* 0x00000005020075a7 */ /* 0x000ea4000800017f */
[----:B--2---:R-:W-:Y:S05]  /*118c0*/  @!P0 BRA `(.L_x_1639) ;  /* 0x0000000800408947 */ /* 0x004fea0003800000 */
.L_x_1672:
[----:B------:R-:W-:-:S07]  /*118d0*/  IMAD R3, R4, 0x8, R3 ;  /* 0x0000000804037824 */ /* 0x000fce00078e0203 */
.L_x_1640:
[----:B---3--:R3:W4:Y:S02]  /*118e0*/  SYNCS.PHASECHK.TRANS64.TRYWAIT P0, [R3+URZ], R0 ;  /* 0x00000000030075a7 */ /* 0x008724000800017f */
[----:B----4-:R-:W-:Y:S05]  /*118f0*/  @!P0 NANOSLEEP.SYNCS 0x989680 ;  /* 0x009896800000895d */ /* 0x010fea0003900000 */
[----:B------:R-:W4:Y:S02]  /*11900*/  @!P0 SYNCS.PHASECHK.TRANS64 P0, [R3+URZ], R0 ;  /* 0x00000000030085a7 */ /* 0x000f24000800007f */
[----:B----4-:R-:W-:Y:S05]  /*11910*/  @!P0 BRA `(.L_x_1640) ;  /* 0xfffffffc00f08947 */ /* 0x010fea000383ffff */
.L_x_1498:
[----:B------:R-:W-:Y:S05]  /*11920*/  BSYNC B6 ;  /* 0x0000000000067941 */ /* 0x000fea0003800000 */
.L_x_1495:
[----:B------:R-:W-:Y:S05]  /*11930*/  EXIT ;  /* 0x000000000000794d */ /* 0x000fea0003800000 */
.L_x_1505:
[----:B------:R-:W-:Y:S02]  /*11940*/  IMAD.MOV.U32 R13, RZ, RZ, R10 ;  /* 0x000000ffff0d7224 */ /* 0x000fe400078e000a */
[----:B------:R-:W-:Y:S02]  /*11950*/  IMAD.MOV.U32 R12, RZ, RZ, RZ ;  /* 0x000000ffff0c7224 */ /* 0x000fe400078e00ff */
[----:B------:R-:W-:Y:S02]  /*11960*/  IMAD.MOV.U32 R11, RZ, RZ, 0x1f ;  /* 0x0000001fff0b7424 */ /* 0x000fe400078e00ff */
[----:B------:R-:W-:-:S07]  /*11970*/  IMAD.MOV.U32 R15, RZ, RZ, -0x1 ;  /* 0xffffffffff0f7424 */ /* 0x000fce00078e00ff */
[----:B------:R-:W-:Y:S05]  /*11980*/  WARPSYNC.COLLECTIVE R15, `(.L_x_1641) ;  /* 0x000000000f087348 */ /* 0x000fea0003c00000 */
[----:B------:R1:W2:Y:S02]  /*11990*/  SHFL.IDX P6, R14, R13, R12, R11 ;  /* 0x0000000c0d0e7389 */ /* 0x0002a400000c000b */
[----:B-12---:R-:W-:Y:S01]  /*119a0*/  ENDCOLLECTIVE ;  /* 0x000000000000791b */ /* 0x006fe20003800000 */
.L_x_1641:
[----:B------:R-:W-:Y:S05]  /*119b0*/  BRA `(.L_x_1642) ;  /* 0xfffffef4006c7947 */ /* 0x000fea000383ffff */
.L_x_1507:
[----:B--2---:R2:W3:Y:S02]  /*119c0*/  SYNCS.PHASECHK.TRANS64.TRYWAIT P0, [R222+URZ+0x30c00], R11 ;  /* 0x030c000bde0075a7 */ /* 0x0044e4000800017f */
[----:B---3--:R-:W-:Y:S05]  /*119d0*/  @!P0 NANOSLEEP.SYNCS 0x989680 ;  /* 0x009896800000895d */ /* 0x008fea0003900000 */
[----:B------:R-:W3:Y:S02]  /*119e0*/  @!P0 SYNCS.PHASECHK.TRANS64 P0, [R222+URZ+0x30c00], R11 ;  /* 0x030c000bde0085a7 */ /* 0x000ee4000800007f */
[----:B---3--:R-:W-:Y:S05]  /*119f0*/  @!P0 BRA `(.L_x_1507) ;  /* 0xfffffffc00f08947 */ /* 0x008fea000383ffff */
[----:B------:R-:W-:Y:S05]  /*11a00*/  BRA `(.L_x_1506) ;  /* 0xfffffef400b47947 */ /* 0x000fea000383ffff */
.L_x_1512:
[----:B--2---:R2:W3:Y:S02]  /*11a10*/  SYNCS.PHASECHK.TRANS64.TRYWAIT P0, [R8+URZ+0x30c10], R21 ;  /* 0x030c1015080075a7 */ /* 0x0044e4000800017f */
[----:B---3--:R-:W-:Y:S05]  /*11a20*/  @!P0 NANOSLEEP.SYNCS 0x989680 ;  /* 0x009896800000895d */ /* 0x008fea0003900000 */
[----:B------:R-:W3:Y:S02]  /*11a30*/  @!P0 SYNCS.PHASECHK.TRANS64 P0, [R8+URZ+0x30c10], R21 ;  /* 0x030c1015080085a7 */ /* 0x000ee4000800007f */
[----:B---3--:R-:W-:Y:S05]  /*11a40*/  @!P0 BRA `(.L_x_1512) ;  /* 0xfffffffc00f08947 */ /* 0x008fea000383ffff */
[----:B------:R-:W-:Y:S05]  /*11a50*/  BRA `(.L_x_1511) ;  /* 0xffffff0000607947 */ /* 0x000fea000383ffff */
.L_x_1516:
[----:B------:R1:W1:Y:S02]  /*11a60*/  SYNCS.PHASECHK.TRANS64.TRYWAIT P0, [R8+URZ+0x30c30], R21 ;  /* 0x030c3015080075a7 */ /* 0x000264000800017f */
[----:B-1----:R-:W-:Y:S05]  /*11a70*/  @!P0 NANOSLEEP.SYNCS 0x989680 ;  /* 0x009896800000895d */ /* 0x002fea0003900000 */
[----:B------:R-:W1:Y:S02]  /*11a80*/  @!P0 SYNCS.PHASECHK.TRANS64 P0, [R8+URZ+0x30c30], R21 ;  /* 0x030c3015080085a7 */ /* 0x000e64000800007f */
[----:B-1----:R-:W-:Y:S05]  /*11a90*/  @!P0 BRA `(.L_x_1516) ;  /* 0xfffffffc00f08947 */ /* 0x002fea000383ffff */
[----:B------:R-:W-:Y:S05]  /*11aa0*/  BRA `(.L_x_1515) ;  /* 0xffffff0400647947 */ /* 0x000fea000383ffff */
.L_x_1524:
[----:B--2---:R2:W3:Y:S02]  /*11ab0*/  SYNCS.PHASECHK.TRANS64.TRYWAIT P1, [R6+URZ+0x30c10], R11 ;  /* 0x030c100b060075a7 */ /* 0x0044e4000802017f */
[----:B---3--:R-:W-:Y:S05]  /*11ac0*/  @!P1 NANOSLEEP.SYNCS 0x989680 ;  /* 0x009896800000995d */ /* 0x008fea0003900000 */
[----:B------:R-:W3:Y:S02]  /*11ad0*/  @!P1 SYNCS.PHASECHK.TRANS64 P1, [R6+URZ+0x30c10], R11 ;  /* 0x030c100b060095a7 */ /* 0x000ee4000802007f */
[----:B---3--:R-:W-:Y:S05]  /*11ae0*/  @!P1 BRA `(.L_x_1524) ;  /* 0xfffffffc00f09947 */ /* 0x008fea000383ffff */
[----:B------:R-:W-:Y:S05]  /*11af0*/  BRA `(.L_x_1523) ;  /* 0xffffff4000cc7947 */ /* 0x000fea000383ffff */
.L_x_1528:
[----:B------:R1:W1:Y:S02]  /*11b00*/  SYNCS.PHASECHK.TRANS64.TRYWAIT P1, [R6+URZ+0x30c30], R11 ;  /* 0x030c300b060075a7 */ /* 0x000264000802017f */
[----:B-1----:R-:W-:Y:S05]  /*11b10*/  @!P1 NANOSLEEP.SYNCS 0x989680 ;  /* 0x009896800000995d */ /* 0x002fea0003900000 */
[----:B------:R-:W1:Y:S02]  /*11b20*/  @!P1 SYNCS.PHASECHK.TRANS64 P1, [R6+URZ+0x30c30], R11 ;  /* 0x030c300b060095a7 */ /* 0x000e64000802007f */
[----:B-1----:R-:W-:Y:S05]  /*11b30*/  @!P1 BRA `(.L_x_1528) ;  /* 0xfffffffc00f09947 */ /* 0x002fea000383ffff */
[----:B------:R-:W-:Y:S05]  /*11b40*/  BRA `(.L_x_1527) ;  /* 0xffffff4400dc7947 */ /* 0x000fea000383ffff */
.L_x_1536:
[----:B--2---:R2:W3:Y:S02]  /*11b50*/  SYNCS.PHASECHK.TRANS64.TRYWAIT P0, [R7+URZ+0x30c10], R18 ;  /* 0x030c1012070075a7 */ /* 0x0044e4000800017f */
[----:B---3--:R-:W-:Y:S05]  /*11b60*/  @!P0 NANOSLEEP.SYNCS 0x989680 ;  /* 0x009896800000895d */ /* 0x008fea0003900000 */
[----:B------:R-:W3:Y:S02]  /*11b70*/  @!P0 SYNCS.PHASECHK.TRANS64 P0, [R7+URZ+0x30c10], R18 ;  /* 0x030c1012070085a7 */ /* 0x000ee4000800007f */
[----:B---3--:R-:W-:Y:S05]  /*11b80*/  @!P0 BRA `(.L_x_1536) ;  /* 0xfffffffc00f08947 */ /* 0x008fea000383ffff */
[----:B------:R-:W-:Y:S05]  /*11b90*/  BRA `(.L_x_1535) ;  /* 0xffffff7c000c7947 */ /* 0x000fea000383ffff */
.L_x_1540:
[----:B------:R1:W1:Y:S02]  /*11ba0*/  SYNCS.PHASECHK.TRANS64.TRYWAIT P0, [R7+URZ+0x30c30], R18 ;  /* 0x030c3012070075a7 */ /* 0x000264000800017f */
[----:B-1----:R-:W-:Y:S05]  /*11bb0*/  @!P0 NANOSLEEP.SYNCS 0x989680 ;  /* 0x009896800000895d */ /* 0x002fea0003900000 */
[----:B------:R-:W1:Y:S02]  /*11bc0*/  @!P0 SYNCS.PHASECHK.TRANS64 P0, [R7+URZ+0x30c30], R18 ;  /* 0x030c3012070085a7 */ /* 0x000e64000800007f */
[----:B-1----:R-:W-:Y:S05]  /*11bd0*/  @!P0 BRA `(.L_x_1540) ;  /* 0xfffffffc00f08947 */ /* 0x002fea000383ffff */
[----:B------:R-:W-:Y:S05]  /*11be0*/  BRA `(.L_x_1539) ;  /* 0xffffff8000207947 */ /* 0x000fea000383ffff */
.L_x_1547:
[----:B------:R-:W-:Y:S01]  /*11bf0*/  BSSY B0, `(.L_x_1643) ;  /* 0x0000005000007945 */ /* 0x000fe20003800000 */
[----:B------:R-:W-:-:S07]  /*11c00*/  IMAD.MOV.U32 R15, RZ, RZ, -0x1 ;  /* 0xffffffffff0f7424 */ /* 0x000fce00078e00ff */
[----:B---3--:R-:W-:Y:S05]  /*11c10*/  WARPSYNC.COLLECTIVE R15, `(.L_x_1644) ;  /* 0x000000000f087348 */ /* 0x008fea0003c00000 */
[----:B------:R-:W-:Y:S01]  /*11c20*/  NOP ;  /* 0x0000000000007918 */ /* 0x000fe20000000000 */
[----:B---3--:R-:W-:Y:S01]  /*11c30*/  ENDCOLLECTIVE ;  /* 0x000000000000791b */ /* 0x008fe20003800000 */
.L_x_1644:
[----:B------:R-:W-:Y:S05]  /*11c40*/  BSYNC B0 ;  /* 0x0000000000007941 */ /* 0x000fea0003800000 */
.L_x_1643:
[----:B------:R-:W-:Y:S05]  /*11c50*/  BRA `(.L_x_1645) ;  /* 0xffffffbc00747947 */ /* 0x000fea000383ffff */
.L_x_1556:
[----:B------:R-:W-:Y:S01]  /*11c60*/  BSSY B0, `(.L_x_1646) ;  /* 0x0000005000007945 */ /* 0x000fe20003800000 */
[----:B------:R-:W-:-:S07]  /*11c70*/  IMAD.MOV.U32 R15, RZ, RZ, -0x1 ;  /* 0xffffffffff0f7424 */ /* 0x000fce00078e00ff */
[----:B-1-3--:R-:W-:Y:S05]  /*11c80*/  WARPSYNC.COLLECTIVE R15, `(.L_x_1647) ;  /* 0x000000000f087348 */ /* 0x00afea0003c00000 */
[----:B------:R-:W-:Y:S01]  /*11c90*/  NOP ;  /* 0x0000000000007918 */ /* 0x000fe20000000000 */
[----:B-1-3--:R-:W-:Y:S01]  /*11ca0*/  ENDCOLLECTIVE ;  /* 0x000000000000791b */ /* 0x00afe20003800000 */
.L_x_1647:
[----:B------:R-:W-:Y:S05]  /*11cb0*/  BSYNC B0 ;  /* 0x0000000000007941 */ /* 0x000fea0003800000 */
.L_x_1646:
[----:B------:R-:W-:Y:S05]  /*11cc0*/  BRA `(.L_x_1648) ;  /* 0xffffffc000547947 */ /* 0x000fea000383ffff */
.L_x_1568:
[----:B------:R-:W-:Y:S01]  /*11cd0*/  BSSY B0, `(.L_x_1649) ;  /* 0x0000005000007945 */ /* 0x000fe20003800000 */
[----:B------:R-:W-:-:S07]  /*11ce0*/  IMAD.MOV.U32 R15, RZ, RZ, -0x1 ;  /* 0xffffffffff0f7424 */ /* 0x000fce00078e00ff */
[----:B------:R-:W-:Y:S05]  /*11cf0*/  WARPSYNC.COLLECTIVE R15, `(.L_x_1650) ;  /* 0x000000000f087348 */ /* 0x000fea0003c00000 */
[----:B------:R-:W-:Y:S01]  /*11d00*/  NOP ;  /* 0x0000000000007918 */ /* 0x000fe20000000000 */
[----:B------:R-:W-:Y:S01]  /*11d10*/  ENDCOLLECTIVE ;  /* 0x000000000000791b */ /* 0x000fe20003800000 */
.L_x_1650:
[----:B------:R-:W-:Y:S05]  /*11d20*/  BSYNC B0 ;  /* 0x0000000000007941 */ /* 0x000fea0003800000 */
.L_x_1649:
[----:B------:R-:W-:Y:S05]  /*11d30*/  BRA `(.L_x_1651) ;  /* 0xffffffc8003c7947 */ /* 0x000fea000383ffff */
.L_x_1581:
[----:B------:R-:W-:Y:S01]  /*11d40*/  BSSY B0, `(.L_x_1652) ;  /* 0x0000005000007945 */ /* 0x000fe20003800000 */
[----:B------:R-:W-:-:S07]  /*11d50*/  IMAD.MOV.U32 R15, RZ, RZ, -0x1 ;  /* 0xffffffffff0f7424 */ /* 0x000fce00078e00ff */
[----:B------:R-:W-:Y:S05]  /*11d60*/  WARPSYNC.COLLECTIVE R15, `(.L_x_1653) ;  /* 0x000000000f087348 */ /* 0x000fea0003c00000 */
[----:B------:R-:W-:Y:S01]  /*11d70*/  NOP ;  /* 0x0000000000007918 */ /* 0x000fe20000000000 */
[----:B------:R-:W-:Y:S01]  /*11d80*/  ENDCOLLECTIVE ;  /* 0x000000000000791b */ /* 0x000fe20003800000 */
.L_x_1653:
[----:B------:R-:W-:Y:S05]  /*11d90*/  BSYNC B0 ;  /* 0x0000000000007941 */ /* 0x000fea0003800000 */
.L_x_1652:
[----:B------:R-:W-:Y:S05]  /*11da0*/  BRA `(.L_x_1654) ;  /* 0xffffffcc00bc7947 */ /* 0x000fea000383ffff */
.L_x_1593:
[----:B------:R-:W-:Y:S01]  /*11db0*/  BSSY B0, `(.L_x_1655) ;  /* 0x0000005000007945 */ /* 0x000fe20003800000 */
[----:B------:R-:W-:-:S07]  /*11dc0*/  IMAD.MOV.U32 R15, RZ, RZ, -0x1 ;  /* 0xffffffffff0f7424 */ /* 0x000fce00078e00ff */
[----:B------:R-:W-:Y:S05]  /*11dd0*/  WARPSYNC.COLLECTIVE R15, `(.L_x_1656) ;  /* 0x000000000f087348 */ /* 0x000fea0003c00000 */
[----:B------:R-:W-:Y:S01]  /*11de0*/  NOP ;  /* 0x0000000000007918 */ /* 0x000fe20000000000 */
[----:B------:R-:W-:Y:S01]  /*11df0*/  ENDCOLLECTIVE ;  /* 0x000000000000791b */ /* 0x000fe20003800000 */
.L_x_1656:
[----:B------:R-:W-:Y:S05]  /*11e00*/  BSYNC B0 ;  /* 0x0000000000007941 */ /* 0x000fea0003800000 */
.L_x_1655:
[----:B------:R-:W-:Y:S05]  /*11e10*/  BRA `(.L_x_1657) ;  /* 0xffffffd000dc7947 */ /* 0x000fea000383ffff */
.L_x_1615:
[----:B-1----:R1:W2:Y:S02]  /*11e20*/  SYNCS.PHASECHK.TRANS64.TRYWAIT P0, [R16+URZ+0x30c20], R3 ;  /* 0x030c2003100075a7 */ /* 0x0022a4000800017f */
[----:B--2---:R-:W-:Y:S05]  /*11e30*/  @!P0 NANOSLEEP.SYNCS 0x989680 ;  /* 0x009896800000895d */ /* 0x004fea0003900000 */
[----:B------:R-:W2:Y:S02]  /*11e40*/  @!P0 SYNCS.PHASECHK.TRANS64 P0, [R16+URZ+0x30c20], R3 ;  /* 0x030c2003100085a7 */ /* 0x000ea4000800007f */
[----:B--2---:R-:W-:Y:S05]  /*11e50*/  @!P0 BRA `(.L_x_1615) ;  /* 0xfffffffc00f08947 */ /* 0x004fea000383ffff */
[----:B------:R-:W-:Y:S05]  /*11e60*/  BRA `(.L_x_1658) ;  /* 0xffffffe000a47947 */ /* 0x000fea000383ffff */
.L_x_1619:
[----:B-1----:R1:W2:Y:S02]  /*11e70*/  SYNCS.PHASECHK.TRANS64.TRYWAIT P1, [R16+URZ+0x30c40], R21 ;  /* 0x030c4015100075a7 */ /* 0x0022a4000802017f */
[----:B--2---:R-:W-:Y:S05]  /*11e80*/  @!P1 NANOSLEEP.SYNCS 0x989680 ;  /* 0x009896800000995d */ /* 0x004fea0003900000 */
[----:B------:R-:W2:Y:S02]  /*11e90*/  @!P1 SYNCS.PHASECHK.TRANS64 P1, [R16+URZ+0x30c40], R21 ;  /* 0x030c4015100095a7 */ /* 0x000ea4000802007f */
[----:B--2---:R-:W-:Y:S05]  /*11ea0*/  @!P1 BRA `(.L_x_1619) ;  /* 0xfffffffc00f09947 */ /* 0x004fea000383ffff */
[----:B------:R-:W-:Y:S05]  /*11eb0*/  BRA `(.L_x_1659) ;  /* 0xffffffe800047947 */ /* 0x000fea000383ffff */
.L_x_1621:
[----:B--2---:R2:W3:Y:S02]  /*11ec0*/  SYNCS.PHASECHK.TRANS64.TRYWAIT P1, [R16+URZ+0x30c28], R21 ;  /* 0x030c2815100075a7 */ /* 0x0044e4000802017f */
[----:B---3--:R-:W-:Y:S05]  /*11ed0*/  @!P1 NANOSLEEP.SYNCS 0x989680 ;  /* 0x009896800000995d */ /* 0x008fea0003900000 */
[----:B------:R-:W3:Y:S02]  /*11ee0*/  @!P1 SYNCS.PHASECHK.TRANS64 P1, [R16+URZ+0x30c28], R21 ;  /* 0x030c2815100095a7 */ /* 0x000ee4000802007f */
[----:B---3--:R-:W-:Y:S05]  /*11ef0*/  @!P1 BRA `(.L_x_1621) ;  /* 0xfffffffc00f09947 */ /* 0x008fea000383ffff */
[----:B------:R-:W-:Y:S05]  /*11f00*/  BRA `(.L_x_1660) ;  /* 0xffffffe8007c7947 */ /* 0x000fea000383ffff */
.L_x_1623:
[----:B---3--:R3:W4:Y:S02]  /*11f10*/  SYNCS.PHASECHK.TRANS64.TRYWAIT P1, [R16+URZ+0x30c48], R21 ;  /* 0x030c4815100075a7 */ /* 0x008724000802017f */
[----:B----4-:R-:W-:Y:S05]  /*11f20*/  @!P1 NANOSLEEP.SYNCS 0x989680 ;  /* 0x009896800000995d */ /* 0x010fea0003900000 */
[----:B------:R-:W4:Y:S02]  /*11f30*/  @!P1 SYNCS.PHASECHK.TRANS64 P1, [R16+URZ+0x30c48], R21 ;  /* 0x030c4815100095a7 */ /* 0x000f24000802007f */
[----:B----4-:R-:W-:Y:S05]  /*11f40*/  @!P1 BRA `(.L_x_1623) ;  /* 0xfffffffc00f09947 */ /* 0x010fea000383ffff */
[----:B------:R-:W-:Y:S05]  /*11f50*/  BRA `(.L_x_1661) ;  /* 0xffffffe800f47947 */ /* 0x000fea000383ffff */
.L_x_1625:
[----:B------:R-:W-:-:S07]  /*11f60*/  SHF.L.U32 R5, R11, 0x1f, RZ ;  /* 0x0000001f0b057819 */ /* 0x000fce00000006ff */
.L_x_1662:
[----:B------:R1:W1:Y:S02]  /*11f70*/  SYNCS.PHASECHK.TRANS64.TRYWAIT P1, [R16+URZ+0x30c20], R5 ;  /* 0x030c2005100075a7 */ /* 0x000264000802017f */
[----:B-1----:R-:W-:Y:S05]  /*11f80*/  @!P1 NANOSLEEP.SYNCS 0x989680 ;  /* 0x009896800000995d */ /* 0x002fea0003900000 */
[----:B------:R-:W1:Y:S02]  /*11f90*/  @!P1 SYNCS.PHASECHK.TRANS64 P1, [R16+URZ+0x30c20], R5 ;  /* 0x030c2005100095a7 */ /* 0x000e64000802007f */
[----:B-1----:R-:W-:Y:S05]  /*11fa0*/  @!P1 BRA `(.L_x_1662) ;  /* 0xfffffffc00f09947 */ /* 0x002fea000383ffff */
[----:B------:R-:W-:Y:S05]  /*11fb0*/  BRA `(.L_x_1663) ;  /* 0xffffffec00547947 */ /* 0x000fea000383ffff */
.L_x_1628:
[----:B-1----:R1:W2:Y:S02]  /*11fc0*/  SYNCS.PHASECHK.TRANS64.TRYWAIT P1, [R16+URZ+0x30c40], R13 ;  /* 0x030c400d100075a7 */ /* 0x0022a4000802017f */
[----:B--2---:R-:W-:Y:S05]  /*11fd0*/  @!P1 NANOSLEEP.SYNCS 0x989680 ;  /* 0x009896800000995d */ /* 0x004fea0003900000 */
[----:B------:R-:W2:Y:S02]  /*11fe0*/  @!P1 SYNCS.PHASECHK.TRANS64 P1, [R16+URZ+0x30c40], R13 ;  /* 0x030c400d100095a7 */ /* 0x000ea4000802007f */
[----:B--2---:R-:W-:Y:S05]  /*11ff0*/  @!P1 BRA `(.L_x_1628) ;  /* 0xfffffffc00f09947 */ /* 0x004fea000383ffff */
[----:B------:R-:W-:Y:S05]  /*12000*/  BRA `(.L_x_1664) ;  /* 0xffffffec00ec7947 */ /* 0x000fea000383ffff */
.L_x_1630:
[----:B-1----:R1:W2:Y:S02]  /*12010*/  SYNCS.PHASECHK.TRANS64.TRYWAIT P1, [R16+URZ+0x30c28], R13 ;  /* 0x030c280d100075a7 */ /* 0x0022a4000802017f */
[----:B--2---:R-:W-:Y:S05]  /*12020*/  @!P1 NANOSLEEP.SYNCS 0x989680 ;  /* 0x009896800000995d */ /* 0x004fea0003900000 */
[----:B------:R-:W2:Y:S02]  /*12030*/  @!P1 SYNCS.PHASECHK.TRANS64 P1, [R16+URZ+0x30c28], R13 ;  /* 0x030c280d100095a7 */ /* 0x000ea4000802007f */
[----:B--2---:R-:W-:Y:S05]  /*12040*/  @!P1 BRA `(.L_x_1630) ;  /* 0xfffffffc00f09947 */ /* 0x004fea000383ffff */
[----:B------:R-:W-:Y:S05]  /*12050*/  BRA `(.L_x_1665) ;  /* 0xfffffff000587947 */ /* 0x000fea000383ffff */
.L_x_1632:
[----:B--2---:R2:W1:Y:S02]  /*12060*/  SYNCS.PHASECHK.TRANS64.TRYWAIT P0, [R3+URZ+0x30c40], R0 ;  /* 0x030c4000030075a7 */ /* 0x004464000800017f */
[----:B-1----:R-:W-:Y:S05]  /*12070*/  @!P0 NANOSLEEP.SYNCS 0x989680 ;  /* 0x009896800000895d */ /* 0x002fea0003900000 */
[----:B------:R-:W1:Y:S02]  /*12080*/  @!P0 SYNCS.PHASECHK.TRANS64 P0, [R3+URZ+0x30c40], R0 ;  /* 0x030c4000030085a7 */ /* 0x000e64000800007f */
[----:B-1----:R-:W-:Y:S05]  /*12090*/  @!P0 BRA `(.L_x_1632) ;  /* 0xfffffffc00f08947 */ /* 0x002fea000383ffff */
[----:B------:R-:W-:Y:S05]  /*120a0*/  BRA `(.L_x_1666) ;  /* 0xfffffff000e47947 */ /* 0x000fea000383ffff */
.L_x_1634:
[----:B------:R-:W-:Y:S01]  /*120b0*/  BSSY B0, `(.L_x_1667) ;  /* 0x0000006000007945 */ /* 0x000fe20003800000 */
[----:B------:R-:W-:-:S07]  /*120c0*/  IMAD.MOV.U32 R15, RZ, RZ, -0x1 ;  /* 0xffffffffff0f7424 */ /* 0x000fce00078e00ff */
[----:B------:R-:W-:Y:S05]  /*120d0*/  WARPSYNC.COLLECTIVE R15, `(.L_x_1668) ;  /* 0x000000000f0c7348 */ /* 0x000fea0003c00000 */
[----:B------:R-:W-:Y:S02]  /*120e0*/  ELECT P6, UR62, PT ;  /* 0x00000000003e782f */ /* 0x000fe400038c0000 */
[----:B------:R-:W-:Y:S01]  /*120f0*/  MOV R14, UR62 ;  /* 0x0000003e000e7c02 */ /* 0x000fe20008000f00 */
[----:B------:R-:W-:Y:S10]  /*12100*/  ENDCOLLECTIVE ;  /* 0x000000000000791b */ /* 0x000ff40003800000 */
.L_x_1668:
[----:B------:R-:W-:Y:S05]  /*12110*/  BSYNC B0 ;  /* 0x0000000000007941 */ /* 0x000fea0003800000 */
.L_x_1667:
[----:B------:R-:W-:Y:S05]  /*12120*/  BRA `(.L_x_1669) ;  /* 0xfffffff400747947 */ /* 0x000fea000383ffff */
.L_x_1636:
[----:B-1----:R1:W2:Y:S02]  /*12130*/  SYNCS.PHASECHK.TRANS64.TRYWAIT P0, [R6+URZ], R5 ;  /* 0x00000005060075a7 */ /* 0x0022a4000800017f */
[----:B--2---:R-:W-:Y:S05]  /*12140*/  @!P0 NANOSLEEP.SYNCS 0x989680 ;  /* 0x009896800000895d */ /* 0x004fea0003900000 */
[----:B------:R-:W2:Y:S02]  /*12150*/  @!P0 SYNCS.PHASECHK.TRANS64 P0, [R6+URZ], R5 ;  /* 0x00000005060085a7 */ /* 0x000ea4000800007f */
[----:B--2---:R-:W-:Y:S05]  /*12160*/  @!P0 BRA `(.L_x_1636) ;  /* 0xfffffffc00f08947 */ /* 0x004fea000383ffff */
[----:B------:R-:W-:Y:S05]  /*12170*/  BRA `(.L_x_1670) ;  /* 0xfffffff400b47947 */ /* 0x000fea000383ffff */
.L_x_1637:
[----:B--2---:R2:W3:Y:S02]  /*12180*/  SYNCS.PHASECHK.TRANS64.TRYWAIT P0, [R3+URZ], R0 ;  /* 0x00000000030075a7 */ /* 0x0044e4000800017f */
[----:B---3--:R-:W-:Y:S05]  /*12190*/  @!P0 NANOSLEEP.SYNCS 0x989680 ;  /* 0x009896800000895d */ /* 0x008fea0003900000 */
[----:B------:R-:W3:Y:S02]  /*121a0*/  @!P0 SYNCS.PHASECHK.TRANS64 P0, [R3+URZ], R0 ;  /* 0x00000000030085a7 */ /* 0x000ee4000800007f */
[----:B---3--:R-:W-:Y:S05]  /*121b0*/  @!P0 BRA `(.L_x_1637) ;  /* 0xfffffffc00f08947 */ /* 0x008fea000383ffff */
[----:B------:R-:W-:Y:S05]  /*121c0*/  BRA `(.L_x_1671) ;  /* 0xfffffff400a87947 */ /* 0x000fea000383ffff */
.L_x_1639:
[----:B--2---:R2:W3:Y:S02]  /*121d0*/  SYNCS.PHASECHK.TRANS64.TRYWAIT P0, [R2+URZ], R5 ;  /* 0x00000005020075a7 */ /* 0x0044e4000800017f */
[----:B---3--:R-:W-:Y:S05]  /*121e0*/  @!P0 NANOSLEEP.SYNCS 0x989680 ;  /* 0x009896800000895d */ /* 0x008fea0003900000 */
[----:B------:R-:W3:Y:S02]  /*121f0*/  @!P0 SYNCS.PHASECHK.TRANS64 P0, [R2+URZ], R5 ;  /* 0x00000005020085a7 */ /* 0x000ee4000800007f */
[----:B---3--:R-:W-:Y:S05]  /*12200*/  @!P0 BRA `(.L_x_1639) ;  /* 0xfffffffc00f08947 */ /* 0x008fea000383ffff */
[----:B------:R-:W-:Y:S05]  /*12210*/  BRA `(.L_x_1672) ;  /* 0xfffffff400ac7947 */ /* 0x000fea000383ffff */
.L_x_1673:
        /* <DEDUP_REMOVED lines=14> */
.L_x_3704:


//--------------------- .text._ZN7cutlass13device_kernelIN5flash11enable_sm90INS1_16FlashAttnBwdSm90INS1_25CollectiveMainloopBwdSm90ILi2ELi2ELi2EN4cute5tupleIJNS5_1CILi1EEES8_S8_EEENS6_IJNS7_ILi128EEESA_NS7_ILi64EEEEEENS_10bfloat16_tEfNS_4arch4Sm90ELb0ELb1ELb0ELb1ELb0ELb1ELb0ELb0ELi2ELi1ELi2ELi2ELb0EEENS1_21CollectiveEpilogueBwdISC_SD_SF_Li256ELb1ELb0ELi1EEENS1_19SingleTileSchedulerILb1ELb0ELb0ELi128EEEEEEEEEvNT_6ParamsE --------------------------
	.section	.text._ZN7cutlass13device_kernelIN5flash11enable_sm90INS1_16FlashAttnBwdSm90INS1_25CollectiveMainloopBwdSm90ILi2ELi2ELi2EN4cute5tupleIJNS5_1CILi1EEES8_S8_EEENS6_IJNS7_ILi128EEESA_NS7_ILi64EEEEEENS_10bfloat16_tEfNS_4arch4Sm90ELb0ELb1ELb0ELb1ELb0ELb1ELb0ELb0ELi2ELi1ELi2ELi2ELb0EEENS1_21CollectiveEpilogueBwdISC_SD_SF_Li256ELb1ELb0ELi1EEENS1_19SingleTileSchedulerILb1ELb0ELb0ELi128EEEEEEEEEvNT_6ParamsE,"ax",@progbits
	.align	128
.text._ZN7cutlass13device_kernelIN5flash11enable_sm90INS1_16FlashAttnBwdSm90INS1_25CollectiveMainloopBwdSm90ILi2ELi2ELi2EN4cute5tupleIJNS5_1CILi1EEES8_S8_EEENS6_IJNS7_ILi128EEESA_NS7_ILi64EEEEEENS_10bfloat16_tEfNS_4arch4Sm90ELb0ELb1ELb0ELb1ELb0ELb1ELb0ELb0ELi2ELi1ELi2ELi2ELb0EEENS1_21CollectiveEpilogueBwdISC_SD_SF_Li256ELb1ELb0ELi1EEENS1_19SingleTileSchedulerILb1ELb0ELb0ELi128EEEEEEEEEvNT_6ParamsE:
        .type           _ZN7cutlass13device_kernelIN5flash11enable_sm90INS1_16FlashAttnBwdSm90INS1_25CollectiveMainloopBwdSm90ILi2ELi2ELi2EN4cute5tupleIJNS5_1CILi1EEES8_S8_EEENS6_IJNS7_ILi128EEESA_NS7_ILi64EEEEEENS_10bfloat16_tEfNS_4arch4Sm90ELb0ELb1ELb0ELb1ELb0ELb1ELb0ELb0ELi2ELi1ELi2ELi2ELb0EEENS1_21CollectiveEpilogueBwdISC_SD_SF_Li256ELb1ELb0ELi1EEENS1_19SingleTileSchedulerILb1ELb0ELb0ELi128EEEEEEEEEvNT_6ParamsE,@function
        .size           _ZN7cutlass13device_kernelIN5flash11enable_sm90INS1_16FlashAttnBwdSm90INS1_25CollectiveMainloopBwdSm90ILi2ELi2ELi2EN4cute5tupleIJNS5_1CILi1EEES8_S8_EEENS6_IJNS7_ILi128EEESA_NS7_ILi64EEEEEENS_10bfloat16_tEfNS_4arch4Sm90ELb0ELb1ELb0ELb1ELb0ELb1ELb0ELb0ELi2ELi1ELi2ELi2ELb0EEENS1_21CollectiveEpilogueBwdISC_SD_SF_Li256ELb1ELb0ELi1EEENS1_19SingleTileSchedulerILb1ELb0ELb0ELi128EEEEEEEEEvNT_6ParamsE,(.L_x_3705 - _ZN7cutlass13device_kernelIN5flash11enable_sm90INS1_16FlashAttnBwdSm90INS1_25CollectiveMainloopBwdSm90ILi2ELi2ELi2EN4cute5tupleIJNS5_1CILi1EEES8_S8_EEENS6_IJNS7_ILi128EEESA_NS7_ILi64EEEEEENS_10bfloat16_tEfNS_4arch4Sm90ELb0ELb1ELb0ELb1ELb0ELb1ELb0ELb0ELi2ELi1ELi2ELi2ELb0EEENS1_21CollectiveEpilogueBwdISC_SD_SF_Li256ELb1ELb0ELi1EEENS1_19SingleTileSchedulerILb1ELb0ELb0ELi128EEEEEEEEEvNT_6ParamsE)
        .other          _ZN7cutlass13device_kernelIN5flash11enable_sm90INS1_16FlashAttnBwdSm90INS1_25CollectiveMainloopBwdSm90ILi2ELi2ELi2EN4cute5tupleIJNS5_1CILi1EEES8_S8_EEENS6_IJNS7_ILi128EEESA_NS7_ILi64EEEEEENS_10bfloat16_tEfNS_4arch4Sm90ELb0ELb1ELb0ELb1ELb0ELb1ELb0ELb0ELi2ELi1ELi2ELi2ELb0EEENS1_21CollectiveEpilogueBwdISC_SD_SF_Li256ELb1ELb0ELi1EEENS1_19SingleTileSchedulerILb1ELb0ELb0ELi128EEEEEEEEEvNT_6ParamsE,@"STO_CUDA_ENTRY STV_DEFAULT"
_ZN7cutlass13device_kernelIN5flash11enable_sm90INS1_16FlashAttnBwdSm90INS1_25CollectiveMainloopBwdSm90ILi2ELi2ELi2EN4cute5tupleIJNS5_1CILi1EEES8_S8_EEENS6_IJNS7_ILi128EEESA_NS7_ILi64EEEEEENS_10bfloat16_tEfNS_4arch4Sm90ELb0ELb1ELb0ELb1ELb0ELb1ELb0ELb0ELi2ELi1ELi2ELi2ELb0EEENS1_21CollectiveEpilogueBwdISC_SD_SF_Li256ELb1ELb0ELi1EEENS1_19SingleTileSchedulerILb1ELb0ELb0ELi128EEEEEEEEEvNT_6ParamsE:
        /* <DEDUP_REMOVED lines=24> */
.L_x_1675:
[----:B------:R-:W-:Y:S05]  /*0180*/  BSYNC B0 ;  /* 0x0000000000007941 */ /* 0x000fea0003800000 */
.L_x_1674:
        /* <DEDUP_REMOVED lines=37> */
.L_x_1676:
        /* <DEDUP_REMOVED lines=22> */
.L_x_1677:
[----:B------:R-:W-:Y:S01]  /*0540*/  PLOP3.LUT P0, PT, PT, PT, UP0, 0x80, 0x0 ;  /* 0x000000000000781c */ /* 0x000fe20003f0f008 */
[----:B------:R-:W-:Y:S01]  /*0550*/  NOP ;  /* 0x0000000000007918 */ /* 0x000fe20000000000 */
[----:B------:R-:W-:Y:S01]  /*0560*/  ULDC.64 UR38, c[0x0][0x208] ;  /* 0x0000820000267ab9 */ /* 0x000fe20000000a00 */
[----:B------:R-:W-:Y:S01]  /*0570*/  BSSY B6, `(.L_x_1678) ;  /* 0x0001283000067945 */ /* 0x000fe20003800000 */
[----:B-12-4-:R-:W-:Y:S09]  /*0580*/  BAR.SYNC.DEFER_BLOCKING 0x0 ;  /* 0x0000000000007b1d */ /* 0x016ff20000010000 */
[----:B------:R-:W-:Y:S05]  /*0590*/  @!P0 BRA `(.L_x_1679) ;  /* 0x000000f0003c8947 */ /* 0x000fea0003800000 */
.L_x_1680:
[----:B------:R-:W-:-:S08]  /*05a0*/  NOP ;  /* 0x0000000000007918 */ /* 0x000fd00000000000 */
[----:B------:R-:W1:Y:S02]  /*05b0*/  USETMAXREG.TRY_ALLOC.CTAPOOL UP0, 0xf0 ;  /* 0x000000f0000079c8 */ /* 0x000e640008000600 */
[----:B-1----:R-:W-:-:S13]  /*05c0*/  PLOP3.LUT P0, PT, PT, PT, UP0, 0x80, 0x0 ;  /* 0x000000000000781c */ /* 0x002fda0003f0f008 */
[----:B------:R-:W-:Y:S05]  /*05d0*/  @!P0 BRA `(.L_x_1680) ;  /* 0xfffffffc00f08947 */ /* 0x000fea000383ffff */
[----:B------:R-:W-:Y:S01]  /*05e0*/  LOP3.LUT R0, R0, 0x3, RZ, 0xc0, !PT ;  /* 0x0000000300007812 */ /* 0x000fe200078ec0ff */
[----:B------:R-:W1:Y:S01]  /*05f0*/  S2R R2, SR_TID.X ;  /* 0x0000000000027919 */ /* 0x000e620000002100 */
[----:B------:R-:W-:Y:S01]  /*0600*/  ULDC.64 UR4, c[0x0][0x8d8] ;  /* 0x0002360000047ab9 */ /* 0x000fe20000000a00 */
[----:B------:R-:W2:Y:S03]  /*0610*/  S2UR UR6, SR_CTAID.X ;  /* 0x00000000000679c3 */ /* 0x000ea60000002500 */
[----:B------:R-:W3:Y:S05]  /*0620*/  SHFL.IDX PT, R0, R0, RZ, 0x1f ;  /* 0x00001fff00007589 */ /* 0x000eea00000e0000 */
[----:B------:R-:W4:Y:S01]  /*0630*/  S2UR UR37, SR_CTAID.Z ;  /* 0x00000000002579c3 */ /* 0x000f220000002700 */
[----:B---3--:R-:W-:-:S02]  /*0640*/  ISETP.NE.AND P0, PT, R0, RZ, PT ;  /* 0x000000ff0000720c */ /* 0x008fc40003f05270 */
[----:B-1----:R-:W-:-:S11]  /*0650*/  SHF.R.U32.HI R2, RZ, 0x7, R2 ;  /* 0x00000007ff027819 */ /* 0x002fd60000011602 */
[----:B------:R-:W-:-:S05]  /*0660*/  @!P0 VIADD R2, R2, 0x9 ;  /* 0x0000000902028836 */ /* 0x000fca0000000000 */
[----:B------:R1:W-:Y:S06]  /*0670*/  @!P0 BAR.ARV R2, 0xa0 ;  /* 0x000280020000851d */ /* 0x0003ec0000002000 */
[----:B------:R-:W-:-:S04]  /*0680*/  ISETP.NE.U32.AND P0, PT, RZ, UR4, PT ;  /* 0x00000004ff007c0c */ /* 0x000fc8000bf05070 */
[----:B------:R-:W-:-:S13]  /*0690*/  ISETP.NE.AND.EX P0, PT, RZ, UR5, PT, P0 ;  /* 0x00000005ff007c0c */ /* 0x000fda000bf05300 */
[----:B-12-4-:R-:W-:Y:S05]  /*06a0*/  @!P0 BRA `(.L_x_1681) ;  /* 0x00000000001c8947 */ /* 0x016fea0003800000 */
[----:B------:R-:W-:Y:S02]  /*06b0*/  ULDC.64 UR4, c[0x0][0x8d8] ;  /* 0x0002360000047ab9 */ /* 0x000fe40000000a00 */
[----:B------:R-:W-:-:S06]  /*06c0*/  UIMAD.WIDE UR4, UR37, 0x4, UR4 ;  /* 0x00000004250478a5 */ /* 0x000fcc000f8e0204 */
[----:B------:R-:W-:Y:S02]  /*06d0*/  IMAD.U32 R2, RZ, RZ, UR4 ;  /* 0x00000004ff027e24 */ /* 0x000fe4000f8e00ff */
[----:B------:R-:W-:-:S05]  /*06e0*/  IMAD.U32 R3, RZ, RZ, UR5 ;  /* 0x00000005ff037e24 */ /* 0x000fca000f8e00ff */
[----:B------:R-:W2:Y:S02]  /*06f0*/  LDG.E R2, desc[UR38][R2.64] ;  /* 0x0000002602027981 */ /* 0x000ea4000c1e1900 */
[----:B--2---:R-:W-:Y:S01]  /*0700*/  R2UR UR4, R2 ;  /* 0x00000000020472ca */ /* 0x004fe200000e0000 */
[----:B------:R-:W-:-:S14]  /*0710*/  BRA `(.L_x_1682) ;  /* 0x00000000003c7947 */ /* 0x000fdc0003800000 */
.L_x_1681:
[----:B------:R-:W-:Y:S02]  /*0720*/  ULDC.64 UR4, c[0x0][0x8d0] ;  /* 0x0002340000047ab9 */ /* 0x000fe40000000a00 */
[----:B------:R-:W-:-:S04]  /*0730*/  ISETP.NE.U32.AND P0, PT, RZ, UR4, PT ;  /* 0x00000004ff007c0c */ /* 0x000fc8000bf05070 */
[----:B------:R-:W-:-:S13]  /*0740*/  ISETP.NE.AND.EX P0, PT, RZ, UR5, PT, P0 ;  /* 0x00000005ff007c0c */ /* 0x000fda000bf05300 */
[----:B------:R-:W-:Y:S05]  /*0750*/  @!P0 BRA `(.L_x_1683) ;  /* 0x0000000000288947 */ /* 0x000fea0003800000 */
[----:B------:R-:W-:Y:S02]  /*0760*/  ULDC.64 UR4, c[0x0][0x8d0] ;  /* 0x0002340000047ab9 */ /* 0x000fe40000000a00 */
[----:B------:R-:W-:-:S06]  /*0770*/  UIMAD.WIDE UR4, UR37, 0x4, UR4 ;  /* 0x00000004250478a5 */ /* 0x000fcc000f8e0204 */
[----:B------:R-:W-:Y:S02]  /*0780*/  IMAD.U32 R2, RZ, RZ, UR4 ;  /* 0x00000004ff027e24 */ /* 0x000fe4000f8e00ff */
[----:B------:R-:W-:-:S05]  /*0790*/  IMAD.U32 R3, RZ, RZ, UR5 ;  /* 0x00000005ff037e24 */ /* 0x000fca000f8e00ff */
[----:B------:R-:W2:Y:S04]  /*07a0*/  LDG.E R4, desc[UR38][R2.64] ;  /* 0x0000002602047981 */ /* 0x000ea8000c1e1900 */
[----:B------:R-:W3:Y:S01]  /*07b0*/  LDG.E R0, desc[UR38][R2.64+0x4] ;  /* 0x0000042602007981 */ /* 0x000ee2000c1e1900 */
[----:B--2---:R-:W-:Y:S02]  /*07c0*/  R2UR UR4, R4 ;  /* 0x00000000040472ca */ /* 0x004fe400000e0000 */
[----:B---3--:R-:W-:-:S13]  /*07d0*/  R2UR UR5, R0 ;  /* 0x00000000000572ca */ /* 0x008fda00000e0000 */
[----:B------:R-:W-:Y:S01]  /*07e0*/  UIADD3 UR4, -UR4, UR5, URZ ;  /* 0x0000000504047290 */ /* 0x000fe2000fffe13f */
[----:B------:R-:W-:Y:S11]  /*07f0*/  BRA `(.L_x_1682) ;  /* 0x0000000000047947 */ /* 0x000ff60003800000 */
.L_x_1683:
[----:B------:R-:W-:-:S05]  /*0800*/  ULDC UR4, c[0x0][0x8bc] ;  /* 0x00022f0000047ab9 */ /* 0x000fca0000000800 */
.L_x_1682:
[----:B------:R-:W-:-:S04]  /*0810*/  USHF.L.U32 UR44, UR6, 0x7, URZ ;  /* 0x00000007062c7899 */ /* 0x000fc8000800063f */
[----:B------:R-:W-:-:S04]  /*0820*/  UISETP.GE.AND UP0, UPT, UR44, UR4, UPT ;  /* 0x000000042c00728c */ /* 0x000fc8000bf06270 */
[----:B------:R-:W-:-:S06]  /*0830*/  USEL UR37, UR37, 0xffffffff, !UP0 ;  /* 0xffffffff25257887 */ /* 0x000fcc000c000000 */
[----:B------:R-:W-:-:S13]  /*0840*/  ISETP.LE.AND P0, PT, RZ, UR37, PT ;  /* 0x00000025ff007c0c */ /* 0x000fda000bf03270 */
[----:B------:R-:W-:Y:S05]  /*0850*/  @!P0 BRA `(.L_x_1684) ;  /* 0x0000012400508947 */ /* 0x000fea0003800000 */
[----:B------:R-:W1:Y:S01]  /*0860*/  S2R R0, SR_TID.X ;  /* 0x0000000000007919 */ /* 0x000e620000002100 */
[----:B------:R-:W-:Y:S01]  /*0870*/  ULDC.64 UR4, c[0x0][0x780] ;  /* 0x0001e00000047ab9 */ /* 0x000fe20000000a00 */
[----:B------:R-:W-:Y:S01]  /*0880*/  ULDC UR41, c[0x0][0x290] ;  /* 0x0000a40000297ab9 */ /* 0x000fe20000000800 */
[----:B------:R-:W-:-:S04]  /*0890*/  ISETP.NE.U32.AND P0, PT, RZ, UR4, PT ;  /* 0x00000004ff007c0c */ /* 0x000fc8000bf05070 */
[----:B------:R-:W-:Y:S01]  /*08a0*/  ISETP.NE.AND.EX P0, PT, RZ, UR5, PT, P0 ;  /* 0x00000005ff007c0c */ /* 0x000fe2000bf05300 */
[----:B-1----:R-:W-:-:S12]  /*08b0*/  VIADD R17, R0, 0xffffff80 ;  /* 0xffffff8000117836 */ /* 0x002fd80000000000 */
[----:B------:R-:W-:Y:S05]  /*08c0*/  @!P0 BRA `(.L_x_1685) ;  /* 0x00000000001c8947 */ /* 0x000fea0003800000 */
[----:B------:R-:W-:Y:S02]  /*08d0*/  ULDC.64 UR4, c[0x0][0x780] ;  /* 0x0001e00000047ab9 */ /* 0x000fe40000000a00 */
[----:B------:R-:W-:-:S06]  /*08e0*/  UIMAD.WIDE UR4, UR37, 0x4, UR4 ;  /* 0x00000004250478a5 */ /* 0x000fcc000f8e0204 */
[----:B------:R-:W-:Y:S02]  /*08f0*/  IMAD.U32 R2, RZ, RZ, UR4 ;  /* 0x00000004ff027e24 */ /* 0x000fe4000f8e00ff */
[----:B------:R-:W-:-:S05]  /*0900*/  IMAD.U32 R3, RZ, RZ, UR5 ;  /* 0x00000005ff037e24 */ /* 0x000fca000f8e00ff */
[----:B------:R-:W2:Y:S02]  /*0910*/  LDG.E R2, desc[UR38][R2.64] ;  /* 0x0000002602027981 */ /* 0x000ea4000c1e1900 */
[----:B--2---:R-:W-:Y:S01]  /*0920*/  R2UR UR40, R2 ;  /* 0x00000000022872ca */ /* 0x004fe200000e0000 */
[----:B------:R-:W-:-:S14]  /*0930*/  BRA `(.L_x_1686) ;  /* 0x0000000000387947 */ /* 0x000fdc0003800000 */
.L_x_1685:
[----:B------:R-:W-:Y:S01]  /*0940*/  ULDC.64 UR4, c[0x0][0x770] ;  /* 0x0001dc0000047ab9 */ /* 0x000fe20000000a00 */
[----:B------:R-:W-:Y:S01]  /*0950*/  ULDC UR40, c[0x0][0x280] ;  /* 0x0000a00000287ab9 */ /* 0x000fe20000000800 */
        /* <DEDUP_REMOVED lines=11> */
[----:B------:R-:W-:-:S12]  /*0a10*/  UIADD3 UR40, -UR40, UR4, URZ ;  /* 0x0000000428287290 */ /* 0x000fd8000fffe13f */
.L_x_1686:
        /* <DEDUP_REMOVED lines=11> */
.L_x_1687:
        /* <DEDUP_REMOVED lines=13> */
.L_x_1688:
[----:B------:R-:W-:Y:S01]  /*0ba0*/  UIADD3 UR4, UR44, UR40, -UR41 ;  /* 0x000000282c047290 */ /* 0x000fe2000fffe829 */
[----:B------:R-:W-:Y:S01]  /*0bb0*/  ISETP.LE.AND P1, PT, RZ, UR6, PT ;  /* 0x00000006ff007c0c */ /* 0x000fe2000bf23270 */
[----:B------:R-:W-:Y:S01]  /*0bc0*/  ULDC UR5, c[0x0][0x74c] ;  /* 0x0001d30000057ab9 */ /* 0x000fe20000000800 */
[----:B------:R-:W-:Y:S01]  /*0bd0*/  UIADD3 UR45, UR40, 0x7f, URZ ;  /* 0x0000007f282d7890 */ /* 0x000fe2000fffe03f */
[----:B------:R-:W-:Y:S01]  /*0be0*/  PLOP3.LUT P0, PT, PT, PT, PT, 0x80, 0x0 ;  /* 0x000000000000781c */ /* 0x000fe20003f0f070 */
[----:B------:R-:W-:Y:S01]  /*0bf0*/  UIADD3 UR4, UR4, -UR5, URZ ;  /* 0x8000000504047290 */ /* 0x000fe2000fffe03f */
[----:B------:R-:W-:Y:S02]  /*0c00*/  CS2R R182, SRZ ;  /* 0x0000000000b67805 */ /* 0x000fe4000001ff00 */
[----:B------:R-:W-:Y:S02]  /*0c10*/  CS2R R180, SRZ ;  /* 0x0000000000b47805 */ /* 0x000fe4000001ff00 */
[----:B------:R-:W-:Y:S01]  /*0c20*/  CS2R R178, SRZ ;  /* 0x0000000000b27805 */ /* 0x000fe2000001ff00 */
[----:B------:R-:W-:Y:S01]  /*0c30*/  USHF.R.S32.HI UR5, URZ, 0x1f, UR4 ;  /* 0x0000001f3f057899 */ /* 0x000fe20008011404 */
[----:B------:R-:W-:-:S02]  /*0c40*/  CS2R R176, SRZ ;  /* 0x0000000000b07805 */ /* 0x000fc4000001ff00 */
[----:B------:R-:W-:Y:S02]  /*0c50*/  CS2R R174, SRZ ;  /* 0x0000000000ae7805 */ /* 0x000fe4000001ff00 */
[----:B------:R-:W-:Y:S01]  /*0c60*/  CS2R R172, SRZ ;  /* 0x0000000000ac7805 */ /* 0x000fe2000001ff00 */
[----:B------:R-:W-:Y:S01]  /*0c70*/  ULEA.HI UR5, UR5, UR4, URZ, 0x7 ;  /* 0x0000000405057291 */ /* 0x000fe2000f8f383f */
[----:B------:R-:W-:Y:S01]  /*0c80*/  CS2R R170, SRZ ;  /* 0x0000000000aa7805 */ /* 0x000fe2000001ff00 */
[----:B------:R-:W-:Y:S01]  /*0c90*/  USHF.R.S32.HI UR4, URZ, 0x1f, UR45 ;  /* 0x0000001f3f047899 */ /* 0x000fe2000801142d */
[----:B------:R-:W-:Y:S01]  /*0ca0*/  CS2R R168, SRZ ;  /* 0x0000000000a87805 */ /* 0x000fe2000001ff00 */
[----:B------:R-:W-:Y:S01]  /*0cb0*/  USHF.R.S32.HI UR5, URZ, 0x7, UR5 ;  /* 0x000000073f057899 */ /* 0x000fe20008011405 */
[----:B------:R-:W-:Y:S01]  /*0cc0*/  CS2R R166, SRZ ;  /* 0x0000000000a67805 */ /* 0x000fe2000001ff00 */
[----:B------:R-:W-:Y:S01]  /*0cd0*/  ULEA.HI UR4, UR4, UR45, URZ, 0x7 ;  /* 0x0000002d04047291 */ /* 0x000fe2000f8f383f */
[----:B------:R-:W-:Y:S01]  /*0ce0*/  CS2R R164, SRZ ;  /* 0x0000000000a47805 */ /* 0x000fe2000001ff00 */
[----:B------:R-:W-:Y:S01]  /*0cf0*/  UISETP.LT.AND UP0, UPT, URZ, UR5, UPT ;  /* 0x000000053f00728c */ /* 0x000fe2000bf01270 */
[----:B------:R-:W-:Y:S01]  /*0d00*/  CS2R R162, SRZ ;  /* 0x0000000000a27805 */ /* 0x000fe2000001ff00 */
[----:B------:R-:W-:Y:S01]  /*0d10*/  USHF.R.S32.HI UR42, URZ, 0x7, UR4 ;  /* 0x000000073f2a7899 */ /* 0x000fe20008011404 */
[----:B------:R-:W-:Y:S01]  /*0d20*/  CS2R R160, SRZ ;  /* 0x0000000000a07805 */ /* 0x000fe2000001ff00 */
[----:B------:R-:W-:Y:S01]  /*0d30*/  USEL UR43, URZ, UR5, !UP0 ;  /* 0x000000053f2b7287 */ /* 0x000fe2000c000000 */
        /* <DEDUP_REMOVED lines=13> */
[----:B------:R-:W-:Y:S01]  /*0e10*/  CS2R R196, SRZ ;  /* 0x0000000000c47805 */ /* 0x000fe2000001ff00 */
[----:B------:R-:W-:Y:S01]  /*0e20*/  IMAD.MOV.U32 R195, RZ, RZ, RZ ;  /* 0x000000ffffc37224 */ /* 0x000fe200078e00ff */
[----:B------:R-:W-:Y:S06]  /*0e30*/  @!P1 BRA `(.L_x_1689) ;  /* 0x0000000000209947 */ /* 0x000fec0003800000 */
[----:B------:R-:W-:Y:S01]  /*0e40*/  UIADD3 UR4, -UR41, 0xff, UR40 ;  /* 0x000000ff29047890 */ /* 0x000fe2000fffe128 */
[----:B------:R-:W-:-:S03]  /*0e50*/  ULDC UR5, c[0x0][0x748] ;  /* 0x0001d20000057ab9 */ /* 0x000fc60000000800 */
[----:B------:R-:W-:-:S04]  /*0e60*/  UIADD3 UR4, UR4, UR5, UR44 ;  /* 0x0000000504047290 */ /* 0x000fc8000fffe02c */
[----:B------:R-:W-:-:S04]  /*0e70*/  USHF.R.S32.HI UR5, URZ, 0x1f, UR4 ;  /* 0x0000001f3f057899 */ /* 0x000fc80008011404 */
[----:B------:R-:W-:-:S04]  /*0e80*/  ULEA.HI UR5, UR5, UR4, URZ, 0x7 ;  /* 0x0000000405057291 */ /* 0x000fc8000f8f383f */
[----:B------:R-:W-:-:S04]  /*0e90*/  USHF.R.S32.HI UR5, URZ, 0x7, UR5 ;  /* 0x000000073f057899 */ /* 0x000fc80008011405 */
[----:B------:R-:W-:-:S04]  /*0ea0*/  UISETP.LT.AND UP0, UPT, UR42, UR5, UPT ;  /* 0x000000052a00728c */ /* 0x000fc8000bf01270 */
[----:B------:R-:W-:-:S12]  /*0eb0*/  USEL UR42, UR42, UR5, UP0 ;  /* 0x000000052a2a7287 */ /* 0x000fd80008000000 */
.L_x_1689:
        /* <DEDUP_REMOVED lines=28> */
.L_x_1692:
        /* <DEDUP_REMOVED lines=15> */
.L_x_1691:
        /* <DEDUP_REMOVED lines=22> */
.L_x_1694:
        /* <DEDUP_REMOVED lines=15> */
.L_x_1693:
[----:B------:R-:W-:Y:S01]  /*13c0*/  SHF.R.S32.HI R6, RZ, 0x1f, R17 ;  /* 0x0000001fff067819 */ /* 0x000fe20000011411 */
[----:B------:R-:W-:-:S03]  /*13d0*/  UMOV UR4, 0xffffffff ;  /* 0xffffffff00047882 */ /* 0x000fc60000000000 */
[----:B------:R-:W-:-:S04]  /*13e0*/  LEA.HI R0, R6, R17, RZ, 0x7 ;  /* 0x0000001106007211 */ /* 0x000fc800078f38ff */
[----:B------:R-:W-:Y:S01]  /*13f0*/  SHF.R.S32.HI R10, RZ, 0x7, R0 ;  /* 0x00000007ff0a7819 */ /* 0x000fe20000011400 */
[----:B------:R-:W-:Y:S06]  /*1400*/  BRA.DIV UR4, `(.L_x_1695) ;  /* 0x0000011a046c7947 */ /* 0x000fec000b800000 */
[----:B------:R1:W2:Y:S02]  /*1410*/  SHFL.IDX PT, R14, R10, RZ, 0x1f ;  /* 0x00001fff0a0e7589 */ /* 0x0002a400000e0000 */
.L_x_1830:
        /* <DEDUP_REMOVED lines=23> */
.L_x_1696:
[----:B------:R-:W-:Y:S01]  /*1590*/  UIADD3 UR4, UR44, UR45, -UR41 ;  /* 0x0000002d2c047290 */ /* 0x000fe2000fffe829 */
[----:B------:R-:W-:Y:S01]  /*15a0*/  IMAD.U32 R3, R2, 0x200, R3 ;  /* 0x0000020002037824 */ /* 0x000fe200078e0003 */
[----:B------:R-:W-:Y:S01]  /*15b0*/  ULDC UR5, c[0x0][0x74c] ;  /* 0x0001d30000057ab9 */ /* 0x000fe20000000800 */
[----:B------:R-:W-:Y:S01]  /*15c0*/  LOP3.LUT R2, R0, 0xffffff80, RZ, 0xc0, !PT ;  /* 0xffffff8000027812 */ /* 0x000fe200078ec0ff */
[----:B------:R-:W-:Y:S01]  /*15d0*/  UIADD3 UR4, UR4, -UR5, URZ ;  /* 0x8000000504047290 */ /* 0x000fe2000fffe03f */
[----:B------:R-:W-:Y:S01]  /*15e0*/  LEA.HI R12, R6, R17, RZ, 0x7 ;  /* 0x00000011060c7211 */ /* 0x000fe200078f38ff */
[----:B------:R3:W-:Y:S01]  /*15f0*/  STL [R1+0x2c], R3 ;  /* 0x00002c0301007387 */ /* 0x0007e20000100800 */
[----:B------:R-:W-:Y:S01]  /*1600*/  IMAD.MOV.U32 R0, RZ, RZ, RZ ;  /* 0x000000ffff007224 */ /* 0x000fe200078e00ff */
[----:B------:R-:W-:Y:S01]  /*1610*/  USHF.R.S32.HI UR5, URZ, 0x1f, UR4 ;  /* 0x0000001f3f057899 */ /* 0x000fe20008011404 */
[----:B--2---:R-:W-:Y:S01]  /*1620*/  IMAD.IADD R11, R17, 0x1, -R2 ;  /* 0x00000001110b7824 */ /* 0x004fe200078e0a02 */
[----:B------:R-:W-:Y:S01]  /*1630*/  SHF.R.S32.HI R12, RZ, 0x7, R12 ;  /* 0x00000007ff0c7819 */ /* 0x000fe2000001140c */
[----:B------:R-:W-:Y:S01]  /*1640*/  IMAD.MOV.U32 R4, RZ, RZ, RZ ;  /* 0x000000ffff047224 */ /* 0x000fe200078e00ff */
[----:B------:R-:W-:Y:S01]  /*1650*/  ULEA.HI UR5, UR5, UR4, URZ, 0x7 ;  /* 0x0000000405057291 */ /* 0x000fe2000f8f383f */
[----:B------:R-:W-:-:S02]  /*1660*/  CS2R R182, SRZ ;  /* 0x0000000000b67805 */ /* 0x000fc4000001ff00 */
[--C-:B-1----:R-:W-:Y:S01]  /*1670*/  SHF.R.S32.HI R10, RZ, 0x1f, R11.reuse ;  /* 0x0000001fff0a7819 */ /* 0x102fe2000001140b */
[----:B------:R1:W-:Y:S01]  /*1680*/  STL [R1+0x44], R11 ;  /* 0x0000440b01007387 */ /* 0x0003e20000100800 */
[----:B------:R-:W-:Y:S01]  /*1690*/  ULEA.HI.SX32 UR5, UR5, 0x1, 0x19 ;  /* 0x0000000105057891 */ /* 0x000fe2000f8fca3f */
[----:B------:R-:W-:Y:S01]  /*16a0*/  IMAD R7, R12, 0x400, R11 ;  /* 0x000004000c077824 */ /* 0x000fe200078e020b */
[----:B------:R-:W-:Y:S01]  /*16b0*/  LEA.HI R9, R10, R11, RZ, 0x2 ;  /* 0x0000000b0a097211 */ /* 0x000fe200078f10ff */
[----:B------:R1:W-:Y:S01]  /*16c0*/  STL [R1+0x4c], R10 ;  /* 0x00004c0a01007387 */ /* 0x0003e20000100800 */
[----:B------:R-:W-:Y:S01]  /*16d0*/  CS2R R180, SRZ ;  /* 0x0000000000b47805 */ /* 0x000fe2000001ff00 */
[----:B------:R-:W-:Y:S01]  /*16e0*/  IMAD.SHL.U32 R7, R7, 0x4, RZ ;  /* 0x0000000407077824 */ /* 0x000fe200078e00ff */
[----:B---3--:R-:W-:Y:S01]  /*16f0*/  LOP3.LUT R3, R9, 0x7ffffffc, RZ, 0xc0, !PT ;  /* 0x7ffffffc09037812 */ /* 0x008fe200078ec0ff */
[----:B------:R-:W-:Y:S01]  /*1700*/  IMAD.U32 R224, RZ, RZ, UR5 ;  /* 0x00000005ffe07e24 */ /* 0x000fe2000f8e00ff */
[----:B------:R1:W-:Y:S01]  /*1710*/  STL [R1+0x48], R9 ;  /* 0x0000480901007387 */ /* 0x0003e20000100800 */
[----:B------:R-:W-:-:S02]  /*1720*/  CS2R R178, SRZ ;  /* 0x0000000000b27805 */ /* 0x000fc4000001ff00 */
[----:B------:R-:W-:Y:S02]  /*1730*/  CS2R R176, SRZ ;  /* 0x0000000000b07805 */ /* 0x000fe4000001ff00 */
[----:B------:R-:W-:Y:S02]  /*1740*/  CS2R R174, SRZ ;  /* 0x0000000000ae7805 */ /* 0x000fe4000001ff00 */
[----:B------:R-:W-:Y:S02]  /*1750*/  VIMNMX R224, R224, UR42, PT ;  /* 0x0000002ae0e07c48 */ /* 0x000fe4000bfe0100 */
[----:B------:R-:W-:Y:S02]  /*1760*/  CS2R R172, SRZ ;  /* 0x0000000000ac7805 */ /* 0x000fe4000001ff00 */
[----:B------:R-:W-:Y:S02]  /*1770*/  CS2R R170, SRZ ;  /* 0x0000000000aa7805 */ /* 0x000fe4000001ff00 */
[----:B------:R-:W-:-:S02]  /*1780*/  CS2R R168, SRZ ;  /* 0x0000000000a87805 */ /* 0x000fc4000001ff00 */
[----:B------:R-:W-:Y:S02]  /*1790*/  ISETP.LE.AND P0, PT, R224, UR43, PT ;  /* 0x0000002be0007c0c */ /* 0x000fe4000bf03270 */
        /* <DEDUP_REMOVED lines=24> */
[----:B------:R-:W-:Y:S02]  /*1920*/  IMAD R2, R7, 0x4, R16 ;  /* 0x0000000407027824 */ /* 0x000fe400078e0210 */
[----:B------:R-:W-:Y:S01]  /*1930*/  IMAD.IADD R3, R11, 0x1, -R3 ;  /* 0x000000010b037824 */ /* 0x000fe200078e0a03 */
[----:B-1----:R-:W-:Y:S06]  /*1940*/  @P0 BRA `(.L_x_1698) ;  /* 0x0000003c009c0947 */ /* 0x002fec0003800000 */
[----:B------:R-:W-:Y:S01]  /*1950*/  LOP3.LUT R0, R5, 0xffffffe0, RZ, 0xc0, !PT ;  /* 0xffffffe005007812 */ /* 0x000fe200078ec0ff */
[----:B------:R-:W-:Y:S01]  /*1960*/  IMAD.MOV.U32 R183, RZ, RZ, RZ ;  /* 0x000000ffffb77224 */ /* 0x000fe200078e00ff */
[--C-:B------:R-:W-:Y:S02]  /*1970*/  SHF.R.S32.HI R8, RZ, 0x2, R9.reuse ;  /* 0x00000002ff087819 */ /* 0x100fe40000011409 */
[----:B------:R-:W-:Y:S01]  /*1980*/  SHF.R.S32.HI R5, RZ, 0x1f, R9 ;  /* 0x0000001fff057819 */ /* 0x000fe20000011409 */
[----:B------:R-:W-:Y:S01]  /*1990*/  IMAD.IADD R0, R17, 0x1, -R0 ;  /* 0x0000000111007824 */ /* 0x000fe200078e0a00 */
[----:B------:R-:W-:Y:S02]  /*19a0*/  LEA.HI R6, R6, R17, RZ, 0x2 ;  /* 0x0000001106067211 */ /* 0x000fe400078f10ff */
[----:B------:R-:W-:Y:S02]  /*19b0*/  LEA.HI R5, R5, R8, RZ, 0x3 ;  /* 0x0000000805057211 */ /* 0x000fe400078f18ff */
[----:B------:R-:W-:-:S02]  /*19c0*/  LOP3.LUT R6, R6, 0xfffffffc, RZ, 0xc0, !PT ;  /* 0xfffffffc06067812 */ /* 0x000fc400078ec0ff */
[----:B------:R-:W-:Y:S02]  /*19d0*/  SHF.R.S32.HI R7, RZ, 0x1f, R0 ;  /* 0x0000001fff077819 */ /* 0x000fe40000011400 */
[----:B------:R-:W-:Y:S01]  /*19e0*/  LOP3.LUT R9, R5, 0xfffffff8, RZ, 0xc0, !PT ;  /* 0xfffffff805097812 */ /* 0x000fe200078ec0ff */
[----:B------:R-:W-:Y:S01]  /*19f0*/  IMAD.IADD R5, R17, 0x1, -R6 ;  /* 0x0000000111057824 */ /* 0x000fe200078e0a06 */
[CC--:B------:R-:W-:Y:S02]  /*1a00*/  LEA.HI R4, R7.reuse, R0.reuse, RZ, 0x3 ;  /* 0x0000000007047211 */ /* 0x0c0fe400078f18ff */
[----:B------:R-:W-:Y:S01]  /*1a10*/  LEA.HI R7, R7, R0, RZ, 0x2 ;  /* 0x0000000007077211 */ /* 0x000fe200078f10ff */
[----:B------:R-:W-:Y:S01]  /*1a20*/  IMAD.IADD R8, R8, 0x1, -R9 ;  /* 0x0000000108087824 */ /* 0x000fe200078e0a09 */
[----:B------:R-:W-:Y:S02]  /*1a30*/  LEA.HI R6, R10, R11, RZ, 0x5 ;  /* 0x0000000b0a067211 */ /* 0x000fe400078f28ff */
[----:B------:R-:W-:-:S02]  /*1a40*/  LEA.HI R10, R12, R12, RZ, 0x1 ;  /* 0x0000000c0c0a7211 */ /* 0x000fc400078f08ff */
[--C-:B------:R-:W-:Y:S02]  /*1a50*/  SHF.R.S32.HI R0, RZ, 0x3, R4.reuse ;  /* 0x00000003ff007819 */ /* 0x100fe40000011404 */
[----:B------:R-:W-:Y:S02]  /*1a60*/  SHF.R.S32.HI R9, RZ, 0x1f, R4 ;  /* 0x0000001fff097819 */ /* 0x000fe40000011404 */
[----:B------:R-:W-:Y:S02]  /*1a70*/  SHF.R.S32.HI R4, RZ, 0x2, R7 ;  /* 0x00000002ff047819 */ /* 0x000fe40000011407 */
[----:B------:R-:W-:Y:S02]  /*1a80*/  SHF.R.S32.HI R11, RZ, 0x5, R6 ;  /* 0x00000005ff0b7819 */ /* 0x000fe40000011406 */
[----:B------:R-:W-:Y:S01]  /*1a90*/  LOP3.LUT R10, R10, 0x3fffffe, RZ, 0xc0, !PT ;  /* 0x03fffffe0a0a7812 */ /* 0x000fe200078ec0ff */
[----:B------:R-:W-:Y:S01]  /*1aa0*/  VIADD R6, R4, 0x8 ;  /* 0x0000000804067836 */ /* 0x000fe20000000000 */
[----:B------:R-:W-:Y:S01]  /*1ab0*/  LEA.HI R9, R9, R0, RZ, 0x4 ;  /* 0x0000000009097211 */ /* 0x000fe200078f20ff */
[----:B------:R-:W-:Y:S01]  /*1ac0*/  IMAD R11, R11, 0x10, R8 ;  /* 0x000000100b0b7824 */ /* 0x000fe200078e0208 */
[----:B------:R-:W-:Y:S01]  /*1ad0*/  LEA.HI R7, R7, R4, RZ, 0x1 ;  /* 0x0000000407077211 */ /* 0x000fe200078f08ff */
[----:B------:R-:W-:Y:S01]  /*1ae0*/  IMAD.IADD R10, R12, 0x1, -R10 ;  /* 0x000000010c0a7824 */ /* 0x000fe200078e0a0a */
[----:B------:R-:W-:Y:S01]  /*1af0*/  LOP3.LUT R9, R9, 0x1ffffff0, RZ, 0xc0, !PT ;  /* 0x1ffffff009097812 */ /* 0x000fe200078ec0ff */
[----:B------:R-:W-:Y:S01]  /*1b00*/  VIADD R12, R4, 0x18 ;  /* 0x00000018040c7836 */ /* 0x000fe20000000000 */
[----:B------:R-:W-:Y:S01]  /*1b10*/  LEA.HI R8, R6, R6, RZ, 0x1 ;  /* 0x0000000606087211 */ /* 0x000fe200078f08ff */
[----:B------:R-:W-:Y:S01]  /*1b20*/  IMAD R18, R10, 0x40, R11 ;  /* 0x000000400a127824 */ /* 0x000fe200078e020b */
[----:B------:R-:W-:Y:S01]  /*1b30*/  LOP3.LUT R7, R7, 0xfffffffe, RZ, 0xc0, !PT ;  /* 0xfffffffe07077812 */ /* 0x000fe200078ec0ff */
        /* <DEDUP_REMOVED lines=10> */
[--C-:B------:R-:W-:Y:S01]  /*1be0*/  SHF.R.S32.HI R6, RZ, 0x1, R4.reuse ;  /* 0x00000001ff067819 */ /* 0x100fe20000011404 */
[----:B------:R-:W-:Y:S01]  /*1bf0*/  IMAD.U32 R7, RZ, RZ, UR44 ;  /* 0x0000002cff077e24 */ /* 0x000fe2000f8e00ff */
[----:B------:R-:W-:Y:S01]  /*1c00*/  SHF.R.S32.HI R15, RZ, 0x1f, R4 ;  /* 0x0000001fff0f7819 */ /* 0x000fe20000011404 */
[----:B------:R-:W-:Y:S01]  /*1c10*/  IMAD.IADD R13, R10, 0x1, -R13 ;  /* 0x000000010a0d7824 */ /* 0x000fe200078e0a0d */
[----:B------:R-:W-:Y:S02]  /*1c20*/  SHF.R.S32.HI R11, RZ, 0x1f, R8 ;  /* 0x0000001fff0b7819 */ /* 0x000fe40000011408 */
        /* <DEDUP_REMOVED lines=10> */
[----:B------:R-:W-:Y:S02]  /*1cd0*/  IMAD.IADD R0, R0, 0x1, -R11 ;  /* 0x0000000100007824 */ /* 0x000fe400078e0a0b */
[----:B------:R-:W-:Y:S02]  /*1ce0*/  IMAD.IADD R4, R4, 0x1, -R19 ;  /* 0x0000000104047824 */ /* 0x000fe400078e0a13 */
[----:B------:R-:W-:Y:S01]  /*1cf0*/  IMAD.IADD R226, R6, 0x1, -R15 ;  /* 0x0000000106e27824 */ /* 0x000fe200078e0a0f */
[----:B------:R-:W-:Y:S01]  /*1d00*/  IADD3 R6, -R18, UR41, -R7 ;  /* 0x0000002912067c10 */ /* 0x000fe2000fffe907 */
[----:B------:R-:W-:Y:S01]  /*1d10*/  IMAD R227, R0, 0x8, R9 ;  /* 0x0000000800e37824 */ /* 0x000fe200078e0209 */
[----:B------:R-:W-:Y:S01]  /*1d20*/  IADD3 R7, RZ, -UR44, -R18 ;  /* 0x8000002cff077c10 */ /* 0x000fe2000fffe812 */
[----:B------:R-:W-:-:S02]  /*1d30*/  IMAD R225, R4, 0x8, R17 ;  /* 0x0000000804e17824 */ /* 0x000fc400078e0211 */
[----:B------:R-:W-:Y:S02]  /*1d40*/  IMAD R226, R226, 0x8, R13 ;  /* 0x00000008e2e27824 */ /* 0x000fe400078e020d */
[----:B------:R-:W-:Y:S02]  /*1d50*/  IMAD.MOV.U32 R4, RZ, RZ, RZ ;  /* 0x000000ffff047224 */ /* 0x000fe400078e00ff */
[----:B------:R-:W-:-:S07]  /*1d60*/  IMAD.MOV.U32 R0, RZ, RZ, RZ ;  /* 0x000000ffff007224 */ /* 0x000fce00078e00ff */
.L_x_1709:
[----:B------:R-:W-:-:S06]  /*1d70*/  ULOP3.LUT UR4, UR36, 0x1, URZ, 0xfc, !UPT ;  /* 0x0000000124047892 */ /* 0x000fcc000f8efc3f */
[----:B-1----:R-:W-:-:S05]  /*1d80*/  IMAD.U32 R8, RZ, RZ, UR4 ;  /* 0x00000004ff087e24 */ /* 0x002fca000f8e00ff */
[----:B------:R-:W-:-:S13]  /*1d90*/  ISETP.NE.AND P6, PT, R8, 0x3, PT ;  /* 0x000000030800780c */ /* 0x000fda0003fc5270 */
[----:B------:R-:W-:Y:S05]  /*1da0*/  @!P6 BRA `(.L_x_1699) ;  /* 0x000000000004e947 */ /* 0x000fea0003800000 */
[----:B------:R-:W-:Y:S01]  /*1db0*/  BPT.TRAP 0x1 ;  /* 0x000000040000795c */ /* 0x000fe20000300000 */
.L_x_1699:
[----:B------:R-:W-:Y:S01]  /*1dc0*/  IMAD R8, R0, 0x8, R16 ;  /* 0x0000000800087824 */ /* 0x000fe200078e0210 */
[----:B------:R-:W-:-:S04]  /*1dd0*/  SHF.L.U32 R23, R4, 0x1f, RZ ;  /* 0x0000001f04177819 */ /* 0x000fc800000006ff */
[----:B------:R1:W2:Y:S01]  /*1de0*/  SYNCS.PHASECHK.TRANS64.TRYWAIT P0, [R8+URZ+0x30c10], R23 ;  /* 0x030c1017080075a7 */ /* 0x0002a2000800017f */
[----:B------:R-:W-:Y:S05]  /*1df0*/  @!P6 BRA `(.L_x_1700) ;  /* 0x000000000004e947 */ /* 0x000fea0003800000 */
[----:B------:R-:W-:Y:S01]  /*1e00*/  BPT.TRAP 0x1 ;  /* 0x000000040000795c */ /* 0x000fe20000300000 */
.L_x_1700:
[----:B------:R-:W-:-:S05]  /*1e10*/  VIADD R9, R16, 0x10000 ;  /* 0x0001000010097836 */ /* 0x000fca0000000000 */
[----:B------:R-:W-:-:S04]  /*1e20*/  SHF.R.U32.HI R9, RZ, 0x4, R9 ;  /* 0x00000004ff097819 */ /* 0x000fc80000011609 */
[----:B------:R-:W-:Y:S01]  /*1e30*/  LOP3.LUT R9, R9, 0x3fff, RZ, 0xc0, !PT ;  /* 0x00003fff09097812 */ /* 0x000fe200078ec0ff */
[----:B--2---:R-:W-:Y:S06]  /*1e40*/  @P0 BRA `(.L_x_1701) ;  /* 0x0000000000080947 */ /* 0x004fec0003800000 */
[----:B------:R-:W2:Y:S02]  /*1e50*/  SYNCS.PHASECHK.TRANS64.TRYWAIT P0, [R8+URZ+0x30c10], R23 ;  /* 0x030c1017080075a7 */ /* 0x000ea4000800017f */
[----:B--2---:R-:W-:Y:S05]  /*1e60*/  @!P0 BRA `(.L_x_1702) ;  /* 0x0000011000088947 */ /* 0x004fea0003800000 */
.L_x_1701:
        /* <DEDUP_REMOVED lines=60> */
.L_x_1703:
[----:B------:R1:W1:Y:S01]  /*2230*/  SYNCS.PHASECHK.TRANS64.TRYWAIT P0, [R8+URZ+0x30c30], R23 ;  /* 0x030c3017080075a7 */ /* 0x000262000800017f */
[----:B------:R-:W-:Y:S05]  /*2240*/  @!P6 BRA `(.L_x_1704) ;  /* 0x000000000004e947 */ /* 0x000fea0003800000 */
[----:B------:R-:W-:Y:S01]  /*2250*/  BPT.TRAP 0x1 ;  /* 0x000000040000795c */ /* 0x000fe20000300000 */
.L_x_1704:
[----:B------:R-:W2:Y:S01]  /*2260*/  LDC.64 R24, c[0x0][0x748] ;  /* 0x0001d200ff187b82 */ /* 0x000ea20000000a00 */
[----:B------:R-:W-:-:S05]  /*2270*/  VIADD R13, R16, 0x18000 ;  /* 0x00018000100d7836 */ /* 0x000fca0000000000 */
[----:B------:R-:W-:Y:S01]  /*2280*/  SHF.R.U32.HI R13, RZ, 0x4, R13 ;  /* 0x00000004ff0d7819 */ /* 0x000fe2000001160d */
[----:B-1----:R-:W-:Y:S06]  /*2290*/  @P0 BRA `(.L_x_1705) ;  /* 0x0000000000080947 */ /* 0x002fec0003800000 */
[----:B------:R-:W1:Y:S02]  /*22a0*/  SYNCS.PHASECHK.TRANS64.TRYWAIT P0, [R8+URZ+0x30c30], R23 ;  /* 0x030c3017080075a7 */ /* 0x000e64000800017f */
[----:B-1----:R-:W-:Y:S05]  /*22b0*/  @!P0 BRA `(.L_x_1706) ;  /* 0x0000010c00088947 */ /* 0x002fea0003800000 */
.L_x_1705:
[----:B------:R-:W-:Y:S01]  /*22c0*/  ULEA UR4, UR43, -UR40, 0x7 ;  /* 0x800000282b047291 */ /* 0x000fe2000f8e383f */
[----:B------:R-:W-:Y:S01]  /*22d0*/  LOP3.LUT R13, R13, 0x3fff, RZ, 0xc0, !PT ;  /* 0x00003fff0d0d7812 */ /* 0x000fe200078ec0ff */
[----:B------:R-:W5:Y:S01]  /*22e0*/  LDL R234, [R1+0x2c] ;  /* 0x00002c0001ea7983 */ /* 0x000f620000100800 */
[----:B------:R-:W-:Y:S01]  /*22f0*/  ISETP.GT.AND P2, PT, R7, RZ, PT ;  /* 0x000000ff0700720c */ /* 0x000fe20003f44270 */
[----:B------:R-:W-:Y:S01]  /*2300*/  UIADD3 UR9, UR9, 0x4000, URZ ;  /* 0x0000400009097890 */ /* 0x000fe2000fffe03f */
[----:B--2---:R-:W-:Y:S01]  /*2310*/  LOP3.LUT R23, R13, 0x10000, RZ, 0xfc, !PT ;  /* 0x000100000d177812 */ /* 0x004fe200078efcff */
[C---:B------:R-:W-:Y:S01]  /*2320*/  IMAD R13, R0.reuse, 0x400, R13 ;  /* 0x00000400000d7824 */ /* 0x040fe200078e020d */
[----:B------:R-:W-:Y:S01]  /*2330*/  LEA R19, R3, UR4, 0x1 ;  /* 0x0000000403137c11 */ /* 0x000fe2000f8e08ff */
[----:B------:R-:W-:Y:S01]  /*2340*/  USHF.R.U32.HI UR9, URZ, 0x4, UR9 ;  /* 0x000000043f097899 */ /* 0x000fe20008011609 */
[----:B------:R-:W-:Y:S01]  /*2350*/  ISETP.GT.AND P0, PT, R7, 0x8, PT ;  /* 0x000000080700780c */ /* 0x000fe20003f04270 */
[----:B------:R-:W-:Y:S01]  /*2360*/  IMAD R23, R0, 0x400, R23 ;  /* 0x0000040000177824 */ /* 0x000fe200078e0217 */
[----:B------:R-:W-:Y:S01]  /*2370*/  R2UR UR8, R13 ;  /* 0x000000000d0872ca */ /* 0x000fe200000e0000 */
[C---:B------:R-:W-:Y:S01]  /*2380*/  IMAD.IADD R19, R6.reuse, 0x1, R19 ;  /* 0x0000000106137824 */ /* 0x040fe200078e0213 */
[----:B------:R-:W-:Y:S01]  /*2390*/  ISETP.GT.AND P1, PT, R6, RZ, PT ;  /* 0x000000ff0600720c */ /* 0x000fe20003f24270 */
[----:B------:R-:W-:Y:S01]  /*23a0*/  ULOP3.LUT UR9, UR9, 0x3fff, URZ, 0xc0, !UPT ;  /* 0x00003fff09097892 */ /* 0x000fe2000f8ec03f */
[----:B------:R-:W-:Y:S01]  /*23b0*/  R2UR UR10, R23 ;  /* 0x00000000170a72ca */ /* 0x000fe200000e0000 */
[C-C-:B------:R-:W-:Y:S01]  /*23c0*/  IMAD.IADD R22, R24.reuse, 0x1, -R19.reuse ;  /* 0x0000000118167824 */ /* 0x140fe200078e0a13 */
[----:B------:R-:W-:Y:S01]  /*23d0*/  IADD3 R13, R24, 0x8, -R19 ;  /* 0x00000008180d7810 */ /* 0x000fe20007ffe813 */
[----:B------:R-:W-:Y:S01]  /*23e0*/  ULOP3.LUT UR9, UR9, 0x10000, URZ, 0xfc, !UPT ;  /* 0x0001000009097892 */ /* 0x000fe2000f8efc3f */
[--C-:B------:R-:W-:Y:S01]  /*23f0*/  IADD3 R20, RZ, -R19, -R25.reuse ;  /* 0x80000013ff147210 */ /* 0x100fe20007ffe819 */
[----:B------:R-:W-:Y:S01]  /*2400*/  UMOV UR7, 0x40000040 ;  /* 0x4000004000077882 */ /* 0x000fe20000000000 */
[----:B------:R-:W-:Y:S01]  /*2410*/  IADD3 R23, -R19, 0x8, -R25 ;  /* 0x0000000813177810 */ /* 0x000fe20007ffe919 */
[----:B------:R-:W-:Y:S01]  /*2420*/  UMOV UR5, 0x40000040 ;  /* 0x4000004000057882 */ /* 0x000fe20000000000 */
[----:B------:R-:W-:Y:S01]  /*2430*/  ISETP.GT.AND P3, PT, R6, 0x8, PT ;  /* 0x000000080600780c */ /* 0x000fe20003f64270 */
[----:B---3--:R-:W1:Y:S01]  /*2440*/  SHFL.IDX PT, R220, R21, R5, 0x1f ;  /* 0x00001f0515dc7589 */ /* 0x008e6200000e0000 */
[----:B------:R-:W-:Y:S01]  /*2450*/  SEL R22, R22, 0x80, !P2 ;  /* 0x0000008016167807 */ /* 0x000fe20005000000 */
[----:B------:R-:W-:Y:S01]  /*2460*/  UMOV UR4, UR9 ;  /* 0x0000000900047c82 */ /* 0x000fe20008000000 */
[----:B------:R-:W-:Y:S01]  /*2470*/  SEL R13, R13, 0x80, !P0 ;  /* 0x000000800d0d7807 */ /* 0x000fe20004000000 */
[----:B------:R-:W-:Y:S01]  /*2480*/  UMOV UR6, UR10 ;  /* 0x0000000a00067c82 */ /* 0x000fe20008000000 */
[----:B------:R-:W-:Y:S01]  /*2490*/  SEL R20, R20, 0x80, P1 ;  /* 0x0000008014147807 */ /* 0x000fe20000800000 */
[----:B------:R-:W-:Y:S01]  /*24a0*/  VIADD R223, R5, 0x4 ;  /* 0x0000000405df7836 */ /* 0x000fe20000000000 */
[----:B------:R-:W-:Y:S01]  /*24b0*/  SEL R19, R23, 0x80, P3 ;  /* 0x0000008017137807 */ /* 0x000fe20001800000 */
[----:B------:R-:W-:Y:S01]  /*24c0*/  ULDC UR11, c[0x0][0x744] ;  /* 0x0001d100000b7ab9 */ /* 0x000fe20000000800 */
[C---:B------:R-:W-:Y:S01]  /*24d0*/  ISETP.GE.AND P1, PT, R22.reuse, RZ, PT ;  /* 0x000000ff1600720c */ /* 0x040fe20003f26270 */
[----:B------:R-:W-:Y:S01]  /*24e0*/  VIADD R221, R5, 0x8 ;  /* 0x0000000805dd7836 */ /* 0x000fe20000000000 */
[----:B------:R-:W-:Y:S01]  /*24f0*/  ISETP.GE.AND P3, PT, R13, RZ, PT ;  /* 0x000000ff0d00720c */ /* 0x000fe20003f66270 */
[----:B------:R-:W2:Y:S01]  /*2500*/  SHFL.IDX PT, R217, R21, R223, 0x1f ;  /* 0x00001fdf15d97589 */ /* 0x000ea200000e0000 */
[----:B------:R-:W-:-:S02]  /*2510*/  ISETP.GE.AND P2, PT, R22, 0x1, PT ;  /* 0x000000011600780c */ /* 0x000fc40003f46270 */
[----:B------:R-:W-:Y:S01]  /*2520*/  ISETP.GE.AND P0, PT, R13, 0x1, PT ;  /* 0x000000010d00780c */ /* 0x000fe20003f06270 */
[----:B------:R-:W3:Y:S01]  /*2530*/  SHFL.IDX PT, R149, R21, R221, 0x1f ;  /* 0x00001fdd15957589 */ /* 0x000ee200000e0000 */
[C---:B------:R-:W-:Y:S02]  /*2540*/  ISETP.GT.OR P1, PT, R20.reuse, RZ, !P1 ;  /* 0x000000ff1400720c */ /* 0x040fe40004f24670 */
[C---:B------:R-:W-:Y:S02]  /*2550*/  ISETP.GT.OR P3, PT, R19.reuse, RZ, !P3 ;  /* 0x000000ff1300720c */ /* 0x040fe40005f64670 */
[----:B------:R-:W-:Y:S02]  /*2560*/  ISETP.GT.OR P2, PT, R20, 0x1, !P2 ;  /* 0x000000011400780c */ /* 0x000fe40005744670 */
[----:B------:R-:W-:Y:S02]  /*2570*/  ISETP.GT.OR P0, PT, R19, 0x1, !P0 ;  /* 0x000000011300780c */ /* 0x000fe40004704670 */
[----:B------:R-:W-:-:S02]  /*2580*/  FSEL R219, R84, -INF , !P1 ;  /* 0xff80000054db7808 */ /* 0x000fc40004800000 */
[----:B------:R-:W-:Y:S02]  /*2590*/  FSEL R23, R86, -INF , !P3 ;  /* 0xff80000056177808 */ /* 0x000fe40005800000 */
[----:B------:R-:W-:Y:S01]  /*25a0*/  FSEL R222, R85, -INF , !P2 ;  /* 0xff80000055de7808 */ /* 0x000fe20005000000 */
[--C-:B-1----:R-:W-:Y:S01]  /*25b0*/  FFMA.FTZ R219, R219, UR11, -R220.reuse ;  /* 0x0000000bdbdb7c23 */ /* 0x102fe200080108dc */
[----:B------:R-:W-:Y:S01]  /*25c0*/  FSEL R148, R87, -INF , !P0 ;  /* 0xff80000057947808 */ /* 0x000fe20004000000 */
[----:B------:R-:W-:Y:S01]  /*25d0*/  FFMA.FTZ R220, R23, UR11, -R220 ;  /* 0x0000000b17dc7c23 */ /* 0x000fe200080108dc */
[----:B------:R-:W-:Y:S01]  /*25e0*/  WARPGROUP.ARRIVE ;  /* 0x00000000000079c5 */ /* 0x000fe20000000000 */
[C---:B------:R-:W-:Y:S01]  /*25f0*/  VIADD R23, R5.reuse, 0xc ;  /* 0x0000000c05177836 */ /* 0x040fe20000000000 */
[----:B------:R-:W-:Y:S01]  /*2600*/  ISETP.GE.AND P1, PT, R22, 0x8, PT ;  /* 0x000000081600780c */ /* 0x000fe20003f26270 */
[--C-:B--2---:R-:W-:Y:S01]  /*2610*/  FFMA.FTZ R222, R222, UR11, -R217.reuse ;  /* 0x0000000bdede7c23 */ /* 0x104fe200080108d9 */
[----:B------:R-:W-:Y:S01]  /*2620*/  FFMA.FTZ R217, R148, UR11, -R217 ;  /* 0x0000000b94d97c23 */ /* 0x000fe200080108d9 */
[----:B------:R-:W-:Y:S01]  /*2630*/  VIADD R148, R5, 0x10 ;  /* 0x0000001005947836 */ /* 0x000fe20000000000 */
[----:B------:R-:W-:Y:S01]  /*2640*/  HGMMA.64x128x16.F32.BF16 R24, gdesc[UR4], RZ, !UPT, gsb0 ;  /* 0x01e00000041879f0 */ /* 0x000fe2000c0018ff */
[----:B------:R-:W-:Y:S01]  /*2650*/  UIADD3 UR6, UR10, 0x2, URZ ;  /* 0x000000020a067890 */ /* 0x000fe2000fffe03f */
[----:B------:R-:W1:Y:S01]  /*2660*/  SHFL.IDX PT, R216, R21, R23, 0x1f ;  /* 0x00001f1715d87589 */ /* 0x000e6200000e0000 */
[----:B------:R-:W-:Y:S01]  /*2670*/  UIADD3 UR4, UR9, 0x2, URZ ;  /* 0x0000000209047890 */ /* 0x000fe2000fffe03f */
[C---:B------:R-:W-:Y:S01]  /*2680*/  ISETP.GE.AND P3, PT, R13.reuse, 0x8, PT ;  /* 0x000000080d00780c */ /* 0x040fe20003f66270 */
[----:B------:R-:W-:Y:S01]  /*2690*/  UMOV UR7, 0x40000040 ;  /* 0x4000004000077882 */ /* 0x000fe20000000000 */
[----:B------:R-:W-:Y:S01]  /*26a0*/  UMOV UR5, 0x40000040 ;  /* 0x4000004000057882 */ /* 0x000fe20000000000 */
[----:B------:R-:W2:Y:S01]  /*26b0*/  SHFL.IDX PT, R150, R21, R148, 0x1f ;  /* 0x00001f9415967589 */ /* 0x000ea200000e0000 */
[----:B------:R-:W-:Y:S01]  /*26c0*/  ISETP.GE.AND P0, PT, R13, 0x9, PT ;  /* 0x000000090d00780c */ /* 0x000fe20003f06270 */
[----:B------:R-:W-:Y:S01]  /*26d0*/  MUFU.EX2 R219, R219 ;  /* 0x000000db00db7308 */ /* 0x000fe20000000800 */
[----:B------:R-:W-:-:S02]  /*26e0*/  ISETP.GT.OR P1, PT, R20, 0x8, !P1 ;  /* 0x000000081400780c */ /* 0x000fc40004f24670 */
[----:B------:R-:W-:Y:S02]  /*26f0*/  ISETP.GE.AND P2, PT, R22, 0x9, PT ;  /* 0x000000091600780c */ /* 0x000fe40003f46270 */
[C---:B------:R-:W-:Y:S02]  /*2700*/  ISETP.GT.OR P3, PT, R19.reuse, 0x8, !P3 ;  /* 0x000000081300780c */ /* 0x040fe40005f64670 */
[----:B------:R-:W-:Y:S02]  /*2710*/  ISETP.GT.OR P0, PT, R19, 0x9, !P0 ;  /* 0x000000091300780c */ /* 0x000fe40004704670 */
[----:B------:R-:W-:Y:S02]  /*2720*/  FSEL R88, R88, -INF , !P1 ;  /* 0xff80000058587808 */ /* 0x000fe40004800000 */
[----:B------:R-:W-:Y:S02]  /*2730*/  ISETP.GE.AND P1, PT, R13, 0x10, PT ;  /* 0x000000100d00780c */ /* 0x000fe40003f26270 */
[----:B------:R-:W-:-:S02]  /*2740*/  ISETP.GT.OR P2, PT, R20, 0x9, !P2 ;  /* 0x000000091400780c */ /* 0x000fc40005744670 */
[----:B------:R-:W-:Y:S01]  /*2750*/  FSEL R218, R90, -INF , !P3 ;  /* 0xff8000005ada7808 */ /* 0x000fe20005800000 */
[--C-:B---3--:R-:W-:Y:S01]  /*2760*/  FFMA.FTZ R90, R88, UR11, -R149.reuse ;  /* 0x0000000b585a7c23 */ /* 0x108fe20008010895 */
[----:B------:R-:W-:Y:S01]  /*2770*/  FSEL R151, R91, -INF , !P0 ;  /* 0xff8000005b977808 */ /* 0x000fe20004000000 */
[----:B------:R-:W-:Y:S01]  /*2780*/  MUFU.EX2 R88, R220 ;  /* 0x000000dc00587308 */ /* 0x000fe20000000800 */
[----:B------:R-:W-:Y:S01]  /*2790*/  ISETP.GE.AND P0, PT, R22, 0x10, PT ;  /* 0x000000101600780c */ /* 0x000fe20003f06270 */
[----:B------:R-:W-:Y:S01]  /*27a0*/  FFMA.FTZ R91, R218, UR11, -R149 ;  /* 0x0000000bda5b7c23 */ /* 0x000fe20008010895 */
[----:B------:R-:W-:Y:S02]  /*27b0*/  ISETP.GT.OR P1, PT, R19, 0x10, !P1 ;  /* 0x000000101300780c */ /* 0x000fe40004f24670 */
[----:B------:R-:W-:Y:S02]  /*27c0*/  FSEL R89, R89, -INF , !P2 ;  /* 0xff80000059597808 */ /* 0x000fe40005000000 */
[----:B------:R-:W-:Y:S01]  /*27d0*/  ISETP.GT.OR P0, PT, R20, 0x10, !P0 ;  /* 0x000000101400780c */ /* 0x000fe20004704670 */
[----:B------:R-:W-:Y:S01]  /*27e0*/  MUFU.EX2 R91, R91 ;  /* 0x0000005b005b7308 */ /* 0x000fe20000000800 */
[----:B------:R-:W-:Y:S01]  /*27f0*/  FSEL R149, R94, -INF , !P1 ;  /* 0xff8000005e957808 */ /* 0x000fe20004800000 */
[--C-:B-1----:R-:W-:Y:S01]  /*2800*/  FFMA.FTZ R218, R89, UR11, -R216.reuse ;  /* 0x0000000b59da7c23 */ /* 0x102fe200080108d8 */
[C---:B------:R-:W-:Y:S01]  /*2810*/  ISETP.GE.AND P1, PT, R22.reuse, 0x11, PT ;  /* 0x000000111600780c */ /* 0x040fe20003f26270 */
[----:B------:R-:W-:Y:S01]  /*2820*/  FFMA.FTZ R216, R151, UR11, -R216 ;  /* 0x0000000b97d87c23 */ /* 0x000fe200080108d8 */
[----:B------:R-:W-:-:S02]  /*2830*/  ISETP.GE.AND P4, PT, R22, 0x18, PT ;  /* 0x000000181600780c */ /* 0x000fc40003f86270 */
[----:B------:R-:W-:Y:S01]  /*2840*/  ISETP.GE.AND P5, PT, R22, 0x19, PT ;  /* 0x000000191600780c */ /* 0x000fe20003fa6270 */
[----:B------:R-:W-:Y:S01]  /*2850*/  MUFU.EX2 R90, R90 ;  /* 0x0000005a005a7308 */ /* 0x000fe20000000800 */
[----:B------:R-:W-:Y:S02]  /*2860*/  FSEL R89, R92, -INF , !P0 ;  /* 0xff8000005c597808 */ /* 0x000fe40004000000 */
[C---:B------:R-:W-:Y:S02]  /*2870*/  ISETP.GT.OR P1, PT, R20.reuse, 0x11, !P1 ;  /* 0x000000111400780c */ /* 0x040fe40004f24670 */
[C---:B------:R-:W-:Y:S01]  /*2880*/  ISETP.GT.OR P4, PT, R20.reuse, 0x18, !P4 ;  /* 0x000000181400780c */ /* 0x040fe20006784670 */
[--C-:B--2---:R-:W-:Y:S01]  /*2890*/  FFMA.FTZ R94, R89, UR11, -R150.reuse ;  /* 0x0000000b595e7c23 */ /* 0x104fe20008010896 */
[----:B------:R-:W-:Y:S01]  /*28a0*/  ISETP.GT.OR P5, PT, R20, 0x19, !P5 ;  /* 0x000000191400780c */ /* 0x000fe20006fa4670 */
[----:B------:R-:W-:Y:S01]  /*28b0*/  FFMA.FTZ R150, R149, UR11, -R150 ;  /* 0x0000000b95967c23 */ /* 0x000fe20008010896 */
[----:B------:R-:W-:Y:S01]  /*28c0*/  FSEL R151, R93, -INF , !P1 ;  /* 0xff8000005d977808 */ /* 0x000fe20004800000 */
[----:B------:R1:W-:Y:S01]  /*28d0*/  MUFU.EX2 R89, R217 ;  /* 0x000000d900597308 */ /* 0x0003e20000000800 */
[----:B------:R-:W-:-:S02]  /*28e0*/  FSEL R96, R96, -INF , !P4 ;  /* 0xff80000060607808 */ /* 0x000fc40006000000 */
[C---:B------:R-:W-:Y:S02]  /*28f0*/  ISETP.GE.AND P1, PT, R22.reuse, 0x29, PT ;  /* 0x000000291600780c */ /* 0x040fe40003f26270 */
[C---:B------:R-:W-:Y:S02]  /*2900*/  ISETP.GE.AND P4, PT, R22.reuse, 0x30, PT ;  /* 0x000000301600780c */ /* 0x040fe40003f86270 */
[----:B------:R-:W-:Y:S01]  /*2910*/  FSEL R149, R97, -INF , !P5 ;  /* 0xff80000061957808 */ /* 0x000fe20006800000 */
[----:B------:R2:W3:Y:S01]  /*2920*/  MUFU.EX2 R92, R218 ;  /* 0x000000da005c7308 */ /* 0x0004e20000000800 */
[----:B------:R-:W-:Y:S01]  /*2930*/  ISETP.GE.AND P5, PT, R22, 0x31, PT ;  /* 0x000000311600780c */ /* 0x000fe20003fa6270 */
[----:B-1----:R-:W-:Y:S01]  /*2940*/  VIADD R217, R5, 0x18 ;  /* 0x0000001805d97836 */ /* 0x002fe20000000000 */
[C---:B------:R-:W-:Y:S02]  /*2950*/  ISETP.GT.OR P1, PT, R20.reuse, 0x29, !P1 ;  /* 0x000000291400780c */ /* 0x040fe40004f24670 */
[----:B------:R-:W-:-:S02]  /*2960*/  ISETP.GT.OR P4, PT, R20, 0x30, !P4 ;  /* 0x000000301400780c */ /* 0x000fc40006784670 */
[----:B------:R-:W-:Y:S01]  /*2970*/  ISETP.GT.OR P5, PT, R20, 0x31, !P5 ;  /* 0x000000311400780c */ /* 0x000fe20006fa4670 */
[----:B------:R-:W1:Y:S01]  /*2980*/  SHFL.IDX PT, R229, R21, R217, 0x1f ;  /* 0x00001fd915e57589 */ /* 0x000e6200000e0000 */
[----:B------:R-:W-:Y:S01]  /*2990*/  FSEL R105, R105, -INF , !P1 ;  /* 0xff80000069697808 */ /* 0x000fe20004800000 */
[----:B--2---:R-:W-:Y:S01]  /*29a0*/  VIADD R218, R5, 0x14 ;  /* 0x0000001405da7836 */ /* 0x004fe20000000000 */
[----:B------:R-:W-:Y:S01]  /*29b0*/  FSEL R108, R108, -INF , !P4 ;  /* 0xff8000006c6c7808 */ /* 0x000fe20006000000 */
[----:B------:R4:W-:Y:S01]  /*29c0*/  MUFU.EX2 R93, R216 ;  /* 0x000000d8005d7308 */ /* 0x0009e20000000800 */
[C---:B------:R-:W-:Y:S02]  /*29d0*/  ISETP.GE.AND P1, PT, R22.reuse, 0x41, PT ;  /* 0x000000411600780c */ /* 0x040fe40003f26270 */
[----:B------:R-:W-:Y:S01]  /*29e0*/  ISETP.GE.AND P4, PT, R22, 0x48, PT ;  /* 0x000000481600780c */ /* 0x000fe20003f86270 */
[----:B------:R-:W2:Y:S01]  /*29f0*/  SHFL.IDX PT, R228, R21, R218, 0x1f ;  /* 0x00001fda15e47589 */ /* 0x000ea200000e0000 */
[----:B------:R-:W-:-:S02]  /*2a00*/  FSEL R109, R109, -INF , !P5 ;  /* 0xff8000006d6d7808 */ /* 0x000fc40006800000 */
[----:B------:R-:W-:Y:S01]  /*2a10*/  ISETP.GE.AND P5, PT, R22, 0x49, PT ;  /* 0x000000491600780c */ /* 0x000fe20003fa6270 */
[----:B------:R-:W-:Y:S01]  /*2a20*/  MUFU.EX2 R94, R94 ;  /* 0x0000005e005e7308 */ /* 0x000fe20000000800 */
[C---:B------:R-:W-:Y:S01]  /*2a30*/  ISETP.GT.OR P1, PT, R20.reuse, 0x41, !P1 ;  /* 0x000000411400780c */ /* 0x040fe20004f24670 */
[----:B----4-:R-:W-:Y:S01]  /*2a40*/  SHFL.IDX PT, R216, R18, R23, 0x1f ;  /* 0x00001f1712d87589 */ /* 0x010fe200000e0000 */
[C---:B------:R-:W-:Y:S02]  /*2a50*/  ISETP.GT.OR P4, PT, R20.reuse, 0x48, !P4 ;  /* 0x000000481400780c */ /* 0x040fe40006784670 */
[----:B------:R-:W-:Y:S02]  /*2a60*/  ISETP.GT.OR P5, PT, R20, 0x49, !P5 ;  /* 0x000000491400780c */ /* 0x000fe40006fa4670 */
[----:B------:R-:W-:Y:S02]  /*2a70*/  FSEL R117, R117, -INF , !P1 ;  /* 0xff80000075757808 */ /* 0x000fe40004800000 */
[----:B------:R-:W-:-:S02]  /*2a80*/  FSEL R220, R120, -INF , !P4 ;  /* 0xff80000078dc7808 */ /* 0x000fc40006000000 */
[C---:B------:R-:W-:Y:S01]  /*2a90*/  ISETP.GE.AND P1, PT, R22.reuse, 0x59, PT ;  /* 0x000000591600780c */ /* 0x040fe20003f26270 */
[----:B------:R-:W-:Y:S01]  /*2aa0*/  MUFU.EX2 R120, R222 ;  /* 0x000000de00787308 */ /* 0x000fe20000000800 */
[----:B------:R-:W-:Y:S01]  /*2ab0*/  ISETP.GE.AND P4, PT, R22, 0x60, PT ;  /* 0x000000601600780c */ /* 0x000fe20003f86270 */
[----:B-1----:R-:W-:Y:S01]  /*2ac0*/  FFMA.FTZ R96, R96, UR11, -R229 ;  /* 0x0000000b60607c23 */ /* 0x002fe200080108e5 */
[----:B------:R-:W-:Y:S02]  /*2ad0*/  FSEL R121, R121, -INF , !P5 ;  /* 0xff80000079797808 */ /* 0x000fe40006800000 */
[----:B------:R-:W-:Y:S02]  /*2ae0*/  ISETP.GE.AND P5, PT, R22, 0x61, PT ;  /* 0x000000611600780c */ /* 0x000fe40003fa6270 */
[C---:B------:R-:W-:Y:S02]  /*2af0*/  ISETP.GT.OR P1, PT, R20.reuse, 0x59, !P1 ;  /* 0x000000591400780c */ /* 0x040fe40004f24670 */
[----:B------:R-:W-:-:S02]  /*2b00*/  ISETP.GT.OR P4, PT, R20, 0x60, !P4 ;  /* 0x000000601400780c */ /* 0x000fc40006784670 */
[----:B------:R-:W-:Y:S02]  /*2b10*/  ISETP.GT.OR P5, PT, R20, 0x61, !P5 ;  /* 0x000000611400780c */ /* 0x000fe40006fa4670 */
[----:B------:R-:W-:Y:S02]  /*2b20*/  FSEL R129, R129, -INF , !P1 ;  /* 0xff80000081817808 */ /* 0x000fe40004800000 */
[----:B------:R-:W-:Y:S02]  /*2b30*/  FSEL R132, R132, -INF , !P4 ;  /* 0xff80000084847808 */ /* 0x000fe40006000000 */
[C---:B------:R-:W-:Y:S02]  /*2b40*/  ISETP.GE.AND P2, PT, R22.reuse, 0x20, PT ;  /* 0x000000201600780c */ /* 0x040fe40003f46270 */
[C---:B------:R-:W-:Y:S02]  /*2b50*/  ISETP.GE.AND P3, PT, R22.reuse, 0x21, PT ;  /* 0x000000211600780c */ /* 0x040fe40003f66270 */
[----:B------:R-:W-:-:S02]  /*2b60*/  ISETP.GE.AND P0, PT, R22, 0x28, PT ;  /* 0x000000281600780c */ /* 0x000fc40003f06270 */
[C---:B------:R-:W-:Y:S02]  /*2b70*/  ISETP.GE.AND P1, PT, R13.reuse, 0x11, PT ;  /* 0x000000110d00780c */ /* 0x040fe40003f26270 */
[----:B------:R-:W-:Y:S02]  /*2b80*/  ISETP.GE.AND P4, PT, R13, 0x18, PT ;  /* 0x000000180d00780c */ /* 0x000fe40003f86270 */
[----:B------:R-:W-:Y:S02]  /*2b90*/  FSEL R133, R133, -INF , !P5 ;  /* 0xff80000085857808 */ /* 0x000fe40006800000 */
[----:B------:R-:W-:Y:S02]  /*2ba0*/  ISETP.GE.AND P5, PT, R13, 0x19, PT ;  /* 0x000000190d00780c */ /* 0x000fe40003fa6270 */
[C---:B------:R-:W-:Y:S02]  /*2bb0*/  ISETP.GT.OR P2, PT, R20.reuse, 0x20, !P2 ;  /* 0x000000201400780c */ /* 0x040fe40005744670 */
[----:B------:R-:W-:-:S02]  /*2bc0*/  ISETP.GT.OR P3, PT, R20, 0x21, !P3 ;  /* 0x000000211400780c */ /* 0x000fc40005f64670 */
[----:B------:R-:W-:Y:S02]  /*2bd0*/  ISETP.GT.OR P0, PT, R20, 0x28, !P0 ;  /* 0x000000281400780c */ /* 0x000fe40004704670 */
[C---:B------:R-:W-:Y:S02]  /*2be0*/  ISETP.GT.OR P1, PT, R19.reuse, 0x11, !P1 ;  /* 0x000000111300780c */ /* 0x040fe40004f24670 */
[C---:B------:R-:W-:Y:S01]  /*2bf0*/  ISETP.GT.OR P4, PT, R19.reuse, 0x18, !P4 ;  /* 0x000000181300780c */ /* 0x040fe20006784670 */
[----:B------:R-:W-:Y:S02]  /*2c00*/  WARPGROUP.DEPBAR.LE gsb0, 0x0 ;  /* 0x00008000000079c5 */ /* 0x000fe40000010000 */
[----:B------:R-:W-:Y:S01]  /*2c10*/  WARPGROUP.ARRIVE ;  /* 0x00000000000079c5 */ /* 0x000fe20000000000 */
[----:B------:R-:W-:Y:S02]  /*2c20*/  ISETP.GT.OR P5, PT, R19, 0x19, !P5 ;  /* 0x000000191300780c */ /* 0x000fe40006fa4670 */
[----:B------:R-:W-:-:S02]  /*2c30*/  FSEL R100, R100, -INF , !P2 ;  /* 0xff80000064647808 */ /* 0x000fc40005000000 */
[----:B------:R-:W-:Y:S01]  /*2c40*/  FSEL R101, R101, -INF , !P3 ;  /* 0xff80000065657808 */ /* 0x000fe20005800000 */
[----:B------:R-:W-:Y:S01]  /*2c50*/  HGMMA.64x128x16.F32.BF16 R24, gdesc[UR4], R24, gsb0 ;  /* 0x01e00000041879f0 */ /* 0x000fe20008001818 */
[----:B------:R-:W-:Y:S01]  /*2c60*/  UIADD3 UR6, UR10, 0x4, URZ ;  /* 0x000000040a067890 */ /* 0x000fe2000fffe03f */
[----:B------:R-:W-:Y:S01]  /*2c70*/  FSEL R104, R104, -INF , !P0 ;  /* 0xff80000068687808 */ /* 0x000fe20004000000 */
[----:B------:R-:W-:Y:S01]  /*2c80*/  UIADD3 UR4, UR9, 0x4, URZ ;  /* 0x0000000409047890 */ /* 0x000fe2000fffe03f */
[----:B------:R-:W-:Y:S01]  /*2c90*/  FSEL R97, R95, -INF , !P1 ;  /* 0xff8000005f617808 */ /* 0x000fe20004800000 */
[----:B------:R-:W-:Y:S01]  /*2ca0*/  UMOV UR7, 0x40000040 ;  /* 0x4000004000077882 */ /* 0x000fe20000000000 */
[----:B------:R-:W-:Y:S01]  /*2cb0*/  UMOV UR5, 0x40000040 ;  /* 0x4000004000057882 */ /* 0x000fe20000000000 */
[----:B------:R-:W-:Y:S01]  /*2cc0*/  FSEL R98, R98, -INF , !P4 ;  /* 0xff80000062627808 */ /* 0x000fe20006000000 */
[----:B------:R1:W-:Y:S01]  /*2cd0*/  MUFU.EX2 R95, R150 ;  /* 0x00000096005f7308 */ /* 0x0003e20000000800 */
[C---:B------:R-:W-:Y:S01]  /*2ce0*/  ISETP.GE.AND P2, PT, R22.reuse, 0x38, PT ;  /* 0x000000381600780c */ /* 0x040fe20003f46270 */
[----:B--2---:R-:W-:Y:S01]  /*2cf0*/  FFMA.FTZ R233, R97, UR11, -R228 ;  /* 0x0000000b61e97c23 */ /* 0x004fe200080108e4 */
[----:B------:R-:W-:Y:S01]  /*2d00*/  ISETP.GE.AND P3, PT, R22, 0x39, PT ;  /* 0x000000391600780c */ /* 0x000fe20003f66270 */
[----:B------:R-:W-:Y:S01]  /*2d10*/  FFMA.FTZ R229, R98, UR11, -R229 ;  /* 0x0000000b62e57c23 */ /* 0x000fe200080108e5 */
[----:B------:R-:W-:Y:S01]  /*2d20*/  ISETP.GE.AND P0, PT, R22, 0x40, PT ;  /* 0x000000401600780c */ /* 0x000fe20003f06270 */
[----:B------:R-:W2:Y:S01]  /*2d30*/  SHFL.IDX PT, R98, R18, R5, 0x1f ;  /* 0x00001f0512627589 */ /* 0x000ea200000e0000 */
[C---:B------:R-:W-:Y:S01]  /*2d40*/  ISETP.GE.AND P1, PT, R13.reuse, 0x20, PT ;  /* 0x000000200d00780c */ /* 0x040fe20003f26270 */
[----:B------:R-:W4:Y:S01]  /*2d50*/  MUFU.EX2 R97, R96 ;  /* 0x0000006000617308 */ /* 0x000f220000000800 */
[----:B------:R-:W-:Y:S01]  /*2d60*/  ISETP.GE.AND P4, PT, R13, 0x21, PT ;  /* 0x000000210d00780c */ /* 0x000fe20003f86270 */
[----:B-1----:R-:W-:Y:S01]  /*2d70*/  VIADD R150, R5, 0x1c ;  /* 0x0000001c05967836 */ /* 0x002fe20000000000 */
[----:B------:R-:W-:-:S02]  /*2d80*/  FSEL R99, R99, -INF , !P5 ;  /* 0xff80000063637808 */ /* 0x000fc40006800000 */
[----:B------:R-:W-:Y:S02]  /*2d90*/  ISETP.GE.AND P5, PT, R13, 0x28, PT ;  /* 0x000000280d00780c */ /* 0x000fe40003fa6270 */
[C---:B------:R-:W-:Y:S01]  /*2da0*/  ISETP.GT.OR P2, PT, R20.reuse, 0x38, !P2 ;  /* 0x000000381400780c */ /* 0x040fe20005744670 */
[----:B------:R1:W3:Y:S01]  /*2db0*/  SHFL.IDX PT, R232, R21, R150, 0x1f ;  /* 0x00001f9615e87589 */ /* 0x0002e200000e0000 */
[C---:B------:R-:W-:Y:S01]  /*2dc0*/  ISETP.GT.OR P3, PT, R20.reuse, 0x39, !P3 ;  /* 0x000000391400780c */ /* 0x040fe20005f64670 */
[----:B------:R3:W-:Y:S01]  /*2dd0*/  MUFU.EX2 R96, R229 ;  /* 0x000000e500607308 */ /* 0x0007e20000000800 */
[----:B------:R-:W-:Y:S02]  /*2de0*/  ISETP.GT.OR P0, PT, R20, 0x40, !P0 ;  /* 0x000000401400780c */ /* 0x000fe40004704670 */
[C---:B------:R-:W-:Y:S02]  /*2df0*/  ISETP.GT.OR P1, PT, R19.reuse, 0x20, !P1 ;  /* 0x000000201300780c */ /* 0x040fe40004f24670 */
[----:B------:R-:W-:-:S02]  /*2e00*/  ISETP.GT.OR P4, PT, R19, 0x21, !P4 ;  /* 0x000000211300780c */ /* 0x000fc40006784670 */
[----:B------:R-:W-:Y:S01]  /*2e10*/  ISETP.GT.OR P5, PT, R19, 0x28, !P5 ;  /* 0x000000281300780c */ /* 0x000fe20006fa4670 */
[----:B-1----:R-:W1:Y:S01]  /*2e20*/  MUFU.EX2 R21, R233 ;  /* 0x000000e900157308 */ /* 0x002e620000000800 */
[----:B------:R-:W-:Y:S02]  /*2e30*/  FSEL R112, R112, -INF , !P2 ;  /* 0xff80000070707808 */ /* 0x000fe40005000000 */
[----:B------:R-:W-:Y:S01]  /*2e40*/  FSEL R113, R113, -INF , !P3 ;  /* 0xff80000071717808 */ /* 0x000fe20005800000 */
[----:B--2---:R-:W-:Y:S01]  /*2e50*/  FFMA.FTZ R100, R100, UR11, -R98 ;  /* 0x0000000b64647c23 */ /* 0x004fe20008010862 */
[----:B------:R-:W-:Y:S02]  /*2e60*/  FSEL R116, R116, -INF , !P0 ;  /* 0xff80000074747808 */ /* 0x000fe40004000000 */
[----:B------:R-:W-:Y:S02]  /*2e70*/  FSEL R102, R102, -INF , !P1 ;  /* 0xff80000066667808 */ /* 0x000fe40004800000 */
[----:B------:R-:W-:Y:S01]  /*2e80*/  FSEL R103, R103, -INF , !P4 ;  /* 0xff80000067677808 */ /* 0x000fe20006000000 */
[----:B------:R-:W-:Y:S01]  /*2e90*/  MUFU.EX2 R100, R100 ;  /* 0x0000006400647308 */ /* 0x000fe20000000800 */
[----:B------:R-:W-:-:S02]  /*2ea0*/  ISETP.GE.AND P2, PT, R22, 0x50, PT ;  /* 0x000000501600780c */ /* 0x000fc40003f46270 */
[C---:B------:R-:W-:Y:S01]  /*2eb0*/  ISETP.GE.AND P3, PT, R22.reuse, 0x51, PT ;  /* 0x000000511600780c */ /* 0x040fe20003f66270 */
[----:B---3--:R-:W-:Y:S01]  /*2ec0*/  FFMA.FTZ R229, R149, UR11, -R232 ;  /* 0x0000000b95e57c23 */ /* 0x008fe200080108e8 */
[----:B------:R-:W-:Y:S01]  /*2ed0*/  ISETP.GE.AND P0, PT, R22, 0x58, PT ;  /* 0x000000581600780c */ /* 0x000fe20003f06270 */
[----:B------:R-:W-:Y:S01]  /*2ee0*/  FFMA.FTZ R149, R102, UR11, -R98 ;  /* 0x0000000b66957c23 */ /* 0x000fe20008010862 */
[C---:B------:R-:W-:Y:S01]  /*2ef0*/  ISETP.GE.AND P1, PT, R13.reuse, 0x29, PT ;  /* 0x000000290d00780c */ /* 0x040fe20003f26270 */
[----:B------:R-:W-:Y:S01]  /*2f00*/  MUFU.EX2 R98, R229 ;  /* 0x000000e500627308 */ /* 0x000fe20000000800 */
[----:B------:R-:W-:Y:S01]  /*2f10*/  ISETP.GE.AND P4, PT, R13, 0x30, PT ;  /* 0x000000300d00780c */ /* 0x000fe20003f86270 */
[----:B------:R-:W-:Y:S01]  /*2f20*/  FFMA.FTZ R99, R99, UR11, -R232 ;  /* 0x0000000b63637c23 */ /* 0x000fe200080108e8 */
[----:B------:R-:W-:Y:S02]  /*2f30*/  FSEL R222, R106, -INF , !P5 ;  /* 0xff8000006ade7808 */ /* 0x000fe40006800000 */
[----:B------:R-:W2:Y:S01]  /*2f40*/  SHFL.IDX PT, R106, R18, R221, 0x1f ;  /* 0x00001fdd126a7589 */ /* 0x000ea200000e0000 */
[----:B------:R-:W-:-:S02]  /*2f50*/  ISETP.GT.OR P2, PT, R20, 0x50, !P2 ;  /* 0x000000501400780c */ /* 0x000fc40005744670 */
[C---:B------:R-:W-:Y:S01]  /*2f60*/  ISETP.GT.OR P3, PT, R20.reuse, 0x51, !P3 ;  /* 0x000000511400780c */ /* 0x040fe20005f64670 */
[----:B------:R-:W-:Y:S01]  /*2f70*/  MUFU.EX2 R99, R99 ;  /* 0x0000006300637308 */ /* 0x000fe20000000800 */
[----:B------:R-:W-:Y:S02]  /*2f80*/  ISETP.GT.OR P0, PT, R20, 0x58, !P0 ;  /* 0x000000581400780c */ /* 0x000fe40004704670 */
[C---:B------:R-:W-:Y:S02]  /*2f90*/  ISETP.GT.OR P1, PT, R19.reuse, 0x29, !P1 ;  /* 0x000000291300780c */ /* 0x040fe40004f24670 */
[----:B------:R-:W-:Y:S02]  /*2fa0*/  ISETP.GT.OR P4, PT, R19, 0x30, !P4 ;  /* 0x000000301300780c */ /* 0x000fe40006784670 */
[----:B------:R-:W-:Y:S02]  /*2fb0*/  FSEL R124, R124, -INF , !P2 ;  /* 0xff8000007c7c7808 */ /* 0x000fe40005000000 */
[----:B------:R-:W-:-:S02]  /*2fc0*/  FSEL R125, R125, -INF , !P3 ;  /* 0xff8000007d7d7808 */ /* 0x000fc40005800000 */
[----:B------:R-:W-:Y:S02]  /*2fd0*/  FSEL R128, R128, -INF , !P0 ;  /* 0xff80000080807808 */ /* 0x000fe40004000000 */
[----:B------:R-:W-:Y:S02]  /*2fe0*/  FSEL R107, R107, -INF , !P1 ;  /* 0xff8000006b6b7808 */ /* 0x000fe40004800000 */
[----:B------:R-:W-:Y:S02]  /*2ff0*/  FSEL R110, R110, -INF , !P4 ;  /* 0xff8000006e6e7808 */ /* 0x000fe40006000000 */
[C---:B------:R-:W-:Y:S01]  /*3000*/  ISETP.GE.AND P2, PT, R22.reuse, 0x68, PT ;  /* 0x000000681600780c */ /* 0x040fe20003f46270 */
[----:B------:R-:W-:Y:S01]  /*3010*/  FFMA.FTZ R107, R107, UR11, -R216 ;  /* 0x0000000b6b6b7c23 */ /* 0x000fe200080108d8 */
[----:B------:R-:W-:Y:S01]  /*3020*/  ISETP.GE.AND P3, PT, R22, 0x69, PT ;  /* 0x000000691600780c */ /* 0x000fe20003f66270 */
[--C-:B--2---:R-:W-:Y:S01]  /*3030*/  FFMA.FTZ R104, R104, UR11, -R106.reuse ;  /* 0x0000000b68687c23 */ /* 0x104fe2000801086a */
[----:B------:R-:W-:Y:S01]  /*3040*/  ISETP.GE.AND P0, PT, R22, 0x70, PT ;  /* 0x000000701600780c */ /* 0x000fe20003f06270 */
[----:B------:R-:W-:Y:S01]  /*3050*/  FFMA.FTZ R222, R222, UR11, -R106 ;  /* 0x0000000bdede7c23 */ /* 0x000fe2000801086a */
[C---:B------:R-:W-:Y:S01]  /*3060*/  ISETP.GE.AND P5, PT, R22.reuse, 0x71, PT ;  /* 0x000000711600780c */ /* 0x040fe20003fa6270 */
[----:B------:R-:W-:Y:S01]  /*3070*/  FFMA.FTZ R106, R105, UR11, -R216 ;  /* 0x0000000b696a7c23 */ /* 0x000fe200080108d8 */
[C---:B------:R-:W-:Y:S01]  /*3080*/  ISETP.GE.AND P1, PT, R22.reuse, 0x78, PT ;  /* 0x000000781600780c */ /* 0x040fe20003f26270 */
[----:B------:R2:W-:Y:S01]  /*3090*/  MUFU.EX2 R105, R222 ;  /* 0x000000de00697308 */ /* 0x0005e20000000800 */
[----:B------:R-:W-:Y:S01]  /*30a0*/  ISETP.GE.AND P4, PT, R22, 0x79, PT ;  /* 0x000000791600780c */ /* 0x000fe20003f86270 */
[----:B------:R-:W-:Y:S01]  /*30b0*/  FFMA.FTZ R22, R151, UR11, -R228 ;  /* 0x0000000b97167c23 */ /* 0x000fe200080108e4 */
[C---:B------:R-:W-:Y:S01]  /*30c0*/  ISETP.GT.OR P2, PT, R20.reuse, 0x68, !P2 ;  /* 0x000000681400780c */ /* 0x040fe20005744670 */
[----:B------:R-:W3:Y:S01]  /*30d0*/  SHFL.IDX PT, R228, R18, R223, 0x1f ;  /* 0x00001fdf12e47589 */ /* 0x000ee200000e0000 */
[----:B------:R-:W-:-:S02]  /*30e0*/  ISETP.GT.OR P0, PT, R20, 0x70, !P0 ;  /* 0x000000701400780c */ /* 0x000fc40004704670 */
[----:B------:R-:W-:Y:S01]  /*30f0*/  FSEL R136, R136, -INF , !P2 ;  /* 0xff80000088887808 */ /* 0x000fe20005000000 */
[----:B------:R-:W4:Y:S01]  /*3100*/  SHFL.IDX PT, R151, R18, R148, 0x1f ;  /* 0x00001f9412977589 */ /* 0x000f2200000e0000 */
[C---:B------:R-:W-:Y:S01]  /*3110*/  ISETP.GE.AND P2, PT, R13.reuse, 0x31, PT ;  /* 0x000000310d00780c */ /* 0x040fe20003f46270 */
[----:B------:R-:W-:Y:S01]  /*3120*/  MUFU.EX2 R22, R22 ;  /* 0x0000001600167308 */ /* 0x000fe20000000800 */
[----:B------:R-:W-:Y:S01]  /*3130*/  FSEL R140, R140, -INF , !P0 ;  /* 0xff8000008c8c7808 */ /* 0x000fe20004000000 */
[----:B--2---:R-:W2:Y:S01]  /*3140*/  SHFL.IDX PT, R222, R18, R218, 0x1f ;  /* 0x00001fda12de7589 */ /* 0x004ea200000e0000 */
[----:B------:R-:W-:Y:S02]  /*3150*/  ISETP.GE.AND P0, PT, R13, 0x39, PT ;  /* 0x000000390d00780c */ /* 0x000fe40003f06270 */
[C---:B------:R-:W-:Y:S02]  /*3160*/  ISETP.GT.OR P2, PT, R19.reuse, 0x31, !P2 ;  /* 0x000000311300780c */ /* 0x040fe40005744670 */
[----:B------:R-:W-:Y:S01]  /*3170*/  ISETP.GT.OR P0, PT, R19, 0x39, !P0 ;  /* 0x000000391300780c */ /* 0x000fe20004704670 */
[----:B------:R-:W-:Y:S01]  /*3180*/  MUFU.EX2 R104, R104 ;  /* 0x0000006800687308 */ /* 0x000fe20000000800 */
[----:B------:R-:W-:-:S02]  /*3190*/  ISETP.GT.OR P3, PT, R20, 0x69, !P3 ;  /* 0x000000691400780c */ /* 0x000fc40005f64670 */
[----:B------:R-:W-:Y:S02]  /*31a0*/  FSEL R216, R111, -INF , !P2 ;  /* 0xff8000006fd87808 */ /* 0x000fe40005000000 */
[----:B------:R-:W-:Y:S02]  /*31b0*/  ISETP.GE.AND P2, PT, R13, 0x40, PT ;  /* 0x000000400d00780c */ /* 0x000fe40003f46270 */
[----:B------:R-:W-:Y:S01]  /*31c0*/  FSEL R111, R115, -INF , !P0 ;  /* 0xff800000736f7808 */ /* 0x000fe20004000000 */
[----:B------:R-:W-:Y:S01]  /*31d0*/  MUFU.EX2 R106, R106 ;  /* 0x0000006a006a7308 */ /* 0x000fe20000000800 */
[----:B------:R-:W-:Y:S01]  /*31e0*/  ISETP.GE.AND P0, PT, R13, 0x48, PT ;  /* 0x000000480d00780c */ /* 0x000fe20003f06270 */
[--C-:B---3--:R-:W-:Y:S01]  /*31f0*/  FFMA.FTZ R102, R101, UR11, -R228.reuse ;  /* 0x0000000b65667c23 */ /* 0x108fe200080108e4 */
[----:B------:R-:W-:Y:S01]  /*3200*/  FSEL R137, R137, -INF , !P3 ;  /* 0xff80000089897808 */ /* 0x000fe20005800000 */
[----:B------:R-:W-:Y:S01]  /*3210*/  FFMA.FTZ R103, R103, UR11, -R228 ;  /* 0x0000000b67677c23 */ /* 0x000fe200080108e4 */
[----:B------:R-:W-:Y:S01]  /*3220*/  ISETP.GE.AND P3, PT, R13, 0x38, PT ;  /* 0x000000380d00780c */ /* 0x000fe20003f66270 */
[--C-:B----4-:R-:W-:Y:S01]  /*3230*/  FFMA.FTZ R108, R108, UR11, -R151.reuse ;  /* 0x0000000b6c6c7c23 */ /* 0x110fe20008010897 */
[C---:B------:R-:W-:Y:S01]  /*3240*/  ISETP.GT.OR P2, PT, R19.reuse, 0x40, !P2 ;  /* 0x000000401300780c */ /* 0x040fe20005744670 */
[----:B------:R3:W-:Y:S01]  /*3250*/  MUFU.EX2 R101, R149 ;  /* 0x0000009500657308 */ /* 0x0007e20000000800 */
[C---:B------:R-:W-:Y:S01]  /*3260*/  ISETP.GT.OR P0, PT, R19.reuse, 0x48, !P0 ;  /* 0x000000481300780c */ /* 0x040fe20004704670 */
[----:B------:R-:W-:Y:S01]  /*3270*/  FFMA.FTZ R110, R110, UR11, -R151 ;  /* 0x0000000b6e6e7c23 */ /* 0x000fe20008010897 */
[----:B------:R-:W-:Y:S01]  /*3280*/  ISETP.GT.OR P3, PT, R19, 0x38, !P3 ;  /* 0x000000381300780c */ /* 0x000fe20005f64670 */
[----:B------:R-:W-:Y:S01]  /*3290*/  SHFL.IDX PT, R228, R18, R150, 0x1f ;  /* 0x00001f9612e47589 */ /* 0x000fe200000e0000 */
[----:B------:R-:W-:Y:S01]  /*32a0*/  FSEL R118, R118, -INF , !P2 ;  /* 0xff80000076767808 */ /* 0x000fe20005000000 */
[--C-:B--2---:R-:W-:Y:S01]  /*32b0*/  FFMA.FTZ R216, R216, UR11, -R222.reuse ;  /* 0x0000000bd8d87c23 */ /* 0x104fe200080108de */
[----:B------:R-:W-:Y:S01]  /*32c0*/  ISETP.GE.AND P2, PT, R13, 0x49, PT ;  /* 0x000000490d00780c */ /* 0x000fe20003f46270 */
[----:B------:R-:W-:Y:S01]  /*32d0*/  FFMA.FTZ R109, R109, UR11, -R222 ;  /* 0x0000000b6d6d7c23 */ /* 0x000fe200080108de */
[----:B---3--:R-:W-:Y:S01]  /*32e0*/  FSEL R149, R122, -INF , !P0 ;  /* 0xff8000007a957808 */ /* 0x008fe20004000000 */
[----:B------:R-:W-:Y:S01]  /*32f0*/  SHFL.IDX PT, R222, R12, R23, 0x1f ;  /* 0x00001f170cde7589 */ /* 0x000fe200000e0000 */
[----:B------:R-:W-:Y:S01]  /*3300*/  ISETP.GE.AND P0, PT, R13, 0x51, PT ;  /* 0x000000510d00780c */ /* 0x000fe20003f06270 */
[----:B------:R-:W2:Y:S01]  /*3310*/  MUFU.EX2 R102, R102 ;  /* 0x0000006600667308 */ /* 0x000ea20000000800 */
[----:B------:R-:W-:-:S02]  /*3320*/  WARPGROUP.DEPBAR.LE gsb0, 0x0 ;  /* 0x00008000000079c5 */ /* 0x000fc40000010000 */
[----:B------:R-:W-:Y:S01]  /*3330*/  WARPGROUP.ARRIVE ;  /* 0x00000000000079c5 */ /* 0x000fe20000000000 */
[----:B------:R-:W-:Y:S02]  /*3340*/  FSEL R151, R114, -INF , !P3 ;  /* 0xff80000072977808 */ /* 0x000fe40005800000 */
[----:B------:R-:W-:Y:S02]  /*3350*/  ISETP.GE.AND P3, PT, R13, 0x41, PT ;  /* 0x000000410d00780c */ /* 0x000fe40003f66270 */
[C---:B------:R-:W-:Y:S01]  /*3360*/  ISETP.GT.OR P2, PT, R19.reuse, 0x49, !P2 ;  /* 0x000000491300780c */ /* 0x040fe20005744670 */
[----:B------:R-:W-:Y:S01]  /*3370*/  HGMMA.64x128x16.F32.BF16 R24, gdesc[UR4], R24, gsb0 ;  /* 0x01e00000041879f0 */ /* 0x000fe20008001818 */
[----:B------:R-:W-:Y:S01]  /*3380*/  UIADD3 UR6, UR10, 0x6, URZ ;  /* 0x000000060a067890 */ /* 0x000fe2000fffe03f */
[C---:B------:R-:W-:Y:S01]  /*3390*/  ISETP.GT.OR P0, PT, R19.reuse, 0x51, !P0 ;  /* 0x000000511300780c */ /* 0x040fe20004704670 */
[----:B------:R-:W-:Y:S01]  /*33a0*/  UIADD3 UR4, UR9, 0x6, URZ ;  /* 0x0000000609047890 */ /* 0x000fe2000fffe03f */
[----:B------:R-:W-:Y:S01]  /*33b0*/  ISETP.GT.OR P3, PT, R19, 0x41, !P3 ;  /* 0x000000411300780c */ /* 0x000fe20005f64670 */
[----:B------:R-:W-:Y:S01]  /*33c0*/  UMOV UR7, 0x40000040 ;  /* 0x4000004000077882 */ /* 0x000fe20000000000 */
[----:B------:R-:W-:Y:S01]  /*33d0*/  UMOV UR5, 0x40000040 ;  /* 0x4000004000057882 */ /* 0x000fe20000000000 */
[----:B------:R-:W-:Y:S01]  /*33e0*/  FSEL R123, R123, -INF , !P2 ;  /* 0xff8000007b7b7808 */ /* 0x000fe20005000000 */
[----:B------:R-:W3:Y:S01]  /*33f0*/  MUFU.EX2 R103, R103 ;  /* 0x0000006700677308 */ /* 0x000ee20000000800 */
[----:B------:R-:W-:-:S02]  /*3400*/  ISETP.GE.AND P2, PT, R13, 0x58, PT ;  /* 0x000000580d00780c */ /* 0x000fc40003f46270 */
[----:B------:R-:W-:Y:S02]  /*3410*/  FSEL R122, R127, -INF , !P0 ;  /* 0xff8000007f7a7808 */ /* 0x000fe40004000000 */
[----:B------:R-:W-:Y:S02]  /*3420*/  ISETP.GE.AND P0, PT, R13, 0x60, PT ;  /* 0x000000600d00780c */ /* 0x000fe40003f06270 */
[----:B------:R-:W-:Y:S01]  /*3430*/  FSEL R119, R119, -INF , !P3 ;  /* 0xff80000077777808 */ /* 0x000fe20005800000 */
[----:B------:R-:W4:Y:S01]  /*3440*/  MUFU.EX2 R107, R107 ;  /* 0x0000006b006b7308 */ /* 0x000f220000000800 */
[----:B------:R-:W-:Y:S02]  /*3450*/  ISETP.GE.AND P3, PT, R13, 0x50, PT ;  /* 0x000000500d00780c */ /* 0x000fe40003f66270 */
[C---:B------:R-:W-:Y:S02]  /*3460*/  ISETP.GT.OR P2, PT, R19.reuse, 0x58, !P2 ;  /* 0x000000581300780c */ /* 0x040fe40005744670 */
[----:B------:R-:W-:-:S02]  /*3470*/  ISETP.GT.OR P0, PT, R19, 0x60, !P0 ;  /* 0x000000601300780c */ /* 0x000fc40004704670 */
[----:B------:R-:W-:Y:S01]  /*3480*/  ISETP.GT.OR P3, PT, R19, 0x50, !P3 ;  /* 0x000000501300780c */ /* 0x000fe20005f64670 */
[----:B------:R-:W5:Y:S01]  /*3490*/  MUFU.EX2 R108, R108 ;  /* 0x0000006c006c7308 */ /* 0x000f620000000800 */
[----:B------:R-:W-:Y:S02]  /*34a0*/  FSEL R114, R130, -INF , !P2 ;  /* 0xff80000082727808 */ /* 0x000fe40005000000 */
[----:B------:R-:W-:Y:S02]  /*34b0*/  FSEL R130, R134, -INF , !P0 ;  /* 0xff80000086827808 */ /* 0x000fe40004000000 */
[----:B------:R-:W-:Y:S01]  /*34c0*/  SHFL.IDX PT, R134, R18, R217, 0x1f ;  /* 0x00001fd912867589 */ /* 0x000fe200000e0000 */
[----:B------:R-:W-:Y:S02]  /*34d0*/  FSEL R126, R126, -INF , !P3 ;  /* 0xff8000007e7e7808 */ /* 0x000fe40005800000 */
[C---:B------:R-:W-:Y:S01]  /*34e0*/  ISETP.GE.AND P3, PT, R13.reuse, 0x59, PT ;  /* 0x000000590d00780c */ /* 0x040fe20003f66270 */
[----:B------:R-:W-:Y:S01]  /*34f0*/  MUFU.EX2 R110, R110 ;  /* 0x0000006e006e7308 */ /* 0x000fe20000000800 */
[----:B------:R-:W-:-:S02]  /*3500*/  ISETP.GE.AND P2, PT, R13, 0x61, PT ;  /* 0x000000610d00780c */ /* 0x000fc40003f46270 */
[C---:B------:R-:W-:Y:S02]  /*3510*/  ISETP.GT.OR P3, PT, R19.reuse, 0x59, !P3 ;  /* 0x000000591300780c */ /* 0x040fe40005f64670 */
[----:B------:R-:W-:Y:S02]  /*3520*/  ISETP.GT.OR P2, PT, R19, 0x61, !P2 ;  /* 0x000000611300780c */ /* 0x000fe40005744670 */
[----:B------:R-:W-:Y:S02]  /*3530*/  FSEL R131, R131, -INF , !P3 ;  /* 0xff80000083837808 */ /* 0x000fe40005800000 */
[----:B------:R-:W-:Y:S02]  /*3540*/  FSEL R115, R135, -INF , !P2 ;  /* 0xff80000087737808 */ /* 0x000fe40005000000 */
[C---:B------:R-:W-:Y:S01]  /*3550*/  ISETP.GE.AND P3, PT, R13.reuse, 0x68, PT ;  /* 0x000000680d00780c */ /* 0x040fe20003f66270 */
[----:B------:R-:W1:Y:S01]  /*3560*/  SHFL.IDX PT, R135, R12, R5, 0x1f ;  /* 0x00001f050c877589 */ /* 0x000e6200000e0000 */
[----:B------:R-:W-:-:S02]  /*3570*/  ISETP.GE.AND P0, PT, R13, 0x69, PT ;  /* 0x000000690d00780c */ /* 0x000fc40003f06270 */
[----:B------:R-:W-:Y:S02]  /*3580*/  ISETP.GE.AND P2, PT, R13, 0x70, PT ;  /* 0x000000700d00780c */ /* 0x000fe40003f46270 */
[C---:B------:R-:W-:Y:S02]  /*3590*/  ISETP.GT.OR P3, PT, R19.reuse, 0x68, !P3 ;  /* 0x000000681300780c */ /* 0x040fe40005f64670 */
[C---:B------:R-:W-:Y:S02]  /*35a0*/  ISETP.GT.OR P0, PT, R19.reuse, 0x69, !P0 ;  /* 0x000000691300780c */ /* 0x040fe40004704670 */
[----:B------:R-:W-:Y:S02]  /*35b0*/  ISETP.GT.OR P2, PT, R19, 0x70, !P2 ;  /* 0x000000701300780c */ /* 0x000fe40005744670 */
[----:B------:R-:W-:Y:S02]  /*35c0*/  FSEL R138, R138, -INF , !P3 ;  /* 0xff8000008a8a7808 */ /* 0x000fe40005800000 */
[----:B------:R-:W-:-:S02]  /*35d0*/  FSEL R127, R139, -INF , !P0 ;  /* 0xff8000008b7f7808 */ /* 0x000fc40004000000 */
[----:B------:R-:W-:Y:S01]  /*35e0*/  FSEL R142, R142, -INF , !P2 ;  /* 0xff8000008e8e7808 */ /* 0x000fe20005000000 */
[----:B------:R-:W2:Y:S01]  /*35f0*/  SHFL.IDX PT, R139, R12, R150, 0x1f ;  /* 0x00001f960c8b7589 */ /* 0x000ea200000e0000 */
[C---:B------:R-:W-:Y:S02]  /*3600*/  ISETP.GE.AND P3, PT, R13.reuse, 0x71, PT ;  /* 0x000000710d00780c */ /* 0x040fe40003f66270 */
[C---:B------:R-:W-:Y:S02]  /*3610*/  ISETP.GE.AND P0, PT, R13.reuse, 0x78, PT ;  /* 0x000000780d00780c */ /* 0x040fe40003f06270 */
[----:B------:R-:W-:Y:S02]  /*3620*/  ISETP.GE.AND P2, PT, R13, 0x79, PT ;  /* 0x000000790d00780c */ /* 0x000fe40003f46270 */
[C---:B------:R-:W-:Y:S01]  /*3630*/  ISETP.GT.OR P5, PT, R20.reuse, 0x71, !P5 ;  /* 0x000000711400780c */ /* 0x040fe20006fa4670 */
[----:B------:R3:W5:Y:S01]  /*3640*/  MUFU.EX2 R13, R109 ;  /* 0x0000006d000d7308 */ /* 0x0007620000000800 */
[----:B------:R-:W-:Y:S01]  /*3650*/  ISETP.GT.OR P1, PT, R20, 0x78, !P1 ;  /* 0x000000781400780c */ /* 0x000fe20004f24670 */
[--C-:B-1----:R-:W-:Y:S01]  /*3660*/  FFMA.FTZ R118, R118, UR11, -R135.reuse ;  /* 0x0000000b76767c23 */ /* 0x102fe20008010887 */
[----:B------:R-:W-:Y:S01]  /*3670*/  ISETP.GT.OR P4, PT, R20, 0x79, !P4 ;  /* 0x000000791400780c */ /* 0x000fe20006784670 */
[--C-:B------:R-:W-:Y:S01]  /*3680*/  FFMA.FTZ R20, R112, UR11, -R134.reuse ;  /* 0x0000000b70147c23 */ /* 0x100fe20008010886 */
[----:B------:R-:W-:Y:S01]  /*3690*/  ISETP.GT.OR P3, PT, R19, 0x71, !P3 ;  /* 0x000000711300780c */ /* 0x000fe20005f64670 */
[----:B------:R-:W-:Y:S01]  /*36a0*/  FFMA.FTZ R134, R151, UR11, -R134 ;  /* 0x0000000b97867c23 */ /* 0x000fe20008010886 */
[C---:B------:R-:W-:Y:S01]  /*36b0*/  ISETP.GT.OR P0, PT, R19.reuse, 0x78, !P0 ;  /* 0x000000781300780c */ /* 0x040fe20004704670 */
[----:B------:R-:W1:Y:S01]  /*36c0*/  SHFL.IDX PT, R151, R12, R221, 0x1f ;  /* 0x00001fdd0c977589 */ /* 0x000e6200000e0000 */
[----:B------:R-:W-:Y:S01]  /*36d0*/  ISETP.GT.OR P2, PT, R19, 0x79, !P2 ;  /* 0x000000791300780c */ /* 0x000fe20005744670 */
[--C-:B---3--:R-:W-:Y:S01]  /*36e0*/  FFMA.FTZ R109, R113, UR11, -R228.reuse ;  /* 0x0000000b716d7c23 */ /* 0x108fe200080108e4 */
[----:B------:R3:W5:Y:S01]  /*36f0*/  MUFU.EX2 R19, R216 ;  /* 0x000000d800137308 */ /* 0x0007620000000800 */
[----:B------:R-:W4:Y:S01]  /*3700*/  SHFL.IDX PT, R112, R12, R148, 0x1f ;  /* 0x00001f940c707589 */ /* 0x000f2200000e0000 */
[----:B------:R-:W-:Y:S01]  /*3710*/  FFMA.FTZ R228, R111, UR11, -R228 ;  /* 0x0000000b6fe47c23 */ /* 0x000fe200080108e4 */
[----:B------:R-:W-:Y:S01]  /*3720*/  FFMA.FTZ R111, R116, UR11, -R135 ;  /* 0x0000000b746f7c23 */ /* 0x000fe20008010887 */
[----:B------:R-:W-:Y:S01]  /*3730*/  FSEL R141, R141, -INF , !P5 ;  /* 0xff8000008d8d7808 */ /* 0x000fe20006800000 */
[----:B------:R-:W-:Y:S01]  /*3740*/  SHFL.IDX PT, R113, R12, R218, 0x1f ;  /* 0x00001fda0c717589 */ /* 0x000fe200000e0000 */
[----:B--2---:R-:W-:Y:S01]  /*3750*/  FFMA.FTZ R131, R131, UR11, -R139 ;  /* 0x0000000b83837c23 */ /* 0x004fe2000801088b */
[----:B------:R-:W-:Y:S01]  /*3760*/  FSEL R143, R143, -INF , !P3 ;  /* 0xff8000008f8f7808 */ /* 0x000fe20005800000 */
[----:B------:R2:W-:Y:S01]  /*3770*/  MUFU.EX2 R18, R134 ;  /* 0x0000008600127308 */ /* 0x0005e20000000800 */
[----:B---3--:R-:W2:Y:S01]  /*3780*/  SHFL.IDX PT, R216, R12, R223, 0x1f ;  /* 0x00001fdf0cd87589 */ /* 0x008ea200000e0000 */
[----:B------:R-:W-:-:S02]  /*3790*/  FSEL R146, R146, -INF , !P0 ;  /* 0xff80000092927808 */ /* 0x000fc40004000000 */
[----:B------:R-:W-:Y:S01]  /*37a0*/  FSEL R147, R147, -INF , !P2 ;  /* 0xff80000093937808 */ /* 0x000fe20005000000 */
[----:B------:R-:W3:Y:S03]  /*37b0*/  SHFL.IDX PT, R135, R12, R217, 0x1f ;  /* 0x00001fd90c877589 */ /* 0x000ee600000e0000 */
[----:B------:R-:W-:Y:S01]  /*37c0*/  MUFU.EX2 R111, R111 ;  /* 0x0000006f006f7308 */ /* 0x000fe20000000800 */
[--C-:B-1----:R-:W-:Y:S01]  /*37d0*/  FFMA.FTZ R220, R220, UR11, -R151.reuse ;  /* 0x0000000bdcdc7c23 */ /* 0x102fe20008010897 */
[----:B------:R-:W-:Y:S01]  /*37e0*/  FFMA.FTZ R116, R149, UR11, -R151 ;  /* 0x0000000b95747c23 */ /* 0x000fe20008010897 */
[----:B------:R-:W-:-:S05]  /*37f0*/  FFMA.FTZ R151, R121, UR11, -R222 ;  /* 0x0000000b79977c23 */ /* 0x000fca00080108de */
[----:B------:R-:W1:Y:S01]  /*3800*/  MUFU.EX2 R20, R20 ;  /* 0x0000001400147308 */ /* 0x000e620000000800 */
[--C-:B----4-:R-:W-:Y:S01]  /*3810*/  FFMA.FTZ R124, R124, UR11, -R112.reuse ;  /* 0x0000000b7c7c7c23 */ /* 0x110fe20008010870 */
[----:B------:R-:W-:Y:S02]  /*3820*/  FFMA.FTZ R121, R126, UR11, -R112 ;  /* 0x0000000b7e797c23 */ /* 0x000fe40008010870 */
[----:B------:R-:W-:Y:S04]  /*3830*/  SHFL.IDX PT, R126, R17, R218, 0x1f ;  /* 0x00001fda117e7589 */ /* 0x000fe800000e0000 */
[----:B------:R4:W-:Y:S01]  /*3840*/  MUFU.EX2 R112, R118 ;  /* 0x0000007600707308 */ /* 0x0009e20000000800 */
[--C-:B--2---:R-:W-:Y:S01]  /*3850*/  FFMA.FTZ R134, R117, UR11, -R216.reuse ;  /* 0x0000000b75867c23 */ /* 0x104fe200080108d8 */
[----:B------:R-:W-:Y:S01]  /*3860*/  FFMA.FTZ R216, R119, UR11, -R216 ;  /* 0x0000000b77d87c23 */ /* 0x000fe200080108d8 */
[----:B------:R-:W-:Y:S01]  /*3870*/  FFMA.FTZ R119, R122, UR11, -R113 ;  /* 0x0000000b7a777c23 */ /* 0x000fe20008010871 */
[----:B------:R-:W-:Y:S01]  /*3880*/  FFMA.FTZ R117, R123, UR11, -R222 ;  /* 0x0000000b7b757c23 */ /* 0x000fe200080108de */
[----:B------:R-:W2:Y:S01]  /*3890*/  SHFL.IDX PT, R122, R17, R223, 0x1f ;  /* 0x00001fdf117a7589 */ /* 0x000ea200000e0000 */
[--C-:B---3--:R-:W-:Y:S01]  /*38a0*/  FFMA.FTZ R149, R128, UR11, -R135.reuse ;  /* 0x0000000b80957c23 */ /* 0x108fe20008010887 */
[----:B------:R-:W-:Y:S01]  /*38b0*/  FFMA.FTZ R135, R114, UR11, -R135 ;  /* 0x0000000b72877c23 */ /* 0x000fe20008010887 */
[----:B------:R-:W-:Y:S01]  /*38c0*/  MUFU.EX2 R116, R116 ;  /* 0x0000007400747308 */ /* 0x000fe20000000800 */
[----:B----4-:R-:W-:Y:S01]  /*38d0*/  FFMA.FTZ R118, R125, UR11, -R113 ;  /* 0x0000000b7d767c23 */ /* 0x010fe20008010871 */
[----:B------:R-:W3:Y:S04]  /*38e0*/  SHFL.IDX PT, R123, R17, R5, 0x1f ;  /* 0x00001f05117b7589 */ /* 0x000ee800000e0000 */
[----:B------:R-:W4:Y:S02]  /*38f0*/  SHFL.IDX PT, R125, R17, R221, 0x1f ;  /* 0x00001fdd117d7589 */ /* 0x000f2400000e0000 */
[----:B------:R5:W1:Y:S01]  /*3900*/  MUFU.EX2 R113, R134 ;  /* 0x0000008600717308 */ /* 0x000a620000000800 */
[----:B------:R-:W-:-:S02]  /*3910*/  WARPGROUP.DEPBAR.LE gsb0, 0x0 ;  /* 0x00008000000079c5 */ /* 0x000fc40000010000 */
[----:B------:R-:W-:Y:S01]  /*3920*/  WARPGROUP.ARRIVE ;  /* 0x00000000000079c5 */ /* 0x000fe20000000000 */
[----:B-----5:R-:W-:-:S04]  /*3930*/  FFMA.FTZ R134, R129, UR11, -R139 ;  /* 0x0000000b81867c23 */ /* 0x020fc8000801088b */
[----:B------:R-:W5:Y:S01]  /*3940*/  MUFU.EX2 R114, R220 ;  /* 0x000000dc00727308 */ /* 0x000f620000000800 */
[----:B------:R-:W1:Y:S01]  /*3950*/  SHFL.IDX PT, R129, R17, R148, 0x1f ;  /* 0x00001f9411817589 */ /* 0x000e6200000e0000 */
[--C-:B--2---:R-:W-:Y:S01]  /*3960*/  FFMA.FTZ R128, R115, UR11, -R122.reuse ;  /* 0x0000000b73807c23 */ /* 0x104fe2000801087a */
[----:B------:R-:W-:Y:S01]  /*3970*/  HGMMA.64x128x16.F32.BF16 R24, gdesc[UR4], R24, gsb0 ;  /* 0x01e00000041879f0 */ /* 0x000fe20008001818 */
[----:B------:R-:W-:Y:S01]  /*3980*/  FFMA.FTZ R133, R133, UR11, -R122 ;  /* 0x0000000b85857c23 */ /* 0x000fe2000801087a */
[----:B------:R-:W-:Y:S01]  /*3990*/  FSEL R122, R144, -INF , !P1 ;  /* 0xff800000907a7808 */ /* 0x000fe20004800000 */
[----:B------:R-:W-:Y:S01]  /*39a0*/  UMOV UR6, UR8 ;  /* 0x0000000800067c82 */ /* 0x000fe20008000000 */
[--C-:B---3--:R-:W-:Y:S01]  /*39b0*/  FFMA.FTZ R132, R132, UR11, -R123.reuse ;  /* 0x0000000b84847c23 */ /* 0x108fe2000801087b */
[----:B------:R-:W-:Y:S01]  /*39c0*/  FFMA.FTZ R130, R130, UR11, -R123 ;  /* 0x0000000b82827c23 */ /* 0x000fe2000801087b */
[----:B------:R2:W3:Y:S01]  /*39d0*/  MUFU.EX2 R115, R151 ;  /* 0x0000009700737308 */ /* 0x0004e20000000800 */
[----:B------:R-:W5:Y:S01]  /*39e0*/  SHFL.IDX PT, R123, R17, R217, 0x1f ;  /* 0x00001fd9117b7589 */ /* 0x000f6200000e0000 */
[--C-:B----4-:R-:W-:Y:S01]  /*39f0*/  FFMA.FTZ R136, R136, UR11, -R125.reuse ;  /* 0x0000000b88887c23 */ /* 0x110fe2000801087d */
[----:B------:R-:W-:Y:S01]  /*3a00*/  FFMA.FTZ R125, R138, UR11, -R125 ;  /* 0x0000000b8a7d7c23 */ /* 0x000fe2000801087d */
[--C-:B------:R-:W-:Y:S01]  /*3a10*/  FFMA.FTZ R138, R141, UR11, -R126.reuse ;  /* 0x0000000b8d8a7c23 */ /* 0x100fe2000801087e */
[----:B------:R-:W-:Y:S01]  /*3a20*/  FFMA.FTZ R126, R143, UR11, -R126 ;  /* 0x0000000b8f7e7c23 */ /* 0x000fe2000801087e */
[----:B------:R-:W-:Y:S01]  /*3a30*/  UMOV UR7, 0x40000040 ;  /* 0x4000004000077882 */ /* 0x000fe20000000000 */
[----:B------:R-:W-:Y:S01]  /*3a40*/  UIADD3 UR4, UR8, 0x80, URZ ;  /* 0x0000008008047890 */ /* 0x000fe2000fffe03f */
[----:B------:R-:W-:Y:S01]  /*3a50*/  MUFU.EX2 R118, R118 ;  /* 0x0000007600767308 */ /* 0x000fe20000000800 */
[----:B--2---:R-:W-:Y:S01]  /*3a60*/  FSEL R151, R145, -INF , !P4 ;  /* 0xff80000091977808 */ /* 0x004fe20006000000 */
[----:B------:R-:W-:Y:S01]  /*3a70*/  UMOV UR5, 0x40000040 ;  /* 0x4000004000057882 */ /* 0x000fe20000000000 */
[--C-:B-1----:R-:W-:Y:S01]  /*3a80*/  FFMA.FTZ R140, R140, UR11, -R129.reuse ;  /* 0x0000000b8c8c7c23 */ /* 0x102fe20008010881 */
[----:B------:R-:W-:-:S04]  /*3a90*/  FFMA.FTZ R129, R142, UR11, -R129 ;  /* 0x0000000b8e817c23 */ /* 0x000fc80008010881 */
[----:B------:R-:W-:Y:S01]  /*3aa0*/  MUFU.EX2 R119, R119 ;  /* 0x0000007700777308 */ /* 0x000fe20000000800 */
[----:B------:R-:W1:Y:S07]  /*3ab0*/  SHFL.IDX PT, R142, R17, R150, 0x1f ;  /* 0x00001f96118e7589 */ /* 0x000e6e00000e0000 */
        /* <DEDUP_REMOVED lines=9> */
[----:B------:R2:W4:Y:S04]  /*3b50*/  LDS R139, [R10+0x400] ;  /* 0x000400000a8b7984 */ /* 0x0005280000000800 */
[----:B------:R3:W-:Y:S01]  /*3b60*/  LDS R141, [R15+0x400] ;  /* 0x000400000f8d7984 */ /* 0x0007e20000000800 */
[----:B--2---:R2:W-:Y:S08]  /*3b70*/  MUFU.EX2 R10, R216 ;  /* 0x000000d8000a7308 */ /* 0x0045f00000000800 */
[----:B---3--:R5:W3:Y:S01]  /*3b80*/  MUFU.EX2 R15, R124 ;  /* 0x0000007c000f7308 */ /* 0x008ae20000000800 */
[----:B--2---:R2:W3:Y:S01]  /*3b90*/  SHFL.IDX PT, R216, R17, R23, 0x1f ;  /* 0x00001f1711d87589 */ /* 0x0044e200000e0000 */
[--C-:B-----5:R-:W-:Y:S01]  /*3ba0*/  FFMA.FTZ R124, R122, UR11, -R123.reuse ;  /* 0x0000000b7a7c7c23 */ /* 0x120fe2000801087b */
[----:B------:R-:W-:Y:S01]  /*3bb0*/  FFMA.FTZ R123, R146, UR11, -R123 ;  /* 0x0000000b927b7c23 */ /* 0x000fe2000801087b */
[----:B-1----:R-:W-:-:S04]  /*3bc0*/  FFMA.FTZ R122, R151, UR11, -R142 ;  /* 0x0000000b977a7c23 */ /* 0x002fc8000801088e */
[----:B--2---:R1:W2:Y:S08]  /*3bd0*/  MUFU.EX2 R17, R121 ;  /* 0x0000007900117308 */ /* 0x0042b00000000800 */
[----:B------:R-:W-:Y:S01]  /*3be0*/  MUFU.EX2 R124, R124 ;  /* 0x0000007c007c7308 */ /* 0x000fe20000000800 */
[----:B-1----:R-:W-:Y:S01]  /*3bf0*/  FFMA.FTZ R121, R147, UR11, -R142 ;  /* 0x0000000b93797c23 */ /* 0x002fe2000801088e */
[----:B----4-:R-:W1:Y:S01]  /*3c00*/  SHFL.IDX PT, R145, R139, R23, 0x1f ;  /* 0x00001f178b917589 */ /* 0x010e6200000e0000 */
[--C-:B---3--:R-:W-:Y:S01]  /*3c10*/  FFMA.FTZ R137, R137, UR11, -R216.reuse ;  /* 0x0000000b89897c23 */ /* 0x108fe200080108d8 */
[----:B------:R-:W-:-:S02]  /*3c20*/  FFMA.FTZ R127, R127, UR11, -R216 ;  /* 0x0000000b7f7f7c23 */ /* 0x000fc400080108d8 */
[----:B------:R-:W3:Y:S02]  /*3c30*/  SHFL.IDX PT, R143, R139, R223, 0x1f ;  /* 0x00001fdf8b8f7589 */ /* 0x000ee400000e0000 */
[----:B------:R-:W-:Y:S02]  /*3c40*/  MUFU.EX2 R123, R123 ;  /* 0x0000007b007b7308 */ /* 0x000fe40000000800 */
[----:B------:R-:W4:Y:S04]  /*3c50*/  SHFL.IDX PT, R144, R139, R5, 0x1f ;  /* 0x00001f058b907589 */ /* 0x000f2800000e0000 */
[----:B------:R-:W5:Y:S02]  /*3c60*/  SHFL.IDX PT, R146, R139, R148, 0x1f ;  /* 0x00001f948b927589 */ /* 0x000f6400000e0000 */
[----:B------:R-:W-:Y:S02]  /*3c70*/  MUFU.EX2 R137, R137 ;  /* 0x0000008900897308 */ /* 0x000fe40000000800 */
[----:B------:R-:W2:Y:S04]  /*3c80*/  SHFL.IDX PT, R220, R139, R221, 0x1f ;  /* 0x00001fdd8bdc7589 */ /* 0x000ea800000e0000 */
[----:B------:R-:W2:Y:S02]  /*3c90*/  SHFL.IDX PT, R216, R139, R218, 0x1f ;  /* 0x00001fda8bd87589 */ /* 0x000ea400000e0000 */
[----:B------:R-:W-:Y:S02]  /*3ca0*/  MUFU.EX2 R127, R127 ;  /* 0x0000007f007f7308 */ /* 0x000fe40000000800 */
[----:B------:R-:W2:Y:S01]  /*3cb0*/  SHFL.IDX PT, R151, R139, R217, 0x1f ;  /* 0x00001fd98b977589 */ /* 0x000ea200000e0000 */
[----:B-1----:R-:W-:Y:S01]  /*3cc0*/  FADD.FTZ R147, R29, -R145 ;  /* 0x800000911d937221 */ /* 0x002fe20000010000 */
[----:B---3--:R-:W-:-:S04]  /*3cd0*/  FADD.FTZ R142, R25, -R143 ;  /* 0x8000008f198e7221 */ /* 0x008fc80000010000 */
[----:B------:R1:W-:Y:S01]  /*3ce0*/  MUFU.EX2 R29, R135 ;  /* 0x00000087001d7308 */ /* 0x0003e20000000800 */
[----:B------:R-:W-:Y:S01]  /*3cf0*/  FADD.FTZ R143, R27, -R143 ;  /* 0x8000008f1b8f7221 */ /* 0x000fe20000010000 */
[----:B------:R-:W-:Y:S01]  /*3d00*/  FADD.FTZ R27, R31, -R145 ;  /* 0x800000911f1b7221 */ /* 0x000fe20000010000 */
[--C-:B----4-:R-:W-:Y:S01]  /*3d10*/  FADD.FTZ R24, R24, -R144.reuse ;  /* 0x8000009018187221 */ /* 0x110fe20000010000 */
[----:B------:R-:W-:Y:S01]  /*3d20*/  FADD.FTZ R26, R26, -R144 ;  /* 0x800000901a1a7221 */ /* 0x000fe20000010000 */
[----:B------:R-:W3:Y:S01]  /*3d30*/  SHFL.IDX PT, R31, R141, R223, 0x1f ;  /* 0x00001fdf8d1f7589 */ /* 0x000ee200000e0000 */
[----:B------:R-:W-:Y:S01]  /*3d40*/  FMUL.FTZ R147, R92, R147 ;  /* 0x000000935c937220 */ /* 0x000fe20000410000 */
[--C-:B-----5:R-:W-:Y:S01]  /*3d50*/  FADD.FTZ R145, R32, -R146.reuse ;  /* 0x8000009220917221 */ /* 0x120fe20000010000 */
[----:B------:R-:W-:Y:S01]  /*3d60*/  FADD.FTZ R34, R34, -R146 ;  /* 0x8000009222227221 */ /* 0x000fe20000010000 */
[----:B-1----:R1:W-:Y:S01]  /*3d70*/  LDS R135, [R14+0x400] ;  /* 0x000400000e877984 */ /* 0x0023e20000000800 */
[----:B------:R-:W-:Y:S01]  /*3d80*/  FMUL.FTZ R26, R88, R26 ;  /* 0x0000001a581a7220 */ /* 0x000fe20000410000 */
[--C-:B--2---:R-:W-:Y:S01]  /*3d90*/  FADD.FTZ R144, R28, -R220.reuse ;  /* 0x800000dc1c907221 */ /* 0x104fe20000010000 */
[----:B------:R-:W-:Y:S01]  /*3da0*/  FADD.FTZ R25, R30, -R220 ;  /* 0x800000dc1e197221 */ /* 0x000fe20000010000 */
[----:B------:R2:W4:Y:S01]  /*3db0*/  MUFU.EX2 R28, R149 ;  /* 0x00000095001c7308 */ /* 0x0005220000000800 */
[----:B------:R-:W5:Y:S01]  /*3dc0*/  SHFL.IDX PT, R30, R139, R150, 0x1f ;  /* 0x00001f968b1e7589 */ /* 0x000f6200000e0000 */
[--C-:B------:R-:W-:Y:S01]  /*3dd0*/  FADD.FTZ R146, R33, -R216.reuse ;  /* 0x800000d821927221 */ /* 0x100fe20000010000 */
[----:B------:R-:W-:Y:S01]  /*3de0*/  FADD.FTZ R35, R35, -R216 ;  /* 0x800000d823237221 */ /* 0x000fe20000010000 */
[----:B------:R-:W-:Y:S01]  /*3df0*/  FMUL.FTZ R25, R91, R25 ;  /* 0x000000195b197220 */ /* 0x000fe20000410000 */
[----:B------:R-:W4:Y:S01]  /*3e00*/  SHFL.IDX PT, R33, R141, R217, 0x1f ;  /* 0x00001fd98d217589 */ /* 0x000f2200000e0000 */
[--C-:B------:R-:W-:Y:S01]  /*3e10*/  FADD.FTZ R36, R36, -R151.reuse ;  /* 0x8000009724247221 */ /* 0x100fe20000010000 */
[----:B------:R-:W-:Y:S01]  /*3e20*/  FADD.FTZ R38, R38, -R151 ;  /* 0x8000009726267221 */ /* 0x000fe20000010000 */
[----:B-1----:R1:W4:Y:S01]  /*3e30*/  MUFU.EX2 R14, R134 ;  /* 0x00000086000e7308 */ /* 0x0023220000000800 */
[----:B------:R-:W4:Y:S01]  /*3e40*/  SHFL.IDX PT, R151, R141, R221, 0x1f ;  /* 0x00001fdd8d977589 */ /* 0x000f2200000e0000 */
[----:B------:R-:W-:Y:S01]  /*3e50*/  FMUL.FTZ R36, R97, R36 ;  /* 0x0000002461247220 */ /* 0x000fe20000410000 */
[----:B------:R-:W-:Y:S01]  /*3e60*/  FMUL.FTZ R34, R95, R34 ;  /* 0x000000225f227220 */ /* 0x000fe20000410000 */
[----:B------:R-:W-:Y:S01]  /*3e70*/  FMUL.FTZ R35, R21, R35 ;  /* 0x0000002315237220 */ /* 0x000fe20000410000 */
[----:B--2---:R-:W2:Y:S01]  /*3e80*/  SHFL.IDX PT, R149, R141, R23, 0x1f ;  /* 0x00001f178d957589 */ /* 0x004ea200000e0000 */
[----:B------:R-:W-:Y:S01]  /*3e90*/  FMUL.FTZ R38, R96, R38 ;  /* 0x0000002660267220 */ /* 0x000fe20000410000 */
[----:B---3--:R-:W-:-:S02]  /*3ea0*/  FADD.FTZ R41, R41, -R31 ;  /* 0x8000001f29297221 */ /* 0x008fc40000010000 */
[----:B-1----:R1:W-:Y:S01]  /*3eb0*/  LDS R134, [R11+0x400] ;  /* 0x000400000b867984 */ /* 0x0023e20000000800 */
[----:B------:R-:W-:Y:S01]  /*3ec0*/  FADD.FTZ R43, R43, -R31 ;  /* 0x8000001f2b2b7221 */ /* 0x000fe20000010000 */
[----:B------:R-:W-:Y:S01]  /*3ed0*/  MUFU.EX2 R122, R122 ;  /* 0x0000007a007a7308 */ /* 0x000fe20000000800 */
[----:B------:R-:W-:Y:S01]  /*3ee0*/  FMUL.FTZ R41, R102, R41 ;  /* 0x0000002966297220 */ /* 0x000fe20000410000 */
[----:B------:R-:W3:Y:S01]  /*3ef0*/  SHFL.IDX PT, R139, R141, R148, 0x1f ;  /* 0x00001f948d8b7589 */ /* 0x000ee200000e0000 */
[----:B------:R-:W-:-:S03]  /*3f00*/  FMUL.FTZ R43, R103, R43 ;  /* 0x0000002b672b7220 */ /* 0x000fc60000410000 */
[----:B------:R-:W3:Y:S01]  /*3f10*/  SHFL.IDX PT, R32, R141, R218, 0x1f ;  /* 0x00001fda8d207589 */ /* 0x000ee200000e0000 */
[--C-:B-----5:R-:W-:Y:S01]  /*3f20*/  FADD.FTZ R37, R37, -R30.reuse ;  /* 0x8000001e25257221 */ /* 0x120fe20000010000 */
[----:B------:R-:W-:Y:S01]  /*3f30*/  FADD.FTZ R39, R39, -R30 ;  /* 0x8000001e27277221 */ /* 0x000fe20000010000 */
[----:B-1----:R-:W-:Y:S01]  /*3f40*/  MUFU.EX2 R11, R131 ;  /* 0x00000083000b7308 */ /* 0x002fe20000000800 */
[--C-:B----4-:R-:W-:Y:S01]  /*3f50*/  FADD.FTZ R52, R52, -R33.reuse ;  /* 0x8000002134347221 */ /* 0x110fe20000010000 */
[----:B------:R-:W-:Y:S01]  /*3f60*/  FADD.FTZ R54, R54, -R33 ;  /* 0x8000002136367221 */ /* 0x000fe20000010000 */
[----:B------:R-:W1:Y:S01]  /*3f70*/  SHFL.IDX PT, R216, R141, R5, 0x1f ;  /* 0x00001f058dd87589 */ /* 0x000e6200000e0000 */
[----:B------:R-:W-:Y:S01]  /*3f80*/  FMUL.FTZ R37, R98, R37 ;  /* 0x0000002562257220 */ /* 0x000fe20000410000 */
[--C-:B------:R-:W-:Y:S01]  /*3f90*/  FADD.FTZ R44, R44, -R151.reuse ;  /* 0x800000972c2c7221 */ /* 0x100fe20000010000 */
[----:B------:R-:W-:Y:S01]  /*3fa0*/  FADD.FTZ R46, R46, -R151 ;  /* 0x800000972e2e7221 */ /* 0x000fe20000010000 */
[----:B------:R-:W-:Y:S01]  /*3fb0*/  FMUL.FTZ R39, R99, R39 ;  /* 0x0000002763277220 */ /* 0x000fe20000410000 */
[----:B------:R4:W-:Y:S01]  /*3fc0*/  MUFU.EX2 R30, R132 ;  /* 0x00000084001e7308 */ /* 0x0009e20000000800 */
[--C-:B--2---:R-:W-:Y:S01]  /*3fd0*/  FADD.FTZ R45, R45, -R149.reuse ;  /* 0x800000952d2d7221 */ /* 0x104fe20000010000 */
[----:B------:R-:W-:Y:S01]  /*3fe0*/  FADD.FTZ R47, R47, -R149 ;  /* 0x800000952f2f7221 */ /* 0x000fe20000010000 */
[----:B------:R-:W2:Y:S01]  /*3ff0*/  SHFL.IDX PT, R151, R141, R150, 0x1f ;  /* 0x00001f968d977589 */ /* 0x000ea200000e0000 */
[----:B------:R-:W-:Y:S01]  /*4000*/  FMUL.FTZ R44, R104, R44 ;  /* 0x0000002c682c7220 */ /* 0x000fe20000410000 */
[----:B------:R-:W-:Y:S01]  /*4010*/  FMUL.FTZ R45, R106, R45 ;  /* 0x0000002d6a2d7220 */ /* 0x000fe20000410000 */
[----:B------:R-:W-:Y:S01]  /*4020*/  FMUL.FTZ R46, R105, R46 ;  /* 0x0000002e692e7220 */ /* 0x000fe20000410000 */
[----:B------:R-:W5:Y:S01]  /*4030*/  SHFL.IDX PT, R141, R135, R5, 0x1f ;  /* 0x00001f05878d7589 */ /* 0x000f6200000e0000 */
[----:B------:R1:W-:Y:S01]  /*4040*/  MUFU.EX2 R31, R130 ;  /* 0x00000082001f7308 */ /* 0x0003e20000000800 */
[--C-:B---3--:R-:W-:Y:S01]  /*4050*/  FADD.FTZ R48, R48, -R139.reuse ;  /* 0x8000008b30307221 */ /* 0x108fe20000010000 */
[----:B------:R-:W-:Y:S01]  /*4060*/  FADD.FTZ R50, R50, -R139 ;  /* 0x8000008b32327221 */ /* 0x000fe20000010000 */
[----:B------:R-:W3:Y:S01]  /*4070*/  SHFL.IDX PT, R149, R135, R223, 0x1f ;  /* 0x00001fdf87957589 */ /* 0x000ee200000e0000 */
[----:B------:R-:W-:Y:S01]  /*4080*/  FMUL.FTZ R47, R107, R47 ;  /* 0x0000002f6b2f7220 */ /* 0x000fe20000410000 */
[--C-:B------:R-:W-:Y:S01]  /*4090*/  FADD.FTZ R49, R49, -R32.reuse ;  /* 0x8000002031317221 */ /* 0x100fe20000010000 */
[----:B------:R-:W-:Y:S01]  /*40a0*/  FADD.FTZ R51, R51, -R32 ;  /* 0x8000002033337221 */ /* 0x000fe20000010000 */
[----:B------:R-:W3:Y:S01]  /*40b0*/  SHFL.IDX PT, R139, R135, R221, 0x1f ;  /* 0x00001fdd878b7589 */ /* 0x000ee200000e0000 */
[----:B------:R2:W3:Y:S01]  /*40c0*/  MUFU.EX2 R33, R128 ;  /* 0x0000008000217308 */ /* 0x0004e20000000800 */
[----:B------:R-:W-:Y:S01]  /*40d0*/  FMUL.FTZ R48, R108, R48 ;  /* 0x000000306c307220 */ /* 0x000fe20000410000 */
[----:B------:R-:W-:Y:S01]  /*40e0*/  FMUL.FTZ R49, R13, R49 ;  /* 0x000000310d317220 */ /* 0x000fe20000410000 */
[----:B----4-:R-:W4:Y:S01]  /*40f0*/  SHFL.IDX PT, R132, R135, R23, 0x1f ;  /* 0x00001f1787847589 */ /* 0x010f2200000e0000 */
[--C-:B-1----:R-:W-:Y:S01]  /*4100*/  FADD.FTZ R40, R40, -R216.reuse ;  /* 0x800000d828287221 */ /* 0x102fe20000010000 */
[----:B------:R-:W-:Y:S01]  /*4110*/  FADD.FTZ R42, R42, -R216 ;  /* 0x800000d82a2a7221 */ /* 0x000fe20000010000 */
[----:B------:R-:W-:Y:S01]  /*4120*/  FMUL.FTZ R50, R110, R50 ;  /* 0x000000326e327220 */ /* 0x000fe20000410000 */
[----:B------:R-:W1:Y:S01]  /*4130*/  SHFL.IDX PT, R131, R135, R148, 0x1f ;  /* 0x00001f9487837589 */ /* 0x000e6200000e0000 */
[----:B------:R3:W1:Y:S01]  /*4140*/  MUFU.EX2 R32, R133 ;  /* 0x0000008500207308 */ /* 0x0006620000000800 */
[----:B------:R-:W-:Y:S01]  /*4150*/  FMUL.FTZ R40, R100, R40 ;  /* 0x0000002864287220 */ /* 0x000fe20000410000 */
[----:B------:R-:W-:Y:S01]  /*4160*/  FMUL.FTZ R42, R101, R42 ;  /* 0x0000002a652a7220 */ /* 0x000fe20000410000 */
[----:B------:R-:W1:Y:S01]  /*4170*/  SHFL.IDX PT, R130, R135, R218, 0x1f ;  /* 0x00001fda87827589 */ /* 0x000e6200000e0000 */
[--C-:B--2---:R-:W-:Y:S01]  /*4180*/  FADD.FTZ R53, R53, -R151.reuse ;  /* 0x8000009735357221 */ /* 0x104fe20000010000 */
[----:B------:R-:W-:Y:S01]  /*4190*/  FADD.FTZ R55, R55, -R151 ;  /* 0x8000009737377221 */ /* 0x000fe20000010000 */
[----:B------:R-:W-:Y:S01]  /*41a0*/  FMUL.FTZ R51, R19, R51 ;  /* 0x0000003313337220 */ /* 0x000fe20000410000 */
[----:B------:R-:W2:Y:S01]  /*41b0*/  SHFL.IDX PT, R128, R135, R217, 0x1f ;  /* 0x00001fd987807589 */ /* 0x000ea200000e0000 */
[--C-:B-----5:R-:W-:Y:S01]  /*41c0*/  FADD.FTZ R56, R56, -R141.reuse ;  /* 0x8000008d38387221 */ /* 0x120fe20000010000 */
[----:B------:R-:W-:Y:S01]  /*41d0*/  FADD.FTZ R58, R58, -R141 ;  /* 0x8000008d3a3a7221 */ /* 0x000fe20000010000 */
[----:B------:R-:W-:Y:S01]  /*41e0*/  FMUL.FTZ R52, R20, R52 ;  /* 0x0000003414347220 */ /* 0x000fe20000410000 */
[----:B------:R-:W5:Y:S01]  /*41f0*/  SHFL.IDX PT, R135, R135, R150, 0x1f ;  /* 0x00001f9687877589 */ /* 0x000f6200000e0000 */
[--C-:B---3--:R-:W-:Y:S01]  /*4200*/  FADD.FTZ R57, R57, -R149.reuse ;  /* 0x8000009539397221 */ /* 0x108fe20000010000 */
[----:B------:R-:W-:Y:S01]  /*4210*/  FADD.FTZ R59, R59, -R149 ;  /* 0x800000953b3b7221 */ /* 0x000fe20000010000 */
[----:B------:R-:W-:Y:S01]  /*4220*/  FMUL.FTZ R56, R111, R56 ;  /* 0x000000386f387220 */ /* 0x000fe20000410000 */
[----:B------:R-:W3:Y:S01]  /*4230*/  SHFL.IDX PT, R150, R134, R150, 0x1f ;  /* 0x00001f9686967589 */ /* 0x000ee200000e0000 */
[--C-:B------:R-:W-:Y:S01]  /*4240*/  FADD.FTZ R60, R60, -R139.reuse ;  /* 0x8000008b3c3c7221 */ /* 0x100fe20000010000 */
[----:B------:R-:W-:Y:S01]  /*4250*/  FADD.FTZ R62, R62, -R139 ;  /* 0x8000008b3e3e7221 */ /* 0x000fe20000010000 */
[----:B------:R-:W-:Y:S01]  /*4260*/  FMUL.FTZ R57, R113, R57 ;  /* 0x0000003971397220 */ /* 0x000fe20000410000 */
[----:B------:R2:W3:Y:S01]  /*4270*/  SHFL.IDX PT, R133, R134, R23, 0x1f ;  /* 0x00001f1786857589 */ /* 0x0004e200000e0000 */
[--C-:B----4-:R-:W-:Y:S01]  /*4280*/  FADD.FTZ R61, R61, -R132.reuse ;  /* 0x800000843d3d7221 */ /* 0x110fe20000010000 */
[----:B------:R-:W-:Y:S01]  /*4290*/  FADD.FTZ R63, R63, -R132 ;  /* 0x800000843f3f7221 */ /* 0x000fe20000010000 */
[----:B------:R-:W-:Y:S01]  /*42a0*/  FMUL.FTZ R60, R114, R60 ;  /* 0x0000003c723c7220 */ /* 0x000fe20000410000 */
[----:B------:R-:W4:Y:S01]  /*42b0*/  SHFL.IDX PT, R148, R134, R148, 0x1f ;  /* 0x00001f9486947589 */ /* 0x000f2200000e0000 */
[--C-:B-1----:R-:W-:Y:S01]  /*42c0*/  FADD.FTZ R66, R66, -R131.reuse ;  /* 0x8000008342427221 */ /* 0x102fe20000010000 */
[----:B------:R-:W-:Y:S01]  /*42d0*/  FADD.FTZ R64, R64, -R131 ;  /* 0x8000008340407221 */ /* 0x000fe20000010000 */
[----:B------:R-:W-:Y:S01]  /*42e0*/  FMUL.FTZ R61, R115, R61 ;  /* 0x0000003d733d7220 */ /* 0x000fe20000410000 */
[----:B------:R-:W1:Y:S01]  /*42f0*/  SHFL.IDX PT, R223, R134, R223, 0x1f ;  /* 0x00001fdf86df7589 */ /* 0x000e6200000e0000 */
[--C-:B------:R-:W-:Y:S01]  /*4300*/  FADD.FTZ R65, R65, -R130.reuse ;  /* 0x8000008241417221 */ /* 0x100fe20000010000 */
[----:B------:R-:W-:Y:S01]  /*4310*/  FADD.FTZ R67, R67, -R130 ;  /* 0x8000008243437221 */ /* 0x000fe20000010000 */
[----:B--2---:R2:W2:Y:S01]  /*4320*/  MUFU.EX2 R23, R136 ;  /* 0x0000008800177308 */ /* 0x0044a20000000800 */
[----:B------:R-:W-:Y:S01]  /*4330*/  SHFL.IDX PT, R221, R134, R221, 0x1f ;  /* 0x00001fdd86dd7589 */ /* 0x000fe200000e0000 */
[--C-:B------:R-:W-:Y:S01]  /*4340*/  FADD.FTZ R130, R68, -R128.reuse ;  /* 0x8000008044827221 */ /* 0x100fe20000010000 */
[----:B------:R-:W-:Y:S01]  /*4350*/  FADD.FTZ R128, R70, -R128 ;  /* 0x8000008046807221 */ /* 0x000fe20000010000 */
[----:B------:R-:W-:Y:S01]  /*4360*/  FMUL.FTZ R64, R15, R64 ;  /* 0x000000400f407220 */ /* 0x000fe20000410000 */
[----:B------:R-:W2:Y:S01]  /*4370*/  SHFL.IDX PT, R218, R134, R218, 0x1f ;  /* 0x00001fda86da7589 */ /* 0x000ea200000e0000 */
[----:B-----5:R-:W-:Y:S01]  /*4380*/  FADD.FTZ R70, R69, -R135 ;  /* 0x8000008745467221 */ /* 0x020fe20000010000 */
[----:B------:R-:W-:Y:S01]  /*4390*/  FMUL.FTZ R69, R120, R142 ;  /* 0x0000008e78457220 */ /* 0x000fe20000410000 */
[----:B------:R-:W-:Y:S01]  /*43a0*/  FMUL.FTZ R62, R116, R62 ;  /* 0x0000003e743e7220 */ /* 0x000fe20000410000 */
[----:B------:R-:W5:Y:S01]  /*43b0*/  SHFL.IDX PT, R217, R134, R217, 0x1f ;  /* 0x00001fd986d97589 */ /* 0x000f6200000e0000 */
[--C-:B---3--:R-:W-:Y:S01]  /*43c0*/  FADD.FTZ R216, R85, -R150.reuse ;  /* 0x8000009655d87221 */ /* 0x108fe20000010000 */
[----:B------:R-:W-:Y:S01]  /*43d0*/  FMUL.FTZ R85, R89, R143 ;  /* 0x0000008f59557220 */ /* 0x000fe20000410000 */
[----:B------:R-:W-:Y:S01]  /*43e0*/  FADD.FTZ R150, R87, -R150 ;  /* 0x8000009657967221 */ /* 0x000fe20000010000 */
[----:B------:R-:W3:Y:S01]  /*43f0*/  SHFL.IDX PT, R134, R134, R5, 0x1f ;  /* 0x00001f0586867589 */ /* 0x000ee200000e0000 */
[--C-:B------:R-:W-:Y:S01]  /*4400*/  FADD.FTZ R139, R77, -R133.reuse ;  /* 0x800000854d8b7221 */ /* 0x100fe20000010000 */
[----:B------:R-:W-:Y:S01]  /*4410*/  FADD.FTZ R141, R79, -R133 ;  /* 0x800000854f8d7221 */ /* 0x000fe20000010000 */
[----:B------:R-:W-:Y:S01]  /*4420*/  F2FP.BF16.F32.PACK_AB R85, R85, R26 ;  /* 0x0000001a5555723e */ /* 0x000fe200000010ff */
[--C-:B----4-:R-:W-:Y:S01]  /*4430*/  FADD.FTZ R133, R80, -R148.reuse ;  /* 0x8000009450857221 */ /* 0x110fe20000010000 */
[----:B------:R-:W-:Y:S01]  /*4440*/  FMUL.FTZ R26, R93, R27 ;  /* 0x0000001b5d1a7220 */ /* 0x000fe20000410000 */
[----:B------:R-:W-:Y:S01]  /*4450*/  FADD.FTZ R148, R82, -R148 ;  /* 0x8000009452947221 */ /* 0x000fe20000010000 */
[----:B------:R-:W-:Y:S01]  /*4460*/  FMUL.FTZ R80, R94, R145 ;  /* 0x000000915e507220 */ /* 0x000fe20000410000 */
[----:B------:R-:W-:Y:S01]  /*4470*/  FMUL.FTZ R27, R22, R146 ;  /* 0x00000092161b7220 */ /* 0x000fe20000410000 */
[----:B------:R-:W-:Y:S01]  /*4480*/  F2FP.BF16.F32.PACK_AB R82, R37, R36 ;  /* 0x000000242552723e */ /* 0x000fe200000010ff */
[--C-:B-1----:R-:W-:Y:S01]  /*4490*/  FADD.FTZ R132, R73, -R223.reuse ;  /* 0x800000df49847221 */ /* 0x102fe20000010000 */
[----:B------:R-:W1:Y:S01]  /*44a0*/  MUFU.EX2 R36, R121 ;  /* 0x0000007900247308 */ /* 0x000e620000000800 */
[----:B------:R-:W-:Y:S01]  /*44b0*/  F2FP.BF16.F32.PACK_AB R87, R26, R25 ;  /* 0x000000191a57723e */ /* 0x000fe200000010ff */
[----:B------:R-:W-:Y:S01]  /*44c0*/  FMUL.FTZ R25, R118, R65 ;  /* 0x0000004176197220 */ /* 0x000fe20000410000 */
[----:B------:R-:W-:Y:S01]  /*44d0*/  F2FP.BF16.F32.PACK_AB R80, R27, R80 ;  /* 0x000000501b50723e */ /* 0x000fe200000010ff */
[----:B------:R-:W-:Y:S01]  /*44e0*/  FMUL.FTZ R65, R17, R66 ;  /* 0x0000004211417220 */ /* 0x000fe20000410000 */
[----:B------:R-:W-:Y:S01]  /*44f0*/  FADD.FTZ R223, R75, -R223 ;  /* 0x800000df4bdf7221 */ /* 0x000fe20000010000 */
[----:B------:R-:W-:Y:S01]  /*4500*/  FMUL.FTZ R66, R28, R130 ;  /* 0x000000821c427220 */ /* 0x000fe20000410000 */
[----:B------:R-:W-:Y:S01]  /*4510*/  FMUL.FTZ R27, R14, R70 ;  /* 0x000000460e1b7220 */ /* 0x000fe20000410000 */
[----:B--2---:R-:W-:Y:S01]  /*4520*/  FADD.FTZ R149, R81, -R218 ;  /* 0x800000da51957221 */ /* 0x004fe20000010000 */
[--C-:B-----5:R-:W-:Y:S01]  /*4530*/  FADD.FTZ R151, R84, -R217.reuse ;  /* 0x800000d954977221 */ /* 0x120fe20000010000 */
[----:B------:R-:W-:Y:S01]  /*4540*/  F2FP.BF16.F32.PACK_AB R81, R35, R34 ;  /* 0x000000222351723e */ /* 0x000fe200000010ff */
[----:B------:R-:W-:Y:S01]  /*4550*/  FADD.FTZ R217, R86, -R217 ;  /* 0x800000d956d97221 */ /* 0x000fe20000010000 */
[----:B------:R-:W-:Y:S01]  /*4560*/  F2FP.BF16.F32.PACK_AB R70, R61, R60 ;  /* 0x0000003c3d46723e */ /* 0x000fe200000010ff */
[--C-:B---3--:R-:W-:Y:S01]  /*4570*/  FADD.FTZ R131, R72, -R134.reuse ;  /* 0x8000008648837221 */ /* 0x108fe20000010000 */
        /* <DEDUP_REMOVED lines=8> */
[----:B------:R-:W-:Y:S01]  /*4600*/  FADD.FTZ R135, R71, -R135 ;  /* 0x8000008747877221 */ /* 0x000fe20000010000 */
[----:B------:R-:W-:Y:S01]  /*4610*/  F2FP.BF16.F32.PACK_AB R66, R27, R66 ;  /* 0x000000421b42723e */ /* 0x000fe200000010ff */
[----:B------:R-:W-:Y:S01]  /*4620*/  FADD.FTZ R136, R76, -R221 ;  /* 0x800000dd4c887221 */ /* 0x000fe20000010000 */
        /* <DEDUP_REMOVED lines=37> */
[----:B-1----:R-:W-:Y:S01]  /*4880*/  FMUL.FTZ R150, R36, R150 ;  /* 0x0000009624967220 */ /* 0x002fe20000410000 */
        /* <DEDUP_REMOVED lines=22> */
[----:B------:R1:W-:Y:S01]  /*49f0*/  STSM.16.MT88.4 [R34+0x24400], R56 ;  /* 0x0244003822007844 */ /* 0x0003e20000004200 */
[----:B------:R-:W-:Y:S02]  /*4a00*/  F2FP.BF16.F32.PACK_AB R100, R102, R100 ;  /* 0x000000646664723e */ /* 0x000fe400000010ff */
[----:B------:R-:W-:Y:S01]  /*4a10*/  WARPGROUP.ARRIVE ;  /* 0x00000000000079c5 */ /* 0x000fe20000000000 */
[----:B------:R-:W-:Y:S02]  /*4a20*/  F2FP.BF16.F32.PACK_AB R101, R103, R101 ;  /* 0x000000656765723e */ /* 0x000fe400000010ff */
[----:B------:R-:W-:Y:S02]  /*4a30*/  F2FP.BF16.F32.PACK_AB R102, R106, R104 ;  /* 0x000000686a66723e */ /* 0x000fe400000010ff */
[----:B------:R-:W-:Y:S01]  /*4a40*/  F2FP.BF16.F32.PACK_AB R103, R107, R105 ;  /* 0x000000696b67723e */ /* 0x000fe200000010ff */
[----:B------:R-:W-:Y:S01]  /*4a50*/  HGMMA.64x64x16.F32.BF16 R184, R24, gdesc[UR4].tnspB, R184, gsb0 ;  /* 0x40e0000418b87df0 */ /* 0x000fe200080018b8 */
[----:B------:R-:W-:Y:S01]  /*4a60*/  UMOV UR6, UR4 ;  /* 0x0000000400067c82 */ /* 0x000fe20008000000 */
[----:B------:R-:W-:Y:S01]  /*4a70*/  UMOV UR7, 0x40000040 ;  /* 0x4000004000077882 */ /* 0x000fe20000000000 */
[----:B------:R-:W-:Y:S01]  /*4a80*/  UIADD3 UR4, UR8, 0x100, URZ ;  /* 0x0000010008047890 */ /* 0x000fe2000fffe03f */
[----:B------:R-:W-:-:S02]  /*4a90*/  F2FP.BF16.F32.PACK_AB R32, R32, R30 ;  /* 0x0000001e2020723e */ /* 0x000fc400000010ff */
[----:B------:R-:W-:Y:S02]  /*4aa0*/  F2FP.BF16.F32.PACK_AB R33, R33, R31 ;  /* 0x0000001f2121723e */ /* 0x000fe400000010ff */
[----:B-1----:R-:W-:Y:S02]  /*4ab0*/  F2FP.BF16.F32.PACK_AB R34, R137, R23 ;  /* 0x000000178922723e */ /* 0x002fe400000010ff */
[----:B------:R-:W-:Y:S02]  /*4ac0*/  F2FP.BF16.F32.PACK_AB R35, R127, R125 ;  /* 0x0000007d7f23723e */ /* 0x000fe400000010ff */
[----:B------:R-:W-:Y:S02]  /*4ad0*/  F2FP.BF16.F32.PACK_AB R120, R138, R140 ;  /* 0x0000008c8a78723e */ /* 0x000fe400000010ff */
[----:B------:R-:W-:Y:S02]  /*4ae0*/  F2FP.BF16.F32.PACK_AB R121, R126, R129 ;  /* 0x000000817e79723e */ /* 0x000fe400000010ff */
[----:B------:R-:W-:-:S02]  /*4af0*/  F2FP.BF16.F32.PACK_AB R122, R122, R124 ;  /* 0x0000007c7a7a723e */ /* 0x000fc400000010ff */
[----:B------:R-:W-:Y:S01]  /*4b00*/  F2FP.BF16.F32.PACK_AB R123, R36, R123 ;  /* 0x0000007b247b723e */ /* 0x000fe200000010ff */
[----:B------:R-:W-:Y:S02]  /*4b10*/  WARPGROUP.DEPBAR.LE gsb0, 0x0 ;  /* 0x00008000000079c5 */ /* 0x000fe40000010000 */
[----:B------:R-:W-:Y:S02]  /*4b20*/  F2FP.BF16.F32.PACK_AB R24, R22, R94 ;  /* 0x0000005e1618723e */ /* 0x000fe400000010ff */
[----:B------:R-:W-:Y:S02]  /*4b30*/  F2FP.BF16.F32.PACK_AB R25, R21, R95 ;  /* 0x0000005f1519723e */ /* 0x000fe400000010ff */
[----:B------:R-:W-:Y:S02]  /*4b40*/  F2FP.BF16.F32.PACK_AB R26, R98, R97 ;  /* 0x00000061621a723e */ /* 0x000fe400000010ff */
[----:B------:R-:W-:-:S04]  /*4b50*/  F2FP.BF16.F32.PACK_AB R27, R99, R96 ;  /* 0x00000060631b723e */ /* 0x000fc800000010ff */
[----:B------:R-:W-:-:S06]  /*4b60*/  WARPGROUP.ARRIVE ;  /* 0x00000000000079c5 */ /* 0x000fcc0000000000 */
[----:B------:R-:W-:Y:S01]  /*4b70*/  HGMMA.64x64x16.F32.BF16 R184, R24, gdesc[UR4].tnspB, R184, gsb0 ;  /* 0x40e0000418b87df0 */ /* 0x000fe200080018b8 */
[----:B------:R-:W-:Y:S01]  /*4b80*/  UMOV UR6, UR4 ;  /* 0x0000000400067c82 */ /* 0x000fe20008000000 */
[----:B------:R-:W-:Y:S01]  /*4b90*/  UMOV UR7, 0x40000040 ;  /* 0x4000004000077882 */ /* 0x000fe20000000000 */
[----:B------:R-:W-:Y:S01]  /*4ba0*/  UIADD3 UR4, UR8, 0x180, URZ ;  /* 0x0000018008047890 */ /* 0x000fe2000fffe03f */
[----:B------:R-:W-:Y:S02]  /*4bb0*/  WARPGROUP.DEPBAR.LE gsb0, 0x0 ;  /* 0x00008000000079c5 */ /* 0x000fe40000010000 */
[----:B------:R-:W-:Y:S01]  /*4bc0*/  WARPGROUP.ARRIVE ;  /* 0x00000000000079c5 */ /* 0x000fe20000000000 */
[----:B------:R-:W-:Y:S02]  /*4bd0*/  F2FP.BF16.F32.PACK_AB R24, R13, R108 ;  /* 0x0000006c0d18723e */ /* 0x000fe400000010ff */
[----:B------:R-:W-:Y:S02]  /*4be0*/  F2FP.BF16.F32.PACK_AB R25, R19, R110 ;  /* 0x0000006e1319723e */ /* 0x000fe400000010ff */
[----:B------:R-:W-:Y:S01]  /*4bf0*/  F2FP.BF16.F32.PACK_AB R26, R109, R20 ;  /* 0x000000146d1a723e */ /* 0x000fe200000010ff */
[----:B------:R-:W-:Y:S01]  /*4c00*/  HGMMA.64x64x16.F32.BF16 R184, R100, gdesc[UR4].tnspB, R184, gsb0 ;  /* 0x40e0000464b87df0 */ /* 0x000fe200080018b8 */
[----:B------:R-:W-:Y:S01]  /*4c10*/  F2FP.BF16.F32.PACK_AB R27, R12, R18 ;  /* 0x000000120c1b723e */ /* 0x000fe200000010ff */
[----:B------:R-:W-:Y:S01]  /*4c20*/  UMOV UR6, UR4 ;  /* 0x0000000400067c82 */ /* 0x000fe20008000000 */
[----:B------:R-:W-:Y:S01]  /*4c30*/  UMOV UR7, 0x40000040 ;  /* 0x4000004000077882 */ /* 0x000fe20000000000 */
[----:B------:R-:W-:Y:S01]  /*4c40*/  UIADD3 UR4, UR8, 0x200, URZ ;  /* 0x0000020008047890 */ /* 0x000fe2000fffe03f */
[----:B------:R-:W-:-:S02]  /*4c50*/  WARPGROUP.DEPBAR.LE gsb0, 0x0 ;  /* 0x00008000000079c5 */ /* 0x000fc40000010000 */
[----:B------:R-:W-:-:S06]  /*4c60*/  WARPGROUP.ARRIVE ;  /* 0x00000000000079c5 */ /* 0x000fcc0000000000 */
[----:B------:R-:W-:Y:S01]  /*4c70*/  HGMMA.64x64x16.F32.BF16 R184, R24, gdesc[UR4].tnspB, R184, gsb0 ;  /* 0x40e0000418b87df0 */ /* 0x000fe200080018b8 */
[----:B------:R-:W-:Y:S01]  /*4c80*/  UMOV UR6, UR4 ;  /* 0x0000000400067c82 */ /* 0x000fe20008000000 */
[----:B------:R-:W-:Y:S01]  /*4c90*/  UMOV UR7, 0x40000040 ;  /* 0x4000004000077882 */ /* 0x000fe20000000000 */
[----:B------:R-:W-:Y:S01]  /*4ca0*/  UIADD3 UR4, UR8, 0x280, URZ ;  /* 0x0000028008047890 */ /* 0x000fe2000fffe03f */
[----:B------:R-:W-:Y:S02]  /*4cb0*/  WARPGROUP.DEPBAR.LE gsb0, 0x0 ;  /* 0x00008000000079c5 */ /* 0x000fe40000010000 */
[----:B------:R-:W-:Y:S02]  /*4cc0*/  F2FP.BF16.F32.PACK_AB R24, R113, R111 ;  /* 0x0000006f7118723e */ /* 0x000fe400000010ff */
[----:B------:R-:W-:Y:S01]  /*4cd0*/  F2FP.BF16.F32.PACK_AB R25, R10, R112 ;  /* 0x000000700a19723e */ /* 0x000fe200000010ff */
[----:B------:R-:W-:Y:S01]  /*4ce0*/  IMAD R10, R235, 0x2000, R231 ;  /* 0x00002000eb0a7824 */ /* 0x000fe200078e02e7 */
[----:B------:R-:W-:-:S02]  /*4cf0*/  F2FP.BF16.F32.PACK_AB R26, R115, R114 ;  /* 0x00000072731a723e */ /* 0x000fc400000010ff */
[----:B------:R-:W-:Y:S02]  /*4d00*/  F2FP.BF16.F32.PACK_AB R27, R117, R116 ;  /* 0x00000074751b723e */ /* 0x000fe400000010ff */
[----:B------:R-:W-:Y:S02]  /*4d10*/  SHF.R.U32.HI R10, RZ, 0x4, R10 ;  /* 0x00000004ff0a7819 */ /* 0x000fe4000001160a */
[----:B------:R-:W-:Y:S02]  /*4d20*/  WARPGROUP.ARRIVE ;  /* 0x00000000000079c5 */ /* 0x000fe40000000000 */
[----:B------:R-:W-:-:S04]  /*4d30*/  LOP3.LUT R10, R10, 0x3fff, RZ, 0xc0, !PT ;  /* 0x00003fff0a0a7812 */ /* 0x000fc800078ec0ff */
[----:B------:R-:W-:Y:S01]  /*4d40*/  HGMMA.64x64x16.F32.BF16 R184, R24, gdesc[UR4].tnspB, R184, gsb0 ;  /* 0x40e0000418b87df0 */ /* 0x000fe200080018b8 */
[----:B------:R-:W-:Y:S01]  /*4d50*/  UMOV UR6, UR4 ;  /* 0x0000000400067c82 */ /* 0x000fe20008000000 */
[----:B------:R-:W-:Y:S01]  /*4d60*/  UMOV UR7, 0x40000040 ;  /* 0x4000004000077882 */ /* 0x000fe20000000000 */
[----:B------:R-:W-:Y:S02]  /*4d70*/  UIADD3 UR4, UR8, 0x300, URZ ;  /* 0x0000030008047890 */ /* 0x000fe4000fffe03f */
[----:B------:R-:W-:Y:S01]  /*4d80*/  UIADD3 UR8, UR8, 0x380, URZ ;  /* 0x0000038008087890 */ /* 0x000fe2000fffe03f */
[----:B------:R-:W-:Y:S02]  /*4d90*/  WARPGROUP.DEPBAR.LE gsb0, 0x0 ;  /* 0x00008000000079c5 */ /* 0x000fe40000010000 */
[----:B------:R-:W-:Y:S02]  /*4da0*/  F2FP.BF16.F32.PACK_AB R24, R118, R15 ;  /* 0x0000000f7618723e */ /* 0x000fe400000010ff */
[----:B------:R-:W-:-:S02]  /*4db0*/  F2FP.BF16.F32.PACK_AB R25, R119, R17 ;  /* 0x000000117719723e */ /* 0x000fc400000010ff */
[----:B------:R-:W-:Y:S02]  /*4dc0*/  F2FP.BF16.F32.PACK_AB R26, R14, R28 ;  /* 0x0000001c0e1a723e */ /* 0x000fe400000010ff */
[----:B------:R-:W-:Y:S02]  /*4dd0*/  F2FP.BF16.F32.PACK_AB R27, R11, R29 ;  /* 0x0000001d0b1b723e */ /* 0x000fe400000010ff */
[----:B------:R-:W-:Y:S02]  /*4de0*/  LOP3.LUT R11, R10, 0x10000, RZ, 0xfc, !PT ;  /* 0x000100000a0b7812 */ /* 0x000fe400078efcff */
[----:B------:R-:W-:-:S03]  /*4df0*/  WARPGROUP.ARRIVE ;  /* 0x00000000000079c5 */ /* 0x000fc60000000000 */
[----:B------:R-:W-:-:S03]  /*4e00*/  IMAD R11, R0, 0x800, R11 ;  /* 0x00000800000b7824 */ /* 0x000fc600078e020b */
[----:B------:R-:W-:Y:S01]  /*4e10*/  HGMMA.64x64x16.F32.BF16 R184, R24, gdesc[UR4].tnspB, R184, gsb0 ;  /* 0x40e0000418b87df0 */ /* 0x000fe200080018b8 */
[----:B------:R-:W-:Y:S01]  /*4e20*/  UMOV UR6, UR4 ;  /* 0x0000000400067c82 */ /* 0x000fe20008000000 */
[----:B------:R-:W-:Y:S01]  /*4e30*/  UMOV UR7, 0x40000040 ;  /* 0x4000004000077882 */ /* 0x000fe20000000000 */
[----:B------:R-:W-:Y:S02]  /*4e40*/  R2UR UR4, R16 ;  /* 0x00000000100472ca */ /* 0x000fe400000e0000 */
[----:B------:R-:W-:-:S11]  /*4e50*/  R2UR UR9, R11 ;  /* 0x000000000b0972ca */ /* 0x000fd600000e0000 */
[----:B------:R-:W-:-:S04]  /*4e60*/  USHF.R.U32.HI UR4, URZ, 0x4, UR4 ;  /* 0x000000043f047899 */ /* 0x000fc80008011604 */
[----:B------:R-:W-:-:S03]  /*4e70*/  ULOP3.LUT UR10, UR4, 0x3fff, URZ, 0xc0, !UPT ;  /* 0x00003fff040a7892 */ /* 0x000fc6000f8ec03f */
[----:B------:R-:W-:Y:S01]  /*4e80*/  UMOV UR4, UR9 ;  /* 0x0000000900047c82 */ /* 0x000fe20008000000 */
[----:B------:R-:W-:Y:S02]  /*4e90*/  WARPGROUP.DEPBAR.LE gsb0, 0x0 ;  /* 0x00008000000079c5 */ /* 0x000fe40000010000 */
[----:B------:R-:W-:-:S06]  /*4ea0*/  WARPGROUP.ARRIVE ;  /* 0x00000000000079c5 */ /* 0x000fcc0000000000 */
[----:B------:R-:W-:Y:S01]  /*4eb0*/  HGMMA.64x64x16.F32.BF16 R184, R32, gdesc[UR4].tnspB, R184, gsb0 ;  /* 0x40e0000420b87df0 */ /* 0x000fe200080018b8 */
[----:B------:R-:W-:Y:S01]  /*4ec0*/  UMOV UR6, UR8 ;  /* 0x0000000800067c82 */ /* 0x000fe20008000000 */
[----:B------:R-:W-:Y:S01]  /*4ed0*/  UMOV UR7, 0x40000040 ;  /* 0x4000004000077882 */ /* 0x000fe20000000000 */
[----:B------:R-:W-:Y:S02]  /*4ee0*/  WARPGROUP.DEPBAR.LE gsb0, 0x0 ;  /* 0x00008000000079c5 */ /* 0x000fe40000010000 */
[----:B------:R-:W-:-:S06]  /*4ef0*/  WARPGROUP.ARRIVE ;  /* 0x00000000000079c5 */ /* 0x000fcc0000000000 */
[----:B------:R-:W-:Y:S01]  /*4f00*/  HGMMA.64x64x16.F32.BF16 R184, R120, gdesc[UR4].tnspB, R184, gsb0 ;  /* 0x40e0000478b87df0 */ /* 0x000fe200080018b8 */
[----:B------:R-:W-:Y:S01]  /*4f10*/  UMOV UR6, UR10 ;  /* 0x0000000a00067c82 */ /* 0x000fe20008000000 */
[----:B------:R-:W-:Y:S01]  /*4f20*/  UMOV UR7, 0x40000040 ;  /* 0x4000004000077882 */ /* 0x000fe20000000000 */
[----:B------:R-:W-:Y:S02]  /*4f30*/  WARPGROUP.DEPBAR.LE gsb0, 0x0 ;  /* 0x00008000000079c5 */ /* 0x000fe40000010000 */
[----:B------:R1:W-:Y:S06]  /*4f40*/  MEMBAR.ALL.CTA ;  /* 0x0000000000007992 */ /* 0x0003ec0000008000 */
[----:B-1----:R-:W1:Y:S02]  /*4f50*/  FENCE.VIEW.ASYNC.S ;  /* 0x00000000000073c6 */ /* 0x002e640000000000 */
[----:B-1----:R-:W-:Y:S06]  /*4f60*/  BAR.SYNC.DEFER_BLOCKING 0x9, 0x100 ;  /* 0x0244000000007b1d */ /* 0x002fec0000010000 */
        /* <DEDUP_REMOVED lines=54> */
.L_x_1707:
        /* <DEDUP_REMOVED lines=68> */
.L_x_1708:
        /* <DEDUP_REMOVED lines=11> */
.L_x_1698:
[----:B------:R-:W2:Y:S01]  /*57c0*/  S2UR UR6, SR_CTAID.X ;  /* 0x00000000000679c3 */ /* 0x000ea20000002500 */
[----:B------:R-:W-:Y:S01]  /*57d0*/  UIADD3 UR4, UR40, -UR41, URZ ;  /* 0x8000002928047290 */ /* 0x000fe2000fffe03f */
[----:B------:R-:W-:-:S03]  /*57e0*/  ULDC UR5, c[0x0][0x748] ;  /* 0x0001d20000057ab9 */ /* 0x000fc60000000800 */
[----:B--2---:R-:W-:-:S04]  /*57f0*/  ULEA UR4, UR6, UR4, 0x7 ;  /* 0x0000000406047291 */ /* 0x004fc8000f8e383f */
[----:B------:R-:W-:-:S04]  /*5800*/  UIADD3 UR4, UR4, UR5, URZ ;  /* 0x0000000504047290 */ /* 0x000fc8000fffe03f */
[----:B------:R-:W-:-:S04]  /*5810*/  USHF.R.S32.HI UR5, URZ, 0x1f, UR4 ;  /* 0x0000001f3f057899 */ /* 0x000fc80008011404 */
[----:B------:R-:W-:-:S04]  /*5820*/  ULEA.HI UR5, UR5, UR4, URZ, 0x7 ;  /* 0x0000000405057291 */ /* 0x000fc8000f8f383f */
[----:B------:R-:W-:-:S06]  /*5830*/  USHF.R.S32.HI UR5, URZ, 0x7, UR5 ;  /* 0x000000073f057899 */ /* 0x000fcc0008011405 */
[----:B------:R-:W-:-:S05]  /*5840*/  IMAD.U32 R5, RZ, RZ, UR5 ;  /* 0x00000005ff057e24 */ /* 0x000fca000f8e00ff */
[----:B------:R-:W-:-:S04]  /*5850*/  VIMNMX R6, R5, UR42, PT ;  /* 0x0000002a05067c48 */ /* 0x000fc8000bfe0100 */
[----:B------:R-:W-:Y:S01]  /*5860*/  ISETP.LE.AND P0, PT, R6, UR43, PT ;  /* 0x0000002b06007c0c */ /* 0x000fe2000bf03270 */
[----:B------:R2:W-:-:S12]  /*5870*/  STL [R1+0x28], R6 ;  /* 0x0000280601007387 */ /* 0x0005d80000100800 */
[----:B--2---:R-:W-:Y:S05]  /*5880*/  @P0 BRA `(.L_x_1710) ;  /* 0x00000038005c0947 */ /* 0x004fea0003800000 */
[----:B------:R-:W2:Y:S04]  /*5890*/  LDL R11, [R1+0x44] ;  /* 0x00004400010b7983 */ /* 0x000ea80000100800 */
[----:B------:R-:W2:Y:S04]  /*58a0*/  LDL R10, [R1+0x4c] ;  /* 0x00004c00010a7983 */ /* 0x000ea80000100800 */
[----:B------:R-:W3:Y:S01]  /*58b0*/  LDL R9, [R1+0x48] ;  /* 0x0000480001097983 */ /* 0x000ee20000100800 */
[----:B------:R-:W-:Y:S01]  /*58c0*/  UIMAD UR4, UR6, -0x80, UR41 ;  /* 0xffffff80060478a4 */ /* 0x000fe2000f8e0229 */
[----:B------:R-:W-:Y:S01]  /*58d0*/  IMAD.MOV.U32 R237, RZ, RZ, 0x40000040 ;  /* 0x40000040ffed7424 */ /* 0x000fe200078e00ff */
[----:B------:R-:W4:Y:S01]  /*58e0*/  S2R R5, SR_TID.X ;  /* 0x0000000000057919 */ /* 0x000f220000002100 */
[----:B------:R-:W-:-:S03]  /*58f0*/  IMAD.MOV.U32 R233, RZ, RZ, 0x40000040 ;  /* 0x40000040ffe97424 */ /* 0x000fc600078e00ff */
[----:B------:R-:W-:Y:S02]  /*5900*/  IMAD.U32 R13, RZ, RZ, UR4 ;  /* 0x00000004ff0d7e24 */ /* 0x000fe4000f8e00ff */
[----:B----4-:R-:W-:-:S05]  /*5910*/  VIADD R7, R5, 0xffffff80 ;  /* 0xffffff8005077836 */ /* 0x010fca0000000000 */
[----:B-1----:R-:W-:-:S04]  /*5920*/  SHF.R.S32.HI R8, RZ, 0x1f, R7 ;  /* 0x0000001fff087819 */ /* 0x002fc80000011407 */
[----:B------:R-:W-:Y:S02]  /*5930*/  LEA.HI R5, R8, R7, RZ, 0x5 ;  /* 0x0000000708057211 */ /* 0x000fe400078f28ff */
[----:B--2---:R-:W-:Y:S02]  /*5940*/  LEA.HI R6, R10, R11, RZ, 0x5 ;  /* 0x0000000b0a067211 */ /* 0x004fe400078f28ff */
[--C-:B---3--:R-:W-:Y:S02]  /*5950*/  SHF.R.S32.HI R11, RZ, 0x2, R9.reuse ;  /* 0x00000002ff0b7819 */ /* 0x108fe40000011409 */
[----:B------:R-:W-:Y:S02]  /*5960*/  SHF.R.S32.HI R10, RZ, 0x1f, R9 ;  /* 0x0000001fff0a7819 */ /* 0x000fe40000011409 */
[----:B------:R-:W1:Y:S01]  /*5970*/  S2R R9, SR_TID.X ;  /* 0x0000000000097919 */ /* 0x000e620000002100 */
[----:B------:R-:W-:Y:S02]  /*5980*/  SHF.R.S32.HI R12, RZ, 0x5, R6 ;  /* 0x00000005ff0c7819 */ /* 0x000fe40000011406 */
[----:B------:R-:W-:-:S02]  /*5990*/  LOP3.LUT R6, R5, 0xffffffe0, RZ, 0xc0, !PT ;  /* 0xffffffe005067812 */ /* 0x000fc400078ec0ff */
[----:B------:R-:W-:Y:S01]  /*59a0*/  LEA.HI R10, R10, R11, RZ, 0x3 ;  /* 0x0000000b0a0a7211 */ /* 0x000fe200078f18ff */
[C---:B-1----:R-:W-:Y:S02]  /*59b0*/  VIADD R14, R9.reuse, 0xffffff80 ;  /* 0xffffff80090e7836 */ /* 0x042fe40000000000 */
[----:B------:R-:W-:Y:S02]  /*59c0*/  VIADD R15, R9, 0xffffff80 ;  /* 0xffffff80090f7836 */ /* 0x000fe40000000000 */
[----:B------:R-:W-:Y:S01]  /*59d0*/  IMAD.IADD R9, R7, 0x1, -R6 ;  /* 0x0000000107097824 */ /* 0x000fe200078e0a06 */
[----:B------:R-:W-:Y:S01]  /*59e0*/  SHF.R.S32.HI R14, RZ, 0x1f, R14 ;  /* 0x0000001fff0e7819 */ /* 0x000fe2000001140e */
[----:B------:R-:W-:Y:S01]  /*59f0*/  IMAD R6, R12, -0x10, R13 ;  /* 0xfffffff00c067824 */ /* 0x000fe200078e020d */
[----:B------:R-:W-:Y:S02]  /*5a00*/  LOP3.LUT R12, R10, 0xfffffff8, RZ, 0xc0, !PT ;  /* 0xfffffff80a0c7812 */ /* 0x000fe400078ec0ff */
[----:B------:R-:W-:-:S02]  /*5a10*/  LEA.HI R14, R14, R15, RZ, 0x7 ;  /* 0x0000000f0e0e7211 */ /* 0x000fc400078f38ff */
[----:B------:R-:W-:Y:S02]  /*5a20*/  SHF.R.S32.HI R10, RZ, 0x1f, R9 ;  /* 0x0000001fff0a7819 */ /* 0x000fe40000011409 */
[----:B------:R-:W-:Y:S02]  /*5a30*/  SHF.R.S32.HI R14, RZ, 0x7, R14 ;  /* 0x00000007ff0e7819 */ /* 0x000fe4000001140e */
[----:B------:R-:W-:Y:S02]  /*5a40*/  IADD3 R6, R6, R12, -R11 ;  /* 0x0000000c06067210 */ /* 0x000fe40007ffe80b */
[----:B------:R-:W-:Y:S02]  /*5a50*/  LEA.HI R5, R14, R14, RZ, 0x1 ;  /* 0x0000000e0e057211 */ /* 0x000fe400078f08ff */
[CC--:B------:R-:W-:Y:S02]  /*5a60*/  LEA.HI R11, R10.reuse, R9.reuse, RZ, 0x3 ;  /* 0x000000090a0b7211 */ /* 0x0c0fe400078f18ff */
[----:B------:R-:W-:-:S02]  /*5a70*/  LEA.HI R10, R10, R9, RZ, 0x2 ;  /* 0x000000090a0a7211 */ /* 0x000fc400078f10ff */
[----:B------:R-:W-:Y:S02]  /*5a80*/  LOP3.LUT R5, R5, 0xfffffffe, RZ, 0xc0, !PT ;  /* 0xfffffffe05057812 */ /* 0x000fe400078ec0ff */
[--C-:B------:R-:W-:Y:S02]  /*5a90*/  SHF.R.S32.HI R9, RZ, 0x3, R11.reuse ;  /* 0x00000003ff097819 */ /* 0x100fe4000001140b */
[----:B------:R-:W-:Y:S01]  /*5aa0*/  SHF.R.S32.HI R12, RZ, 0x1f, R11 ;  /* 0x0000001fff0c7819 */ /* 0x000fe2000001140b */
[----:B------:R-:W-:Y:S01]  /*5ab0*/  IMAD.IADD R5, R14, 0x1, -R5 ;  /* 0x000000010e057824 */ /* 0x000fe200078e0a05 */
[----:B------:R-:W-:Y:S02]  /*5ac0*/  SHF.R.S32.HI R11, RZ, 0x2, R10 ;  /* 0x00000002ff0b7819 */ /* 0x000fe4000001140a */
[----:B------:R-:W-:Y:S01]  /*5ad0*/  LEA.HI R12, R12, R9, RZ, 0x4 ;  /* 0x000000090c0c7211 */ /* 0x000fe200078f20ff */
[----:B------:R-:W-:Y:S01]  /*5ae0*/  IMAD R5, R5, -0x40, R6 ;  /* 0xffffffc005057824 */ /* 0x000fe200078e0206 */
[----:B------:R-:W-:Y:S01]  /*5af0*/  LEA.HI R10, R10, R11, RZ, 0x1 ;  /* 0x0000000b0a0a7211 */ /* 0x000fe200078f08ff */
[C---:B------:R-:W-:Y:S01]  /*5b00*/  VIADD R15, R11.reuse, 0x18 ;  /* 0x000000180b0f7836 */ /* 0x040fe20000000000 */
[----:B------:R-:W-:Y:S01]  /*5b10*/  LEA.HI R6, R8, R7, RZ, 0x2 ;  /* 0x0000000708067211 */ /* 0x000fe200078f10ff */
[----:B------:R-:W-:Y:S01]  /*5b20*/  VIADD R8, R11, 0x8 ;  /* 0x000000080b087836 */ /* 0x000fe20000000000 */
[----:B------:R-:W-:-:S02]  /*5b30*/  LOP3.LUT R12, R12, 0x1ffffff0, RZ, 0xc0, !PT ;  /* 0x1ffffff00c0c7812 */ /* 0x000fc400078ec0ff */
[----:B------:R-:W-:Y:S02]  /*5b40*/  LOP3.LUT R10, R10, 0xfffffffe, RZ, 0xc0, !PT ;  /* 0xfffffffe0a0a7812 */ /* 0x000fe400078ec0ff */
[----:B------:R-:W-:Y:S01]  /*5b50*/  LOP3.LUT R6, R6, 0xfffffffc, RZ, 0xc0, !PT ;  /* 0xfffffffc06067812 */ /* 0x000fe200078ec0ff */
[----:B------:R-:W-:Y:S01]  /*5b60*/  IMAD.IADD R9, R9, 0x1, -R12 ;  /* 0x0000000109097824 */ /* 0x000fe200078e0a0c */
[----:B------:R-:W-:Y:S01]  /*5b70*/  LEA.HI R13, R8, R8, RZ, 0x1 ;  /* 0x00000008080d7211 */ /* 0x000fe200078f08ff */
[----:B------:R-:W-:Y:S01]  /*5b80*/  IMAD.IADD R10, R11, 0x1, -R10 ;  /* 0x000000010b0a7824 */ /* 0x000fe200078e0a0a */
[----:B------:R-:W-:Y:S01]  /*5b90*/  LEA.HI R17, R15, R15, RZ, 0x1 ;  /* 0x0000000f0f117211 */ /* 0x000fe200078f08ff */
[----:B------:R-:W-:Y:S02]  /*5ba0*/  VIADD R12, R11, 0x10 ;  /* 0x000000100b0c7836 */ /* 0x000fe40000000000 */
[----:B------:R-:W-:Y:S01]  /*5bb0*/  IMAD.IADD R6, R7, 0x1, -R6 ;  /* 0x0000000107067824 */ /* 0x000fe200078e0a06 */
[----:B------:R-:W-:Y:S01]  /*5bc0*/  LOP3.LUT R7, R13, 0xfffffffe, RZ, 0xc0, !PT ;  /* 0xfffffffe0d077812 */ /* 0x000fe200078ec0ff */
[----:B------:R-:W-:Y:S01]  /*5bd0*/  IMAD R10, R9, 0x8, R10 ;  /* 0x00000008090a7824 */ /* 0x000fe200078e020a */
[----:B------:R-:W-:-:S02]  /*5be0*/  LEA.HI R9, R12, R12, RZ, 0x1 ;  /* 0x0000000c0c097211 */ /* 0x000fc400078f08ff */
[----:B------:R-:W-:Y:S01]  /*5bf0*/  SHF.R.S32.HI R18, RZ, 0x1f, R17 ;  /* 0x0000001fff127819 */ /* 0x000fe20000011411 */
[----:B------:R-:W-:Y:S01]  /*5c00*/  IMAD.IADD R8, R8, 0x1, -R7 ;  /* 0x0000000108087824 */ /* 0x000fe200078e0a07 */
[----:B------:R1:W-:Y:S01]  /*5c10*/  STL [R1+0x3c], R10 ;  /* 0x00003c0a01007387 */ /* 0x0003e20000100800 */
[----:B------:R-:W-:Y:S02]  /*5c20*/  SHF.R.S32.HI R7, RZ, 0x1, R13 ;  /* 0x00000001ff077819 */ /* 0x000fe4000001140d */
[--C-:B------:R-:W-:Y:S02]  /*5c30*/  SHF.R.S32.HI R11, RZ, 0x1, R9.reuse ;  /* 0x00000001ff0b7819 */ /* 0x100fe40000011409 */
[----:B------:R-:W-:-:S04]  /*5c40*/  SHF.R.S32.HI R14, RZ, 0x1f, R9 ;  /* 0x0000001fff0e7819 */ /* 0x000fc80000011409 */
[----:B------:R-:W-:Y:S02]  /*5c50*/  LEA.HI R14, R14, R11, RZ, 0x4 ;  /* 0x0000000b0e0e7211 */ /* 0x000fe400078f20ff */
[----:B-1----:R-:W-:Y:S02]  /*5c60*/  SHF.R.S32.HI R10, RZ, 0x1f, R13 ;  /* 0x0000001fff0a7819 */ /* 0x002fe4000001140d */
[----:B------:R-:W-:Y:S02]  /*5c70*/  LOP3.LUT R13, R9, 0xfffffffe, RZ, 0xc0, !PT ;  /* 0xfffffffe090d7812 */ /* 0x000fe400078ec0ff */
[----:B------:R-:W-:Y:S02]  /*5c80*/  LEA.HI R10, R10, R7, RZ, 0x4 ;  /* 0x000000070a0a7211 */ /* 0x000fe400078f20ff */
[----:B------:R-:W-:Y:S01]  /*5c90*/  SHF.R.S32.HI R9, RZ, 0x1, R17 ;  /* 0x00000001ff097819 */ /* 0x000fe20000011411 */
[----:B------:R-:W-:Y:S01]  /*5ca0*/  IMAD.IADD R13, R12, 0x1, -R13 ;  /* 0x000000010c0d7824 */ /* 0x000fe200078e0a0d */
        /* <DEDUP_REMOVED lines=10> */
[----:B------:R1:W-:Y:S01]  /*5d50*/  STL [R1+0x38], R10 ;  /* 0x0000380a01007387 */ /* 0x0003e20000100800 */
[----:B------:R-:W-:-:S02]  /*5d60*/  IMAD.IADD R9, R9, 0x1, -R18 ;  /* 0x0000000109097824 */ /* 0x000fc400078e0a12 */
[----:B------:R-:W-:Y:S01]  /*5d70*/  IMAD R8, R235, 0x2000, R16 ;  /* 0x00002000eb087824 */ /* 0x000fe200078e0210 */
[----:B------:R2:W-:Y:S01]  /*5d80*/  STL [R1+0x34], R7 ;  /* 0x0000340701007387 */ /* 0x0005e20000100800 */
[----:B------:R-:W-:Y:S02]  /*5d90*/  IMAD.MOV.U32 R15, RZ, RZ, 0x40000040 ;  /* 0x40000040ff0f7424 */ /* 0x000fe400078e00ff */
[----:B------:R-:W-:Y:S02]  /*5da0*/  IMAD.MOV.U32 R13, RZ, RZ, 0x40000040 ;  /* 0x40000040ff0d7424 */ /* 0x000fe400078e00ff */
[----:B------:R-:W-:Y:S02]  /*5db0*/  IMAD.MOV.U32 R11, RZ, RZ, 0x40000040 ;  /* 0x40000040ff0b7424 */ /* 0x000fe400078e00ff */
[----:B-1----:R-:W-:Y:S02]  /*5dc0*/  IMAD R10, R9, 0x8, R12 ;  /* 0x00000008090a7824 */ /* 0x002fe400078e020c */
[----:B------:R-:W-:-:S02]  /*5dd0*/  VIADD R9, R8, 0x4000 ;  /* 0x0000400008097836 */ /* 0x000fc40000000000 */
[----:B--2---:R-:W-:Y:S01]  /*5de0*/  VIADD R7, R8, 0x20c00 ;  /* 0x00020c0008077836 */ /* 0x004fe20000000000 */
[----:B------:R-:W-:Y:S01]  /*5df0*/  SHF.R.U32.HI R8, RZ, 0x4, R8 ;  /* 0x00000004ff087819 */ /* 0x000fe20000011608 */
[----:B------:R1:W-:Y:S01]  /*5e00*/  STL [R1+0x30], R10 ;  /* 0x0000300a01007387 */ /* 0x0003e20000100800 */
[----:B------:R-:W-:Y:S01]  /*5e10*/  SHF.R.U32.HI R9, RZ, 0x4, R9 ;  /* 0x00000004ff097819 */ /* 0x000fe20000011609 */
[C---:B------:R-:W-:Y:S01]  /*5e20*/  VIADD R18, R6.reuse, 0x8 ;  /* 0x0000000806127836 */ /* 0x040fe20000000000 */
[----:B------:R-:W-:Y:S01]  /*5e30*/  SHF.R.U32.HI R7, RZ, 0x4, R7 ;  /* 0x00000004ff077819 */ /* 0x000fe20000011607 */
[----:B------:R-:W-:Y:S01]  /*5e40*/  VIADD R18, R6, 0x14 ;  /* 0x0000001406127836 */ /* 0x000fe20000000000 */
[----:B------:R-:W-:Y:S02]  /*5e50*/  LOP3.LUT R8, R8, 0x3fff, RZ, 0xc0, !PT ;  /* 0x00003fff08087812 */ /* 0x000fe400078ec0ff */
[----:B------:R-:W-:Y:S02]  /*5e60*/  LOP3.LUT R9, R9, 0x3fff, RZ, 0xc0, !PT ;  /* 0x00003fff09097812 */ /* 0x000fe400078ec0ff */
[----:B------:R-:W-:-:S02]  /*5e70*/  LOP3.LUT R7, R7, 0x3fff, RZ, 0xc0, !PT ;  /* 0x00003fff07077812 */ /* 0x000fc400078ec0ff */
[----:B------:R-:W-:Y:S02]  /*5e80*/  LOP3.LUT R8, R8, 0x10000, RZ, 0xfc, !PT ;  /* 0x0001000008087812 */ /* 0x000fe400078efcff */
[----:B------:R-:W-:Y:S01]  /*5e90*/  LOP3.LUT R17, R9, 0x10000, RZ, 0xfc, !PT ;  /* 0x0001000009117812 */ /* 0x000fe200078efcff */
[----:B------:R-:W-:Y:S01]  /*5ea0*/  IMAD.MOV.U32 R9, RZ, RZ, 0x40000040 ;  /* 0x40000040ff097424 */ /* 0x000fe200078e00ff */
[----:B------:R-:W-:Y:S01]  /*5eb0*/  LOP3.LUT R7, R7, 0x10000, RZ, 0xfc, !PT ;  /* 0x0001000007077812 */ /* 0x000fe200078efcff */
[C---:B------:R-:W-:Y:S01]  /*5ec0*/  VIADD R14, R8.reuse, 0x2 ;  /* 0x00000002080e7836 */ /* 0x040fe20000000000 */
[----:B------:R2:W-:Y:S01]  /*5ed0*/  STL [R1+0x24], R8 ;  /* 0x0000240801007387 */ /* 0x0005e20000100800 */
[C---:B------:R-:W-:Y:S02]  /*5ee0*/  VIADD R12, R8.reuse, 0x4 ;  /* 0x00000004080c7836 */ /* 0x040fe40000000000 */
[----:B-1----:R-:W-:Y:S01]  /*5ef0*/  VIADD R10, R8, 0x6 ;  /* 0x00000006080a7836 */ /* 0x002fe20000000000 */
[----:B------:R1:W-:Y:S01]  /*5f00*/  STL [R1+0x40], R7 ;  /* 0x0000400701007387 */ /* 0x0003e20000100800 */
[----:B------:R-:W-:-:S02]  /*5f10*/  VIADD R236, R17, 0x4 ;  /* 0x0000000411ec7836 */ /* 0x000fc40000000000 */
[C---:B------:R-:W-:Y:S01]  /*5f20*/  VIADD R232, R17.reuse, 0x6 ;  /* 0x0000000611e87836 */ /* 0x040fe20000000000 */
[----:B------:R3:W-:Y:S01]  /*5f30*/  STL [R1+0x20], R17 ;  /* 0x0000201101007387 */ /* 0x0007e20000100800 */
[----:B--2---:R-:W-:-:S03]  /*5f40*/  VIADD R8, R17, 0x2 ;  /* 0x0000000211087836 */ /* 0x004fc60000000000 */
[----:B------:R2:W-:Y:S01]  /*5f50*/  STL.64 [R1+0x18], R14 ;  /* 0x0000180e01007387 */ /* 0x0005e20000100a00 */
[----:B-1----:R-:W-:-:S03]  /*5f60*/  VIADD R7, R6, 0x4 ;  /* 0x0000000406077836 */ /* 0x002fc60000000000 */
[----:B------:R2:W-:Y:S01]  /*5f70*/  STL.64 [R1+0x10], R12 ;  /* 0x0000100c01007387 */ /* 0x0005e20000100a00 */
[C---:B------:R-:W-:Y:S02]  /*5f80*/  VIADD R7, R6.reuse, 0x10 ;  /* 0x0000001006077836 */ /* 0x040fe40000000000 */
[C---:B---3--:R-:W-:Y:S01]  /*5f90*/  VIADD R17, R6.reuse, 0xc ;  /* 0x0000000c06117836 */ /* 0x048fe20000000000 */
[----:B------:R2:W-:Y:S01]  /*5fa0*/  STL.64 [R1+0x8], R10 ;  /* 0x0000080a01007387 */ /* 0x0005e20000100a00 */
[C---:B------:R-:W-:Y:S02]  /*5fb0*/  VIADD R17, R6.reuse, 0x18 ;  /* 0x0000001806117836 */ /* 0x040fe40000000000 */
[----:B------:R-:W-:Y:S01]  /*5fc0*/  VIADD R7, R6, 0x1c ;  /* 0x0000001c06077836 */ /* 0x000fe20000000000 */
[----:B------:R2:W-:Y:S06]  /*5fd0*/  STL.64 [R1], R8 ;  /* 0x0000000801007387 */ /* 0x0005ec0000100a00 */
.L_x_1721:
[----:B------:R-:W-:-:S05]  /*5fe0*/  IMAD.U32 R7, RZ, RZ, UR36 ;  /* 0x00000024ff077e24 */ /* 0x000fca000f8e00ff */
[----:B------:R-:W-:-:S04]  /*5ff0*/  LOP3.LUT R7, R7, 0x1, RZ, 0xfc, !PT ;  /* 0x0000000107077812 */ /* 0x000fc800078efcff */
[----:B------:R-:W-:-:S13]  /*6000*/  ISETP.NE.AND P0, PT, R7, 0x3, PT ;  /* 0x000000030700780c */ /* 0x000fda0003f05270 */
[----:B------:R-:W-:Y:S05]  /*6010*/  @!P0 BRA `(.L_x_1711) ;  /* 0x0000000000048947 */ /* 0x000fea0003800000 */
[----:B------:R-:W-:Y:S01]  /*6020*/  BPT.TRAP 0x1 ;  /* 0x000000040000795c */ /* 0x000fe20000300000 */
.L_x_1711:
[----:B------:R-:W-:Y:S01]  /*6030*/  IMAD R7, R0, 0x8, R16 ;  /* 0x0000000800077824 */ /* 0x000fe200078e0210 */
[----:B------:R-:W-:-:S04]  /*6040*/  SHF.L.U32 R20, R4, 0x1f, RZ ;  /* 0x0000001f04147819 */ /* 0x000fc800000006ff */
[----:B------:R1:W3:Y:S01]  /*6050*/  SYNCS.PHASECHK.TRANS64.TRYWAIT P1, [R7+URZ+0x30c10], R20 ;  /* 0x030c1014070075a7 */ /* 0x0002e2000802017f */
[----:B------:R-:W-:Y:S05]  /*6060*/  @!P0 BRA `(.L_x_1712) ;  /* 0x0000000000048947 */ /* 0x000fea0003800000 */
[----:B------:R-:W-:Y:S01]  /*6070*/  BPT.TRAP 0x1 ;  /* 0x000000040000795c */ /* 0x000fe20000300000 */
.L_x_1712:
[----:B--2---:R-:W-:-:S05]  /*6080*/  VIADD R8, R16, 0x10000 ;  /* 0x0001000010087836 */ /* 0x004fca0000000000 */
[----:B------:R-:W-:-:S04]  /*6090*/  SHF.R.U32.HI R8, RZ, 0x4, R8 ;  /* 0x00000004ff087819 */ /* 0x000fc80000011608 */
[----:B------:R-:W-:-:S04]  /*60a0*/  LOP3.LUT R8, R8, 0x3fff, RZ, 0xc0, !PT ;  /* 0x00003fff08087812 */ /* 0x000fc800078ec0ff */
[----:B------:R-:W-:Y:S01]  /*60b0*/  LOP3.LUT R9, R8, 0x10000, RZ, 0xfc, !PT ;  /* 0x0001000008097812 */ /* 0x000fe200078efcff */
[----:B---3--:R-:W-:Y:S06]  /*60c0*/  @P1 BRA `(.L_x_1713) ;  /* 0x0000000000081947 */ /* 0x008fec0003800000 */
[----:B------:R-:W2:Y:S02]  /*60d0*/  SYNCS.PHASECHK.TRANS64.TRYWAIT P1, [R7+URZ+0x30c10], R20 ;  /* 0x030c1014070075a7 */ /* 0x000ea4000802017f */
[----:B--2---:R-:W-:Y:S05]  /*60e0*/  @!P1 BRA `(.L_x_1714) ;  /* 0x000000cc00909947 */ /* 0x004fea0003800000 */
.L_x_1713:
        /* <DEDUP_REMOVED lines=9> */
[----:B------:R-:W2:Y:S01]  /*6180*/  LDL.64 R14, [R1+0x8] ;  /* 0x00000800010e7983 */ /* 0x000ea20000100a00 */
        /* <DEDUP_REMOVED lines=53> */
.L_x_1715:
[----:B------:R1:W1:Y:S01]  /*64e0*/  SYNCS.PHASECHK.TRANS64.TRYWAIT P1, [R7+URZ+0x30c30], R20 ;  /* 0x030c3014070075a7 */ /* 0x000262000802017f */
[----:B------:R-:W-:Y:S05]  /*64f0*/  @!P0 BRA `(.L_x_1716) ;  /* 0x0000000000048947 */ /* 0x000fea0003800000 */
[----:B------:R-:W-:Y:S01]  /*6500*/  BPT.TRAP 0x1 ;  /* 0x000000040000795c */ /* 0x000fe20000300000 */
.L_x_1716:
        /* <DEDUP_REMOVED lines=8> */
.L_x_1717:
[----:B------:R-:W5:Y:S04]  /*6590*/  LDL R12, [R1+0x20] ;  /* 0x00002000010c7983 */ /* 0x000f680000100800 */
[----:B------:R-:W4:Y:S01]  /*65a0*/  LDL.64 R10, [R1] ;  /* 0x00000000010a7983 */ /* 0x000f220000100a00 */
[----:B------:R-:W-:Y:S01]  /*65b0*/  R2UR UR6, R9 ;  /* 0x00000000090672ca */ /* 0x000fe200000e0000 */
[----:B------:R-:W-:Y:S01]  /*65c0*/  WARPGROUP.ARRIVE ;  /* 0x00000000000079c5 */ /* 0x000fe20000000000 */
[----:B------:R-:W-:Y:S01]  /*65d0*/  UMOV UR5, 0x40000040 ;  /* 0x4000004000057882 */ /* 0x000fe20000000000 */
[----:B------:R-:W-:Y:S01]  /*65e0*/  UMOV UR7, 0x40000040 ;  /* 0x4000004000077882 */ /* 0x000fe20000000000 */
[----:B------:R-:W-:Y:S01]  /*65f0*/  UMOV UR11, 0x40000040 ;  /* 0x40000040000b7882 */ /* 0x000fe20000000000 */
[C---:B------:R-:W-:Y:S01]  /*6600*/  VIADD R13, R6.reuse, 0x14 ;  /* 0x00000014060d7836 */ /* 0x040fe20000000000 */
[----:B--2---:R-:W1:Y:S01]  /*6610*/  SHFL.IDX PT, R17, R15, R6, 0x1f ;  /* 0x00001f060f117589 */ /* 0x004e6200000e0000 */
[C---:B------:R-:W-:Y:S01]  /*6620*/  VIADD R14, R6.reuse, 0x18 ;  /* 0x00000018060e7836 */ /* 0x040fe20000000000 */
[C---:B------:R-:W-:Y:S01]  /*6630*/  ISETP.GT.AND P2, PT, R5.reuse, RZ, PT ;  /* 0x000000ff0500720c */ /* 0x040fe20003f44270 */
[C---:B------:R-:W-:Y:S01]  /*6640*/  VIADD R21, R6.reuse, 0x4 ;  /* 0x0000000406157836 */ /* 0x040fe20000000000 */
[----:B------:R-:W-:Y:S01]  /*6650*/  ISETP.GT.AND P1, PT, R5, 0x8, PT ;  /* 0x000000080500780c */ /* 0x000fe20003f24270 */
[C---:B------:R-:W-:Y:S01]  /*6660*/  VIADD R19, R6.reuse, 0x8 ;  /* 0x0000000806137836 */ /* 0x040fe20000000000 */
[----:B------:R-:W2:Y:S01]  /*6670*/  SHFL.IDX PT, R13, R15, R13, 0x1f ;  /* 0x00001f0d0f0d7589 */ /* 0x000ea200000e0000 */
[----:B------:R-:W-:Y:S01]  /*6680*/  VIADD R18, R6, 0x1c ;  /* 0x0000001c06127836 */ /* 0x000fe20000000000 */
[----:B------:R-:W-:Y:S01]  /*6690*/  FSEL R101, R101, -INF , P2 ;  /* 0xff80000065657808 */ /* 0x000fe20001000000 */
[----:B------:R-:W-:Y:S01]  /*66a0*/  IMAD R220, R0, 0x400, R220 ;  /* 0x0000040000dc7824 */ /* 0x000fe200078e02dc */
[----:B------:R-:W2:Y:S01]  /*66b0*/  SHFL.IDX PT, R9, R15, R21, 0x1f ;  /* 0x00001f150f097589 */ /* 0x000ea200000e0000 */
[----:B------:R-:W-:-:S02]  /*66c0*/  FSEL R93, R93, -INF , P2 ;  /* 0xff8000005d5d7808 */ /* 0x000fc40001000000 */
[----:B------:R-:W-:Y:S01]  /*66d0*/  FSEL R222, R88, -INF , P2 ;  /* 0xff80000058de7808 */ /* 0x000fe20001000000 */
[----:B------:R-:W2:Y:S01]  /*66e0*/  SHFL.IDX PT, R14, R15, R14, 0x1f ;  /* 0x00001f0e0f0e7589 */ /* 0x000ea200000e0000 */
[----:B------:R-:W-:Y:S02]  /*66f0*/  FSEL R90, R90, -INF , P1 ;  /* 0xff8000005a5a7808 */ /* 0x000fe40000800000 */
[----:B------:R-:W-:Y:S01]  /*6700*/  FSEL R96, R96, -INF , P2 ;  /* 0xff80000060607808 */ /* 0x000fe20001000000 */
[----:B---3--:R-:W-:Y:S01]  /*6710*/  SHFL.IDX PT, R20, R234, R21, 0x1f ;  /* 0x00001f15ea147589 */ /* 0x008fe200000e0000 */
[----:B------:R-:W-:Y:S02]  /*6720*/  FSEL R104, R104, -INF , P2 ;  /* 0xff80000068687808 */ /* 0x000fe40001000000 */
[----:B------:R-:W-:Y:S01]  /*6730*/  FSEL R98, R98, -INF , P1 ;  /* 0xff80000062627808 */ /* 0x000fe20000800000 */
[----:B------:R-:W3:Y:S01]  /*6740*/  SHFL.IDX PT, R22, R234, R19, 0x1f ;  /* 0x00001f13ea167589 */ /* 0x000ee200000e0000 */
        /* <DEDUP_REMOVED lines=40> */
[----:B-----5:R-:W-:Y:S01]  /*69d0*/  R2UR UR4, R12 ;  /* 0x000000000c0472ca */ /* 0x020fe200000e0000 */
[----:B------:R-:W-:Y:S01]  /*69e0*/  VIADD R12, R6, 0x10 ;  /* 0x00000010060c7836 */ /* 0x000fe20000000000 */
[----:B----4-:R-:W-:Y:S02]  /*69f0*/  R2UR UR8, R10 ;  /* 0x000000000a0872ca */ /* 0x010fe400000e0000 */
[----:B------:R-:W-:Y:S01]  /*6a00*/  R2UR UR9, R11 ;  /* 0x000000000b0972ca */ /* 0x000fe200000e0000 */
[----:B------:R-:W-:Y:S01]  /*6a10*/  VIADD R11, R6, 0xc ;  /* 0x0000000c060b7836 */ /* 0x000fe20000000000 */
[----:B------:R-:W4:Y:S04]  /*6a20*/  SHFL.IDX PT, R10, R15, R19, 0x1f ;  /* 0x00001f130f0a7589 */ /* 0x000f2800000e0000 */
[----:B------:R-:W5:Y:S03]  /*6a30*/  SHFL.IDX PT, R12, R15, R12, 0x1f ;  /* 0x00001f0c0f0c7589 */ /* 0x000f6600000e0000 */
[----:B------:R-:W-:Y:S01]  /*6a40*/  HGMMA.64x128x16.F32.BF16 R24, gdesc[UR4], RZ, !UPT, gsb0 ;  /* 0x01e00000041879f0 */ /* 0x000fe2000c0018ff */
[----:B------:R-:W-:Y:S01]  /*6a50*/  UIADD3 UR4, UR6, 0x2, URZ ;  /* 0x0000000206047890 */ /* 0x000fe2000fffe03f */
[----:B------:R-:W5:Y:S01]  /*6a60*/  SHFL.IDX PT, R11, R15, R11, 0x1f ;  /* 0x00001f0b0f0b7589 */ /* 0x000f6200000e0000 */
[----:B------:R-:W-:-:S02]  /*6a70*/  ULDC UR5, c[0x0][0x744] ;  /* 0x0001d10000057ab9 */ /* 0x000fc40000000800 */
[--C-:B-1----:R-:W-:Y:S01]  /*6a80*/  FFMA.FTZ R222, R222, UR5, -R17.reuse ;  /* 0x00000005dede7c23 */ /* 0x102fe20008010811 */
[----:B------:R-:W1:Y:S02]  /*6a90*/  SHFL.IDX PT, R15, R15, R18, 0x1f ;  /* 0x00001f120f0f7589 */ /* 0x000e6400000e0000 */
[----:B------:R-:W-:Y:S01]  /*6aa0*/  UMOV UR10, UR4 ;  /* 0x00000004000a7c82 */ /* 0x000fe20008000000 */
[----:B------:R-:W-:Y:S01]  /*6ab0*/  UIADD3 UR4, UR6, 0x4, URZ ;  /* 0x0000000406047890 */ /* 0x000fe2000fffe03f */
[----:B------:R-:W-:Y:S01]  /*6ac0*/  FFMA.FTZ R90, R90, UR5, -R17 ;  /* 0x000000055a5a7c23 */ /* 0x000fe20008010811 */
[----:B------:R-:W1:Y:S01]  /*6ad0*/  SHFL.IDX PT, R18, R234, R6, 0x1f ;  /* 0x00001f06ea127589 */ /* 0x000e6200000e0000 */
[----:B--2---:R-:W-:Y:S01]  /*6ae0*/  FFMA.FTZ R97, R97, UR5, -R13 ;  /* 0x0000000561617c23 */ /* 0x004fe2000801080d */
[----:B------:R-:W-:Y:S01]  /*6af0*/  UIADD3 UR6, UR6, 0x6, URZ ;  /* 0x0000000606067890 */ /* 0x000fe2000fffe03f */
[----:B------:R2:W-:Y:S01]  /*6b00*/  MUFU.EX2 R225, R90 ;  /* 0x0000005a00e17308 */ /* 0x0005e20000000800 */
[--C-:B------:R-:W-:Y:S01]  /*6b10*/  FFMA.FTZ R89, R89, UR5, -R9.reuse ;  /* 0x0000000559597c23 */ /* 0x100fe20008010809 */
[----:B------:R-:W-:Y:S01]  /*6b20*/  FFMA.FTZ R9, R91, UR5, -R9 ;  /* 0x000000055b097c23 */ /* 0x000fe20008010809 */
[----:B------:R-:W-:Y:S01]  /*6b30*/  FFMA.FTZ R100, R100, UR5, -R14 ;  /* 0x0000000564647c23 */ /* 0x000fe2000801080e */
[----:B---3--:R-:W-:Y:S01]  /*6b40*/  FFMA.FTZ R21, R108, UR5, -R22 ;  /* 0x000000056c157c23 */ /* 0x008fe20008010816 */
[--C-:B----4-:R-:W-:Y:S01]  /*6b50*/  FFMA.FTZ R231, R231, UR5, -R10.reuse ;  /* 0x00000005e7e77c23 */ /* 0x110fe2000801080a */
[----:B------:R-:W-:Y:S01]  /*6b60*/  FFMA.FTZ R10, R94, UR5, -R10 ;  /* 0x000000055e0a7c23 */ /* 0x000fe2000801080a */
[----:B------:R-:W-:Y:S01]  /*6b70*/  FFMA.FTZ R22, R110, UR5, -R22 ;  /* 0x000000056e167c23 */ /* 0x000fe20008010816 */
[----:B------:R-:W-:Y:S01]  /*6b80*/  MUFU.EX2 R227, R97 ;  /* 0x0000006100e37308 */ /* 0x000fe20000000800 */
[--C-:B-----5:R-:W-:Y:S01]  /*6b90*/  FFMA.FTZ R96, R96, UR5, -R12.reuse ;  /* 0x0000000560607c23 */ /* 0x120fe2000801080c */
[----:B------:R-:W-:Y:S01]  /*6ba0*/  FFMA.FTZ R12, R98, UR5, -R12 ;  /* 0x00000005620c7c23 */ /* 0x000fe2000801080c */
[----:B------:R-:W-:Y:S01]  /*6bb0*/  FFMA.FTZ R14, R102, UR5, -R14 ;  /* 0x00000005660e7c23 */ /* 0x000fe2000801080e */
[----:B------:R-:W3:Y:S01]  /*6bc0*/  SHFL.IDX PT, R98, R223, R6, 0x1f ;  /* 0x00001f06df627589 */ /* 0x000ee200000e0000 */
[--C-:B------:R-:W-:Y:S01]  /*6bd0*/  FFMA.FTZ R93, R93, UR5, -R11.reuse ;  /* 0x000000055d5d7c23 */ /* 0x100fe2000801080b */
[----:B------:R-:W-:Y:S01]  /*6be0*/  FFMA.FTZ R11, R95, UR5, -R11 ;  /* 0x000000055f0b7c23 */ /* 0x000fe2000801080b */
[----:B------:R-:W-:Y:S01]  /*6bf0*/  FFMA.FTZ R13, R99, UR5, -R13 ;  /* 0x00000005630d7c23 */ /* 0x000fe2000801080d */
[----:B------:R-:W-:Y:S01]  /*6c00*/  MUFU.EX2 R224, R89 ;  /* 0x0000005900e07308 */ /* 0x000fe20000000800 */
[--C-:B-1----:R-:W-:Y:S01]  /*6c10*/  FFMA.FTZ R101, R101, UR5, -R15.reuse ;  /* 0x0000000565657c23 */ /* 0x102fe2000801080f */
[----:B------:R-:W-:Y:S01]  /*6c20*/  FFMA.FTZ R15, R103, UR5, -R15 ;  /* 0x00000005670f7c23 */ /* 0x000fe2000801080f */
[----:B------:R-:W-:Y:S01]  /*6c30*/  VIADD R103, R6, 0xc ;  /* 0x0000000c06677836 */ /* 0x000fe20000000000 */
[----:B------:R-:W-:Y:S01]  /*6c40*/  FSEL R99, R121, -INF , P2 ;  /* 0xff80000079637808 */ /* 0x000fe20001000000 */
[--C-:B------:R-:W-:Y:S01]  /*6c50*/  FFMA.FTZ R17, R104, UR5, -R18.reuse ;  /* 0x0000000568117c23 */ /* 0x100fe20008010812 */
[----:B------:R-:W-:Y:S01]  /*6c60*/  FFMA.FTZ R18, R106, UR5, -R18 ;  /* 0x000000056a127c23 */ /* 0x000fe20008010812 */
[C---:B------:R-:W-:Y:S01]  /*6c70*/  VIADD R106, R6.reuse, 0x10 ;  /* 0x00000010066a7836 */ /* 0x040fe20000000000 */
[----:B------:R1:W-:Y:S01]  /*6c80*/  MUFU.EX2 R226, R101 ;  /* 0x0000006500e27308 */ /* 0x0003e20000000800 */
[----:B------:R-:W-:Y:S01]  /*6c90*/  VIADD R104, R6, 0x18 ;  /* 0x0000001806687836 */ /* 0x000fe20000000000 */
[----:B------:R-:W4:Y:S01]  /*6ca0*/  SHFL.IDX PT, R88, R234, R103, 0x1f ;  /* 0x00001f67ea587589 */ /* 0x000f2200000e0000 */
[--C-:B------:R-:W-:Y:S01]  /*6cb0*/  FFMA.FTZ R19, R105, UR5, -R20.reuse ;  /* 0x0000000569137c23 */ /* 0x100fe20008010814 */
[----:B------:R-:W-:Y:S01]  /*6cc0*/  FFMA.FTZ R20, R107, UR5, -R20 ;  /* 0x000000056b147c23 */ /* 0x000fe20008010814 */
[----:B------:R-:W-:Y:S01]  /*6cd0*/  FSEL R107, R129, -INF , P2 ;  /* 0xff800000816b7808 */ /* 0x000fe20001000000 */
[----:B--2---:R-:W2:Y:S01]  /*6ce0*/  SHFL.IDX PT, R90, R234, R106, 0x1f ;  /* 0x00001f6aea5a7589 */ /* 0x004ea200000e0000 */
[----:B------:R-:W-:Y:S01]  /*6cf0*/  FSEL R105, R128, -INF , P2 ;  /* 0xff80000080697808 */ /* 0x000fe20001000000 */
[----:B------:R5:W-:Y:S01]  /*6d00*/  MUFU.EX2 R228, R93 ;  /* 0x0000005d00e47308 */ /* 0x000be20000000800 */
[----:B-1----:R-:W-:Y:S01]  /*6d10*/  VIADD R101, R6, 0x14 ;  /* 0x0000001406657836 */ /* 0x002fe20000000000 */
[----:B------:R-:W1:Y:S01]  /*6d20*/  SHFL.IDX PT, R94, R234, R104, 0x1f ;  /* 0x00001f68ea5e7589 */ /* 0x000e6200000e0000 */
[----:B---3--:R-:W-:Y:S01]  /*6d30*/  FFMA.FTZ R97, R120, UR5, -R98 ;  /* 0x0000000578617c23 */ /* 0x008fe20008010862 */
[----:B------:R-:W-:-:S02]  /*6d40*/  FSEL R120, R144, -INF , P2 ;  /* 0xff80000090787808 */ /* 0x000fc40001000000 */
[----:B------:R-:W3:Y:S01]  /*6d50*/  SHFL.IDX PT, R92, R234, R101, 0x1f ;  /* 0x00001f65ea5c7589 */ /* 0x000ee200000e0000 */
[C---:B------:R-:W-:Y:S01]  /*6d60*/  VIADD R144, R6.reuse, 0x14 ;  /* 0x0000001406907836 */ /* 0x040fe20000000000 */
[----:B------:R3:W-:Y:S01]  /*6d70*/  MUFU.EX2 R229, R100 ;  /* 0x0000006400e57308 */ /* 0x0007e20000000800 */
[----:B-----5:R-:W-:Y:S01]  /*6d80*/  VIADD R93, R6, 0x1c ;  /* 0x0000001c065d7836 */ /* 0x020fe20000000000 */
[----:B------:R-:W5:Y:S01]  /*6d90*/  SHFL.IDX PT, R103, R223, R103, 0x1f ;  /* 0x00001f67df677589 */ /* 0x000f6200000e0000 */
[----:B------:R-:W-:Y:S01]  /*6da0*/  FFMA.FTZ R98, R122, UR5, -R98 ;  /* 0x000000057a627c23 */ /* 0x000fe20008010862 */
[----:B------:R-:W-:Y:S02]  /*6db0*/  FSEL R122, R141, -INF , P2 ;  /* 0xff8000008d7a7808 */ /* 0x000fe40001000000 */
[----:B------:R1:W5:Y:S02]  /*6dc0*/  SHFL.IDX PT, R234, R234, R93, 0x1f ;  /* 0x00001f5deaea7589 */ /* 0x00036400000e0000 */
[----:B------:R5:W-:Y:S02]  /*6dd0*/  MUFU.EX2 R230, R96 ;  /* 0x0000006000e67308 */ /* 0x000be40000000800 */
[----:B------:R3:W-:Y:S01]  /*6de0*/  SHFL.IDX PT, R110, R223, R104, 0x1f ;  /* 0x00001f68df6e7589 */ /* 0x0007e200000e0000 */
[--C-:B----4-:R-:W-:Y:S01]  /*6df0*/  FFMA.FTZ R23, R109, UR5, -R88.reuse ;  /* 0x000000056d177c23 */ /* 0x110fe20008010858 */
[----:B------:R-:W-:Y:S01]  /*6e00*/  FSEL R109, R125, -INF , P2 ;  /* 0xff8000007d6d7808 */ /* 0x000fe20001000000 */
[----:B------:R-:W-:Y:S01]  /*6e10*/  FFMA.FTZ R88, R111, UR5, -R88 ;  /* 0x000000056f587c23 */ /* 0x000fe20008010858 */
[--C-:B--2---:R-:W-:Y:S01]  /*6e20*/  FFMA.FTZ R89, R112, UR5, -R90.reuse ;  /* 0x0000000570597c23 */ /* 0x104fe2000801085a */
[----:B------:R-:W-:Y:S01]  /*6e30*/  FFMA.FTZ R90, R114, UR5, -R90 ;  /* 0x00000005725a7c23 */ /* 0x000fe2000801085a */
[----:B------:R-:W-:Y:S01]  /*6e40*/  VIADD R114, R6, 0x8 ;  /* 0x0000000806727836 */ /* 0x000fe20000000000 */
[----:B------:R2:W4:Y:S01]  /*6e50*/  SHFL.IDX PT, R108, R223, R101, 0x1f ;  /* 0x00001f65df6c7589 */ /* 0x00052200000e0000 */
[--C-:B-1----:R-:W-:Y:S01]  /*6e60*/  FFMA.FTZ R93, R116, UR5, -R94.reuse ;  /* 0x00000005745d7c23 */ /* 0x102fe2000801085e */
[----:B------:R-:W-:Y:S01]  /*6e70*/  FFMA.FTZ R94, R118, UR5, -R94 ;  /* 0x00000005765e7c23 */ /* 0x000fe2000801085e */
[----:B------:R-:W-:Y:S01]  /*6e80*/  FSEL R118, R145, -INF , P2 ;  /* 0xff80000091767808 */ /* 0x000fe20001000000 */
[----:B------:R-:W1:Y:S01]  /*6e90*/  SHFL.IDX PT, R102, R223, R114, 0x1f ;  /* 0x00001f72df667589 */ /* 0x000e6200000e0000 */
[----:B---3--:R-:W-:Y:S01]  /*6ea0*/  FFMA.FTZ R91, R113, UR5, -R92 ;  /* 0x00000005715b7c23 */ /* 0x008fe2000801085c */
[----:B------:R-:W-:Y:S01]  /*6eb0*/  VIADD R113, R6, 0x4 ;  /* 0x0000000406717836 */ /* 0x000fe20000000000 */
[----:B------:R-:W-:Y:S01]  /*6ec0*/  FSEL R104, R127, -INF , P1 ;  /* 0xff8000007f687808 */ /* 0x000fe20000800000 */
[----:B------:R-:W3:Y:S01]  /*6ed0*/  SHFL.IDX PT, R106, R223, R106, 0x1f ;  /* 0x00001f6adf6a7589 */ /* 0x000ee200000e0000 */
[--C-:B-----5:R-:W-:Y:S01]  /*6ee0*/  FFMA.FTZ R109, R109, UR5, -R103.reuse ;  /* 0x000000056d6d7c23 */ /* 0x120fe20008010867 */
[----:B--2---:R-:W-:Y:S01]  /*6ef0*/  FSEL R101, R124, -INF , P2 ;  /* 0xff8000007c657808 */ /* 0x004fe20001000000 */
[----:B------:R-:W-:Y:S01]  /*6f00*/  VIADD R145, R6, 0x10 ;  /* 0x0000001006917836 */ /* 0x000fe20000000000 */
[----:B------:R-:W2:Y:S01]  /*6f10*/  SHFL.IDX PT, R100, R223, R113, 0x1f ;  /* 0x00001f71df647589 */ /* 0x000ea200000e0000 */
[--C-:B------:R-:W-:Y:S01]  /*6f20*/  FFMA.FTZ R95, R117, UR5, -R234.reuse ;  /* 0x00000005755f7c23 */ /* 0x100fe200080108ea */
[----:B------:R-:W-:Y:S01]  /*6f30*/  FFMA.FTZ R104, R104, UR5, -R103 ;  /* 0x0000000568687c23 */ /* 0x000fe20008010867 */
[----:B------:R-:W-:Y:S01]  /*6f40*/  FFMA.FTZ R96, R119, UR5, -R234 ;  /* 0x0000000577607c23 */ /* 0x000fe200080108ea */
[----:B------:R-:W5:Y:S01]  /*6f50*/  SHFL.IDX PT, R117, R219, R144, 0x1f ;  /* 0x00001f90db757589 */ /* 0x000f6200000e0000 */
[----:B------:R1:W-:Y:S01]  /*6f60*/  MUFU.EX2 R103, R109 ;  /* 0x0000006d00677308 */ /* 0x0003e20000000800 */
[----:B------:R-:W-:Y:S01]  /*6f70*/  VIADD R234, R6, 0x1c ;  /* 0x0000001c06ea7836 */ /* 0x000fe20000000000 */
[----:B------:R-:W-:Y:S01]  /*6f80*/  FSEL R116, R148, -INF , P2 ;  /* 0xff80000094747808 */ /* 0x000fe20001000000 */
[----:B------:R-:W-:Y:S01]  /*6f90*/  VIADD R148, R6, 0xc ;  /* 0x0000000c06947836 */ /* 0x000fe20000000000 */
[----:B------:R-:W-:Y:S01]  /*6fa0*/  FSEL R111, R133, -INF , P2 ;  /* 0xff800000856f7808 */ /* 0x000fe20001000000 */
[----:B------:R-:W-:Y:S01]  /*6fb0*/  FFMA.FTZ R92, R115, UR5, -R92 ;  /* 0x00000005735c7c23 */ /* 0x000fe2000801085c */
[----:B------:R5:W5:Y:S01]  /*6fc0*/  SHFL.IDX PT, R112, R223, R234, 0x1f ;  /* 0x00001feadf707589 */ /* 0x000b6200000e0000 */
[--C-:B----4-:R-:W-:Y:S01]  /*6fd0*/  FFMA.FTZ R107, R107, UR5, -R108.reuse ;  /* 0x000000056b6b7c23 */ /* 0x110fe2000801086c */
[----:B------:R-:W-:Y:S01]  /*6fe0*/  FFMA.FTZ R108, R131, UR5, -R108 ;  /* 0x00000005836c7c23 */ /* 0x000fe2000801086c */
[----:B-1----:R-:W-:Y:S01]  /*6ff0*/  FSEL R109, R132, -INF , P2 ;  /* 0xff800000846d7808 */ /* 0x002fe20001000000 */
[----:B------:R-:W1:Y:S01]  /*7000*/  SHFL.IDX PT, R131, R219, R6, 0x1f ;  /* 0x00001f06db837589 */ /* 0x000e6200000e0000 */
[--C-:B------:R-:W-:Y:S01]  /*7010*/  FFMA.FTZ R101, R101, UR5, -R102.reuse ;  /* 0x0000000565657c23 */ /* 0x100fe20008010866 */
[----:B------:R-:W-:Y:S01]  /*7020*/  FFMA.FTZ R102, R126, UR5, -R102 ;  /* 0x000000057e667c23 */ /* 0x000fe20008010866 */
[----:B------:R-:W-:Y:S01]  /*7030*/  FSEL R125, R140, -INF , P2 ;  /* 0xff8000008c7d7808 */ /* 0x000fe20001000000 */
[--C-:B------:R-:W-:Y:S01]  /*7040*/  FFMA.FTZ R109, R109, UR5, -R110.reuse ;  /* 0x000000056d6d7c23 */ /* 0x100fe2000801086e */
[----:B------:R-:W-:Y:S01]  /*7050*/  FFMA.FTZ R110, R134, UR5, -R110 ;  /* 0x00000005866e7c23 */ /* 0x000fe2000801086e */
[----:B------:R-:W4:Y:S01]  /*7060*/  SHFL.IDX PT, R121, R219, R148, 0x1f ;  /* 0x00001f94db797589 */ /* 0x000f2200000e0000 */
[--C-:B---3--:R-:W-:Y:S01]  /*7070*/  FFMA.FTZ R105, R105, UR5, -R106.reuse ;  /* 0x0000000569697c23 */ /* 0x108fe2000801086a */
[----:B------:R-:W-:Y:S01]  /*7080*/  FFMA.FTZ R106, R130, UR5, -R106 ;  /* 0x00000005826a7c23 */ /* 0x000fe2000801086a */
[--C-:B--2---:R-:W-:Y:S01]  /*7090*/  FFMA.FTZ R99, R99, UR5, -R100.reuse ;  /* 0x0000000563637c23 */ /* 0x104fe20008010864 */
[----:B------:R-:W-:Y:S01]  /*70a0*/  FFMA.FTZ R100, R123, UR5, -R100 ;  /* 0x000000057b647c23 */ /* 0x000fe20008010864 */
[----:B------:R2:W3:Y:S01]  /*70b0*/  SHFL.IDX PT, R134, R219, R113, 0x1f ;  /* 0x00001f71db867589 */ /* 0x0004e200000e0000 */
[----:B------:R-:W-:Y:S01]  /*70c0*/  FSEL R130, R136, -INF , P2 ;  /* 0xff80000088827808 */ /* 0x000fe20001000000 */
[--C-:B-----5:R-:W-:Y:S01]  /*70d0*/  FFMA.FTZ R118, R118, UR5, -R117.reuse ;  /* 0x0000000576767c23 */ /* 0x120fe20008010875 */
[----:B------:R-:W-:Y:S01]  /*70e0*/  FFMA.FTZ R117, R147, UR5, -R117 ;  /* 0x0000000593757c23 */ /* 0x000fe20008010875 */
[----:B------:R5:W3:Y:S01]  /*70f0*/  SHFL.IDX PT, R123, R219, R114, 0x1f ;  /* 0x00001f72db7b7589 */ /* 0x000ae200000e0000 */
[C---:B------:R-:W-:Y:S01]  /*7100*/  VIADD R223, R6.reuse, 0x18 ;  /* 0x0000001806df7836 */ /* 0x040fe20000000000 */
[----:B------:R-:W3:Y:S02]  /*7110*/  MUFU.EX2 R10, R10 ;  /* 0x0000000a000a7308 */ /* 0x000ee40000000800 */
[----:B------:R-:W3:Y:S01]  /*7120*/  LDL R147, [R1+0x2c] ;  /* 0x00002c0001937983 */ /* 0x000ee20000100800 */
[----:B------:R-:W-:Y:S01]  /*7130*/  FFMA.FTZ R111, R111, UR5, -R112 ;  /* 0x000000056f6f7c23 */ /* 0x000fe20008010870 */
[----:B--2---:R-:W-:Y:S01]  /*7140*/  FSEL R113, R151, -INF , P1 ;  /* 0xff80000097717808 */ /* 0x004fe20000800000 */
[----:B------:R-:W-:-:S02]  /*7150*/  VIADD R151, R6, 0x4 ;  /* 0x0000000406977836 */ /* 0x000fc40000000000 */
[----:B------:R-:W-:Y:S01]  /*7160*/  FFMA.FTZ R112, R135, UR5, -R112 ;  /* 0x0000000587707c23 */ /* 0x000fe20008010870 */
[----:B------:R-:W-:Y:S01]  /*7170*/  FSEL R135, R137, -INF , P2 ;  /* 0xff80000089877808 */ /* 0x000fe20001000000 */
[--C-:B-1----:R-:W-:Y:S01]  /*7180*/  FFMA.FTZ R130, R130, UR5, -R131.reuse ;  /* 0x0000000582827c23 */ /* 0x102fe20008010883 */
[----:B-----5:R-:W-:Y:S01]  /*7190*/  FSEL R114, R149, -INF , P2 ;  /* 0xff80000095727808 */ /* 0x020fe20001000000 */
[----:B------:R-:W-:Y:S02]  /*71a0*/  VIADD R149, R6, 0x8 ;  /* 0x0000000806957836 */ /* 0x000fe40000000000 */
[----:B------:R-:W-:Y:S01]  /*71b0*/  FFMA.FTZ R131, R138, UR5, -R131 ;  /* 0x000000058a837c23 */ /* 0x000fe20008010883 */
[----:B------:R-:W1:Y:S01]  /*71c0*/  SHFL.IDX PT, R119, R219, R145, 0x1f ;  /* 0x00001f91db777589 */ /* 0x000e6200000e0000 */
[--C-:B----4-:R-:W-:Y:S01]  /*71d0*/  FFMA.FTZ R122, R122, UR5, -R121.reuse ;  /* 0x000000057a7a7c23 */ /* 0x110fe20008010879 */
[----:B------:R-:W-:Y:S01]  /*71e0*/  FFMA.FTZ R121, R143, UR5, -R121 ;  /* 0x000000058f797c23 */ /* 0x000fe20008010879 */
[----:B------:R-:W2:Y:S01]  /*71f0*/  MUFU.EX2 R11, R11 ;  /* 0x0000000b000b7308 */ /* 0x000ea20000000800 */
[----:B------:R-:W4:Y:S01]  /*7200*/  SHFL.IDX PT, R115, R219, R223, 0x1f ;  /* 0x00001fdfdb737589 */ /* 0x000f2200000e0000 */
[----:B---3--:R-:W-:Y:S01]  /*7210*/  FFMA.FTZ R135, R135, UR5, -R134 ;  /* 0x0000000587877c23 */ /* 0x008fe20008010886 */
[----:B------:R-:W-:-:S02]  /*7220*/  WARPGROUP.DEPBAR.LE gsb0, 0x0 ;  /* 0x00008000000079c5 */ /* 0x000fc40000010000 */
[----:B------:R-:W-:Y:S01]  /*7230*/  WARPGROUP.ARRIVE ;  /* 0x00000000000079c5 */ /* 0x000fe20000000000 */
[----:B------:R-:W-:Y:S01]  /*7240*/  FFMA.FTZ R134, R139, UR5, -R134 ;  /* 0x000000058b867c23 */ /* 0x000fe20008010886 */
[--C-:B------:R-:W-:Y:S01]  /*7250*/  FFMA.FTZ R125, R125, UR5, -R123.reuse ;  /* 0x000000057d7d7c23 */ /* 0x100fe2000801087b */
[----:B------:R-:W-:Y:S01]  /*7260*/  FFMA.FTZ R123, R142, UR5, -R123 ;  /* 0x000000058e7b7c23 */ /* 0x000fe2000801087b */
[----:B------:R-:W3:Y:S01]  /*7270*/  SHFL.IDX PT, R219, R219, R234, 0x1f ;  /* 0x00001feadbdb7589 */ /* 0x000ee200000e0000 */
[----:B------:R-:W5:Y:S01]  /*7280*/  MUFU.EX2 R9, R9 ;  /* 0x0000000900097308 */ /* 0x000f620000000800 */
[----:B------:R-:W-:Y:S01]  /*7290*/  HGMMA.64x128x16.F32.BF16 R24, gdesc[UR8], R24, gsb0 ;  /* 0x01e00000081879f0 */ /* 0x000fe20008001818 */
[----:B------:R-:W-:Y:S01]  /*72a0*/  R2UR UR8, R236 ;  /* 0x00000000ec0872ca */ /* 0x000fe200000e0000 */
[----:B------:R-:W-:Y:S01]  /*72b0*/  UMOV UR10, UR4 ;  /* 0x00000004000a7c82 */ /* 0x000fe20008000000 */
[----:B------:R-:W-:Y:S01]  /*72c0*/  R2UR UR9, R237 ;  /* 0x00000000ed0972ca */ /* 0x000fe200000e0000 */
[----:B------:R-:W-:Y:S01]  /*72d0*/  UMOV UR11, 0x40000040 ;  /* 0x40000040000b7882 */ /* 0x000fe20000000000 */
[----:B------:R-:W-:-:S02]  /*72e0*/  R2UR UR4, R220 ;  /* 0x00000000dc0472ca */ /* 0x000fc400000e0000 */
[----:B------:R-:W5:Y:S01]  /*72f0*/  MUFU.EX2 R107, R107 ;  /* 0x0000006b006b7308 */ /* 0x000f620000000800 */
[--C-:B-1----:R-:W-:Y:S01]  /*7300*/  FFMA.FTZ R120, R120, UR5, -R119.reuse ;  /* 0x0000000578787c23 */ /* 0x102fe20008010877 */
[----:B------:R-:W-:Y:S01]  /*7310*/  FFMA.FTZ R119, R146, UR5, -R119 ;  /* 0x0000000592777c23 */ /* 0x000fe20008010877 */
[--C-:B----4-:R-:W-:Y:S01]  /*7320*/  FFMA.FTZ R116, R116, UR5, -R115.reuse ;  /* 0x0000000574747c23 */ /* 0x110fe20008010873 */
[----:B------:R-:W-:-:S04]  /*7330*/  FFMA.FTZ R115, R150, UR5, -R115 ;  /* 0x0000000596737c23 */ /* 0x000fc80008010873 */
[----:B------:R-:W-:Y:S01]  /*7340*/  MUFU.EX2 R106, R106 ;  /* 0x0000006a006a7308 */ /* 0x000fe20000000800 */
[----:B---3--:R-:W-:-:S07]  /*7350*/  FFMA.FTZ R114, R114, UR5, -R219 ;  /* 0x0000000572727c23 */ /* 0x008fce00080108db */
[----:B------:R-:W1:Y:S01]  /*7360*/  MUFU.EX2 R14, R14 ;  /* 0x0000000e000e7308 */ /* 0x000e620000000800 */
[----:B------:R-:W-:-:S07]  /*7370*/  FFMA.FTZ R113, R113, UR5, -R219 ;  /* 0x0000000571717c23 */ /* 0x000fce00080108db */
[----:B------:R-:W3:Y:S08]  /*7380*/  MUFU.EX2 R15, R15 ;  /* 0x0000000f000f7308 */ /* 0x000ef00000000800 */
[----:B------:R-:W4:Y:S08]  /*7390*/  MUFU.EX2 R101, R101 ;  /* 0x0000006500657308 */ /* 0x000f300000000800 */
        /* <DEDUP_REMOVED lines=10> */
[----:B------:R-:W4:Y:S01]  /*7440*/  MUFU.EX2 R97, R97 ;  /* 0x0000006100617308 */ /* 0x000f220000000800 */
[----:B------:R-:W-:-:S02]  /*7450*/  WARPGROUP.DEPBAR.LE gsb0, 0x0 ;  /* 0x00008000000079c5 */ /* 0x000fc40000010000 */
[----:B------:R-:W-:-:S05]  /*7460*/  WARPGROUP.ARRIVE ;  /* 0x00000000000079c5 */ /* 0x000fca0000000000 */
[----:B------:R-:W-:Y:S01]  /*7470*/  MUFU.EX2 R98, R98 ;  /* 0x0000006200627308 */ /* 0x000fe20000000800 */
[----:B------:R-:W-:Y:S01]  /*7480*/  HGMMA.64x128x16.F32.BF16 R24, gdesc[UR8], R24, gsb0 ;  /* 0x01e00000081879f0 */ /* 0x000fe20008001818 */
[----:B------:R-:W-:Y:S01]  /*7490*/  R2UR UR8, R232 ;  /* 0x00000000e80872ca */ /* 0x000fe200000e0000 */
[----:B------:R-:W-:Y:S01]  /*74a0*/  UMOV UR10, UR6 ;  /* 0x00000006000a7c82 */ /* 0x000fe20008000000 */
[----:B------:R-:W-:Y:S01]  /*74b0*/  R2UR UR9, R233 ;  /* 0x00000000e90972ca */ /* 0x000fe200000e0000 */
[----:B------:R-:W-:-:S03]  /*74c0*/  UMOV UR11, 0x40000040 ;  /* 0x40000040000b7882 */ /* 0x000fc60000000000 */
[----:B------:R-:W4:Y:S08]  /*74d0*/  MUFU.EX2 R99, R99 ;  /* 0x0000006300637308 */ /* 0x000f300000000800 */
[----:B------:R-:W4:Y:S08]  /*74e0*/  MUFU.EX2 R100, R100 ;  /* 0x0000006400647308 */ /* 0x000f300000000800 */
        /* <DEDUP_REMOVED lines=20> */
[----:B------:R-:W-:Y:S01]  /*7630*/  MUFU.EX2 R112, R112 ;  /* 0x0000007000707308 */ /* 0x000fe20000000800 */
[----:B------:R-:W-:-:S02]  /*7640*/  WARPGROUP.DEPBAR.LE gsb0, 0x0 ;  /* 0x00008000000079c5 */ /* 0x000fc40000010000 */
[----:B------:R-:W2:Y:S04]  /*7650*/  LDS R221, [R221+0x400] ;  /* 0x00040000dddd7984 */ /* 0x000ea80000000800 */
[----:B------:R-:W5:Y:S04]  /*7660*/  LDS R218, [R218+0x400] ;  /* 0x00040000dada7984 */ /* 0x000f680000000800 */
[----:B------:R-:W-:Y:S04]  /*7670*/  LDS R217, [R217+0x400] ;  /* 0x00040000d9d97984 */ /* 0x000fe80000000800 */
[----:B------:R-:W-:Y:S04]  /*7680*/  LDS R216, [R216+0x400] ;  /* 0x00040000d8d87984 */ /* 0x000fe80000000800 */
[----:B--2---:R-:W2:Y:S04]  /*7690*/  SHFL.IDX PT, R124, R221, R6, 0x1f ;  /* 0x00001f06dd7c7589 */ /* 0x004ea800000e0000 */
[----:B------:R-:W1:Y:S04]  /*76a0*/  SHFL.IDX PT, R126, R221, R151, 0x1f ;  /* 0x00001f97dd7e7589 */ /* 0x000e6800000e0000 */
[----:B------:R-:W4:Y:S04]  /*76b0*/  SHFL.IDX PT, R133, R221, R149, 0x1f ;  /* 0x00001f95dd857589 */ /* 0x000f2800000e0000 */
[----:B------:R-:W3:Y:S04]  /*76c0*/  SHFL.IDX PT, R128, R221, R148, 0x1f ;  /* 0x00001f94dd807589 */ /* 0x000ee800000e0000 */
[----:B------:R-:W3:Y:S04]  /*76d0*/  SHFL.IDX PT, R129, R221, R145, 0x1f ;  /* 0x00001f91dd817589 */ /* 0x000ee800000e0000 */
[----:B-----5:R-:W5:Y:S01]  /*76e0*/  SHFL.IDX PT, R137, R218, R148, 0x1f ;  /* 0x00001f94da897589 */ /* 0x020f6200000e0000 */
[--C-:B--2---:R-:W-:Y:S01]  /*76f0*/  FADD.FTZ R24, R24, -R124.reuse ;  /* 0x8000007c18187221 */ /* 0x104fe20000010000 */
[----:B------:R-:W-:-:S02]  /*7700*/  FADD.FTZ R26, R26, -R124 ;  /* 0x8000007c1a1a7221 */ /* 0x000fc40000010000 */
[----:B------:R-:W2:Y:S01]  /*7710*/  SHFL.IDX PT, R139, R218, R149, 0x1f ;  /* 0x00001f95da8b7589 */ /* 0x000ea200000e0000 */
[--C-:B-1----:R-:W-:Y:S01]  /*7720*/  FADD.FTZ R124, R25, -R126.reuse ;  /* 0x8000007e197c7221 */ /* 0x102fe20000010000 */
[----:B------:R-:W-:Y:S02]  /*7730*/  FADD.FTZ R126, R27, -R126 ;  /* 0x8000007e1b7e7221 */ /* 0x000fe40000010000 */
[----:B------:R-:W-:Y:S01]  /*7740*/  SHFL.IDX PT, R132, R221, R144, 0x1f ;  /* 0x00001f90dd847589 */ /* 0x000fe200000e0000 */
[--C-:B----4-:R-:W-:Y:S01]  /*7750*/  FADD.FTZ R127, R28, -R133.reuse ;  /* 0x800000851c7f7221 */ /* 0x110fe20000010000 */
[----:B------:R-:W-:Y:S01]  /*7760*/  FADD.FTZ R25, R30, -R133 ;  /* 0x800000851e197221 */ /* 0x000fe20000010000 */
[----:B------:R1:W4:Y:S01]  /*7770*/  MUFU.EX2 R28, R130 ;  /* 0x00000082001c7308 */ /* 0x0003220000000800 */
[----:B------:R-:W4:Y:S01]  /*7780*/  SHFL.IDX PT, R136, R218, R223, 0x1f ;  /* 0x00001fdfda887589 */ /* 0x000f2200000e0000 */
[----:B---3--:R-:W-:-:S03]  /*7790*/  FADD.FTZ R27, R31, -R128 ;  /* 0x800000801f1b7221 */ /* 0x008fc60000010000 */
[----:B------:R-:W3:Y:S03]  /*77a0*/  SHFL.IDX PT, R143, R221, R223, 0x1f ;  /* 0x00001fdfdd8f7589 */ /* 0x000ee600000e0000 */
[----:B------:R2:W3:Y:S01]  /*77b0*/  MUFU.EX2 R30, R135 ;  /* 0x00000087001e7308 */ /* 0x0004e20000000800 */
[----:B-1----:R-:W-:Y:S01]  /*77c0*/  FADD.FTZ R130, R29, -R128 ;  /* 0x800000801d827221 */ /* 0x002fe20000010000 */
[----:B------:R-:W-:Y:S01]  /*77d0*/  FADD.FTZ R128, R32, -R129 ;  /* 0x8000008120807221 */ /* 0x000fe20000010000 */
[----:B------:R-:W1:Y:S01]  /*77e0*/  SHFL.IDX PT, R141, R218, R6, 0x1f ;  /* 0x00001f06da8d7589 */ /* 0x000e6200000e0000 */
[--C-:B-----5:R-:W-:Y:S01]  /*77f0*/  FADD.FTZ R45, R45, -R137.reuse ;  /* 0x800000892d2d7221 */ /* 0x120fe20000010000 */
[----:B------:R-:W-:Y:S01]  /*7800*/  FADD.FTZ R47, R47, -R137 ;  /* 0x800000892f2f7221 */ /* 0x000fe20000010000 */
[----:B------:R-:W-:Y:S01]  /*7810*/  FADD.FTZ R129, R34, -R129 ;  /* 0x8000008122817221 */ /* 0x000fe20000010000 */
[----:B------:R-:W5:Y:S01]  /*7820*/  SHFL.IDX PT, R32, R218, R144, 0x1f ;  /* 0x00001f90da207589 */ /* 0x000f6200000e0000 */
[--C-:B--2---:R-:W-:Y:S01]  /*7830*/  FADD.FTZ R44, R44, -R139.reuse ;  /* 0x8000008b2c2c7221 */ /* 0x104fe20000010000 */
[----:B------:R-:W-:Y:S01]  /*7840*/  FADD.FTZ R46, R46, -R139 ;  /* 0x8000008b2e2e7221 */ /* 0x000fe20000010000 */
[----:B------:R2:W5:Y:S01]  /*7850*/  MUFU.EX2 R29, R131 ;  /* 0x00000083001d7308 */ /* 0x0005620000000800 */
[----:B------:R-:W5:Y:S04]  /*7860*/  SHFL.IDX PT, R138, R218, R145, 0x1f ;  /* 0x00001f91da8a7589 */ /* 0x000f6800000e0000 */
[----:B------:R-:W5:Y:S01]  /*7870*/  SHFL.IDX PT, R135, R217, R6, 0x1f ;  /* 0x00001f06d9877589 */ /* 0x000f6200000e0000 */
[--C-:B----4-:R-:W-:Y:S01]  /*7880*/  FADD.FTZ R52, R52, -R136.reuse ;  /* 0x8000008834347221 */ /* 0x110fe20000010000 */
[----:B------:R-:W-:-:S02]  /*7890*/  FADD.FTZ R54, R54, -R136 ;  /* 0x8000008836367221 */ /* 0x000fc40000010000 */
[----:B------:R-:W4:Y:S01]  /*78a0*/  SHFL.IDX PT, R142, R221, R234, 0x1f ;  /* 0x00001feadd8e7589 */ /* 0x000f2200000e0000 */
[--C-:B--2---:R-:W-:Y:S01]  /*78b0*/  FADD.FTZ R131, R33, -R132.reuse ;  /* 0x8000008421837221 */ /* 0x104fe20000010000 */
[----:B------:R-:W-:Y:S01]  /*78c0*/  FADD.FTZ R132, R35, -R132 ;  /* 0x8000008423847221 */ /* 0x000fe20000010000 */
[--C-:B---3--:R-:W-:Y:S01]  /*78d0*/  FADD.FTZ R133, R36, -R143.reuse ;  /* 0x8000008f24857221 */ /* 0x108fe20000010000 */
[----:B------:R-:W2:Y:S01]  /*78e0*/  SHFL.IDX PT, R137, R217, R149, 0x1f ;  /* 0x00001f95d9897589 */ /* 0x000ea200000e0000 */
[----:B------:R-:W-:Y:S01]  /*78f0*/  FADD.FTZ R38, R38, -R143 ;  /* 0x8000008f26267221 */ /* 0x000fe20000010000 */
[----:B------:R-:W3:Y:S02]  /*7900*/  MUFU.EX2 R31, R134 ;  /* 0x00000086001f7308 */ /* 0x000ee40000000800 */
[----:B------:R-:W-:Y:S01]  /*7910*/  SHFL.IDX PT, R139, R216, R145, 0x1f ;  /* 0x00001f91d88b7589 */ /* 0x000fe200000e0000 */
[--C-:B-1----:R-:W-:Y:S01]  /*7920*/  FADD.FTZ R40, R40, -R141.reuse ;  /* 0x8000008d28287221 */ /* 0x102fe20000010000 */
[----:B------:R-:W-:-:S02]  /*7930*/  FADD.FTZ R42, R42, -R141 ;  /* 0x8000008d2a2a7221 */ /* 0x000fc40000010000 */
[----:B------:R-:W1:Y:S01]  /*7940*/  SHFL.IDX PT, R34, R217, R151, 0x1f ;  /* 0x00001f97d9227589 */ /* 0x000e6200000e0000 */
[--C-:B-----5:R-:W-:Y:S01]  /*7950*/  FADD.FTZ R49, R49, -R32.reuse ;  /* 0x8000002031317221 */ /* 0x120fe20000010000 */
[----:B------:R-:W-:Y:S01]  /*7960*/  FADD.FTZ R51, R51, -R32 ;  /* 0x8000002033337221 */ /* 0x000fe20000010000 */
[--C-:B------:R-:W-:Y:S01]  /*7970*/  FADD.FTZ R48, R48, -R138.reuse ;  /* 0x8000008a30307221 */ /* 0x100fe20000010000 */
[----:B------:R-:W-:Y:S01]  /*7980*/  FADD.FTZ R50, R50, -R138 ;  /* 0x8000008a32327221 */ /* 0x000fe20000010000 */
[----:B------:R-:W5:Y:S01]  /*7990*/  SHFL.IDX PT, R35, R217, R148, 0x1f ;  /* 0x00001f94d9237589 */ /* 0x000f6200000e0000 */
[----:B------:R3:W5:Y:S01]  /*79a0*/  MUFU.EX2 R32, R125 ;  /* 0x0000007d00207308 */ /* 0x0007620000000800 */
[--C-:B------:R-:W-:Y:S01]  /*79b0*/  FADD.FTZ R56, R56, -R135.reuse ;  /* 0x8000008738387221 */ /* 0x100fe20000010000 */
[----:B------:R-:W-:Y:S01]  /*79c0*/  FADD.FTZ R58, R58, -R135 ;  /* 0x800000873a3a7221 */ /* 0x000fe20000010000 */
[----:B------:R-:W5:Y:S01]  /*79d0*/  SHFL.IDX PT, R136, R217, R145, 0x1f ;  /* 0x00001f91d9887589 */ /* 0x000f6200000e0000 */
[----:B----4-:R-:W-:-:S03]  /*79e0*/  FADD.FTZ R37, R37, -R142 ;  /* 0x8000008e25257221 */ /* 0x010fc60000010000 */
[----:B------:R-:W-:Y:S01]  /*79f0*/  SHFL.IDX PT, R140, R218, R151, 0x1f ;  /* 0x00001f97da8c7589 */ /* 0x000fe200000e0000 */
[----:B------:R-:W-:Y:S01]  /*7a00*/  FMUL.FTZ R25, R10, R25 ;  /* 0x000000190a197220 */ /* 0x000fe20000410000 */
[--C-:B--2---:R-:W-:Y:S01]  /*7a10*/  FADD.FTZ R60, R60, -R137.reuse ;  /* 0x800000893c3c7221 */ /* 0x104fe20000010000 */
[----:B------:R-:W-:Y:S01]  /*7a20*/  FADD.FTZ R62, R62, -R137 ;  /* 0x800000893e3e7221 */ /* 0x000fe20000010000 */
[----:B---3--:R-:W-:Y:S01]  /*7a30*/  SHFL.IDX PT, R125, R216, R6, 0x1f ;  /* 0x00001f06d87d7589 */ /* 0x008fe200000e0000 */
[----:B------:R-:W-:Y:S01]  /*7a40*/  FMUL.FTZ R27, R11, R27 ;  /* 0x0000001b0b1b7220 */ /* 0x000fe20000410000 */
[----:B------:R-:W-:Y:S01]  /*7a50*/  FMUL.FTZ R26, R225, R26 ;  /* 0x0000001ae11a7220 */ /* 0x000fe20000410000 */
[----:B------:R-:W-:Y:S01]  /*7a60*/  MUFU.EX2 R119, R119 ;  /* 0x0000007700777308 */ /* 0x000fe20000000800 */
[----:B------:R-:W-:Y:S01]  /*7a70*/  SHFL.IDX PT, R135, R216, R151, 0x1f ;  /* 0x00001f97d8877589 */ /* 0x000fe200000e0000 */
[----:B------:R-:W-:Y:S01]  /*7a80*/  FADD.FTZ R39, R39, -R142 ;  /* 0x8000008e27277221 */ /* 0x000fe20000010000 */
[--C-:B-1----:R-:W-:Y:S01]  /*7a90*/  FADD.FTZ R57, R57, -R34.reuse ;  /* 0x8000002239397221 */ /* 0x102fe20000010000 */
[----:B------:R-:W-:Y:S01]  /*7aa0*/  FADD.FTZ R59, R59, -R34 ;  /* 0x800000223b3b7221 */ /* 0x000fe20000010000 */
[----:B------:R-:W-:Y:S04]  /*7ab0*/  SHFL.IDX PT, R138, R216, R149, 0x1f ;  /* 0x00001f95d88a7589 */ /* 0x000fe800000e0000 */
[----:B------:R-:W-:Y:S01]  /*7ac0*/  SHFL.IDX PT, R143, R216, R148, 0x1f ;  /* 0x00001f94d88f7589 */ /* 0x000fe200000e0000 */
[--C-:B-----5:R-:W-:Y:S01]  /*7ad0*/  FADD.FTZ R61, R61, -R35.reuse ;  /* 0x800000233d3d7221 */ /* 0x120fe20000010000 */
[----:B------:R-:W-:-:S02]  /*7ae0*/  FADD.FTZ R63, R63, -R35 ;  /* 0x800000233f3f7221 */ /* 0x000fc40000010000 */
[----:B------:R-:W-:Y:S04]  /*7af0*/  SHFL.IDX PT, R141, R216, R144, 0x1f ;  /* 0x00001f90d88d7589 */ /* 0x000fe800000e0000 */
[----:B------:R-:W-:Y:S04]  /*7b00*/  SHFL.IDX PT, R145, R216, R223, 0x1f ;  /* 0x00001fdfd8917589 */ /* 0x000fe800000e0000 */
[----:B------:R-:W1:Y:S04]  /*7b10*/  SHFL.IDX PT, R33, R218, R234, 0x1f ;  /* 0x00001feada217589 */ /* 0x000e6800000e0000 */
[----:B------:R-:W2:Y:S04]  /*7b20*/  SHFL.IDX PT, R134, R217, R144, 0x1f ;  /* 0x00001f90d9867589 */ /* 0x000ea800000e0000 */
[----:B------:R-:W3:Y:S01]  /*7b30*/  SHFL.IDX PT, R36, R217, R223, 0x1f ;  /* 0x00001fdfd9247589 */ /* 0x000ee200000e0000 */
[----:B------:R-:W-:Y:S01]  /*7b40*/  FADD.FTZ R137, R80, -R139 ;  /* 0x8000008b50897221 */ /* 0x000fe20000010000 */
[----:B------:R3:W4:Y:S01]  /*7b50*/  MUFU.EX2 R34, R122 ;  /* 0x0000007a00227308 */ /* 0x0007220000000800 */
[----:B------:R-:W-:Y:S01]  /*7b60*/  FMUL.FTZ R37, R226, R37 ;  /* 0x00000025e2257220 */ /* 0x000fe20000410000 */
[----:B------:R-:W5:Y:S01]  /*7b70*/  SHFL.IDX PT, R216, R216, R234, 0x1f ;  /* 0x00001fead8d87589 */ /* 0x000f6200000e0000 */
[--C-:B------:R-:W-:Y:S01]  /*7b80*/  FADD.FTZ R66, R66, -R136.reuse ;  /* 0x8000008842427221 */ /* 0x100fe20000010000 */
[----:B------:R-:W-:-:S04]  /*7b90*/  FADD.FTZ R64, R64, -R136 ;  /* 0x8000008840407221 */ /* 0x000fc80000010000 */
[----:B------:R-:W-:Y:S01]  /*7ba0*/  MUFU.EX2 R118, R118 ;  /* 0x0000007600767308 */ /* 0x000fe20000000800 */
[----:B------:R-:W4:Y:S01]  /*7bb0*/  SHFL.IDX PT, R217, R217, R234, 0x1f ;  /* 0x00001fead9d97589 */ /* 0x000f2200000e0000 */
[----:B------:R-:W-:Y:S01]  /*7bc0*/  FADD.FTZ R139, R82, -R139 ;  /* 0x8000008b528b7221 */ /* 0x000fe20000010000 */
[----:B------:R-:W-:-:S05]  /*7bd0*/  FMUL.FTZ R82, R229, R133 ;  /* 0x00000085e5527220 */ /* 0x000fca0000410000 */
[----:B------:R-:W-:Y:S01]  /*7be0*/  MUFU.EX2 R117, R117 ;  /* 0x0000007500757308 */ /* 0x000fe20000000800 */
[--C-:B-1----:R-:W-:Y:S01]  /*7bf0*/  FADD.FTZ R53, R53, -R33.reuse ;  /* 0x8000002135357221 */ /* 0x102fe20000010000 */
[----:B------:R-:W-:Y:S01]  /*7c00*/  FADD.FTZ R55, R55, -R33 ;  /* 0x8000002137377221 */ /* 0x000fe20000010000 */
[----:B--2---:R-:W-:Y:S01]  /*7c10*/  FADD.FTZ R65, R65, -R134 ;  /* 0x8000008641417221 */ /* 0x004fe20000010000 */
[----:B------:R-:W-:-:S04]  /*7c20*/  F2FP.BF16.F32.PACK_AB R82, R37, R82 ;  /* 0x000000522552723e */ /* 0x000fc800000010ff */
[----:B------:R-:W-:Y:S01]  /*7c30*/  MUFU.EX2 R116, R116 ;  /* 0x0000007400747308 */ /* 0x000fe20000000800 */
[----:B---3--:R-:W-:Y:S01]  /*7c40*/  FADD.FTZ R122, R68, -R36 ;  /* 0x80000024447a7221 */ /* 0x008fe20000010000 */
[--C-:B-----5:R-:W-:Y:S01]  /*7c50*/  FADD.FTZ R146, R85, -R216.reuse ;  /* 0x800000d855927221 */ /* 0x120fe20000010000 */
[----:B------:R-:W-:Y:S01]  /*7c60*/  FMUL.FTZ R85, R9, R126 ;  /* 0x0000007e09557220 */ /* 0x000fe20000410000 */
[----:B------:R-:W-:-:S04]  /*7c70*/  FADD.FTZ R216, R87, -R216 ;  /* 0x800000d857d87221 */ /* 0x000fc80000010000 */
[----:B------:R-:W-:Y:S01]  /*7c80*/  MUFU.EX2 R115, R115 ;  /* 0x0000007300737308 */ /* 0x000fe20000000800 */
[----:B------:R-:W-:Y:S01]  /*7c90*/  F2FP.BF16.F32.PACK_AB R87, R27, R25 ;  /* 0x000000191b57723e */ /* 0x000fe200000010ff */
[----:B------:R-:W-:Y:S01]  /*7ca0*/  FMUL.FTZ R25, R107, R65 ;  /* 0x000000416b197220 */ /* 0x000fe20000410000 */
[----:B------:R-:W-:Y:S01]  /*7cb0*/  FMUL.FTZ R38, R14, R38 ;  /* 0x000000260e267220 */ /* 0x000fe20000410000 */
[--C-:B------:R-:W-:Y:S01]  /*7cc0*/  FADD.FTZ R41, R41, -R140.reuse ;  /* 0x8000008c29297221 */ /* 0x100fe20000010000 */
[----:B------:R-:W-:-:S03]  /*7cd0*/  FADD.FTZ R43, R43, -R140 ;  /* 0x8000008c2b2b7221 */ /* 0x000fc60000010000 */
[----:B------:R1:W-:Y:S01]  /*7ce0*/  MUFU.EX2 R35, R121 ;  /* 0x0000007900237308 */ /* 0x0003e20000000800 */
[----:B------:R-:W-:Y:S01]  /*7cf0*/  F2FP.BF16.F32.PACK_AB R85, R85, R26 ;  /* 0x0000001a5555723e */ /* 0x000fe200000010ff */
[----:B------:R-:W-:-:S06]  /*7d00*/  FMUL.FTZ R65, R106, R66 ;  /* 0x000000426a417220 */ /* 0x000fcc0000410000 */
[----:B------:R2:W3:Y:S01]  /*7d10*/  MUFU.EX2 R33, R123 ;  /* 0x0000007b00217308 */ /* 0x0004e20000000800 */
[----:B-1----:R-:W-:Y:S01]  /*7d20*/  FADD.FTZ R121, R67, -R134 ;  /* 0x8000008643797221 */ /* 0x002fe20000010000 */
[----:B------:R-:W-:Y:S01]  /*7d30*/  FADD.FTZ R67, R70, -R36 ;  /* 0x8000002446437221 */ /* 0x000fe20000010000 */
[----:B----4-:R-:W-:-:S05]  /*7d40*/  FADD.FTZ R70, R69, -R217 ;  /* 0x800000d945467221 */ /* 0x010fca0000010000 */
[----:B------:R1:W4:Y:S01]  /*7d50*/  MUFU.EX2 R36, R120 ;  /* 0x0000007800247308 */ /* 0x0003220000000800 */
[----:B------:R-:W-:Y:S01]  /*7d60*/  FMUL.FTZ R39, R15, R39 ;  /* 0x000000270f277220 */ /* 0x000fe20000410000 */
[----:B------:R-:W-:Y:S01]  /*7d70*/  FMUL.FTZ R60, R101, R60 ;  /* 0x0000003c653c7220 */ /* 0x000fe20000410000 */
[----:B------:R-:W-:-:S05]  /*7d80*/  FMUL.FTZ R61, R103, R61 ;  /* 0x0000003d673d7220 */ /* 0x000fca0000410000 */
[----:B------:R-:W5:Y:S01]  /*7d90*/  MUFU.EX2 R114, R114 ;  /* 0x0000007200727308 */ /* 0x000f620000000800 */
[----:B------:R-:W-:Y:S01]  /*7da0*/  FMUL.FTZ R62, R102, R62 ;  /* 0x0000003e663e7220 */ /* 0x000fe20000410000 */
[----:B------:R-:W-:Y:S01]  /*7db0*/  FMUL.FTZ R63, R104, R63 ;  /* 0x0000003f683f7220 */ /* 0x000fe20000410000 */
[----:B------:R-:W-:-:S05]  /*7dc0*/  FMUL.FTZ R64, R105, R64 ;  /* 0x0000004069407220 */ /* 0x000fca0000410000 */
[----:B------:R-:W5:Y:S01]  /*7dd0*/  MUFU.EX2 R37, R113 ;  /* 0x0000007100257308 */ /* 0x000f620000000800 */
[----:B------:R-:W-:Y:S01]  /*7de0*/  FMUL.FTZ R26, R108, R121 ;  /* 0x000000796c1a7220 */ /* 0x000fe20000410000 */
[----:B------:R-:W-:Y:S01]  /*7df0*/  FMUL.FTZ R66, R109, R122 ;  /* 0x0000007a6d427220 */ /* 0x000fe20000410000 */
[----:B------:R-:W-:Y:S01]  /*7e00*/  FMUL.FTZ R27, R111, R70 ;  /* 0x000000466f1b7220 */ /* 0x000fe20000410000 */
[----:B--2---:R-:W-:Y:S01]  /*7e10*/  FADD.FTZ R123, R72, -R125 ;  /* 0x8000007d487b7221 */ /* 0x004fe20000010000 */
[----:B------:R-:W-:Y:S01]  /*7e20*/  FADD.FTZ R134, R73, -R135 ;  /* 0x8000008749867221 */ /* 0x000fe20000010000 */
[----:B------:R-:W-:Y:S01]  /*7e30*/  FADD.FTZ R125, R74, -R125 ;  /* 0x8000007d4a7d7221 */ /* 0x000fe20000010000 */
[----:B------:R-:W-:Y:S01]  /*7e40*/  FADD.FTZ R135, R75, -R135 ;  /* 0x800000874b877221 */ /* 0x000fe20000010000 */
[----:B------:R-:W-:Y:S01]  /*7e50*/  FADD.FTZ R136, R76, -R138 ;  /* 0x8000008a4c887221 */ /* 0x000fe20000010000 */
        /* <DEDUP_REMOVED lines=55> */
[----:B---3--:R-:W-:Y:S01]  /*81d0*/  FMUL.FTZ R63, R33, R138 ;  /* 0x0000008a213f7220 */ /* 0x008fe20000410000 */
[----:B------:R-:W-:Y:S01]  /*81e0*/  F2FP.BF16.F32.PACK_AB R81, R132, R81 ;  /* 0x000000518451723e */ /* 0x000fe200000010ff */
[----:B------:R-:W-:Y:S01]  /*81f0*/  FMUL.FTZ R38, R35, R143 ;  /* 0x0000008f23267220 */ /* 0x000fe20000410000 */
[----:B------:R-:W-:Y:S01]  /*8200*/  F2FP.BF16.F32.PACK_AB R68, R57, R56 ;  /* 0x000000383944723e */ /* 0x000fe200000010ff */
[----:B----4-:R-:W-:Y:S01]  /*8210*/  FMUL.FTZ R56, R36, R137 ;  /* 0x0000008924387220 */ /* 0x010fe20000410000 */
        /* <DEDUP_REMOVED lines=14> */
[----:B------:R-:W-:-:S02]  /*8300*/  F2FP.BF16.F32.PACK_AB R79, R47, R46 ;  /* 0x0000002e2f4f723e */ /* 0x000fc400000010ff */
[----:B------:R-:W-:Y:S02]  /*8310*/  F2FP.BF16.F32.PACK_AB R72, R49, R48 ;  /* 0x000000303148723e */ /* 0x000fe400000010ff */
        /* <DEDUP_REMOVED lines=18> */
[----:B------:R-:W-:Y:S04]  /*8440*/  STSM.16.MT88.4 [R39+0x23400], R64 ;  /* 0x0234004027007844 */ /* 0x000fe80000004200 */
[----:B------:R-:W-:Y:S04]  /*8450*/  STSM.16.MT88.4 [R39+0x23c00], R60 ;  /* 0x023c003c27007844 */ /* 0x000fe80000004200 */
[----:B------:R1:W-:Y:S01]  /*8460*/  STSM.16.MT88.4 [R39+0x24400], R56 ;  /* 0x0244003827007844 */ /* 0x0003e20000004200 */
[----:B------:R-:W-:Y:S01]  /*8470*/  WARPGROUP.ARRIVE ;  /* 0x00000000000079c5 */ /* 0x000fe20000000000 */
[----:B------:R-:W-:Y:S01]  /*8480*/  UMOV UR6, UR4 ;  /* 0x0000000400067c82 */ /* 0x000fe20008000000 */
[----:B------:R-:W-:Y:S01]  /*8490*/  UMOV UR7, 0x40000040 ;  /* 0x4000004000077882 */ /* 0x000fe20000000000 */
[----:B------:R-:W2:Y:S03]  /*84a0*/  LDL R38, [R1+0x40] ;  /* 0x0000400001267983 */ /* 0x000ea60000100800 */
[----:B------:R-:W-:Y:S01]  /*84b0*/  HGMMA.64x64x16.F32.BF16 R184, R24, gdesc[UR4].tnspB, R184, gsb0 ;  /* 0x40e0000418b87df0 */ /* 0x000fe200080018b8 */
[----:B------:R-:W-:Y:S01]  /*84c0*/  UIADD3 UR6, UR4, 0x80, URZ ;  /* 0x0000008004067890 */ /* 0x000fe2000fffe03f */
[----:B------:R-:W-:Y:S01]  /*84d0*/  UMOV UR7, 0x40000040 ;  /* 0x4000004000077882 */ /* 0x000fe20000000000 */
[----:B------:R-:W-:-:S02]  /*84e0*/  WARPGROUP.DEPBAR.LE gsb0, 0x0 ;  /* 0x00008000000079c5 */ /* 0x000fc40000010000 */
        /* <DEDUP_REMOVED lines=61> */
[----:B--2---:R-:W-:-:S05]  /*88c0*/  IMAD R9, R0, 0x800, R38 ;  /* 0x0000080000097824 */ /* 0x004fca00078e0226 */
        /* <DEDUP_REMOVED lines=65> */
.L_x_1719:
        /* <DEDUP_REMOVED lines=70> */
.L_x_1720:
[----:B--2---:R-:W2:Y:S01]  /*9140*/  LDL R8, [R1+0x28] ;  /* 0x0000280001087983 */ /* 0x004ea20000100800 */
[----:B------:R-:W-:Y:S01]  /*9150*/  UIADD3 UR43, UR43, 0x1, URZ ;  /* 0x000000012b2b7890 */ /* 0x000fe2000fffe03f */
[----:B------:R-:W-:Y:S02]  /*9160*/  VIADD R7, R7, 0x30c20 ;  /* 0x00030c2007077836 */ /* 0x000fe40000000000 */
[----:B------:R-:W-:-:S03]  /*9170*/  VIADD R0, R0, 0x1 ;  /* 0x0000000100007836 */ /* 0x000fc60000000000 */
[----:B------:R-:W-:Y:S02]  /*9180*/  PRMT R7, RZ, 0x654, R7 ;  /* 0x00000654ff077816 */ /* 0x000fe40000000007 */
[C---:B------:R-:W-:Y:S02]  /*9190*/  ISETP.NE.AND P0, PT, R0.reuse, 0x2, PT ;  /* 0x000000020000780c */ /* 0x040fe40003f05270 */
[----:B------:R1:W-:Y:S02]  /*91a0*/  SYNCS.ARRIVE.TRANS64.RED.A1T0 RZ, [R7+URZ], RZ ;  /* 0x000000ff07ff79a7 */ /* 0x0003e4000810043f */
[----:B------:R-:W-:Y:S02]  /*91b0*/  SEL R0, R0, RZ, P0 ;  /* 0x000000ff00007207 */ /* 0x000fe40000000000 */
[----:B-1----:R-:W-:-:S04]  /*91c0*/  SEL R7, RZ, 0x1, P0 ;  /* 0x00000001ff077807 */ /* 0x002fc80000000000 */
[----:B------:R-:W-:Y:S02]  /*91d0*/  LOP3.LUT R4, R4, R7, RZ, 0x3c, !PT ;  /* 0x0000000704047212 */ /* 0x000fe400078e3cff */
[----:B--2---:R-:W-:-:S13]  /*91e0*/  ISETP.LE.AND P1, PT, R8, UR43, PT ;  /* 0x0000002b08007c0c */ /* 0x004fda000bf23270 */
[----:B------:R-:W-:Y:S05]  /*91f0*/  @!P1 BRA `(.L_x_1721) ;  /* 0xffffffcc00789947 */ /* 0x000fea000383ffff */
.L_x_1710:
[----:B------:R-:W-:-:S06]  /*9200*/  UISETP.GE.AND UP0, UPT, UR43, UR42, UPT ;  /* 0x0000002a2b00728c */ /* 0x000fcc000bf06270 */
[----:B------:R-:W-:-:S13]  /*9210*/  PLOP3.LUT P0, PT, PT, PT, UP0, 0x80, 0x0 ;  /* 0x000000000000781c */ /* 0x000fda0003f0f008 */
[----:B------:R-:W-:Y:S05]  /*9220*/  @P0 BRA `(.L_x_1722) ;  /* 0x0000004000b80947 */ /* 0x000fea0003800000 */
[----:B-1----:R-:W2:Y:S04]  /*9230*/  LDL.LU R8, [R1+0x48] ;  /* 0x0000480001087983 */ /* 0x002ea80000300800 */
[----:B------:R-:W3:Y:S04]  /*9240*/  LDL.LU R12, [R1+0x44] ;  /* 0x00004400010c7983 */ /* 0x000ee80000300800 */
[----:B------:R-:W3:Y:S01]  /*9250*/  LDL.LU R11, [R1+0x4c] ;  /* 0x00004c00010b7983 */ /* 0x000ee20000300800 */
[----:B------:R-:W-:Y:S01]  /*9260*/  IMAD R235, R235, 0x2000, R16 ;  /* 0x00002000ebeb7824 */ /* 0x000fe200078e0210 */
[----:B------:R-:W1:Y:S01]  /*9270*/  S2UR UR4, SR_CTAID.X ;  /* 0x00000000000479c3 */ /* 0x000e620000002500 */
[----:B------:R-:W-:Y:S01]  /*9280*/  IMAD.MOV.U32 R237, RZ, RZ, 0x40000040 ;  /* 0x40000040ffed7424 */ /* 0x000fe200078e00ff */
[----:B------:R-:W4:Y:S01]  /*9290*/  S2R R5, SR_TID.X ;  /* 0x0000000000057919 */ /* 0x000f220000002100 */
[----:B------:R-:W-:-:S02]  /*92a0*/  IMAD.MOV.U32 R233, RZ, RZ, 0x40000040 ;  /* 0x40000040ffe97424 */ /* 0x000fc400078e00ff */
[----:B------:R-:W-:Y:S01]  /*92b0*/  IMAD.MOV.U32 R229, RZ, RZ, 0x40000040 ;  /* 0x40000040ffe57424 */ /* 0x000fe200078e00ff */
[----:B------:R-:W5:Y:S01]  /*92c0*/  S2R R7, SR_TID.X ;  /* 0x0000000000077919 */ /* 0x000f620000002100 */
[----:B-1----:R-:W-:Y:S01]  /*92d0*/  UIMAD UR4, UR4, -0x80, UR41 ;  /* 0xffffff80040478a4 */ /* 0x002fe2000f8e0229 */
[----:B----4-:R-:W-:Y:S02]  /*92e0*/  VIADD R5, R5, 0xffffff80 ;  /* 0xffffff8005057836 */ /* 0x010fe40000000000 */
[----:B-----5:R-:W-:-:S03]  /*92f0*/  VIADD R13, R7, 0xffffff80 ;  /* 0xffffff80070d7836 */ /* 0x020fc60000000000 */
[----:B------:R-:W-:Y:S01]  /*9300*/  SHF.R.S32.HI R6, RZ, 0x1f, R5 ;  /* 0x0000001fff067819 */ /* 0x000fe20000011405 */
[----:B------:R-:W-:Y:S01]  /*9310*/  VIADD R14, R7, 0xffffff80 ;  /* 0xffffff80070e7836 */ /* 0x000fe20000000000 */
[----:B------:R-:W-:Y:S02]  /*9320*/  SHF.R.S32.HI R13, RZ, 0x1f, R13 ;  /* 0x0000001fff0d7819 */ /* 0x000fe4000001140d */
[----:B------:R-:W-:Y:S02]  /*9330*/  LEA.HI R7, R6, R5, RZ, 0x5 ;  /* 0x0000000506077211 */ /* 0x000fe400078f28ff */
[----:B------:R-:W-:-:S04]  /*9340*/  LEA.HI R13, R13, R14, RZ, 0x7 ;  /* 0x0000000e0d0d7211 */ /* 0x000fc800078f38ff */
[----:B------:R-:W-:Y:S02]  /*9350*/  SHF.R.S32.HI R13, RZ, 0x7, R13 ;  /* 0x00000007ff0d7819 */ /* 0x000fe4000001140d */
[--C-:B--2---:R-:W-:Y:S02]  /*9360*/  SHF.R.S32.HI R9, RZ, 0x2, R8.reuse ;  /* 0x00000002ff097819 */ /* 0x104fe40000011408 */
[----:B------:R-:W-:-:S04]  /*9370*/  SHF.R.S32.HI R8, RZ, 0x1f, R8 ;  /* 0x0000001fff087819 */ /* 0x000fc80000011408 */
[----:B------:R-:W-:Y:S02]  /*9380*/  LEA.HI R10, R8, R9, RZ, 0x3 ;  /* 0x00000009080a7211 */ /* 0x000fe400078f18ff */
[----:B------:R-:W-:Y:S02]  /*9390*/  LOP3.LUT R8, R7, 0xffffffe0, RZ, 0xc0, !PT ;  /* 0xffffffe007087812 */ /* 0x000fe400078ec0ff */
[----:B------:R-:W-:Y:S02]  /*93a0*/  LEA.HI R7, R13, R13, RZ, 0x1 ;  /* 0x0000000d0d077211 */ /* 0x000fe400078f08ff */
[----:B------:R-:W-:Y:S01]  /*93b0*/  LOP3.LUT R10, R10, 0xfffffff8, RZ, 0xc0, !PT ;  /* 0xfffffff80a0a7812 */ /* 0x000fe200078ec0ff */
[----:B------:R-:W-:Y:S01]  /*93c0*/  IMAD.IADD R8, R5, 0x1, -R8 ;  /* 0x0000000105087824 */ /* 0x000fe200078e0a08 */
[----:B---3--:R-:W-:Y:S02]  /*93d0*/  LEA.HI R11, R11, R12, RZ, 0x5 ;  /* 0x0000000c0b0b7211 */ /* 0x008fe400078f28ff */
[----:B------:R-:W-:Y:S01]  /*93e0*/  LOP3.LUT R12, R7, 0x3fffffe, RZ, 0xc0, !PT ;  /* 0x03fffffe070c7812 */ /* 0x000fe200078ec0ff */
[----:B------:R-:W-:Y:S01]  /*93f0*/  IMAD.IADD R10, R9, 0x1, -R10 ;  /* 0x00000001090a7824 */ /* 0x000fe200078e0a0a */
[----:B------:R-:W-:-:S02]  /*9400*/  SHF.R.S32.HI R7, RZ, 0x1f, R8 ;  /* 0x0000001fff077819 */ /* 0x000fc40000011408 */
[----:B------:R-:W-:Y:S01]  /*9410*/  LEA.HI R9, R6, R5, RZ, 0x2 ;  /* 0x0000000506097211 */ /* 0x000fe200078f10ff */
[----:B------:R-:W-:Y:S01]  /*9420*/  IMAD.IADD R13, R13, 0x1, -R12 ;  /* 0x000000010d0d7824 */ /* 0x000fe200078e0a0c */
[----:B------:R-:W-:Y:S02]  /*9430*/  SHF.R.S32.HI R11, RZ, 0x5, R11 ;  /* 0x00000005ff0b7819 */ /* 0x000fe4000001140b */
[CC--:B------:R-:W-:Y:S02]  /*9440*/  LEA.HI R6, R7.reuse, R8.reuse, RZ, 0x3 ;  /* 0x0000000807067211 */ /* 0x0c0fe400078f18ff */
[----:B------:R-:W-:Y:S01]  /*9450*/  LEA.HI R8, R7, R8, RZ, 0x2 ;  /* 0x0000000807087211 */ /* 0x000fe200078f10ff */
[----:B------:R-:W-:Y:S01]  /*9460*/  IMAD R10, R11, 0x10, R10 ;  /* 0x000000100b0a7824 */ /* 0x000fe200078e020a */
[----:B------:R-:W-:Y:S02]  /*9470*/  LOP3.LUT R12, R9, 0xfffffffc, RZ, 0xc0, !PT ;  /* 0xfffffffc090c7812 */ /* 0x000fe400078ec0ff */
[----:B------:R-:W-:Y:S01]  /*9480*/  SHF.R.S32.HI R9, RZ, 0x2, R8 ;  /* 0x00000002ff097819 */ /* 0x000fe20000011408 */
[----:B------:R-:W-:Y:S01]  /*9490*/  IMAD R20, R13, 0x40, R10 ;  /* 0x000000400d147824 */ /* 0x000fe200078e020a */
[----:B------:R-:W-:Y:S01]  /*94a0*/  SHF.R.S32.HI R7, RZ, 0x3, R6 ;  /* 0x00000003ff077819 */ /* 0x000fe20000011406 */
[----:B------:R-:W-:Y:S01]  /*94b0*/  IMAD.IADD R5, R5, 0x1, -R12 ;  /* 0x0000000105057824 */ /* 0x000fe200078e0a0c */
[----:B------:R-:W-:Y:S01]  /*94c0*/  SHF.R.S32.HI R6, RZ, 0x1f, R6 ;  /* 0x0000001fff067819 */ /* 0x000fe20000011406 */
[C---:B------:R-:W-:Y:S01]  /*94d0*/  VIADD R10, R9.reuse, 0x8 ;  /* 0x00000008090a7836 */ /* 0x040fe20000000000 */
[----:B------:R-:W-:Y:S01]  /*94e0*/  LEA.HI R8, R8, R9, RZ, 0x1 ;  /* 0x0000000908087211 */ /* 0x000fe200078f08ff */
[C---:B------:R-:W-:Y:S01]  /*94f0*/  VIADD R12, R9.reuse, 0x10 ;  /* 0x00000010090c7836 */ /* 0x040fe20000000000 */
[----:B------:R-:W-:Y:S01]  /*9500*/  LEA.HI R6, R6, R7, RZ, 0x4 ;  /* 0x0000000706067211 */ /* 0x000fe200078f20ff */
[----:B------:R-:W-:Y:S01]  /*9510*/  VIADD R17, R9, 0x18 ;  /* 0x0000001809117836 */ /* 0x000fe20000000000 */
[----:B------:R-:W-:-:S02]  /*9520*/  LEA.HI R11, R10, R10, RZ, 0x1 ;  /* 0x0000000a0a0b7211 */ /* 0x000fc400078f08ff */
[----:B------:R-:W-:Y:S02]  /*9530*/  LEA.HI R14, R12, R12, RZ, 0x1 ;  /* 0x0000000c0c0e7211 */ /* 0x000fe400078f08ff */
[----:B------:R-:W-:Y:S02]  /*9540*/  LOP3.LUT R13, R11, 0xfffffffe, RZ, 0xc0, !PT ;  /* 0xfffffffe0b0d7812 */ /* 0x000fe400078ec0ff */
[----:B------:R-:W-:Y:S02]  /*9550*/  LOP3.LUT R6, R6, 0x1ffffff0, RZ, 0xc0, !PT ;  /* 0x1ffffff006067812 */ /* 0x000fe400078ec0ff */
[----:B------:R-:W-:Y:S01]  /*9560*/  LOP3.LUT R8, R8, 0xfffffffe, RZ, 0xc0, !PT ;  /* 0xfffffffe08087812 */ /* 0x000fe200078ec0ff */
[----:B------:R-:W-:Y:S01]  /*9570*/  IMAD.IADD R13, R10, 0x1, -R13 ;  /* 0x000000010a0d7824 */ /* 0x000fe200078e0a0d */
[----:B------:R-:W-:Y:S01]  /*9580*/  LOP3.LUT R15, R14, 0xfffffffe, RZ, 0xc0, !PT ;  /* 0xfffffffe0e0f7812 */ /* 0x000fe200078ec0ff */
[----:B------:R-:W-:Y:S01]  /*9590*/  IMAD.IADD R7, R7, 0x1, -R6 ;  /* 0x0000000107077824 */ /* 0x000fe200078e0a06 */
[----:B------:R-:W-:Y:S01]  /*95a0*/  LEA.HI R10, R17, R17, RZ, 0x1 ;  /* 0x00000011110a7211 */ /* 0x000fe200078f08ff */
[----:B------:R-:W-:Y:S01]  /*95b0*/  IMAD.IADD R8, R9, 0x1, -R8 ;  /* 0x0000000109087824 */ /* 0x000fe200078e0a08 */
[----:B------:R-:W-:Y:S01]  /*95c0*/  SHF.R.S32.HI R6, RZ, 0x1, R11 ;  /* 0x00000001ff067819 */ /* 0x000fe2000001140b */
[----:B------:R-:W-:Y:S01]  /*95d0*/  IMAD.IADD R15, R12, 0x1, -R15 ;  /* 0x000000010c0f7824 */ /* 0x000fe200078e0a0f */
[----:B------:R-:W-:Y:S01]  /*95e0*/  SHF.R.S32.HI R11, RZ, 0x1f, R11 ;  /* 0x0000001fff0b7819 */ /* 0x000fe2000001140b */
[----:B------:R-:W-:Y:S01]  /*95f0*/  IMAD R7, R7, 0x8, R8 ;  /* 0x0000000807077824 */ /* 0x000fe200078e0208 */
[----:B------:R-:W-:-:S02]  /*9600*/  SHF.R.S32.HI R9, RZ, 0x1, R14 ;  /* 0x00000001ff097819 */ /* 0x000fc4000001140e */
[----:B------:R-:W-:Y:S02]  /*9610*/  SHF.R.S32.HI R14, RZ, 0x1f, R14 ;  /* 0x0000001fff0e7819 */ /* 0x000fe4000001140e */
[--C-:B------:R-:W-:Y:S01]  /*9620*/  SHF.R.S32.HI R12, RZ, 0x1, R10.reuse ;  /* 0x00000001ff0c7819 */ /* 0x100fe2000001140a */
[----:B------:R1:W-:Y:S01]  /*9630*/  STL [R1+0x28], R7 ;  /* 0x0000280701007387 */ /* 0x0003e20000100800 */
[----:B------:R-:W-:Y:S02]  /*9640*/  SHF.R.S32.HI R19, RZ, 0x1f, R10 ;  /* 0x0000001fff137819 */ /* 0x000fe4000001140a */
[----:B------:R-:W-:Y:S02]  /*9650*/  LEA.HI R11, R11, R6, RZ, 0x4 ;  /* 0x000000060b0b7211 */ /* 0x000fe400078f20ff */
[----:B------:R-:W-:Y:S02]  /*9660*/  LEA.HI R14, R14, R9, RZ, 0x4 ;  /* 0x000000090e0e7211 */ /* 0x000fe400078f20ff */
[----:B------:R-:W-:-:S02]  /*9670*/  LEA.HI R19, R19, R12, RZ, 0x4 ;  /* 0x0000000c13137211 */ /* 0x000fc400078f20ff */
[----:B------:R-:W-:Y:S02]  /*9680*/  LOP3.LUT R11, R11, 0x1ffffff0, RZ, 0xc0, !PT ;  /* 0x1ffffff00b0b7812 */ /* 0x000fe400078ec0ff */
[----:B------:R-:W-:Y:S02]  /*9690*/  LOP3.LUT R14, R14, 0x1ffffff0, RZ, 0xc0, !PT ;  /* 0x1ffffff00e0e7812 */ /* 0x000fe400078ec0ff */
[----:B------:R-:W-:Y:S01]  /*96a0*/  LOP3.LUT R18, R10, 0xfffffffe, RZ, 0xc0, !PT ;  /* 0xfffffffe0a127812 */ /* 0x000fe200078ec0ff */
[----:B------:R-:W-:Y:S01]  /*96b0*/  IMAD.IADD R6, R6, 0x1, -R11 ;  /* 0x0000000106067824 */ /* 0x000fe200078e0a0b */
[----:B------:R-:W-:Y:S01]  /*96c0*/  LOP3.LUT R19, R19, 0x1ffffff0, RZ, 0xc0, !PT ;  /* 0x1ffffff013137812 */ /* 0x000fe200078ec0ff */
[----:B------:R-:W-:Y:S02]  /*96d0*/  IMAD.IADD R14, R9, 0x1, -R14 ;  /* 0x00000001090e7824 */ /* 0x000fe400078e0a0e */
[----:B------:R-:W-:Y:S02]  /*96e0*/  IMAD.IADD R18, R17, 0x1, -R18 ;  /* 0x0000000111127824 */ /* 0x000fe400078e0a12 */
[----:B------:R-:W-:Y:S01]  /*96f0*/  IMAD.IADD R19, R12, 0x1, -R19 ;  /* 0x000000010c137824 */ /* 0x000fe200078e0a13 */
[----:B------:R-:W2:Y:S01]  /*9700*/  S2R R17, SR_CTAID.X ;  /* 0x0000000000117919 */ /* 0x000ea20000002500 */
[----:B------:R-:W-:-:S02]  /*9710*/  IMAD R8, R6, 0x8, R13 ;  /* 0x0000000806087824 */ /* 0x000fc400078e020d */
[----:B------:R-:W-:Y:S02]  /*9720*/  IMAD R6, R14, 0x8, R15 ;  /* 0x000000080e067824 */ /* 0x000fe400078e020f */
[----:B-1----:R-:W-:Y:S01]  /*9730*/  IMAD R7, R19, 0x8, R18 ;  /* 0x0000000813077824 */ /* 0x002fe200078e0212 */
[----:B------:R-:W-:Y:S01]  /*9740*/  STL [R1+0x24], R8 ;  /* 0x0000240801007387 */ /* 0x000fe20000100800 */
[----:B------:R-:W-:Y:S02]  /*9750*/  IMAD.MOV.U32 R11, RZ, RZ, 0x40000040 ;  /* 0x40000040ff0b7424 */ /* 0x000fe400078e00ff */
[----:B------:R-:W-:Y:S01]  /*9760*/  IMAD.MOV.U32 R9, RZ, RZ, 0x40000040 ;  /* 0x40000040ff097424 */ /* 0x000fe200078e00ff */
[----:B------:R1:W-:Y:S01]  /*9770*/  STL [R1+0x20], R6 ;  /* 0x0000200601007387 */ /* 0x0003e20000100800 */
[C---:B------:R-:W-:Y:S02]  /*9780*/  VIADD R13, R5.reuse, 0x8 ;  /* 0x00000008050d7836 */ /* 0x040fe40000000000 */
[----:B------:R-:W-:Y:S01]  /*9790*/  VIADD R13, R5, 0x14 ;  /* 0x00000014050d7836 */ /* 0x000fe20000000000 */
[----:B------:R3:W-:Y:S01]  /*97a0*/  STL [R1+0x1c], R7 ;  /* 0x00001c0701007387 */ /* 0x0007e20000100800 */
[----:B-1----:R-:W-:-:S02]  /*97b0*/  VIADD R6, R235, 0x4000 ;  /* 0x00004000eb067836 */ /* 0x002fc40000000000 */
[----:B---3--:R-:W-:Y:S01]  /*97c0*/  VIADD R7, R235, 0x20c00 ;  /* 0x00020c00eb077836 */ /* 0x008fe20000000000 */
[----:B------:R-:W-:Y:S02]  /*97d0*/  SHF.R.U32.HI R235, RZ, 0x4, R235 ;  /* 0x00000004ffeb7819 */ /* 0x000fe400000116eb */
[----:B------:R-:W-:Y:S02]  /*97e0*/  SHF.R.U32.HI R6, RZ, 0x4, R6 ;  /* 0x00000004ff067819 */ /* 0x000fe40000011606 */
[----:B------:R-:W-:Y:S02]  /*97f0*/  SHF.R.U32.HI R7, RZ, 0x4, R7 ;  /* 0x00000004ff077819 */ /* 0x000fe40000011607 */
[----:B------:R-:W-:Y:S01]  /*9800*/  LOP3.LUT R235, R235, 0x3fff, RZ, 0xc0, !PT ;  /* 0x00003fffebeb7812 */ /* 0x000fe200078ec0ff */
[----:B--2---:R-:W-:Y:S01]  /*9810*/  IMAD R230, R17, -0x80, -R20 ;  /* 0xffffff8011e67824 */ /* 0x004fe200078e0a14 */
[----:B------:R-:W-:Y:S02]  /*9820*/  LOP3.LUT R7, R7, 0x3fff, RZ, 0xc0, !PT ;  /* 0x00003fff07077812 */ /* 0x000fe400078ec0ff */
[----:B------:R-:W-:-:S02]  /*9830*/  LOP3.LUT R6, R6, 0x3fff, RZ, 0xc0, !PT ;  /* 0x00003fff06067812 */ /* 0x000fc400078ec0ff */
[----:B------:R-:W-:Y:S01]  /*9840*/  LOP3.LUT R12, R235, 0x10000, RZ, 0xfc, !PT ;  /* 0x00010000eb0c7812 */ /* 0x000fe200078efcff */
[----:B------:R-:W-:Y:S01]  /*9850*/  IMAD.MOV.U32 R235, RZ, RZ, 0x40000040 ;  /* 0x40000040ffeb7424 */ /* 0x000fe200078e00ff */
        /* <DEDUP_REMOVED lines=9> */
[----:B------:R3:W-:Y:S01]  /*98f0*/  STL [R1+0x10], R6 ;  /* 0x0000100601007387 */ /* 0x0007e20000100800 */
[----:B------:R-:W-:Y:S02]  /*9900*/  VIADD R228, R6, 0x6 ;  /* 0x0000000606e47836 */ /* 0x000fe40000000000 */
[C---:B-1----:R-:W-:Y:S01]  /*9910*/  VIADD R12, R5.reuse, 0xc ;  /* 0x0000000c050c7836 */ /* 0x042fe20000000000 */
[----:B------:R1:W-:Y:S01]  /*9920*/  STL.64 [R1+0x8], R10 ;  /* 0x0000080a01007387 */ /* 0x0003e20000100a00 */
[C---:B------:R-:W-:Y:S02]  /*9930*/  VIADD R12, R5.reuse, 0x18 ;  /* 0x00000018050c7836 */ /* 0x040fe40000000000 */
[C---:B--2---:R-:W-:Y:S01]  /*9940*/  VIADD R7, R5.reuse, 0x4 ;  /* 0x0000000405077836 */ /* 0x044fe20000000000 */
[----:B------:R1:W-:Y:S01]  /*9950*/  STL.64 [R1], R8 ;  /* 0x0000000801007387 */ /* 0x0003e20000100a00 */
[C---:B------:R-:W-:Y:S01]  /*9960*/  VIADD R7, R5.reuse, 0x10 ;  /* 0x0000001005077836 */ /* 0x040fe20000000000 */
[----:B---3--:R-:W-:Y:S01]  /*9970*/  IADD3 R6, -R20, UR4, RZ ;  /* 0x0000000414067c10 */ /* 0x008fe2000fffe1ff */
[----:B------:R-:W-:-:S07]  /*9980*/  VIADD R7, R5, 0x1c ;  /* 0x0000001c05077836 */ /* 0x000fce0000000000 */
.L_x_1733:
[----:B------:R-:W-:-:S05]  /*9990*/  IMAD.U32 R7, RZ, RZ, UR36 ;  /* 0x00000024ff077e24 */ /* 0x000fca000f8e00ff */
[----:B------:R-:W-:-:S04]  /*99a0*/  LOP3.LUT R7, R7, 0x1, RZ, 0xfc, !PT ;  /* 0x0000000107077812 */ /* 0x000fc800078efcff */
[----:B------:R-:W-:-:S13]  /*99b0*/  ISETP.NE.AND P6, PT, R7, 0x3, PT ;  /* 0x000000030700780c */ /* 0x000fda0003fc5270 */
[----:B--2---:R-:W-:Y:S05]  /*99c0*/  @!P6 BRA `(.L_x_1723) ;  /* 0x000000000004e947 */ /* 0x004fea0003800000 */
[----:B------:R-:W-:Y:S01]  /*99d0*/  BPT.TRAP 0x1 ;  /* 0x000000040000795c */ /* 0x000fe20000300000 */
.L_x_1723:
[----:B------:R-:W-:Y:S01]  /*99e0*/  IMAD R7, R0, 0x8, R16 ;  /* 0x0000000800077824 */ /* 0x000fe200078e0210 */
[----:B------:R-:W-:-:S04]  /*99f0*/  SHF.L.U32 R20, R4, 0x1f, RZ ;  /* 0x0000001f04147819 */ /* 0x000fc800000006ff */
[----:B------:R2:W3:Y:S01]  /*9a00*/  SYNCS.PHASECHK.TRANS64.TRYWAIT P0, [R7+URZ+0x30c10], R20 ;  /* 0x030c1014070075a7 */ /* 0x0004e2000800017f */
[----:B------:R-:W-:Y:S05]  /*9a10*/  @!P6 BRA `(.L_x_1724) ;  /* 0x000000000004e947 */ /* 0x000fea0003800000 */
[----:B------:R-:W-:Y:S01]  /*9a20*/  BPT.TRAP 0x1 ;  /* 0x000000040000795c */ /* 0x000fe20000300000 */
.L_x_1724:
[----:B-1----:R-:W-:-:S05]  /*9a30*/  VIADD R8, R16, 0x10000 ;  /* 0x0001000010087836 */ /* 0x002fca0000000000 */
[----:B------:R-:W-:-:S04]  /*9a40*/  SHF.R.U32.HI R8, RZ, 0x4, R8 ;  /* 0x00000004ff087819 */ /* 0x000fc80000011608 */
[----:B------:R-:W-:-:S04]  /*9a50*/  LOP3.LUT R8, R8, 0x3fff, RZ, 0xc0, !PT ;  /* 0x00003fff08087812 */ /* 0x000fc800078ec0ff */
[----:B------:R-:W-:Y:S01]  /*9a60*/  LOP3.LUT R9, R8, 0x10000, RZ, 0xfc, !PT ;  /* 0x0001000008097812 */ /* 0x000fe200078efcff */
[----:B---3--:R-:W-:Y:S06]  /*9a70*/  @P0 BRA `(.L_x_1725) ;  /* 0x0000000000080947 */ /* 0x008fec0003800000 */
[----:B------:R-:W1:Y:S02]  /*9a80*/  SYNCS.PHASECHK.TRANS64.TRYWAIT P0, [R7+URZ+0x30c10], R20 ;  /* 0x030c1014070075a7 */ /* 0x000e64000800017f */
[----:B-1----:R-:W-:Y:S05]  /*9a90*/  @!P0 BRA `(.L_x_1726) ;  /* 0x00000094004c8947 */ /* 0x002fea0003800000 */
.L_x_1725:
        /* <DEDUP_REMOVED lines=26> */
[----:B-----5:R-:W-:Y:S02]  /*9c40*/  IMAD R12, R0, 0x80, R12 ;  /* 0x00000080000c7824 */ /* 0x020fe400078e020c */
[C---:B------:R-:W-:Y:S02]  /*9c50*/  IMAD R223, R3.reuse, 0x2, R10 ;  /* 0x0000000203df7824 */ /* 0x040fe400078e020a */
[----:B------:R-:W-:Y:S02]  /*9c60*/  IMAD R219, R3, 0x2, R12 ;  /* 0x0000000203db7824 */ /* 0x000fe400078e020c */
[----:B------:R-:W-:-:S02]  /*9c70*/  IMAD R17, R223, 0x4, R16 ;  /* 0x00000004df117824 */ /* 0x000fc400078e0210 */
[----:B------:R-:W-:Y:S02]  /*9c80*/  IMAD R18, R0, 0x80, R11 ;  /* 0x0000008000127824 */ /* 0x000fe400078e020b */
[----:B------:R-:W-:Y:S02]  /*9c90*/  IMAD R231, R219, 0x4, R16 ;  /* 0x00000004dbe77824 */ /* 0x000fe400078e0210 */
[----:B------:R-:W-:Y:S02]  /*9ca0*/  IMAD R9, R3, 0x2, R18 ;  /* 0x0000000203097824 */ /* 0x000fe400078e0212 */
[----:B------:R-:W-:Y:S02]  /*9cb0*/  IMAD R223, R223, 0x4, R216 ;  /* 0x00000004dfdf7824 */ /* 0x000fe400078e02d8 */
[----:B------:R-:W-:Y:S02]  /*9cc0*/  IMAD R221, R9, 0x4, R16 ;  /* 0x0000000409dd7824 */ /* 0x000fe400078e0210 */
[----:B------:R-:W-:Y:S01]  /*9cd0*/  IMAD R219, R219, 0x4, R216 ;  /* 0x00000004dbdb7824 */ /* 0x000fe200078e02d8 */
[----:B------:R-:W-:-:S02]  /*9ce0*/  WARPGROUP.DEPBAR.LE gsb0, 0x0 ;  /* 0x00008000000079c5 */ /* 0x000fc40000010000 */
[----:B------:R-:W-:-:S06]  /*9cf0*/  WARPGROUP.ARRIVE ;  /* 0x00000000000079c5 */ /* 0x000fcc0000000000 */
[----:B------:R-:W-:Y:S01]  /*9d00*/  HGMMA.64x128x16.F32.BF16 R88, gdesc[UR8], R88, gsb0 ;  /* 0x01e00000085879f0 */ /* 0x000fe20008001858 */
[----:B------:R-:W-:Y:S01]  /*9d10*/  R2UR UR8, R14 ;  /* 0x000000000e0872ca */ /* 0x000fe200000e0000 */
[----:B------:R-:W-:Y:S01]  /*9d20*/  UMOV UR10, UR4 ;  /* 0x00000004000a7c82 */ /* 0x000fe20008000000 */
[----:B------:R-:W-:Y:S01]  /*9d30*/  R2UR UR9, R15 ;  /* 0x000000000f0972ca */ /* 0x000fe200000e0000 */
[----:B------:R-:W-:Y:S01]  /*9d40*/  UMOV UR11, 0x40000040 ;  /* 0x40000040000b7882 */ /* 0x000fe20000000000 */
[----:B------:R-:W-:Y:S01]  /*9d50*/  R2UR UR4, R236 ;  /* 0x00000000ec0472ca */ /* 0x000fe200000e0000 */
[----:B------:R-:W-:-:S04]  /*9d60*/  IMAD R14, R0, 0x80, R13 ;  /* 0x00000080000e7824 */ /* 0x000fc800078e020d */
[----:B------:R-:W-:-:S04]  /*9d70*/  IMAD R217, R3, 0x2, R14 ;  /* 0x0000000203d97824 */ /* 0x000fc800078e020e */
[C---:B------:R-:W-:Y:S02]  /*9d80*/  IMAD R220, R217.reuse, 0x4, R16 ;  /* 0x00000004d9dc7824 */ /* 0x040fe400078e0210 */
        /* <DEDUP_REMOVED lines=15> */
.L_x_1727:
[----:B------:R1:W1:Y:S01]  /*9e80*/  SYNCS.PHASECHK.TRANS64.TRYWAIT P0, [R7+URZ+0x30c30], R20 ;  /* 0x030c3014070075a7 */ /* 0x000262000800017f */
[----:B------:R-:W-:Y:S05]  /*9e90*/  @!P6 BRA `(.L_x_1728) ;  /* 0x000000000004e947 */ /* 0x000fea0003800000 */
[----:B------:R-:W-:Y:S01]  /*9ea0*/  BPT.TRAP 0x1 ;  /* 0x000000040000795c */ /* 0x000fe20000300000 */
.L_x_1728:
        /* <DEDUP_REMOVED lines=8> */
.L_x_1729:
        /* <DEDUP_REMOVED lines=8> */
[----:B------:R-:W1:Y:S01]  /*9fb0*/  LDC R13, c[0x0][0x74c] ;  /* 0x0001d300ff0d7b82 */ /* 0x000e620000000800 */
[----:B------:R-:W-:Y:S01]  /*9fc0*/  ISETP.GT.AND P2, PT, R230, RZ, PT ;  /* 0x000000ffe600720c */ /* 0x000fe20003f44270 */
[----:B------:R-:W-:Y:S01]  /*9fd0*/  IMAD R9, R0, 0x400, R9 ;  /* 0x0000040000097824 */ /* 0x000fe200078e0209 */
[----:B------:R-:W-:Y:S01]  /*9fe0*/  ISETP.GT.AND P1, PT, R6, RZ, PT ;  /* 0x000000ff0600720c */ /* 0x000fe20003f24270 */
[C---:B------:R-:W-:Y:S01]  /*9ff0*/  VIADD R21, R5.reuse, 0x1c ;  /* 0x0000001c05157836 */ /* 0x040fe20000000000 */
[----:B------:R-:W-:Y:S01]  /*a000*/  ISETP.GT.AND P0, PT, R230, 0x8, PT ;  /* 0x00000008e600780c */ /* 0x000fe20003f04270 */
[----:B------:R-:W-:Y:S01]  /*a010*/  VIADD R14, R5, 0x4 ;  /* 0x00000004050e7836 */ /* 0x000fe20000000000 */
[----:B------:R-:W-:-:S02]  /*a020*/  ISETP.GT.AND P3, PT, R6, 0x8, PT ;  /* 0x000000080600780c */ /* 0x000fc40003f64270 */
[----:B------:R-:W-:Y:S02]  /*a030*/  R2UR UR8, R9 ;  /* 0x00000000090872ca */ /* 0x000fe400000e0000 */
[----:B--2---:R-:W2:Y:S01]  /*a040*/  SHFL.IDX PT, R9, R17, R5, 0x1f ;  /* 0x00001f0511097589 */ /* 0x004ea200000e0000 */
[----:B-1----:R-:W-:Y:S02]  /*a050*/  IADD3 R13, -R13, 0x8, RZ ;  /* 0x000000080d0d7810 */ /* 0x002fe40007ffe1ff */
[----:B-----5:R-:W-:Y:S02]  /*a060*/  R2UR UR4, R10 ;  /* 0x000000000a0472ca */ /* 0x020fe400000e0000 */
[----:B------:R-:W1:Y:S11]  /*a070*/  LDC.64 R10, c[0x0][0x748] ;  /* 0x0001d200ff0a7b82 */ /* 0x000e760000000a00 */
[----:B------:R-:W-:Y:S01]  /*a080*/  HGMMA.64x128x16.F32.BF16 R24, gdesc[UR4], RZ, !UPT, gsb0 ;  /* 0x01e00000041879f0 */ /* 0x000fe2000c0018ff */
[----:B------:R-:W-:Y:S01]  /*a090*/  ULEA UR4, UR43, -UR40, 0x7 ;  /* 0x800000282b047291 */ /* 0x000fe2000f8e383f */
[----:B------:R-:W-:-:S05]  /*a0a0*/  ULDC UR5, c[0x0][0x744] ;  /* 0x0001d10000057ab9 */ /* 0x000fca0000000800 */
[----:B------:R-:W-:Y:S01]  /*a0b0*/  LEA R12, R3, UR4, 0x1 ;  /* 0x00000004030c7c11 */ /* 0x000fe2000f8e08ff */
[----:B------:R-:W-:-:S04]  /*a0c0*/  UIADD3 UR4, UR6, 0x2, URZ ;  /* 0x0000000206047890 */ /* 0x000fc8000fffe03f */
[----:B------:R-:W-:-:S03]  /*a0d0*/  IMAD.IADD R12, R6, 0x1, R12 ;  /* 0x00000001060c7824 */ /* 0x000fc600078e020c */
[----:B------:R-:W-:Y:S01]  /*a0e0*/  UMOV UR14, UR4 ;  /* 0x00000004000e7c82 */ /* 0x000fe20008000000 */
[----:B------:R-:W-:Y:S01]  /*a0f0*/  UIADD3 UR4, UR6, 0x4, URZ ;  /* 0x0000000406047890 */ /* 0x000fe2000fffe03f */
[C-C-:B-1----:R-:W-:Y:S01]  /*a100*/  IMAD.IADD R225, R10.reuse, 0x1, -R12.reuse ;  /* 0x000000010ae17824 */ /* 0x142fe200078e0a0c */
[----:B------:R-:W-:Y:S01]  /*a110*/  IADD3 R224, RZ, -R12, -R11 ;  /* 0x8000000cffe07210 */ /* 0x000fe20007ffe80b */
[--C-:B------:R-:W-:Y:S01]  /*a120*/  IMAD.IADD R222, R13, 0x1, -R12.reuse ;  /* 0x000000010dde7824 */ /* 0x100fe200078e0a0c */
[----:B------:R-:W-:Y:S01]  /*a130*/  IADD3 R218, R10, 0x8, -R12 ;  /* 0x000000080ada7810 */ /* 0x000fe20007ffe80c */
[----:B------:R-:W-:Y:S01]  /*a140*/  VIADD R13, R5, 0xc ;  /* 0x0000000c050d7836 */ /* 0x000fe20000000000 */
[----:B------:R-:W-:Y:S01]  /*a150*/  SEL R225, R225, 0x80, !P2 ;  /* 0x00000080e1e17807 */ /* 0x000fe20005000000 */
[----:B------:R-:W-:Y:S01]  /*a160*/  UIADD3 UR6, UR6, 0x6, URZ ;  /* 0x0000000606067890 */ /* 0x000fe2000fffe03f */
[----:B------:R-:W-:Y:S01]  /*a170*/  SEL R224, R224, 0x80, P1 ;  /* 0x00000080e0e07807 */ /* 0x000fe20000800000 */
[----:B------:R-:W-:Y:S01]  /*a180*/  SHFL.IDX PT, R11, R17, R14, 0x1f ;  /* 0x00001f0e110b7589 */ /* 0x000fe200000e0000 */
[----:B------:R-:W-:-:S02]  /*a190*/  SEL R218, R218, 0x80, !P0 ;  /* 0x00000080dada7807 */ /* 0x000fc40004000000 */
[----:B------:R-:W-:Y:S01]  /*a1a0*/  ISETP.GE.AND P1, PT, R225, RZ, PT ;  /* 0x000000ffe100720c */ /* 0x000fe20003f26270 */
[----:B------:R1:W5:Y:S01]  /*a1b0*/  SHFL.IDX PT, R10, R17, R13, 0x1f ;  /* 0x00001f0d110a7589 */ /* 0x00036200000e0000 */
[----:B------:R-:W-:Y:S02]  /*a1c0*/  SEL R222, R222, 0x80, P3 ;  /* 0x00000080dede7807 */ /* 0x000fe40001800000 */
[----:B------:R-:W-:Y:S02]  /*a1d0*/  ISETP.GE.AND P0, PT, R218, 0x1, PT ;  /* 0x00000001da00780c */ /* 0x000fe40003f06270 */
[----:B------:R-:W-:Y:S02]  /*a1e0*/  ISETP.GT.OR P1, PT, R224, RZ, !P1 ;  /* 0x000000ffe000720c */ /* 0x000fe40004f24670 */
[----:B------:R-:W-:Y:S02]  /*a1f0*/  ISETP.GT.OR P0, PT, R222, 0x1, !P0 ;  /* 0x00000001de00780c */ /* 0x000fe40004704670 */
[----:B------:R-:W-:Y:S01]  /*a200*/  FSEL R88, R88, -INF , !P1 ;  /* 0xff80000058587808 */ /* 0x000fe20004800000 */
[----:B-1----:R-:W-:Y:S01]  /*a210*/  VIADD R13, R5, 0x10 ;  /* 0x00000010050d7836 */ /* 0x002fe20000000000 */
[----:B------:R-:W-:-:S02]  /*a220*/  ISETP.GE.AND P1, PT, R225, 0x8, PT ;  /* 0x00000008e100780c */ /* 0x000fc40003f26270 */
[----:B------:R-:W-:Y:S01]  /*a230*/  FSEL R91, R91, -INF , !P0 ;  /* 0xff8000005b5b7808 */ /* 0x000fe20004000000 */
[----:B--2---:R-:W-:Y:S01]  /*a240*/  FFMA.FTZ R88, R88, UR5, -R9 ;  /* 0x0000000558587c23 */ /* 0x004fe20008010809 */
[----:B------:R-:W-:Y:S01]  /*a250*/  ISETP.GE.AND P0, PT, R218, 0x9, PT ;  /* 0x00000009da00780c */ /* 0x000fe20003f06270 */
[----:B------:R-:W1:Y:S01]  /*a260*/  SHFL.IDX PT, R18, R17, R13, 0x1f ;  /* 0x00001f0d11127589 */ /* 0x000e6200000e0000 */
[----:B------:R-:W-:Y:S01]  /*a270*/  ISETP.GT.OR P1, PT, R224, 0x8, !P1 ;  /* 0x00000008e000780c */ /* 0x000fe20004f24670 */
[----:B------:R2:W-:Y:S01]  /*a280*/  MUFU.EX2 R227, R88 ;  /* 0x0000005800e37308 */ /* 0x0005e20000000800 */
[----:B------:R-:W-:Y:S02]  /*a290*/  ISETP.GE.AND P3, PT, R218, RZ, PT ;  /* 0x000000ffda00720c */ /* 0x000fe40003f66270 */
[----:B------:R-:W-:Y:S02]  /*a2a0*/  ISETP.GT.OR P0, PT, R222, 0x9, !P0 ;  /* 0x00000009de00780c */ /* 0x000fe40004704670 */
[----:B------:R-:W-:-:S02]  /*a2b0*/  FSEL R92, R92, -INF , !P1 ;  /* 0xff8000005c5c7808 */ /* 0x000fc40004800000 */
[----:B------:R-:W-:Y:S02]  /*a2c0*/  ISETP.GE.AND P2, PT, R225, 0x1, PT ;  /* 0x00000001e100780c */ /* 0x000fe40003f46270 */
[----:B------:R-:W-:Y:S01]  /*a2d0*/  ISETP.GT.OR P3, PT, R222, RZ, !P3 ;  /* 0x000000ffde00720c */ /* 0x000fe20005f64670 */
[----:B--2---:R-:W-:Y:S01]  /*a2e0*/  SHFL.IDX PT, R88, R17, R21, 0x1f ;  /* 0x00001f1511587589 */ /* 0x004fe200000e0000 */
[----:B------:R-:W-:Y:S02]  /*a2f0*/  ISETP.GE.AND P1, PT, R218, 0x10, PT ;  /* 0x00000010da00780c */ /* 0x000fe40003f26270 */
[----:B------:R-:W-:Y:S02]  /*a300*/  FSEL R95, R95, -INF , !P0 ;  /* 0xff8000005f5f7808 */ /* 0x000fe40004000000 */
[----:B------:R-:W-:Y:S02]  /*a310*/  ISETP.GT.OR P2, PT, R224, 0x1, !P2 ;  /* 0x00000001e000780c */ /* 0x000fe40005744670 */
[----:B------:R-:W-:Y:S01]  /*a320*/  FSEL R90, R90, -INF , !P3 ;  /* 0xff8000005a5a7808 */ /* 0x000fe20005800000 */
[----:B-----5:R-:W-:Y:S01]  /*a330*/  FFMA.FTZ R14, R95, UR5, -R10 ;  /* 0x000000055f0e7c23 */ /* 0x020fe2000801080a */
[----:B------:R-:W-:-:S02]  /*a340*/  ISETP.GE.AND P0, PT, R225, 0x10, PT ;  /* 0x00000010e100780c */ /* 0x000fc40003f06270 */
[----:B------:R-:W-:Y:S01]  /*a350*/  ISETP.GT.OR P1, PT, R222, 0x10, !P1 ;  /* 0x00000010de00780c */ /* 0x000fe20004f24670 */
[----:B------:R-:W-:Y:S01]  /*a360*/  FFMA.FTZ R9, R90, UR5, -R9 ;  /* 0x000000055a097c23 */ /* 0x000fe20008010809 */
[----:B------:R-:W-:Y:S01]  /*a370*/  ISETP.GE.AND P3, PT, R218, 0x8, PT ;  /* 0x00000008da00780c */ /* 0x000fe20003f66270 */
[----:B------:R-:W-:Y:S01]  /*a380*/  VIADD R90, R5, 0x8 ;  /* 0x00000008055a7836 */ /* 0x000fe20000000000 */
[----:B------:R-:W-:Y:S01]  /*a390*/  FSEL R226, R89, -INF , !P2 ;  /* 0xff80000059e27808 */ /* 0x000fe20005000000 */
[----:B------:R-:W-:Y:S01]  /*a3a0*/  MUFU.EX2 R14, R14 ;  /* 0x0000000e000e7308 */ /* 0x000fe20000000800 */
[----:B------:R-:W-:Y:S01]  /*a3b0*/  ISETP.GT.OR P0, PT, R224, 0x10, !P0 ;  /* 0x00000010e000780c */ /* 0x000fe20004704670 */
[----:B---3--:R-:W-:Y:S01]  /*a3c0*/  SHFL.IDX PT, R89, R231, R5, 0x1f ;  /* 0x00001f05e7597589 */ /* 0x008fe200000e0000 */
[----:B------:R-:W-:Y:S01]  /*a3d0*/  FSEL R98, R98, -INF , !P1 ;  /* 0xff80000062627808 */ /* 0x000fe20004800000 */
[--C-:B------:R-:W-:Y:S01]  /*a3e0*/  FFMA.FTZ R226, R226, UR5, -R11.reuse ;  /* 0x00000005e2e27c23 */ /* 0x100fe2000801080b */
[----:B------:R-:W-:Y:S01]  /*a3f0*/  ISETP.GE.AND P2, PT, R225, 0x9, PT ;  /* 0x00000009e100780c */ /* 0x000fe20003f46270 */
[----:B------:R-:W2:Y:S01]  /*a400*/  SHFL.IDX PT, R12, R17, R90, 0x1f ;  /* 0x00001f5a110c7589 */ /* 0x000ea200000e0000 */
[----:B------:R-:W-:Y:S01]  /*a410*/  ISETP.GT.OR P3, PT, R222, 0x8, !P3 ;  /* 0x00000008de00780c */ /* 0x000fe20005f64670 */
[----:B------:R-:W-:Y:S01]  /*a420*/  FFMA.FTZ R11, R91, UR5, -R11 ;  /* 0x000000055b0b7c23 */ /* 0x000fe2000801080b */
[----:B------:R-:W-:Y:S01]  /*a430*/  ISETP.GE.AND P1, PT, R218, 0x11, PT ;  /* 0x00000011da00780c */ /* 0x000fe20003f26270 */
[----:B------:R-:W3:Y:S01]  /*a440*/  MUFU.EX2 R9, R9 ;  /* 0x0000000900097308 */ /* 0x000ee20000000800 */
[----:B------:R-:W-:Y:S01]  /*a450*/  FSEL R15, R96, -INF , !P0 ;  /* 0xff800000600f7808 */ /* 0x000fe20004000000 */
[----:B------:R-:W-:Y:S01]  /*a460*/  VIADD R96, R5, 0x14 ;  /* 0x0000001405607836 */ /* 0x000fe20000000000 */
[----:B------:R-:W-:-:S02]  /*a470*/  ISETP.GT.OR P2, PT, R224, 0x9, !P2 ;  /* 0x00000009e000780c */ /* 0x000fc40005744670 */
[----:B------:R-:W-:Y:S01]  /*a480*/  FSEL R94, R94, -INF , !P3 ;  /* 0xff8000005e5e7808 */ /* 0x000fe20005800000 */
[--C-:B-1----:R-:W-:Y:S01]  /*a490*/  FFMA.FTZ R15, R15, UR5, -R18.reuse ;  /* 0x000000050f0f7c23 */ /* 0x102fe20008010812 */
[----:B------:R-:W-:Y:S01]  /*a4a0*/  ISETP.GE.AND P0, PT, R225, 0x11, PT ;  /* 0x00000011e100780c */ /* 0x000fe20003f06270 */
[----:B------:R-:W-:Y:S01]  /*a4b0*/  FFMA.FTZ R18, R98, UR5, -R18 ;  /* 0x0000000562127c23 */ /* 0x000fe20008010812 */
[----:B------:R-:W-:Y:S01]  /*a4c0*/  ISETP.GT.OR P1, PT, R222, 0x11, !P1 ;  /* 0x00000011de00780c */ /* 0x000fe20004f24670 */
[----:B------:R-:W-:Y:S01]  /*a4d0*/  VIADD R98, R5, 0x18 ;  /* 0x0000001805627836 */ /* 0x000fe20000000000 */
[----:B------:R-:W-:Y:S01]  /*a4e0*/  ISETP.GE.AND P3, PT, R218, 0x18, PT ;  /* 0x00000018da00780c */ /* 0x000fe20003f66270 */
[----:B------:R-:W1:Y:S01]  /*a4f0*/  SHFL.IDX PT, R19, R17, R96, 0x1f ;  /* 0x00001f6011137589 */ /* 0x000e6200000e0000 */
[----:B------:R-:W-:Y:S01]  /*a500*/  FSEL R93, R93, -INF , !P2 ;  /* 0xff8000005d5d7808 */ /* 0x000fe20005000000 */
[----:B------:R-:W-:Y:S01]  /*a510*/  MUFU.EX2 R11, R11 ;  /* 0x0000000b000b7308 */ /* 0x000fe20000000800 */
[----:B------:R-:W-:Y:S01]  /*a520*/  ISETP.GT.OR P0, PT, R224, 0x11, !P0 ;  /* 0x00000011e000780c */ /* 0x000fe20004704670 */
[----:B------:R1:W5:Y:S01]  /*a530*/  SHFL.IDX PT, R20, R17, R98, 0x1f ;  /* 0x00001f6211147589 */ /* 0x00036200000e0000 */
[----:B------:R-:W-:Y:S01]  /*a540*/  FSEL R99, R99, -INF , !P1 ;  /* 0xff80000063637808 */ /* 0x000fe20004800000 */
[----:B------:R-:W-:Y:S01]  /*a550*/  FFMA.FTZ R13, R93, UR5, -R10 ;  /* 0x000000055d0d7c23 */ /* 0x000fe2000801080a */
[----:B------:R-:W-:Y:S01]  /*a560*/  ISETP.GE.AND P2, PT, R225, 0x18, PT ;  /* 0x00000018e100780c */ /* 0x000fe20003f46270 */
[----:B------:R-:W-:Y:S01]  /*a570*/  SHFL.IDX PT, R93, R231, R90, 0x1f ;  /* 0x00001f5ae75d7589 */ /* 0x000fe200000e0000 */
[----:B------:R-:W-:Y:S01]  /*a580*/  ISETP.GT.OR P1, PT, R222, 0x18, !P3 ;  /* 0x00000018de00780c */ /* 0x000fe20005f24670 */
[--C-:B--2---:R-:W-:Y:S01]  /*a590*/  FFMA.FTZ R92, R92, UR5, -R12.reuse ;  /* 0x000000055c5c7c23 */ /* 0x104fe2000801080c */
[----:B------:R-:W-:Y:S01]  /*a5a0*/  FSEL R97, R97, -INF , !P0 ;  /* 0xff80000061617808 */ /* 0x000fe20004000000 */
[----:B------:R-:W-:Y:S01]  /*a5b0*/  FFMA.FTZ R12, R94, UR5, -R12 ;  /* 0x000000055e0c7c23 */ /* 0x000fe2000801080c */
[----:B------:R-:W-:Y:S01]  /*a5c0*/  ISETP.GT.OR P0, PT, R224, 0x18, !P2 ;  /* 0x00000018e000780c */ /* 0x000fe20005704670 */
[----:B------:R-:W-:Y:S01]  /*a5d0*/  VIADD R94, R5, 0xc ;  /* 0x0000000c055e7836 */ /* 0x000fe20000000000 */
[----:B------:R-:W-:Y:S01]  /*a5e0*/  FSEL R102, R102, -INF , !P1 ;  /* 0xff80000066667808 */ /* 0x000fe20004800000 */
[----:B------:R2:W-:Y:S01]  /*a5f0*/  MUFU.EX2 R10, R92 ;  /* 0x0000005c000a7308 */ /* 0x0005e20000000800 */
[----:B------:R-:W-:-:S02]  /*a600*/  ISETP.GE.AND P1, PT, R225, 0x20, PT ;  /* 0x00000020e100780c */ /* 0x000fc40003f26270 */
[----:B------:R-:W-:Y:S01]  /*a610*/  FSEL R21, R100, -INF , !P0 ;  /* 0xff80000064157808 */ /* 0x000fe20004000000 */
[----:B------:R4:W-:Y:S01]  /*a620*/  SHFL.IDX PT, R95, R231, R94, 0x1f ;  /* 0x00001f5ee75f7589 */ /* 0x0009e200000e0000 */
[----:B------:R-:W-:Y:S02]  /*a630*/  ISETP.GE.AND P0, PT, R225, 0x19, PT ;  /* 0x00000019e100780c */ /* 0x000fe40003f06270 */
[C---:B------:R-:W-:Y:S01]  /*a640*/  ISETP.GT.OR P1, PT, R224.reuse, 0x20, !P1 ;  /* 0x00000020e000780c */ /* 0x040fe20004f24670 */
[--C-:B-1----:R-:W-:Y:S01]  /*a650*/  FFMA.FTZ R17, R97, UR5, -R19.reuse ;  /* 0x0000000561117c23 */ /* 0x102fe20008010813 */
[----:B------:R-:W-:Y:S01]  /*a660*/  ISETP.GT.OR P0, PT, R224, 0x19, !P0 ;  /* 0x00000019e000780c */ /* 0x000fe20004704670 */
[----:B------:R-:W-:Y:S01]  /*a670*/  FFMA.FTZ R19, R99, UR5, -R19 ;  /* 0x0000000563137c23 */ /* 0x000fe20008010813 */
[----:B------:R-:W-:Y:S01]  /*a680*/  FSEL R23, R104, -INF , !P1 ;  /* 0xff80000068177808 */ /* 0x000fe20004800000 */
[--C-:B-----5:R-:W-:Y:S01]  /*a690*/  FFMA.FTZ R21, R21, UR5, -R20.reuse ;  /* 0x0000000515157c23 */ /* 0x120fe20008010814 */
[C---:B------:R-:W-:Y:S01]  /*a6a0*/  ISETP.GE.AND P3, PT, R218.reuse, 0x20, PT ;  /* 0x00000020da00780c */ /* 0x040fe20003f66270 */
[----:B----4-:R-:W-:Y:S01]  /*a6b0*/  VIADD R94, R5, 0x10 ;  /* 0x00000010055e7836 */ /* 0x010fe20000000000 */
[----:B------:R-:W-:Y:S01]  /*a6c0*/  ISETP.GE.AND P1, PT, R218, 0x21, PT ;  /* 0x00000021da00780c */ /* 0x000fe20003f26270 */
[----:B------:R-:W-:Y:S01]  /*a6d0*/  FFMA.FTZ R20, R102, UR5, -R20 ;  /* 0x0000000566147c23 */ /* 0x000fe20008010814 */
[----:B------:R-:W-:Y:S01]  /*a6e0*/  FSEL R22, R101, -INF , !P0 ;  /* 0xff80000065167808 */ /* 0x000fe20004000000 */
[----:B------:R-:W-:Y:S01]  /*a6f0*/  VIADD R102, R5, 0x4 ;  /* 0x0000000405667836 */ /* 0x000fe20000000000 */
[C---:B------:R-:W-:Y:S01]  /*a700*/  ISETP.GT.OR P0, PT, R222.reuse, 0x20, !P3 ;  /* 0x00000020de00780c */ /* 0x040fe20005f04670 */
[----:B------:R-:W-:Y:S01]  /*a710*/  SHFL.IDX PT, R101, R231, R98, 0x1f ;  /* 0x00001f62e7657589 */ /* 0x000fe200000e0000 */
[----:B------:R-:W-:Y:S01]  /*a720*/  ISETP.GT.OR P1, PT, R222, 0x21, !P1 ;  /* 0x00000021de00780c */ /* 0x000fe20004f24670 */
[----:B------:R-:W-:Y:S01]  /*a730*/  FFMA.FTZ R22, R22, UR5, -R88 ;  /* 0x0000000516167c23 */ /* 0x000fe20008010858 */
[----:B------:R-:W-:-:S02]  /*a740*/  WARPGROUP.DEPBAR.LE gsb0, 0x0 ;  /* 0x00008000000079c5 */ /* 0x000fc40000010000 */
[----:B------:R-:W-:Y:S01]  /*a750*/  WARPGROUP.ARRIVE ;  /* 0x00000000000079c5 */ /* 0x000fe20000000000 */
[----:B------:R-:W-:Y:S01]  /*a760*/  ISETP.GE.AND P3, PT, R218, 0x28, PT ;  /* 0x00000028da00780c */ /* 0x000fe20003f66270 */
[----:B------:R-:W-:Y:S01]  /*a770*/  SHFL.IDX PT, R97, R231, R94, 0x1f ;  /* 0x00001f5ee7617589 */ /* 0x000fe200000e0000 */
[----:B------:R-:W-:Y:S01]  /*a780*/  FSEL R107, R107, -INF , !P1 ;  /* 0xff8000006b6b7808 */ /* 0x000fe20004800000 */
[----:B------:R-:W-:Y:S01]  /*a790*/  FFMA.FTZ R23, R23, UR5, -R89 ;  /* 0x0000000517177c23 */ /* 0x000fe20008010859 */
[----:B------:R-:W-:Y:S01]  /*a7a0*/  ISETP.GT.OR P1, PT, R222, 0x28, !P3 ;  /* 0x00000028de00780c */ /* 0x000fe20005f24670 */
[----:B------:R-:W-:Y:S01]  /*a7b0*/  HGMMA.64x128x16.F32.BF16 R24, gdesc[UR12], R24, gsb0 ;  /* 0x01e000000c1879f0 */ /* 0x000fe20008001818 */
[----:B------:R-:W-:Y:S01]  /*a7c0*/  R2UR UR12, R232 ;  /* 0x00000000e80c72ca */ /* 0x000fe200000e0000 */
[----:B------:R-:W-:Y:S01]  /*a7d0*/  UMOV UR14, UR4 ;  /* 0x00000004000e7c82 */ /* 0x000fe20008000000 */
[----:B------:R-:W-:Y:S01]  /*a7e0*/  R2UR UR13, R233 ;  /* 0x00000000e90d72ca */ /* 0x000fe200000e0000 */
[----:B------:R-:W-:Y:S01]  /*a7f0*/  UMOV UR15, 0x40000040 ;  /* 0x40000040000f7882 */ /* 0x000fe20000000000 */
[----:B------:R-:W-:Y:S01]  /*a800*/  FSEL R110, R110, -INF , !P1 ;  /* 0xff8000006e6e7808 */ /* 0x000fe20004800000 */
[----:B------:R-:W1:Y:S01]  /*a810*/  SHFL.IDX PT, R91, R231, R102, 0x1f ;  /* 0x00001f66e75b7589 */ /* 0x000e6200000e0000 */
[C---:B------:R-:W-:Y:S01]  /*a820*/  ISETP.GE.AND P1, PT, R218.reuse, 0x29, PT ;  /* 0x00000029da00780c */ /* 0x040fe20003f26270 */
[----:B------:R-:W4:Y:S01]  /*a830*/  MUFU.EX2 R12, R12 ;  /* 0x0000000c000c7308 */ /* 0x000f220000000800 */
[----:B------:R-:W-:Y:S01]  /*a840*/  ISETP.GE.AND P2, PT, R218, 0x19, PT ;  /* 0x00000019da00780c */ /* 0x000fe20003f46270 */
[----:B------:R-:W5:Y:S01]  /*a850*/  SHFL.IDX PT, R99, R231, R96, 0x1f ;  /* 0x00001f60e7637589 */ /* 0x000f6200000e0000 */
[----:B------:R-:W-:-:S02]  /*a860*/  ISETP.GT.OR P1, PT, R222, 0x29, !P1 ;  /* 0x00000029de00780c */ /* 0x000fc40004f24670 */
[----:B------:R-:W-:Y:S01]  /*a870*/  FSEL R106, R106, -INF , !P0 ;  /* 0xff8000006a6a7808 */ /* 0x000fe20004000000 */
[----:B------:R-:W-:Y:S01]  /*a880*/  SHFL.IDX PT, R104, R220, R5, 0x1f ;  /* 0x00001f05dc687589 */ /* 0x000fe200000e0000 */
[----:B------:R-:W-:Y:S01]  /*a890*/  ISETP.GT.OR P2, PT, R222, 0x19, !P2 ;  /* 0x00000019de00780c */ /* 0x000fe20005744670 */
[----:B------:R-:W4:Y:S01]  /*a8a0*/  MUFU.EX2 R20, R20 ;  /* 0x0000001400147308 */ /* 0x000f220000000800 */
[----:B------:R-:W-:Y:S01]  /*a8b0*/  ISETP.GE.AND P0, PT, R225, 0x21, PT ;  /* 0x00000021e100780c */ /* 0x000fe20003f06270 */
[----:B------:R-:W-:Y:S01]  /*a8c0*/  FFMA.FTZ R89, R106, UR5, -R89 ;  /* 0x000000056a597c23 */ /* 0x000fe20008010859 */
[----:B------:R-:W-:Y:S02]  /*a8d0*/  FSEL R111, R111, -INF , !P1 ;  /* 0xff8000006f6f7808 */ /* 0x000fe40004800000 */
[----:B------:R-:W-:Y:S02]  /*a8e0*/  ISETP.GE.AND P1, PT, R218, 0x30, PT ;  /* 0x00000030da00780c */ /* 0x000fe40003f26270 */
[----:B------:R-:W-:Y:S01]  /*a8f0*/  FSEL R103, R103, -INF , !P2 ;  /* 0xff80000067677808 */ /* 0x000fe20005000000 */
[----:B------:R-:W-:Y:S01]  /*a900*/  MUFU.EX2 R21, R21 ;  /* 0x0000001500157308 */ /* 0x000fe20000000800 */
[----:B------:R-:W-:-:S02]  /*a910*/  ISETP.GT.OR P0, PT, R224, 0x21, !P0 ;  /* 0x00000021e000780c */ /* 0x000fc40004704670 */
[----:B------:R-:W-:Y:S01]  /*a920*/  ISETP.GE.AND P2, PT, R225, 0x28, PT ;  /* 0x00000028e100780c */ /* 0x000fe20003f46270 */
[----:B------:R-:W-:Y:S01]  /*a930*/  FFMA.FTZ R88, R103, UR5, -R88 ;  /* 0x0000000567587c23 */ /* 0x000fe20008010858 */
[----:B------:R-:W-:Y:S01]  /*a940*/  ISETP.GT.OR P1, PT, R222, 0x30, !P1 ;  /* 0x00000030de00780c */ /* 0x000fe20004f24670 */
[----:B------:R-:W-:Y:S01]  /*a950*/  VIADD R103, R5, 0x1c ;  /* 0x0000001c05677836 */ /* 0x000fe20000000000 */
[----:B------:R-:W-:Y:S01]  /*a960*/  FSEL R90, R105, -INF , !P0 ;  /* 0xff800000695a7808 */ /* 0x000fe20004000000 */
[----:B------:R-:W-:Y:S01]  /*a970*/  MUFU.EX2 R22, R22 ;  /* 0x0000001600167308 */ /* 0x000fe20000000800 */
[----:B------:R-:W-:Y:S02]  /*a980*/  ISETP.GT.OR P0, PT, R224, 0x28, !P2 ;  /* 0x00000028e000780c */ /* 0x000fe40005704670 */
[----:B------:R-:W-:Y:S01]  /*a990*/  FSEL R114, R114, -INF , !P1 ;  /* 0xff80000072727808 */ /* 0x000fe20004800000 */
[----:B------:R-:W-:Y:S01]  /*a9a0*/  SHFL.IDX PT, R231, R231, R103, 0x1f ;  /* 0x00001f67e7e77589 */ /* 0x000fe200000e0000 */
[C---:B------:R-:W-:Y:S01]  /*a9b0*/  ISETP.GE.AND P1, PT, R225.reuse, 0x31, PT ;  /* 0x00000031e100780c */ /* 0x040fe20003f26270 */
[--C-:B-1----:R-:W-:Y:S01]  /*a9c0*/  FFMA.FTZ R90, R90, UR5, -R91.reuse ;  /* 0x000000055a5a7c23 */ /* 0x102fe2000801085b */
[----:B--2---:R-:W-:Y:S01]  /*a9d0*/  FSEL R92, R108, -INF , !P0 ;  /* 0xff8000006c5c7808 */ /* 0x004fe20004000000 */
[----:B------:R-:W1:Y:S01]  /*a9e0*/  SHFL.IDX PT, R103, R220, R102, 0x1f ;  /* 0x00001f66dc677589 */ /* 0x000e6200000e0000 */
[----:B------:R-:W-:Y:S01]  /*a9f0*/  ISETP.GE.AND P0, PT, R225, 0x29, PT ;  /* 0x00000029e100780c */ /* 0x000fe20003f06270 */
[----:B------:R-:W-:Y:S01]  /*aa00*/  FFMA.FTZ R91, R107, UR5, -R91 ;  /* 0x000000056b5b7c23 */ /* 0x000fe2000801085b */
[----:B------:R-:W-:Y:S01]  /*aa10*/  ISETP.GT.OR P1, PT, R224, 0x31, !P1 ;  /* 0x00000031e000780c */ /* 0x000fe20004f24670 */
[--C-:B------:R-:W-:Y:S01]  /*aa20*/  FFMA.FTZ R92, R92, UR5, -R93.reuse ;  /* 0x000000055c5c7c23 */ /* 0x100fe2000801085d */
[----:B------:R-:W-:Y:S01]  /*aa30*/  ISETP.GT.OR P0, PT, R224, 0x29, !P0 ;  /* 0x00000029e000780c */ /* 0x000fe20004704670 */
[----:B------:R-:W-:Y:S01]  /*aa40*/  FFMA.FTZ R93, R110, UR5, -R93 ;  /* 0x000000056e5d7c23 */ /* 0x000fe2000801085d */
[----:B------:R-:W-:Y:S01]  /*aa50*/  ISETP.GE.AND P2, PT, R225, 0x38, PT ;  /* 0x00000038e100780c */ /* 0x000fe20003f46270 */
[----:B------:R-:W2:Y:S01]  /*aa60*/  MUFU.EX2 R88, R88 ;  /* 0x0000005800587308 */ /* 0x000ea20000000800 */
[----:B------:R-:W-:-:S02]  /*aa70*/  FSEL R98, R113, -INF , !P1 ;  /* 0xff80000071627808 */ /* 0x000fc40004800000 */
[----:B------:R-:W-:Y:S02]  /*aa80*/  ISETP.GE.AND P3, PT, R218, 0x31, PT ;  /* 0x00000031da00780c */ /* 0x000fe40003f66270 */
[----:B------:R-:W-:Y:S01]  /*aa90*/  ISETP.GE.AND P1, PT, R225, 0x41, PT ;  /* 0x00000041e100780c */ /* 0x000fe20003f26270 */
[----:B-----5:R-:W-:Y:S01]  /*aaa0*/  FFMA.FTZ R98, R98, UR5, -R99 ;  /* 0x0000000562627c23 */ /* 0x020fe20008010863 */
[----:B------:R-:W-:Y:S01]  /*aab0*/  FSEL R94, R109, -INF , !P0 ;  /* 0xff8000006d5e7808 */ /* 0x000fe20004000000 */
[----:B------:R-:W-:Y:S01]  /*aac0*/  VIADD R109, R5, 0xc ;  /* 0x0000000c056d7836 */ /* 0x000fe20000000000 */
[----:B------:R-:W-:Y:S01]  /*aad0*/  ISETP.GT.OR P2, PT, R224, 0x38, !P2 ;  /* 0x00000038e000780c */ /* 0x000fe20005744670 */
[----:B------:R-:W-:Y:S01]  /*aae0*/  MUFU.EX2 R226, R226 ;  /* 0x000000e200e27308 */ /* 0x000fe20000000800 */
[----:B------:R-:W-:Y:S01]  /*aaf0*/  ISETP.GE.AND P0, PT, R225, 0x30, PT ;  /* 0x00000030e100780c */ /* 0x000fe20003f06270 */
[--C-:B------:R-:W-:Y:S01]  /*ab00*/  FFMA.FTZ R94, R94, UR5, -R95.reuse ;  /* 0x000000055e5e7c23 */ /* 0x100fe2000801085f */
[----:B------:R-:W-:Y:S01]  /*ab10*/  ISETP.GT.OR P3, PT, R222, 0x31, !P3 ;  /* 0x00000031de00780c */ /* 0x000fe20005f64670 */
[----:B------:R-:W-:Y:S01]  /*ab20*/  FFMA.FTZ R95, R111, UR5, -R95 ;  /* 0x000000056f5f7c23 */ /* 0x000fe2000801085f */
[----:B------:R-:W-:Y:S01]  /*ab30*/  ISETP.GT.OR P1, PT, R224, 0x41, !P1 ;  /* 0x00000041e000780c */ /* 0x000fe20004f24670 */
[----:B------:R5:W3:Y:S01]  /*ab40*/  SHFL.IDX PT, R111, R220, R109, 0x1f ;  /* 0x00001f6ddc6f7589 */ /* 0x000ae200000e0000 */
[----:B------:R-:W-:Y:S01]  /*ab50*/  FSEL R100, R116, -INF , !P2 ;  /* 0xff80000074647808 */ /* 0x000fe20005000000 */
[----:B------:R-:W-:Y:S01]  /*ab60*/  MUFU.EX2 R13, R13 ;  /* 0x0000000d000d7308 */ /* 0x000fe20000000800 */
[----:B------:R-:W-:-:S02]  /*ab70*/  ISETP.GT.OR P0, PT, R224, 0x30, !P0 ;  /* 0x00000030e000780c */ /* 0x000fc40004704670 */
[----:B------:R-:W-:Y:S01]  /*ab80*/  FSEL R115, R115, -INF , !P3 ;  /* 0xff80000073737808 */ /* 0x000fe20005800000 */
[----:B------:R-:W-:Y:S01]  /*ab90*/  FFMA.FTZ R100, R100, UR5, -R101 ;  /* 0x0000000564647c23 */ /* 0x000fe20008010865 */
[----:B------:R-:W-:Y:S02]  /*aba0*/  ISETP.GE.AND P2, PT, R225, 0x48, PT ;  /* 0x00000048e100780c */ /* 0x000fe40003f46270 */
[----:B------:R-:W-:Y:S01]  /*abb0*/  FSEL R121, R121, -INF , !P1 ;  /* 0xff80000079797808 */ /* 0x000fe20004800000 */
[----:B-----5:R-:W-:Y:S01]  /*abc0*/  VIADD R109, R5, 0x10 ;  /* 0x00000010056d7836 */ /* 0x020fe20000000000 */
[----:B------:R-:W-:Y:S01]  /*abd0*/  ISETP.GE.AND P3, PT, R225, 0x49, PT ;  /* 0x00000049e100780c */ /* 0x000fe20003f66270 */
[----:B------:R-:W-:Y:S01]  /*abe0*/  FFMA.FTZ R99, R115, UR5, -R99 ;  /* 0x0000000573637c23 */ /* 0x000fe20008010863 */
[----:B------:R-:W-:Y:S01]  /*abf0*/  ISETP.GE.AND P1, PT, R225, 0x59, PT ;  /* 0x00000059e100780c */ /* 0x000fe20003f26270 */
[----:B-1----:R-:W-:Y:S01]  /*ac00*/  FFMA.FTZ R106, R121, UR5, -R103 ;  /* 0x00000005796a7c23 */ /* 0x002fe20008010867 */
[----:B------:R-:W-:Y:S01]  /*ac10*/  FSEL R96, R112, -INF , !P0 ;  /* 0xff80000070607808 */ /* 0x000fe20004000000 */
[----:B------:R-:W-:Y:S01]  /*ac20*/  VIADD R112, R5, 0x8 ;  /* 0x0000000805707836 */ /* 0x000fe20000000000 */
[C---:B------:R-:W-:Y:S01]  /*ac30*/  ISETP.GT.OR P2, PT, R224.reuse, 0x48, !P2 ;  /* 0x00000048e000780c */ /* 0x040fe20005744670 */
[----:B------:R3:W-:Y:S01]  /*ac40*/  SHFL.IDX PT, R113, R220, R109, 0x1f ;  /* 0x00001f6ddc717589 */ /* 0x0007e200000e0000 */
[----:B------:R-:W-:Y:S01]  /*ac50*/  ISETP.GT.OR P3, PT, R224, 0x49, !P3 ;  /* 0x00000049e000780c */ /* 0x000fe20005f64670 */
[--C-:B------:R-:W-:Y:S01]  /*ac60*/  FFMA.FTZ R96, R96, UR5, -R97.reuse ;  /* 0x0000000560607c23 */ /* 0x100fe20008010861 */
[----:B------:R-:W-:Y:S01]  /*ac70*/  ISETP.GT.OR P1, PT, R224, 0x59, !P1 ;  /* 0x00000059e000780c */ /* 0x000fe20004f24670 */
[----:B------:R-:W1:Y:S01]  /*ac80*/  SHFL.IDX PT, R110, R220, R112, 0x1f ;  /* 0x00001f70dc6e7589 */ /* 0x000e6200000e0000 */
[----:B------:R-:W-:Y:S01]  /*ac90*/  FSEL R124, R124, -INF , !P2 ;  /* 0xff8000007c7c7808 */ /* 0x000fe20005000000 */
[----:B------:R-:W-:Y:S01]  /*aca0*/  FFMA.FTZ R97, R114, UR5, -R97 ;  /* 0x0000000572617c23 */ /* 0x000fe20008010861 */
[----:B------:R-:W-:Y:S01]  /*acb0*/  ISETP.GE.AND P2, PT, R225, 0x60, PT ;  /* 0x00000060e100780c */ /* 0x000fe20003f46270 */
[----:B------:R-:W-:Y:S01]  /*acc0*/  MUFU.EX2 R15, R15 ;  /* 0x0000000f000f7308 */ /* 0x000fe20000000800 */
[----:B------:R-:W-:-:S02]  /*acd0*/  FSEL R125, R125, -INF , !P3 ;  /* 0xff8000007d7d7808 */ /* 0x000fc40005800000 */
[----:B------:R-:W-:Y:S02]  /*ace0*/  FSEL R133, R133, -INF , !P1 ;  /* 0xff80000085857808 */ /* 0x000fe40004800000 */
[----:B------:R-:W-:Y:S01]  /*acf0*/  ISETP.GE.AND P3, PT, R225, 0x61, PT ;  /* 0x00000061e100780c */ /* 0x000fe20003f66270 */
[----:B---3--:R-:W-:Y:S01]  /*ad00*/  FFMA.FTZ R109, R125, UR5, -R111 ;  /* 0x000000057d6d7c23 */ /* 0x008fe2000801086f */
[----:B------:R-:W-:Y:S01]  /*ad10*/  ISETP.GE.AND P1, PT, R218, 0x39, PT ;  /* 0x00000039da00780c */ /* 0x000fe20003f26270 */
[----:B------:R-:W-:Y:S01]  /*ad20*/  MUFU.EX2 R18, R18 ;  /* 0x0000001200127308 */ /* 0x000fe20000000800 */
[C---:B------:R-:W-:Y:S02]  /*ad30*/  ISETP.GT.OR P2, PT, R224.reuse, 0x60, !P2 ;  /* 0x00000060e000780c */ /* 0x040fe40005744670 */
[----:B------:R-:W-:Y:S02]  /*ad40*/  ISETP.GT.OR P3, PT, R224, 0x61, !P3 ;  /* 0x00000061e000780c */ /* 0x000fe40005f64670 */
[----:B------:R-:W-:-:S02]  /*ad50*/  ISETP.GT.OR P1, PT, R222, 0x39, !P1 ;  /* 0x00000039de00780c */ /* 0x000fc40004f24670 */
[----:B------:R-:W-:Y:S01]  /*ad60*/  FSEL R136, R136, -INF , !P2 ;  /* 0xff80000088887808 */ /* 0x000fe20005000000 */
[----:B------:R-:W-:Y:S01]  /*ad70*/  MUFU.EX2 R109, R109 ;  /* 0x0000006d006d7308 */ /* 0x000fe20000000800 */
[----:B------:R-:W-:Y:S02]  /*ad80*/  ISETP.GE.AND P0, PT, R218, 0x38, PT ;  /* 0x00000038da00780c */ /* 0x000fe40003f06270 */
[C---:B------:R-:W-:Y:S01]  /*ad90*/  ISETP.GE.AND P5, PT, R225.reuse, 0x39, PT ;  /* 0x00000039e100780c */ /* 0x040fe20003fa6270 */
[----:B-1----:R-:W-:Y:S01]  /*ada0*/  FFMA.FTZ R108, R124, UR5, -R110 ;  /* 0x000000057c6c7c23 */ /* 0x002fe2000801086e */
[----:B------:R-:W-:Y:S02]  /*adb0*/  ISETP.GE.AND P4, PT, R225, 0x40, PT ;  /* 0x00000040e100780c */ /* 0x000fe40003f86270 */
[----:B------:R-:W-:Y:S01]  /*adc0*/  ISETP.GE.AND P2, PT, R218, 0x40, PT ;  /* 0x00000040da00780c */ /* 0x000fe20003f46270 */
[----:B------:R-:W-:Y:S01]  /*add0*/  MUFU.EX2 R17, R17 ;  /* 0x0000001100117308 */ /* 0x000fe20000000800 */
[----:B------:R-:W-:-:S02]  /*ade0*/  FSEL R137, R137, -INF , !P3 ;  /* 0xff80000089897808 */ /* 0x000fc40005800000 */
[----:B------:R-:W-:Y:S02]  /*adf0*/  FSEL R119, R119, -INF , !P1 ;  /* 0xff80000077777808 */ /* 0x000fe40004800000 */
[C---:B------:R-:W-:Y:S02]  /*ae00*/  ISETP.GE.AND P3, PT, R218.reuse, 0x41, PT ;  /* 0x00000041da00780c */ /* 0x040fe40003f66270 */
[----:B------:R-:W-:Y:S01]  /*ae10*/  ISETP.GE.AND P1, PT, R218, 0x48, PT ;  /* 0x00000048da00780c */ /* 0x000fe20003f26270 */
[----:B------:R-:W-:Y:S01]  /*ae20*/  FFMA.FTZ R119, R119, UR5, -R231 ;  /* 0x0000000577777c23 */ /* 0x000fe200080108e7 */
[----:B------:R-:W-:Y:S01]  /*ae30*/  ISETP.GT.OR P0, PT, R222, 0x38, !P0 ;  /* 0x00000038de00780c */ /* 0x000fe20004704670 */
[----:B------:R-:W-:Y:S01]  /*ae40*/  MUFU.EX2 R108, R108 ;  /* 0x0000006c006c7308 */ /* 0x000fe20000000800 */
[C---:B------:R-:W-:Y:S02]  /*ae50*/  ISETP.GT.OR P5, PT, R224.reuse, 0x39, !P5 ;  /* 0x00000039e000780c */ /* 0x040fe40006fa4670 */
[----:B------:R-:W-:-:S02]  /*ae60*/  ISETP.GT.OR P4, PT, R224, 0x40, !P4 ;  /* 0x00000040e000780c */ /* 0x000fc40006784670 */
[C---:B------:R-:W-:Y:S02]  /*ae70*/  ISETP.GT.OR P2, PT, R222.reuse, 0x40, !P2 ;  /* 0x00000040de00780c */ /* 0x040fe40005744670 */
[C---:B------:R-:W-:Y:S01]  /*ae80*/  ISETP.GT.OR P3, PT, R222.reuse, 0x41, !P3 ;  /* 0x00000041de00780c */ /* 0x040fe20005f64670 */
[----:B------:R-:W-:Y:S01]  /*ae90*/  MUFU.EX2 R19, R19 ;  /* 0x0000001300137308 */ /* 0x000fe20000000800 */
[----:B------:R-:W-:Y:S01]  /*aea0*/  ISETP.GT.OR P1, PT, R222, 0x48, !P1 ;  /* 0x00000048de00780c */ /* 0x000fe20004f24670 */
[----:B------:R-:W-:Y:S02]  /*aeb0*/  WARPGROUP.DEPBAR.LE gsb0, 0x0 ;  /* 0x00008000000079c5 */ /* 0x000fe40000010000 */
[----:B------:R-:W-:Y:S01]  /*aec0*/  WARPGROUP.ARRIVE ;  /* 0x00000000000079c5 */ /* 0x000fe20000000000 */
[----:B------:R-:W-:Y:S02]  /*aed0*/  FSEL R118, R118, -INF , !P0 ;  /* 0xff80000076767808 */ /* 0x000fe40004000000 */
[----:B------:R-:W-:Y:S01]  /*aee0*/  FSEL R117, R117, -INF , !P5 ;  /* 0xff80000075757808 */ /* 0x000fe20006800000 */
[----:B------:R-:W-:Y:S01]  /*aef0*/  MUFU.EX2 R106, R106 ;  /* 0x0000006a006a7308 */ /* 0x000fe20000000800 */
[----:B------:R-:W-:Y:S01]  /*af00*/  FSEL R120, R120, -INF , !P4 ;  /* 0xff80000078787808 */ /* 0x000fe20006000000 */
[----:B------:R-:W-:Y:S01]  /*af10*/  HGMMA.64x128x16.F32.BF16 R24, gdesc[UR12], R24, gsb0 ;  /* 0x01e000000c1879f0 */ /* 0x000fe20008001818 */
[----:B------:R-:W-:Y:S01]  /*af20*/  R2UR UR12, R228 ;  /* 0x00000000e40c72ca */ /* 0x000fe200000e0000 */
[----:B------:R-:W-:Y:S01]  /*af30*/  UMOV UR14, UR6 ;  /* 0x00000006000e7c82 */ /* 0x000fe20008000000 */
[----:B------:R-:W-:Y:S01]  /*af40*/  R2UR UR13, R229 ;  /* 0x00000000e50d72ca */ /* 0x000fe200000e0000 */
[----:B------:R-:W-:Y:S01]  /*af50*/  UMOV UR15, 0x40000040 ;  /* 0x40000040000f7882 */ /* 0x000fe20000000000 */
[----:B------:R-:W-:Y:S01]  /*af60*/  FSEL R105, R122, -INF , !P2 ;  /* 0xff8000007a697808 */ /* 0x000fe20005000000 */
[--C-:B------:R-:W-:Y:S01]  /*af70*/  FFMA.FTZ R120, R120, UR5, -R104.reuse ;  /* 0x0000000578787c23 */ /* 0x100fe20008010868 */
[----:B------:R-:W-:Y:S01]  /*af80*/  ISETP.GE.AND P0, PT, R225, 0x50, PT ;  /* 0x00000050e100780c */ /* 0x000fe20003f06270 */
[----:B------:R-:W-:Y:S01]  /*af90*/  FFMA.FTZ R102, R117, UR5, -R231 ;  /* 0x0000000575667c23 */ /* 0x000fe200080108e7 */
[----:B------:R-:W-:Y:S01]  /*afa0*/  ISETP.GE.AND P5, PT, R225, 0x51, PT ;  /* 0x00000051e100780c */ /* 0x000fe20003fa6270 */
[----:B------:R-:W-:Y:S01]  /*afb0*/  VIADD R231, R5, 0x14 ;  /* 0x0000001405e77836 */ /* 0x000fe20000000000 */
[C---:B------:R-:W-:Y:S01]  /*afc0*/  ISETP.GE.AND P4, PT, R225.reuse, 0x58, PT ;  /* 0x00000058e100780c */ /* 0x040fe20003f86270 */
[----:B------:R-:W-:Y:S01]  /*afd0*/  FFMA.FTZ R101, R118, UR5, -R101 ;  /* 0x0000000576657c23 */ /* 0x000fe20008010865 */
[----:B------:R-:W-:Y:S01]  /*afe0*/  ISETP.GE.AND P2, PT, R225, 0x71, PT ;  /* 0x00000071e100780c */ /* 0x000fe20003f46270 */
[----:B------:R-:W-:Y:S01]  /*aff0*/  FFMA.FTZ R105, R105, UR5, -R104 ;  /* 0x0000000569697c23 */ /* 0x000fe20008010868 */
[----:B------:R-:W-:Y:S01]  /*b000*/  FSEL R107, R123, -INF , !P3 ;  /* 0xff8000007b6b7808 */ /* 0x000fe20005800000 */
[----:B------:R-:W-:Y:S01]  /*b010*/  VIADD R123, R5, 0x4 ;  /* 0x00000004057b7836 */ /* 0x000fe20000000000 */
[----:B------:R-:W-:Y:S01]  /*b020*/  FSEL R126, R126, -INF , !P1 ;  /* 0xff8000007e7e7808 */ /* 0x000fe20004800000 */
[----:B------:R-:W-:Y:S01]  /*b030*/  MUFU.EX2 R104, R119 ;  /* 0x0000007700687308 */ /* 0x000fe20000000800 */
[----:B------:R-:W-:Y:S01]  /*b040*/  ISETP.GE.AND P3, PT, R225, 0x78, PT ;  /* 0x00000078e100780c */ /* 0x000fe20003f66270 */
[----:B------:R-:W-:Y:S01]  /*b050*/  FFMA.FTZ R107, R107, UR5, -R103 ;  /* 0x000000056b6b7c23 */ /* 0x000fe20008010867 */
[----:B------:R-:W-:Y:S01]  /*b060*/  ISETP.GE.AND P1, PT, R225, 0x79, PT ;  /* 0x00000079e100780c */ /* 0x000fe20003f26270 */
[----:B------:R-:W-:Y:S01]  /*b070*/  FFMA.FTZ R110, R126, UR5, -R110 ;  /* 0x000000057e6e7c23 */ /* 0x000fe2000801086e */
[----:B------:R-:W-:-:S02]  /*b080*/  ISETP.GT.OR P0, PT, R224, 0x50, !P0 ;  /* 0x00000050e000780c */ /* 0x000fc40004704670 */
[C---:B------:R-:W-:Y:S01]  /*b090*/  ISETP.GT.OR P5, PT, R224.reuse, 0x51, !P5 ;  /* 0x00000051e000780c */ /* 0x040fe20006fa4670 */
[----:B------:R1:W-:Y:S01]  /*b0a0*/  MUFU.EX2 R103, R120 ;  /* 0x0000007800677308 */ /* 0x0003e20000000800 */
[C---:B------:R-:W-:Y:S02]  /*b0b0*/  ISETP.GT.OR P4, PT, R224.reuse, 0x58, !P4 ;  /* 0x00000058e000780c */ /* 0x040fe40006784670 */
[C---:B------:R-:W-:Y:S02]  /*b0c0*/  ISETP.GT.OR P2, PT, R224.reuse, 0x71, !P2 ;  /* 0x00000071e000780c */ /* 0x040fe40005744670 */
[C---:B------:R-:W-:Y:S02]  /*b0d0*/  ISETP.GT.OR P3, PT, R224.reuse, 0x78, !P3 ;  /* 0x00000078e000780c */ /* 0x040fe40005f64670 */
[----:B------:R-:W-:Y:S01]  /*b0e0*/  ISETP.GT.OR P1, PT, R224, 0x79, !P1 ;  /* 0x00000079e000780c */ /* 0x000fe20004f24670 */
[----:B------:R-:W3:Y:S01]  /*b0f0*/  MUFU.EX2 R110, R110 ;  /* 0x0000006e006e7308 */ /* 0x000ee20000000800 */
[----:B------:R-:W-:-:S02]  /*b100*/  FSEL R128, R128, -INF , !P0 ;  /* 0xff80000080807808 */ /* 0x000fc40004000000 */
[----:B------:R-:W-:Y:S02]  /*b110*/  FSEL R129, R129, -INF , !P5 ;  /* 0xff80000081817808 */ /* 0x000fe40006800000 */
[----:B------:R-:W-:Y:S02]  /*b120*/  FSEL R132, R132, -INF , !P4 ;  /* 0xff80000084847808 */ /* 0x000fe40006000000 */
[----:B------:R-:W-:Y:S01]  /*b130*/  FSEL R124, R145, -INF , !P2 ;  /* 0xff800000917c7808 */ /* 0x000fe20005000000 */
[----:B------:R-:W-:Y:S01]  /*b140*/  MUFU.EX2 R105, R105 ;  /* 0x0000006900697308 */ /* 0x000fe20000000800 */
[C---:B------:R-:W-:Y:S02]  /*b150*/  ISETP.GE.AND P0, PT, R225.reuse, 0x68, PT ;  /* 0x00000068e100780c */ /* 0x040fe40003f06270 */
[C---:B------:R-:W-:Y:S02]  /*b160*/  ISETP.GE.AND P5, PT, R225.reuse, 0x69, PT ;  /* 0x00000069e100780c */ /* 0x040fe40003fa6270 */
[----:B------:R-:W-:Y:S01]  /*b170*/  ISETP.GE.AND P4, PT, R225, 0x70, PT ;  /* 0x00000070e100780c */ /* 0x000fe20003f86270 */
[----:B------:R-:W-:Y:S01]  /*b180*/  VIADD R225, R5, 0x1c ;  /* 0x0000001c05e17836 */ /* 0x000fe20000000000 */
[----:B------:R-:W-:Y:S01]  /*b190*/  ISETP.GE.AND P2, PT, R218, 0x58, PT ;  /* 0x00000058da00780c */ /* 0x000fe20003f46270 */
[----:B------:R-:W-:Y:S01]  /*b1a0*/  MUFU.EX2 R107, R107 ;  /* 0x0000006b006b7308 */ /* 0x000fe20000000800 */
[----:B------:R-:W-:-:S02]  /*b1b0*/  FSEL R122, R148, -INF , !P3 ;  /* 0xff800000947a7808 */ /* 0x000fc40005800000 */
[----:B-1----:R-:W-:Y:S01]  /*b1c0*/  FSEL R120, R149, -INF , !P1 ;  /* 0xff80000095787808 */ /* 0x002fe20004800000 */
[----:B------:R-:W-:Y:S01]  /*b1d0*/  SHFL.IDX PT, R148, R221, R5, 0x1f ;  /* 0x00001f05dd947589 */ /* 0x000fe200000e0000 */
[C---:B------:R-:W-:Y:S02]  /*b1e0*/  ISETP.GE.AND P3, PT, R218.reuse, 0x59, PT ;  /* 0x00000059da00780c */ /* 0x040fe40003f66270 */
[----:B------:R-:W-:Y:S01]  /*b1f0*/  ISETP.GE.AND P1, PT, R218, 0x60, PT ;  /* 0x00000060da00780c */ /* 0x000fe20003f26270 */
[----:B------:R-:W-:Y:S01]  /*b200*/  MUFU.EX2 R23, R23 ;  /* 0x0000001700177308 */ /* 0x000fe20000000800 */
[C---:B------:R-:W-:Y:S02]  /*b210*/  ISETP.GT.OR P0, PT, R224.reuse, 0x68, !P0 ;  /* 0x00000068e000780c */ /* 0x040fe40004704670 */
[C---:B------:R-:W-:Y:S02]  /*b220*/  ISETP.GT.OR P5, PT, R224.reuse, 0x69, !P5 ;  /* 0x00000069e000780c */ /* 0x040fe40006fa4670 */
[----:B------:R-:W-:Y:S01]  /*b230*/  ISETP.GT.OR P4, PT, R224, 0x70, !P4 ;  /* 0x00000070e000780c */ /* 0x000fe20006784670 */
[----:B------:R-:W-:Y:S01]  /*b240*/  VIADD R224, R5, 0x18 ;  /* 0x0000001805e07836 */ /* 0x000fe20000000000 */
[C---:B------:R-:W-:Y:S01]  /*b250*/  ISETP.GT.OR P2, PT, R222.reuse, 0x58, !P2 ;  /* 0x00000058de00780c */ /* 0x040fe20005744670 */
[----:B------:R-:W-:Y:S01]  /*b260*/  MUFU.EX2 R89, R89 ;  /* 0x0000005900597308 */ /* 0x000fe20000000800 */
[----:B------:R-:W-:-:S02]  /*b270*/  ISETP.GT.OR P3, PT, R222, 0x59, !P3 ;  /* 0x00000059de00780c */ /* 0x000fc40005f64670 */
[----:B------:R-:W-:Y:S02]  /*b280*/  ISETP.GT.OR P1, PT, R222, 0x60, !P1 ;  /* 0x00000060de00780c */ /* 0x000fe40004f24670 */
[----:B------:R-:W-:Y:S02]  /*b290*/  FSEL R117, R134, -INF , !P2 ;  /* 0xff80000086757808 */ /* 0x000fe40005000000 */
[----:B------:R-:W-:Y:S01]  /*b2a0*/  FSEL R134, R135, -INF , !P3 ;  /* 0xff80000087867808 */ /* 0x000fe20005800000 */
[----:B------:R-:W-:Y:S01]  /*b2b0*/  MUFU.EX2 R90, R90 ;  /* 0x0000005a005a7308 */ /* 0x000fe20000000800 */
[----:B------:R-:W-:Y:S01]  /*b2c0*/  FSEL R114, R138, -INF , !P1 ;  /* 0xff8000008a727808 */ /* 0x000fe20004800000 */
[----:B------:R-:W-:Y:S01]  /*b2d0*/  SHFL.IDX PT, R135, R220, R231, 0x1f ;  /* 0x00001fe7dc877589 */ /* 0x000fe200000e0000 */
[----:B------:R-:W-:Y:S02]  /*b2e0*/  FSEL R116, R141, -INF , !P5 ;  /* 0xff8000008d747808 */ /* 0x000fe40006800000 */
[----:B------:R-:W-:Y:S01]  /*b2f0*/  ISETP.GE.AND P5, PT, R218, 0x50, PT ;  /* 0x00000050da00780c */ /* 0x000fe20003fa6270 */
[----:B------:R-:W1:Y:S01]  /*b300*/  SHFL.IDX PT, R138, R220, R224, 0x1f ;  /* 0x00001fe0dc8a7589 */ /* 0x000e6200000e0000 */
[----:B------:R-:W-:Y:S01]  /*b310*/  FSEL R126, R144, -INF , !P4 ;  /* 0xff800000907e7808 */ /* 0x000fe20006000000 */
[----:B------:R-:W-:Y:S01]  /*b320*/  MUFU.EX2 R91, R91 ;  /* 0x0000005b005b7308 */ /* 0x000fe20000000800 */
[----:B------:R-:W-:Y:S01]  /*b330*/  ISETP.GE.AND P4, PT, R218, 0x51, PT ;  /* 0x00000051da00780c */ /* 0x000fe20003f86270 */
[----:B------:R-:W5:Y:S01]  /*b340*/  SHFL.IDX PT, R220, R220, R225, 0x1f ;  /* 0x00001fe1dcdc7589 */ /* 0x000f6200000e0000 */
[----:B------:R-:W-:-:S02]  /*b350*/  ISETP.GT.OR P5, PT, R222, 0x50, !P5 ;  /* 0x00000050de00780c */ /* 0x000fc40006fa4670 */
[----:B------:R-:W-:Y:S02]  /*b360*/  FSEL R140, R140, -INF , !P0 ;  /* 0xff8000008c8c7808 */ /* 0x000fe40004000000 */
[----:B------:R-:W-:Y:S01]  /*b370*/  ISETP.GT.OR P4, PT, R222, 0x51, !P4 ;  /* 0x00000051de00780c */ /* 0x000fe20006784670 */
[----:B------:R-:W-:Y:S01]  /*b380*/  MUFU.EX2 R92, R92 ;  /* 0x0000005c005c7308 */ /* 0x000fe20000000800 */
[----:B------:R-:W-:Y:S02]  /*b390*/  ISETP.GE.AND P0, PT, R218, 0x49, PT ;  /* 0x00000049da00780c */ /* 0x000fe40003f06270 */
[----:B------:R-:W-:Y:S02]  /*b3a0*/  FSEL R115, R130, -INF , !P5 ;  /* 0xff80000082737808 */ /* 0x000fe40006800000 */
[----:B------:R-:W-:Y:S01]  /*b3b0*/  FSEL R118, R131, -INF , !P4 ;  /* 0xff80000083767808 */ /* 0x000fe20006000000 */
[----:B------:R4:W-:Y:S01]  /*b3c0*/  SHFL.IDX PT, R130, R221, R112, 0x1f ;  /* 0x00001f70dd827589 */ /* 0x0009e200000e0000 */
[----:B------:R-:W-:Y:S01]  /*b3d0*/  ISETP.GT.OR P0, PT, R222, 0x49, !P0 ;  /* 0x00000049de00780c */ /* 0x000fe20004704670 */
[----:B------:R-:W-:Y:S01]  /*b3e0*/  MUFU.EX2 R93, R93 ;  /* 0x0000005d005d7308 */ /* 0x000fe20000000800 */
[----:B------:R-:W-:Y:S01]  /*b3f0*/  ISETP.GE.AND P3, PT, R218, 0x71, PT ;  /* 0x00000071da00780c */ /* 0x000fe20003f66270 */
[----:B------:R-:W2:Y:S01]  /*b400*/  SHFL.IDX PT, R131, R221, R123, 0x1f ;  /* 0x00001f7bdd837589 */ /* 0x000ea200000e0000 */
[----:B------:R-:W-:-:S02]  /*b410*/  FSEL R127, R127, -INF , !P0 ;  /* 0xff8000007f7f7808 */ /* 0x000fc40004000000 */
[----:B------:R-:W-:Y:S01]  /*b420*/  ISETP.GE.AND P0, PT, R218, 0x61, PT ;  /* 0x00000061da00780c */ /* 0x000fe20003f06270 */
[--C-:B-1----:R-:W-:Y:S01]  /*b430*/  FFMA.FTZ R145, R132, UR5, -R138.reuse ;  /* 0x0000000584917c23 */ /* 0x102fe2000801088a */
[----:B------:R-:W-:Y:S01]  /*b440*/  FFMA.FTZ R117, R117, UR5, -R138 ;  /* 0x0000000575757c23 */ /* 0x000fe2000801088a */
[--C-:B----4-:R-:W-:Y:S01]  /*b450*/  FFMA.FTZ R112, R128, UR5, -R113.reuse ;  /* 0x0000000580707c23 */ /* 0x110fe20008010871 */
[----:B------:R-:W-:Y:S01]  /*b460*/  FFMA.FTZ R113, R115, UR5, -R113 ;  /* 0x0000000573717c23 */ /* 0x000fe20008010871 */
[--C-:B------:R-:W-:Y:S01]  /*b470*/  FFMA.FTZ R115, R129, UR5, -R135.reuse ;  /* 0x0000000581737c23 */ /* 0x100fe20008010887 */
[----:B------:R-:W-:Y:S01]  /*b480*/  FFMA.FTZ R128, R118, UR5, -R135 ;  /* 0x0000000576807c23 */ /* 0x000fe20008010887 */
[----:B------:R-:W-:Y:S01]  /*b490*/  SHFL.IDX PT, R138, R221, R224, 0x1f ;  /* 0x00001fe0dd8a7589 */ /* 0x000fe200000e0000 */
[----:B------:R-:W-:Y:S01]  /*b4a0*/  ISETP.GT.OR P0, PT, R222, 0x61, !P0 ;  /* 0x00000061de00780c */ /* 0x000fe20004704670 */
[--C-:B-----5:R-:W-:Y:S01]  /*b4b0*/  FFMA.FTZ R118, R133, UR5, -R220.reuse ;  /* 0x0000000585767c23 */ /* 0x120fe200080108dc */
[----:B------:R-:W-:Y:S01]  /*b4c0*/  ISETP.GE.AND P1, PT, R218, 0x78, PT ;  /* 0x00000078da00780c */ /* 0x000fe20003f26270 */
[----:B------:R-:W1:Y:S01]  /*b4d0*/  SHFL.IDX PT, R135, R221, R231, 0x1f ;  /* 0x00001fe7dd877589 */ /* 0x000e6200000e0000 */
[----:B------:R-:W-:Y:S01]  /*b4e0*/  FSEL R141, R139, -INF , !P0 ;  /* 0xff8000008b8d7808 */ /* 0x000fe20004000000 */
[----:B------:R-:W-:Y:S01]  /*b4f0*/  FFMA.FTZ R134, R134, UR5, -R220 ;  /* 0x0000000586867c23 */ /* 0x000fe200080108dc */
[C---:B------:R-:W-:Y:S01]  /*b500*/  ISETP.GE.AND P0, PT, R218.reuse, 0x79, PT ;  /* 0x00000079da00780c */ /* 0x040fe20003f06270 */
[----:B------:R-:W-:Y:S01]  /*b510*/  VIADD R220, R5, 0x4 ;  /* 0x0000000405dc7836 */ /* 0x000fe20000000000 */
[----:B------:R-:W-:Y:S01]  /*b520*/  ISETP.GE.AND P5, PT, R218, 0x68, PT ;  /* 0x00000068da00780c */ /* 0x000fe20003fa6270 */
[----:B------:R-:W-:Y:S01]  /*b530*/  FFMA.FTZ R139, R136, UR5, -R148 ;  /* 0x00000005888b7c23 */ /* 0x000fe20008010894 */
[----:B------:R-:W-:Y:S01]  /*b540*/  ISETP.GT.OR P0, PT, R222, 0x79, !P0 ;  /* 0x00000079de00780c */ /* 0x000fe20004704670 */
[----:B------:R-:W-:Y:S01]  /*b550*/  FFMA.FTZ R111, R127, UR5, -R111 ;  /* 0x000000057f6f7c23 */ /* 0x000fe2000801086f */
[C---:B------:R-:W-:Y:S01]  /*b560*/  ISETP.GE.AND P4, PT, R218.reuse, 0x69, PT ;  /* 0x00000069da00780c */ /* 0x040fe20003f86270 */
[----:B--2---:R-:W-:Y:S01]  /*b570*/  FFMA.FTZ R141, R141, UR5, -R131 ;  /* 0x000000058d8d7c23 */ /* 0x004fe20008010883 */
[----:B------:R-:W-:Y:S01]  /*b580*/  ISETP.GE.AND P2, PT, R218, 0x70, PT ;  /* 0x00000070da00780c */ /* 0x000fe20003f46270 */
[----:B------:R-:W-:Y:S01]  /*b590*/  VIADD R218, R5, 0x10 ;  /* 0x0000001005da7836 */ /* 0x000fe20000000000 */
[----:B------:R-:W-:Y:S01]  /*b5a0*/  ISETP.GT.OR P3, PT, R222, 0x71, !P3 ;  /* 0x00000071de00780c */ /* 0x000fe20005f64670 */
[----:B------:R-:W-:Y:S01]  /*b5b0*/  FFMA.FTZ R132, R140, UR5, -R130 ;  /* 0x000000058c847c23 */ /* 0x000fe20008010882 */
[C---:B------:R-:W-:Y:S01]  /*b5c0*/  ISETP.GT.OR P1, PT, R222.reuse, 0x78, !P1 ;  /* 0x00000078de00780c */ /* 0x040fe20004f24670 */
[----:B------:R-:W2:Y:S01]  /*b5d0*/  MUFU.EX2 R111, R111 ;  /* 0x0000006f006f7308 */ /* 0x000ea20000000800 */
[----:B------:R-:W-:-:S02]  /*b5e0*/  ISETP.GT.OR P5, PT, R222, 0x68, !P5 ;  /* 0x00000068de00780c */ /* 0x000fc40006fa4670 */
[----:B------:R-:W-:Y:S01]  /*b5f0*/  FSEL R119, R151, -INF , !P0 ;  /* 0xff80000097777808 */ /* 0x000fe20004000000 */
[----:B------:R-:W-:Y:S02]  /*b600*/  WARPGROUP.DEPBAR.LE gsb0, 0x0 ;  /* 0x00008000000079c5 */ /* 0x000fe40000010000 */
[----:B------:R-:W-:Y:S01]  /*b610*/  WARPGROUP.ARRIVE ;  /* 0x00000000000079c5 */ /* 0x000fe20000000000 */
[C---:B------:R-:W-:Y:S01]  /*b620*/  ISETP.GT.OR P4, PT, R222.reuse, 0x69, !P4 ;  /* 0x00000069de00780c */ /* 0x040fe20006784670 */
[C---:B------:R-:W-:Y:S01]  /*b630*/  VIADD R151, R5.reuse, 0x8 ;  /* 0x0000000805977836 */ /* 0x040fe20000000000 */
[----:B------:R-:W-:Y:S01]  /*b640*/  ISETP.GT.OR P2, PT, R222, 0x70, !P2 ;  /* 0x00000070de00780c */ /* 0x000fe20005744670 */
[----:B------:R-:W-:Y:S01]  /*b650*/  VIADD R222, R5, 0xc ;  /* 0x0000000c05de7836 */ /* 0x000fe20000000000 */
[----:B------:R-:W-:Y:S01]  /*b660*/  FSEL R123, R147, -INF , !P3 ;  /* 0xff800000937b7808 */ /* 0x000fe20005800000 */
[----:B------:R-:W-:Y:S01]  /*b670*/  HGMMA.64x128x16.F32.BF16 R24, gdesc[UR12], R24, gsb0 ;  /* 0x01e000000c1879f0 */ /* 0x000fe20008001818 */
[----:B------:R-:W-:Y:S01]  /*b680*/  FSEL R121, R150, -INF , !P1 ;  /* 0xff80000096797808 */ /* 0x000fe20004800000 */
[----:B-1----:R-:W-:Y:S01]  /*b690*/  FFMA.FTZ R124, R124, UR5, -R135 ;  /* 0x000000057c7c7c23 */ /* 0x002fe20008010887 */
[----:B------:R-:W-:Y:S01]  /*b6a0*/  FSEL R144, R142, -INF , !P5 ;  /* 0xff8000008e907808 */ /* 0x000fe20006800000 */
[----:B------:R-:W-:Y:S01]  /*b6b0*/  FFMA.FTZ R142, R137, UR5, -R131 ;  /* 0x00000005898e7c23 */ /* 0x000fe20008010883 */
[----:B------:R-:W-:Y:S01]  /*b6c0*/  FSEL R127, R143, -INF , !P4 ;  /* 0xff8000008f7f7808 */ /* 0x000fe20006000000 */
[----:B------:R-:W1:Y:S01]  /*b6d0*/  SHFL.IDX PT, R147, R221, R222, 0x1f ;  /* 0x00001fdedd937589 */ /* 0x000e6200000e0000 */
[----:B------:R-:W-:Y:S01]  /*b6e0*/  FFMA.FTZ R123, R123, UR5, -R135 ;  /* 0x000000057b7b7c23 */ /* 0x000fe20008010887 */
[--C-:B------:R-:W-:Y:S01]  /*b6f0*/  FFMA.FTZ R122, R122, UR5, -R138.reuse ;  /* 0x000000057a7a7c23 */ /* 0x100fe2000801088a */
[----:B------:R-:W-:Y:S01]  /*b700*/  FFMA.FTZ R121, R121, UR5, -R138 ;  /* 0x0000000579797c23 */ /* 0x000fe2000801088a */
[----:B------:R-:W4:Y:S01]  /*b710*/  SHFL.IDX PT, R143, R221, R218, 0x1f ;  /* 0x00001fdadd8f7589 */ /* 0x000f2200000e0000 */
[----:B------:R-:W-:Y:S01]  /*b720*/  FSEL R125, R146, -INF , !P2 ;  /* 0xff800000927d7808 */ /* 0x000fe20005000000 */
[----:B------:R-:W-:Y:S01]  /*b730*/  FFMA.FTZ R146, R114, UR5, -R148 ;  /* 0x0000000572927c23 */ /* 0x000fe20008010894 */
[----:B------:R-:W-:Y:S01]  /*b740*/  FFMA.FTZ R130, R144, UR5, -R130 ;  /* 0x0000000590827c23 */ /* 0x000fe20008010882 */
[----:B------:R1:W-:Y:S01]  /*b750*/  MUFU.EX2 R114, R128 ;  /* 0x0000008000727308 */ /* 0x0003e20000000800 */
[----:B------:R-:W5:Y:S07]  /*b760*/  SHFL.IDX PT, R221, R221, R225, 0x1f ;  /* 0x00001fe1dddd7589 */ /* 0x000f6e00000e0000 */
[----:B------:R-:W2:Y:S01]  /*b770*/  MUFU.EX2 R112, R112 ;  /* 0x0000007000707308 */ /* 0x000ea20000000800 */
[--C-:B-1----:R-:W-:Y:S01]  /*b780*/  FFMA.FTZ R128, R116, UR5, -R147.reuse ;  /* 0x0000000574807c23 */ /* 0x102fe20008010893 */
[----:B------:R-:W-:-:S06]  /*b790*/  FFMA.FTZ R127, R127, UR5, -R147 ;  /* 0x000000057f7f7c23 */ /* 0x000fcc0008010893 */
[----:B------:R1:W-:Y:S01]  /*b7a0*/  MUFU.EX2 R116, R145 ;  /* 0x0000009100747308 */ /* 0x0003e20000000800 */
[--C-:B----4-:R-:W-:Y:S01]  /*b7b0*/  FFMA.FTZ R126, R126, UR5, -R143.reuse ;  /* 0x000000057e7e7c23 */ /* 0x110fe2000801088f */
[----:B------:R-:W-:Y:S01]  /*b7c0*/  FFMA.FTZ R125, R125, UR5, -R143 ;  /* 0x000000057d7d7c23 */ /* 0x000fe2000801088f */
[----:B-----5:R-:W-:-:S05]  /*b7d0*/  FFMA.FTZ R120, R120, UR5, -R221 ;  /* 0x0000000578787c23 */ /* 0x020fca00080108dd */
[----:B------:R-:W4:Y:S01]  /*b7e0*/  MUFU.EX2 R115, R115 ;  /* 0x0000007300737308 */ /* 0x000f220000000800 */
[----:B------:R-:W-:-:S07]  /*b7f0*/  FFMA.FTZ R119, R119, UR5, -R221 ;  /* 0x0000000577777c23 */ /* 0x000fce00080108dd */
        /* <DEDUP_REMOVED lines=12> */
[----:B------:R-:W5:Y:S05]  /*b8c0*/  LDS R223, [R223+0x400] ;  /* 0x00040000dfdf7984 */ /* 0x000f6a0000000800 */
[----:B------:R-:W-:Y:S01]  /*b8d0*/  MUFU.EX2 R117, R117 ;  /* 0x0000007500757308 */ /* 0x000fe20000000800 */
[----:B------:R-:W-:Y:S04]  /*b8e0*/  LDS R219, [R219+0x400] ;  /* 0x00040000dbdb7984 */ /* 0x000fe80000000800 */
[----:B------:R-:W-:Y:S04]  /*b8f0*/  LDS R217, [R217+0x400] ;  /* 0x00040000d9d97984 */ /* 0x000fe80000000800 */
[----:B------:R-:W-:Y:S04]  /*b900*/  LDS R216, [R216+0x400] ;  /* 0x00040000d8d87984 */ /* 0x000fe80000000800 */
[----:B-----5:R-:W5:Y:S04]  /*b910*/  SHFL.IDX PT, R129, R223, R5, 0x1f ;  /* 0x00001f05df817589 */ /* 0x020f6800000e0000 */
[----:B------:R-:W3:Y:S04]  /*b920*/  SHFL.IDX PT, R131, R223, R220, 0x1f ;  /* 0x00001fdcdf837589 */ /* 0x000ee800000e0000 */
[----:B------:R-:W2:Y:S04]  /*b930*/  SHFL.IDX PT, R136, R223, R151, 0x1f ;  /* 0x00001f97df887589 */ /* 0x000ea800000e0000 */
[----:B------:R-:W1:Y:S04]  /*b940*/  SHFL.IDX PT, R137, R223, R222, 0x1f ;  /* 0x00001fdedf897589 */ /* 0x000e6800000e0000 */
[----:B------:R-:W4:Y:S04]  /*b950*/  SHFL.IDX PT, R135, R223, R218, 0x1f ;  /* 0x00001fdadf877589 */ /* 0x000f2800000e0000 */
[----:B------:R-:W4:Y:S01]  /*b960*/  SHFL.IDX PT, R138, R223, R231, 0x1f ;  /* 0x00001fe7df8a7589 */ /* 0x000f2200000e0000 */
[--C-:B-----5:R-:W-:Y:S01]  /*b970*/  FADD.FTZ R24, R24, -R129.reuse ;  /* 0x8000008118187221 */ /* 0x120fe20000010000 */
[----:B------:R-:W-:-:S02]  /*b980*/  FADD.FTZ R26, R26, -R129 ;  /* 0x800000811a1a7221 */ /* 0x000fc40000010000 */
[----:B------:R-:W5:Y:S01]  /*b990*/  SHFL.IDX PT, R149, R219, R5, 0x1f ;  /* 0x00001f05db957589 */ /* 0x000f6200000e0000 */
[--C-:B---3--:R-:W-:Y:S01]  /*b9a0*/  FADD.FTZ R129, R25, -R131.reuse ;  /* 0x8000008319817221 */ /* 0x108fe20000010000 */
[----:B------:R-:W-:Y:S02]  /*b9b0*/  FADD.FTZ R131, R27, -R131 ;  /* 0x800000831b837221 */ /* 0x000fe40000010000 */
[----:B------:R-:W-:Y:S01]  /*b9c0*/  SHFL.IDX PT, R148, R219, R220, 0x1f ;  /* 0x00001fdcdb947589 */ /* 0x000fe200000e0000 */
[--C-:B--2---:R-:W-:Y:S01]  /*b9d0*/  FADD.FTZ R133, R28, -R136.reuse ;  /* 0x800000881c857221 */ /* 0x104fe20000010000 */
[----:B------:R-:W-:Y:S01]  /*b9e0*/  FADD.FTZ R25, R30, -R136 ;  /* 0x800000881e197221 */ /* 0x000fe20000010000 */
[----:B------:R4:W-:Y:S01]  /*b9f0*/  MUFU.EX2 R28, R134 ;  /* 0x00000086001c7308 */ /* 0x0009e20000000800 */
[----:B------:R-:W-:Y:S01]  /*ba00*/  SHFL.IDX PT, R147, R219, R151, 0x1f ;  /* 0x00001f97db937589 */ /* 0x000fe200000e0000 */
[--C-:B-1----:R-:W-:Y:S01]  /*ba10*/  FADD.FTZ R136, R29, -R137.reuse ;  /* 0x800000891d887221 */ /* 0x102fe20000010000 */
[----:B------:R-:W-:-:S02]  /*ba20*/  FADD.FTZ R27, R31, -R137 ;  /* 0x800000891f1b7221 */ /* 0x000fc40000010000 */
[----:B------:R-:W1:Y:S03]  /*ba30*/  SHFL.IDX PT, R145, R219, R222, 0x1f ;  /* 0x00001fdedb917589 */ /* 0x000e6600000e0000 */
[----:B------:R2:W-:Y:S01]  /*ba40*/  MUFU.EX2 R29, R139 ;  /* 0x0000008b001d7308 */ /* 0x0005e20000000800 */
[--C-:B----4-:R-:W-:Y:S01]  /*ba50*/  FADD.FTZ R134, R32, -R135.reuse ;  /* 0x8000008720867221 */ /* 0x110fe20000010000 */
[--C-:B------:R-:W-:Y:S01]  /*ba60*/  FADD.FTZ R137, R33, -R138.reuse ;  /* 0x8000008a21897221 */ /* 0x100fe20000010000 */
[----:B------:R-:W3:Y:S01]  /*ba70*/  SHFL.IDX PT, R32, R219, R218, 0x1f ;  /* 0x00001fdadb207589 */ /* 0x000ee200000e0000 */
[----:B------:R-:W-:Y:S01]  /*ba80*/  FADD.FTZ R135, R34, -R135 ;  /* 0x8000008722877221 */ /* 0x000fe20000010000 */
[----:B------:R-:W-:Y:S02]  /*ba90*/  FADD.FTZ R138, R35, -R138 ;  /* 0x8000008a238a7221 */ /* 0x000fe40000010000 */
[----:B------:R-:W4:Y:S01]  /*baa0*/  SHFL.IDX PT, R144, R219, R231, 0x1f ;  /* 0x00001fe7db907589 */ /* 0x000f2200000e0000 */
[----:B------:R-:W-:Y:S01]  /*bab0*/  MUFU.EX2 R30, R146 ;  /* 0x00000092001e7308 */ /* 0x000fe20000000800 */
[--C-:B-----5:R-:W-:Y:S01]  /*bac0*/  FADD.FTZ R40, R40, -R149.reuse ;  /* 0x8000009528287221 */ /* 0x120fe20000010000 */
[----:B------:R-:W-:Y:S01]  /*bad0*/  FADD.FTZ R42, R42, -R149 ;  /* 0x800000952a2a7221 */ /* 0x000fe20000010000 */
[----:B------:R-:W5:Y:S04]  /*bae0*/  SHFL.IDX PT, R143, R219, R224, 0x1f ;  /* 0x00001fe0db8f7589 */ /* 0x000f6800000e0000 */
[----:B------:R-:W2:Y:S01]  /*baf0*/  SHFL.IDX PT, R140, R223, R224, 0x1f ;  /* 0x00001fe0df8c7589 */ /* 0x000ea200000e0000 */
[----:B------:R-:W-:Y:S03]  /*bb00*/  MUFU.EX2 R31, R142 ;  /* 0x0000008e001f7308 */ /* 0x000fe60000000800 */
[----:B------:R-:W2:Y:S01]  /*bb10*/  SHFL.IDX PT, R150, R223, R225, 0x1f ;  /* 0x00001fe1df967589 */ /* 0x000ea200000e0000 */
[----:B------:R-:W-:Y:S01]  /*bb20*/  FMUL.FTZ R26, R9, R26 ;  /* 0x0000001a091a7220 */ /* 0x000fe20000410000 */
[--C-:B-1----:R-:W-:Y:S01]  /*bb30*/  FADD.FTZ R45, R45, -R145.reuse ;  /* 0x800000912d2d7221 */ /* 0x102fe20000010000 */
[----:B------:R-:W-:Y:S01]  /*bb40*/  FADD.FTZ R47, R47, -R145 ;  /* 0x800000912f2f7221 */ /* 0x000fe20000010000 */
[----:B------:R1:W2:Y:S01]  /*bb50*/  SHFL.IDX PT, R33, R219, R225, 0x1f ;  /* 0x00001fe1db217589 */ /* 0x0002a200000e0000 */
[----:B------:R-:W-:Y:S01]  /*bb60*/  FMUL.FTZ R25, R12, R25 ;  /* 0x000000190c197220 */ /* 0x000fe20000410000 */
[--C-:B------:R-:W-:Y:S01]  /*bb70*/  FADD.FTZ R41, R41, -R148.reuse ;  /* 0x8000009429297221 */ /* 0x100fe20000010000 */
[----:B------:R-:W-:Y:S01]  /*bb80*/  FADD.FTZ R43, R43, -R148 ;  /* 0x800000942b2b7221 */ /* 0x000fe20000010000 */
[----:B------:R-:W2:Y:S01]  /*bb90*/  SHFL.IDX PT, R145, R217, R151, 0x1f ;  /* 0x00001f97d9917589 */ /* 0x000ea200000e0000 */
[--C-:B---3--:R-:W-:Y:S01]  /*bba0*/  FADD.FTZ R48, R48, -R32.reuse ;  /* 0x8000002030307221 */ /* 0x108fe20000010000 */
[----:B------:R-:W-:Y:S01]  /*bbb0*/  FADD.FTZ R50, R50, -R32 ;  /* 0x8000002032327221 */ /* 0x000fe20000010000 */
[----:B------:R-:W-:Y:S01]  /*bbc0*/  MUFU.EX2 R125, R125 ;  /* 0x0000007d007d7308 */ /* 0x000fe20000000800 */
[--C-:B----4-:R-:W-:Y:S01]  /*bbd0*/  FADD.FTZ R49, R49, -R144.reuse ;  /* 0x8000009031317221 */ /* 0x110fe20000010000 */
[----:B------:R-:W-:Y:S01]  /*bbe0*/  FADD.FTZ R51, R51, -R144 ;  /* 0x8000009033337221 */ /* 0x000fe20000010000 */
[----:B-1----:R-:W3:Y:S01]  /*bbf0*/  LDL R219, [R1+0x2c] ;  /* 0x00002c0001db7983 */ /* 0x002ee20000100800 */
[----:B------:R-:W-:Y:S01]  /*bc00*/  FADD.FTZ R44, R44, -R147 ;  /* 0x800000932c2c7221 */ /* 0x000fe20000010000 */
[--C-:B-----5:R-:W-:Y:S01]  /*bc10*/  FADD.FTZ R52, R52, -R143.reuse ;  /* 0x8000008f34347221 */ /* 0x120fe20000010000 */
[----:B------:R-:W-:Y:S01]  /*bc20*/  FADD.FTZ R54, R54, -R143 ;  /* 0x8000008f36367221 */ /* 0x000fe20000010000 */
[----:B------:R-:W1:Y:S01]  /*bc30*/  SHFL.IDX PT, R34, R217, R5, 0x1f ;  /* 0x00001f05d9227589 */ /* 0x000e6200000e0000 */
[----:B------:R-:W-:Y:S01]  /*bc40*/  MUFU.EX2 R32, R141 ;  /* 0x0000008d00207308 */ /* 0x000fe20000000800 */
[--C-:B--2---:R-:W-:Y:S01]  /*bc50*/  FADD.FTZ R139, R36, -R140.reuse ;  /* 0x8000008c248b7221 */ /* 0x104fe20000010000 */
[----:B------:R-:W-:Y:S01]  /*bc60*/  FADD.FTZ R38, R38, -R140 ;  /* 0x8000008c26267221 */ /* 0x000fe20000010000 */
[----:B------:R-:W2:Y:S01]  /*bc70*/  SHFL.IDX PT, R35, R217, R220, 0x1f ;  /* 0x00001fdcd9237589 */ /* 0x000ea200000e0000 */
[----:B------:R-:W-:Y:S01]  /*bc80*/  FADD.FTZ R46, R46, -R147 ;  /* 0x800000932e2e7221 */ /* 0x000fe20000010000 */
[--C-:B------:R-:W-:Y:S01]  /*bc90*/  FADD.FTZ R140, R37, -R150.reuse ;  /* 0x80000096258c7221 */ /* 0x100fe20000010000 */
[----:B------:R-:W-:Y:S01]  /*bca0*/  FADD.FTZ R39, R39, -R150 ;  /* 0x8000009627277221 */ /* 0x000fe20000010000 */
[----:B------:R-:W4:Y:S01]  /*bcb0*/  SHFL.IDX PT, R36, R217, R222, 0x1f ;  /* 0x00001fded9247589 */ /* 0x000f2200000e0000 */
[--C-:B------:R-:W-:Y:S01]  /*bcc0*/  FADD.FTZ R53, R53, -R33.reuse ;  /* 0x8000002135357221 */ /* 0x100fe20000010000 */
[----:B------:R-:W-:-:S02]  /*bcd0*/  FADD.FTZ R55, R55, -R33 ;  /* 0x8000002137377221 */ /* 0x000fc40000010000 */
[----:B------:R-:W5:Y:S01]  /*bce0*/  SHFL.IDX PT, R144, R217, R218, 0x1f ;  /* 0x00001fdad9907589 */ /* 0x000f6200000e0000 */
[----:B------:R1:W5:Y:S01]  /*bcf0*/  MUFU.EX2 R33, R132 ;  /* 0x0000008400217308 */ /* 0x0003620000000800 */
[--C-:B------:R-:W-:Y:S01]  /*bd00*/  FADD.FTZ R60, R60, -R145.reuse ;  /* 0x800000913c3c7221 */ /* 0x100fe20000010000 */
[----:B------:R-:W-:Y:S01]  /*bd10*/  FADD.FTZ R62, R62, -R145 ;  /* 0x800000913e3e7221 */ /* 0x000fe20000010000 */
[----:B------:R-:W-:Y:S04]  /*bd20*/  SHFL.IDX PT, R37, R217, R224, 0x1f ;  /* 0x00001fe0d9257589 */ /* 0x000fe800000e0000 */
[----:B------:R-:W-:Y:S04]  /*bd30*/  SHFL.IDX PT, R143, R217, R225, 0x1f ;  /* 0x00001fe1d98f7589 */ /* 0x000fe800000e0000 */
[----:B-1----:R-:W-:Y:S01]  /*bd40*/  SHFL.IDX PT, R132, R217, R231, 0x1f ;  /* 0x00001fe7d9847589 */ /* 0x002fe200000e0000 */
[--C-:B------:R-:W-:Y:S01]  /*bd50*/  FADD.FTZ R56, R56, -R34.reuse ;  /* 0x8000002238387221 */ /* 0x100fe20000010000 */
[----:B------:R-:W-:-:S02]  /*bd60*/  FADD.FTZ R58, R58, -R34 ;  /* 0x800000223a3a7221 */ /* 0x000fc40000010000 */
[----:B------:R-:W-:Y:S01]  /*bd70*/  SHFL.IDX PT, R145, R216, R218, 0x1f ;  /* 0x00001fdad8917589 */ /* 0x000fe200000e0000 */
[--C-:B--2---:R-:W-:Y:S01]  /*bd80*/  FADD.FTZ R57, R57, -R35.reuse ;  /* 0x8000002339397221 */ /* 0x104fe20000010000 */
[----:B------:R-:W-:Y:S01]  /*bd90*/  FADD.FTZ R59, R59, -R35 ;  /* 0x800000233b3b7221 */ /* 0x000fe20000010000 */
[----:B------:R1:W-:Y:S01]  /*bda0*/  MUFU.EX2 R34, R130 ;  /* 0x0000008200227308 */ /* 0x0003e20000000800 */
[----:B------:R-:W2:Y:S01]  /*bdb0*/  SHFL.IDX PT, R217, R216, R224, 0x1f ;  /* 0x00001fe0d8d97589 */ /* 0x000ea200000e0000 */
[--C-:B----4-:R-:W-:Y:S01]  /*bdc0*/  FADD.FTZ R61, R61, -R36.reuse ;  /* 0x800000243d3d7221 */ /* 0x110fe20000010000 */
[----:B------:R-:W-:Y:S02]  /*bdd0*/  FADD.FTZ R63, R63, -R36 ;  /* 0x800000243f3f7221 */ /* 0x000fe40000010000 */
[----:B------:R-:W4:Y:S01]  /*bde0*/  SHFL.IDX PT, R218, R216, R225, 0x1f ;  /* 0x00001fe1d8da7589 */ /* 0x000f2200000e0000 */
[----:B-----5:R-:W-:-:S03]  /*bdf0*/  FADD.FTZ R64, R64, -R144 ;  /* 0x8000009040407221 */ /* 0x020fc60000010000 */
[----:B------:R2:W5:Y:S01]  /*be00*/  SHFL.IDX PT, R146, R216, R151, 0x1f ;  /* 0x00001f97d8927589 */ /* 0x00056200000e0000 */
[----:B------:R-:W5:Y:S03]  /*be10*/  MUFU.EX2 R35, R128 ;  /* 0x0000008000237308 */ /* 0x000f660000000800 */
[----:B------:R-:W5:Y:S04]  /*be20*/  SHFL.IDX PT, R149, R216, R222, 0x1f ;  /* 0x00001fded8957589 */ /* 0x000f6800000e0000 */
[----:B------:R-:W5:Y:S04]  /*be30*/  SHFL.IDX PT, R150, R216, R231, 0x1f ;  /* 0x00001fe7d8967589 */ /* 0x000f6800000e0000 */
[----:B------:R-:W5:Y:S04]  /*be40*/  SHFL.IDX PT, R141, R216, R5, 0x1f ;  /* 0x00001f05d88d7589 */ /* 0x000f6800000e0000 */
[----:B------:R1:W5:Y:S01]  /*be50*/  SHFL.IDX PT, R142, R216, R220, 0x1f ;  /* 0x00001fdcd88e7589 */ /* 0x00036200000e0000 */
[--C-:B--2---:R-:W-:Y:S01]  /*be60*/  FADD.FTZ R151, R84, -R217.reuse ;  /* 0x800000d954977221 */ /* 0x104fe20000010000 */
[----:B------:R2:W5:Y:S01]  /*be70*/  MUFU.EX2 R36, R127 ;  /* 0x0000007f00247308 */ /* 0x0005620000000800 */
[----:B------:R-:W-:Y:S01]  /*be80*/  FMUL.FTZ R38, R20, R38 ;  /* 0x0000002614267220 */ /* 0x000fe20000410000 */
[----:B------:R-:W-:Y:S01]  /*be90*/  FMUL.FTZ R39, R88, R39 ;  /* 0x0000002758277220 */ /* 0x000fe20000410000 */
[----:B------:R-:W-:Y:S01]  /*bea0*/  FADD.FTZ R66, R66, -R144 ;  /* 0x8000009042427221 */ /* 0x000fe20000010000 */
[----:B-1----:R-:W-:Y:S01]  /*beb0*/  FADD.FTZ R216, R86, -R217 ;  /* 0x800000d956d87221 */ /* 0x002fe20000010000 */
[----:B----4-:R-:W-:Y:S01]  /*bec0*/  FADD.FTZ R217, R85, -R218 ;  /* 0x800000da55d97221 */ /* 0x010fe20000010000 */
[----:B------:R-:W-:Y:S01]  /*bed0*/  FMUL.FTZ R85, R11, R131 ;  /* 0x000000830b557220 */ /* 0x000fe20000410000 */
[----:B------:R-:W-:-:S04]  /*bee0*/  FADD.FTZ R65, R65, -R132 ;  /* 0x8000008441417221 */ /* 0x000fc80000010000 */
[----:B------:R-:W-:Y:S01]  /*bef0*/  F2FP.BF16.F32.PACK_AB R85, R85, R26 ;  /* 0x0000001a5555723e */ /* 0x000fe200000010ff */
[----:B------:R-:W-:Y:S01]  /*bf00*/  FMUL.FTZ R26, R14, R27 ;  /* 0x0000001b0e1a7220 */ /* 0x000fe20000410000 */
[----:B------:R-:W-:Y:S01]  /*bf10*/  FADD.FTZ R218, R87, -R218 ;  /* 0x800000da57da7221 */ /* 0x000fe20000010000 */
[----:B------:R-:W-:Y:S01]  /*bf20*/  FADD.FTZ R130, R67, -R132 ;  /* 0x8000008443827221 */ /* 0x000fe20000010000 */
[--C-:B------:R-:W-:Y:S01]  /*bf30*/  FADD.FTZ R132, R68, -R37.reuse ;  /* 0x8000002544847221 */ /* 0x100fe20000010000 */
[----:B------:R-:W-:Y:S01]  /*bf40*/  FADD.FTZ R67, R70, -R37 ;  /* 0x8000002546437221 */ /* 0x000fe20000010000 */
[----:B------:R-:W-:Y:S01]  /*bf50*/  F2FP.BF16.F32.PACK_AB R87, R26, R25 ;  /* 0x000000191a57723e */ /* 0x000fe200000010ff */
[----:B------:R-:W-:Y:S01]  /*bf60*/  FMUL.FTZ R62, R110, R62 ;  /* 0x0000003e6e3e7220 */ /* 0x000fe20000410000 */
[----:B------:R-:W-:Y:S01]  /*bf70*/  FMUL.FTZ R63, R111, R63 ;  /* 0x0000003f6f3f7220 */ /* 0x000fe20000410000 */
[----:B------:R-:W-:Y:S01]  /*bf80*/  FMUL.FTZ R64, R112, R64 ;  /* 0x0000004070407220 */ /* 0x000fe20000410000 */
[----:B------:R-:W-:Y:S01]  /*bf90*/  FMUL.FTZ R25, R115, R65 ;  /* 0x0000004173197220 */ /* 0x000fe20000410000 */
[--C-:B------:R-:W-:Y:S01]  /*bfa0*/  FADD.FTZ R70, R69, -R143.reuse ;  /* 0x8000008f45467221 */ /* 0x100fe20000010000 */
[----:B--2---:R-:W-:Y:S01]  /*bfb0*/  FADD.FTZ R127, R71, -R143 ;  /* 0x8000008f477f7221 */ /* 0x004fe20000010000 */
[----:B------:R1:W2:Y:S01]  /*bfc0*/  MUFU.EX2 R37, R126 ;  /* 0x0000007e00257308 */ /* 0x0002a20000000800 */
[----:B-----5:R-:W-:Y:S01]  /*bfd0*/  FADD.FTZ R143, R76, -R146 ;  /* 0x800000924c8f7221 */ /* 0x020fe20000010000 */
[----:B------:R-:W-:Y:S01]  /*bfe0*/  FADD.FTZ R148, R77, -R149 ;  /* 0x800000954d947221 */ /* 0x000fe20000010000 */
[----:B------:R-:W-:-:S05]  /*bff0*/  F2FP.BF16.F32.PACK_AB R71, R63, R62 ;  /* 0x0000003e3f47723e */ /* 0x000fca00000010ff */
[----:B------:R-:W4:Y:S01]  /*c000*/  MUFU.EX2 R124, R124 ;  /* 0x0000007c007c7308 */ /* 0x000f220000000800 */
[----:B------:R-:W-:Y:S01]  /*c010*/  F2FP.BF16.F32.PACK_AB R64, R25, R64 ;  /* 0x000000401940723e */ /* 0x000fe200000010ff */
[----:B------:R-:W-:Y:S01]  /*c020*/  FADD.FTZ R146, R78, -R146 ;  /* 0x800000924e927221 */ /* 0x000fe20000010000 */
[----:B------:R-:W-:-:S05]  /*c030*/  FADD.FTZ R149, R79, -R149 ;  /* 0x800000954f957221 */ /* 0x000fca0000010000 */
[----:B------:R-:W5:Y:S01]  /*c040*/  MUFU.EX2 R123, R123 ;  /* 0x0000007b007b7308 */ /* 0x000f620000000800 */
[----:B------:R-:W-:Y:S01]  /*c050*/  FMUL.FTZ R62, R33, R143 ;  /* 0x0000008f213e7220 */ /* 0x000fe20000410000 */
[----:B------:R-:W-:-:S06]  /*c060*/  FMUL.FTZ R25, R35, R148 ;  /* 0x0000009423197220 */ /* 0x000fcc0000410000 */
[----:B------:R-:W5:Y:S01]  /*c070*/  MUFU.EX2 R122, R122 ;  /* 0x0000007a007a7308 */ /* 0x000f620000000800 */
[----:B------:R-:W-:Y:S01]  /*c080*/  FADD.FTZ R144, R80, -R145 ;  /* 0x8000009150907221 */ /* 0x000fe20000010000 */
[----:B------:R-:W-:-:S06]  /*c090*/  FADD.FTZ R147, R81, -R150 ;  /* 0x8000009651937221 */ /* 0x000fcc0000010000 */
[----:B------:R-:W5:Y:S01]  /*c0a0*/  MUFU.EX2 R121, R121 ;  /* 0x0000007900797308 */ /* 0x000f620000000800 */
[----:B------:R-:W-:-:S07]  /*c0b0*/  FADD.FTZ R145, R82, -R145 ;  /* 0x8000009152917221 */ /* 0x000fce0000010000 */
[----:B------:R-:W5:Y:S01]  /*c0c0*/  MUFU.EX2 R120, R120 ;  /* 0x0000007800787308 */ /* 0x000f620000000800 */
[----:B------:R-:W-:-:S07]  /*c0d0*/  FADD.FTZ R150, R83, -R150 ;  /* 0x8000009653967221 */ /* 0x000fce0000010000 */
[----:B------:R-:W5:Y:S01]  /*c0e0*/  MUFU.EX2 R119, R119 ;  /* 0x0000007700777308 */ /* 0x000f620000000800 */
[----:B------:R-:W-:Y:S01]  /*c0f0*/  FMUL.FTZ R82, R21, R139 ;  /* 0x0000008b15527220 */ /* 0x000fe20000410000 */
[----:B------:R-:W-:Y:S01]  /*c100*/  FMUL.FTZ R27, R22, R140 ;  /* 0x0000008c161b7220 */ /* 0x000fe20000410000 */
[----:B------:R-:W-:Y:S01]  /*c110*/  F2FP.BF16.F32.PACK_AB R83, R39, R38 ;  /* 0x000000262753723e */ /* 0x000fe200000010ff */
[----:B------:R-:W-:Y:S01]  /*c120*/  FMUL.FTZ R63, R34, R146 ;  /* 0x00000092223f7220 */ /* 0x000fe20000410000 */
[----:B------:R-:W-:Y:S01]  /*c130*/  FMUL.FTZ R38, R36, R149 ;  /* 0x0000009524267220 */ /* 0x000fe20000410000 */
[--C-:B------:R-:W-:Y:S01]  /*c140*/  FADD.FTZ R128, R72, -R141.reuse ;  /* 0x8000008d48807221 */ /* 0x100fe20000010000 */
[----:B-1----:R-:W-:Y:S01]  /*c150*/  FADD.FTZ R126, R74, -R141 ;  /* 0x8000008d4a7e7221 */ /* 0x002fe20000010000 */
[----:B------:R-:W-:Y:S01]  /*c160*/  FMUL.FTZ R84, R227, R24 ;  /* 0x00000018e3547220 */ /* 0x000fe20000410000 */
[----:B------:R-:W-:Y:S01]  /*c170*/  FMUL.FTZ R129, R226, R129 ;  /* 0x00000081e2817220 */ /* 0x000fe20000410000 */
[----:B------:R-:W-:Y:S01]  /*c180*/  FMUL.FTZ R86, R10, R133 ;  /* 0x000000850a567220 */ /* 0x000fe20000410000 */
[----:B------:R-:W-:Y:S01]  /*c190*/  FMUL.FTZ R136, R13, R136 ;  /* 0x000000880d887220 */ /* 0x000fe20000410000 */
[----:B------:R-:W-:Y:S01]  /*c1a0*/  FMUL.FTZ R60, R108, R60 ;  /* 0x0000003c6c3c7220 */ /* 0x000fe20000410000 */
[----:B------:R-:W-:Y:S01]  /*c1b0*/  FMUL.FTZ R61, R109, R61 ;  /* 0x0000003d6d3d7220 */ /* 0x000fe20000410000 */
        /* <DEDUP_REMOVED lines=51> */
[----:B----4-:R-:W-:Y:S01]  /*c4f0*/  FMUL.FTZ R147, R124, R147 ;  /* 0x000000937c937220 */ /* 0x010fe20000410000 */
[----:B------:R-:W-:Y:S01]  /*c500*/  F2FP.BF16.F32.PACK_AB R79, R47, R46 ;  /* 0x0000002e2f4f723e */ /* 0x000fe200000010ff */
[----:B-----5:R-:W-:Y:S01]  /*c510*/  FMUL.FTZ R150, R123, R150 ;  /* 0x000000967b967220 */ /* 0x020fe20000410000 */
[----:B------:R-:W-:Y:S01]  /*c520*/  FMUL.FTZ R58, R122, R151 ;  /* 0x000000977a3a7220 */ /* 0x000fe20000410000 */
[----:B------:R-:W-:Y:S01]  /*c530*/  FMUL.FTZ R59, R121, R216 ;  /* 0x000000d8793b7220 */ /* 0x000fe20000410000 */
[----:B------:R-:W-:Y:S01]  /*c540*/  FMUL.FTZ R217, R120, R217 ;  /* 0x000000d978d97220 */ /* 0x000fe20000410000 */
[----:B------:R-:W-:Y:S01]  /*c550*/  FMUL.FTZ R218, R119, R218 ;  /* 0x000000da77da7220 */ /* 0x000fe20000410000 */
[----:B------:R-:W-:Y:S01]  /*c560*/  F2FP.BF16.F32.PACK_AB R72, R49, R48 ;  /* 0x000000303148723e */ /* 0x000fe200000010ff */
[----:B------:R-:W-:Y:S01]  /*c570*/  UMOV UR6, UR8 ;  /* 0x0000000800067c82 */ /* 0x000fe20008000000 */
[----:B------:R-:W-:Y:S01]  /*c580*/  F2FP.BF16.F32.PACK_AB R73, R51, R50 ;  /* 0x000000323349723e */ /* 0x000fe200000010ff */
[----:B------:R-:W-:Y:S01]  /*c590*/  UMOV UR7, 0x40000040 ;  /* 0x4000004000077882 */ /* 0x000fe20000000000 */
[----:B------:R-:W-:Y:S01]  /*c5a0*/  F2FP.BF16.F32.PACK_AB R74, R53, R52 ;  /* 0x00000034354a723e */ /* 0x000fe200000010ff */
[----:B------:R-:W-:Y:S01]  /*c5b0*/  UIADD3 UR4, UR8, 0x80, URZ ;  /* 0x0000008008047890 */ /* 0x000fe2000fffe03f */
[----:B------:R-:W-:Y:S01]  /*c5c0*/  F2FP.BF16.F32.PACK_AB R75, R55, R54 ;  /* 0x00000036374b723e */ /* 0x000fe200000010ff */
[----:B------:R-:W2:Y:S01]  /*c5d0*/  LDL R39, [R1+0x18] ;  /* 0x0000180001277983 */ /* 0x000ea20000100800 */
        /* <DEDUP_REMOVED lines=11> */
[----:B------:R-:W-:Y:S01]  /*c690*/  F2FP.BF16.F32.PACK_AB R27, R14, R12 ;  /* 0x0000000c0e1b723e */ /* 0x000fe200000010ff */
[----:B---3--:R-:W-:-:S04]  /*c6a0*/  IMAD R25, R0, 0x4000, R219 ;  /* 0x0000400000197824 */ /* 0x008fc800078e02db */
[----:B------:R-:W-:Y:S01]  /*c6b0*/  IMAD R38, R25, 0x2, R16 ;  /* 0x0000000219267824 */ /* 0x000fe200078e0210 */
[----:B------:R-:W-:-:S04]  /*c6c0*/  F2FP.BF16.F32.PACK_AB R25, R11, R9 ;  /* 0x000000090b19723e */ /* 0x000fc800000010ff */
        /* <DEDUP_REMOVED lines=79> */
[----:B------:R-:W-:Y:S01]  /*cbc0*/  R2UR UR4, R16 ;  /* 0x00000000100472ca */ /* 0x000fe200000e0000 */
[----:B--2---:R-:W-:-:S05]  /*cbd0*/  IMAD R9, R0, 0x800, R39 ;  /* 0x0000080000097824 */ /* 0x004fca00078e0227 */
        /* <DEDUP_REMOVED lines=65> */
.L_x_1731:
        /* <DEDUP_REMOVED lines=70> */
.L_x_1732:
        /* <DEDUP_REMOVED lines=12> */
.L_x_1722:
        /* <DEDUP_REMOVED lines=34> */
.L_x_1690:
[----:B------:R-:W-:Y:S05]  /*d730*/  @P0 BRA `(.L_x_1734) ;  /* 0x0000001000a00947 */ /* 0x000fea0003800000 */
[----:B------:R-:W3:Y:S01]  /*d740*/  S2R R0, SR_TID.X ;  /* 0x0000000000007919 */ /* 0x000ee20000002100 */
[----:B------:R-:W4:Y:S01]  /*d750*/  S2UR UR5, SR_CgaCtaId ;  /* 0x00000000000579c3 */ /* 0x000f220000008800 */
[----:B------:R-:W-:Y:S01]  /*d760*/  UMOV UR4, 0x400 ;  /* 0x0000040000047882 */ /* 0x000fe20000000000 */
[----:B------:R-:W-:-:S06]  /*d770*/  F2FP.BF16.F32.PACK_AB R184, R185, R184 ;  /* 0x000000b8b9b8723e */ /* 0x000fcc00000010ff */
[----:B------:R-:W-:Y:S01]  /*d780*/  BAR.SYNC.DEFER_BLOCKING 0x1, 0x100 ;  /* 0x0044000000007b1d */ /* 0x000fe20000010000 */
        /* <DEDUP_REMOVED lines=10> */
[----:B----4-:R-:W-:Y:S01]  /*d830*/  ULEA UR6, UR5, UR4, 0x18 ;  /* 0x0000000405067291 */ /* 0x010fe2000f8ec03f */
[----:B------:R-:W-:Y:S02]  /*d840*/  F2FP.BF16.F32.PACK_AB R202, R205, R204 ;  /* 0x000000cccdca723e */ /* 0x000fe400000010ff */
[----:B------:R-:W-:Y:S01]  /*d850*/  F2FP.BF16.F32.PACK_AB R203, R207, R206 ;  /* 0x000000cecfcb723e */ /* 0x000fe200000010ff */
[----:B------:R-:W-:Y:S01]  /*d860*/  ULDC.64 UR4, c[0x0][0x870] ;  /* 0x00021c0000047ab9 */ /* 0x000fe20000000a00 */
[----:B------:R-:W-:Y:S01]  /*d870*/  F2FP.BF16.F32.PACK_AB R209, R211, R210 ;  /* 0x000000d2d3d1723e */ /* 0x000fe200000010ff */
[----:B---3--:R-:W-:Y:S01]  /*d880*/  VIADD R11, R0, 0xffffff80 ;  /* 0xffffff80000b7836 */ /* 0x008fe20000000000 */
[----:B------:R-:W-:-:S02]  /*d890*/  F2FP.BF16.F32.PACK_AB R152, R153, R152 ;  /* 0x000000989998723e */ /* 0x000fc400000010ff */
[----:B------:R-:W-:Y:S02]  /*d8a0*/  F2FP.BF16.F32.PACK_AB R210, R213, R212 ;  /* 0x000000d4d5d2723e */ /* 0x000fe400000010ff */
[----:B------:R-:W-:Y:S02]  /*d8b0*/  SHF.R.S32.HI R10, RZ, 0x1f, R11 ;  /* 0x0000001fff0a7819 */ /* 0x000fe4000001140b */
[----:B------:R-:W-:Y:S02]  /*d8c0*/  F2FP.BF16.F32.PACK_AB R211, R215, R214 ;  /* 0x000000d6d7d3723e */ /* 0x000fe400000010ff */
[CC--:B------:R-:W-:Y:S02]  /*d8d0*/  LEA.HI R7, R10.reuse, R11.reuse, RZ, 0x4 ;  /* 0x0000000b0a077211 */ /* 0x0c0fe400078f20ff */
[----:B------:R-:W-:Y:S02]  /*d8e0*/  LEA.HI R4, R10, R11, RZ, 0x5 ;  /* 0x0000000b0a047211 */ /* 0x000fe400078f28ff */
[----:B------:R-:W-:-:S02]  /*d8f0*/  LOP3.LUT R0, R7, 0xfffffff0, RZ, 0xc0, !PT ;  /* 0xfffffff007007812 */ /* 0x000fc400078ec0ff */
[----:B------:R-:W-:Y:S02]  /*d900*/  SHF.R.U32.HI R7, RZ, 0x1, R7 ;  /* 0x00000001ff077819 */ /* 0x000fe40000011607 */
[----:B------:R-:W-:Y:S01]  /*d910*/  F2FP.BF16.F32.PACK_AB R153, R155, R154 ;  /* 0x0000009a9b99723e */ /* 0x000fe200000010ff */
[----:B------:R-:W-:Y:S01]  /*d920*/  IMAD.IADD R0, R11, 0x1, -R0 ;  /* 0x000000010b007824 */ /* 0x000fe200078e0a00 */
[----:B------:R-:W-:Y:S02]  /*d930*/  F2FP.BF16.F32.PACK_AB R160, R161, R160 ;  /* 0x000000a0a1a0723e */ /* 0x000fe400000010ff */
        /* <DEDUP_REMOVED lines=13> */
[----:B------:R-:W-:Y:S01]  /*da10*/  R2P PR, R5, 0x6 ;  /* 0x0000000605007804 */ /* 0x000fe20000000000 */
[----:B------:R-:W-:Y:S01]  /*da20*/  IMAD.MOV.U32 R5, RZ, RZ, 0x40 ;  /* 0x00000040ff057424 */ /* 0x000fe200078e00ff */
[----:B------:R-:W-:Y:S02]  /*da30*/  F2FP.BF16.F32.PACK_AB R169, R171, R170 ;  /* 0x000000aaaba9723e */ /* 0x000fe400000010ff */
[----:B------:R-:W-:Y:S02]  /*da40*/  LOP3.LUT R0, R0, 0x1c0, RZ, 0xc0, !PT ;  /* 0x000001c000007812 */ /* 0x000fe400078ec0ff */
[----:B------:R-:W-:Y:S02]  /*da50*/  SEL R5, R5, 0xffffffc0, !P2 ;  /* 0xffffffc005057807 */ /* 0x000fe40005000000 */
[----:B------:R-:W-:-:S02]  /*da60*/  LOP3.LUT R7, R0, 0x8, R7, 0xf8, !PT ;  /* 0x0000000800077812 */ /* 0x000fc400078ef807 */
[----:B--2---:R-:W-:Y:S01]  /*da70*/  SHF.R.U32.HI R2, RZ, 0x3, R0 ;  /* 0x00000003ff027819 */ /* 0x004fe20000011600 */
[----:B------:R-:W-:Y:S01]  /*da80*/  IMAD.SHL.U32 R0, R4, 0x20, RZ ;  /* 0x0000002004007824 */ /* 0x000fe200078e00ff */
[----:B------:R-:W-:Y:S02]  /*da90*/  F2FP.BF16.F32.PACK_AB R176, R177, R176 ;  /* 0x000000b0b1b0723e */ /* 0x000fe400000010ff */
[----:B------:R-:W-:Y:S02]  /*daa0*/  LOP3.LUT R2, R7, R2, RZ, 0x3c, !PT ;  /* 0x0000000207027212 */ /* 0x000fe400078e3cff */
[----:B------:R-:W-:Y:S02]  /*dab0*/  LOP3.LUT R0, R0, 0x7ffffc00, RZ, 0xc0, !PT ;  /* 0x7ffffc0000007812 */ /* 0x000fe400078ec0ff */
[----:B------:R-:W-:Y:S02]  /*dac0*/  F2FP.BF16.F32.PACK_AB R170, R173, R172 ;  /* 0x000000acadaa723e */ /* 0x000fe400000010ff */
[----:B------:R-:W-:Y:S01]  /*dad0*/  IADD3 R0, R2, R3, R0 ;  /* 0x0000000302007210 */ /* 0x000fe20007ffe000 */
[----:B------:R-:W-:Y:S01]  /*dae0*/  IMAD.MOV.U32 R3, RZ, RZ, 0x20 ;  /* 0x00000020ff037424 */ /* 0x000fe200078e00ff */
[----:B------:R-:W-:-:S02]  /*daf0*/  F2FP.BF16.F32.PACK_AB R171, R175, R174 ;  /* 0x000000aeafab723e */ /* 0x000fc400000010ff */
[----:B------:R-:W-:Y:S02]  /*db00*/  LEA R0, R0, UR6, 0x1 ;  /* 0x0000000600007c11 */ /* 0x000fe4000f8e08ff */
[----:B------:R-:W-:Y:S02]  /*db10*/  SEL R3, R3, 0xffffffe0, !P1 ;  /* 0xffffffe003037807 */ /* 0x000fe40004800000 */
[--C-:B------:R-:W-:Y:S01]  /*db20*/  IADD3 R6, R5, 0x4000, R0.reuse ;  /* 0x0000400005067810 */ /* 0x100fe20007ffe000 */
[----:B------:R-:W-:Y:S01]  /*db30*/  STSM.16.M88.4 [R0+0x4000], R184 ;  /* 0x004000b800007844 */ /* 0x000fe20000000200 */
[----:B------:R-:W-:Y:S02]  /*db40*/  IADD3 R2, R3, 0x4000, R0 ;  /* 0x0000400003027810 */ /* 0x000fe40007ffe000 */
[----:B------:R-:W-:Y:S01]  /*db50*/  F2FP.BF16.F32.PACK_AB R177, R179, R178 ;  /* 0x000000b2b3b1723e */ /* 0x000fe200000010ff */
[----:B------:R-:W-:Y:S01]  /*db60*/  IMAD.IADD R3, R3, 0x1, R6 ;  /* 0x0000000103037824 */ /* 0x000fe200078e0206 */
[----:B------:R-:W-:Y:S01]  /*db70*/  F2FP.BF16.F32.PACK_AB R178, R181, R180 ;  /* 0x000000b4b5b2723e */ /* 0x000fe200000010ff */
[----:B------:R-:W-:Y:S01]  /*db80*/  STSM.16.M88.4 [R2], R192 ;  /* 0x000000c002007844 */ /* 0x000fe20000000200 */
[----:B------:R-:W-:-:S02]  /*db90*/  F2FP.BF16.F32.PACK_AB R179, R183, R182 ;  /* 0x000000b6b7b3723e */ /* 0x000fc400000010ff */
[----:B------:R-:W-:Y:S01]  /*dba0*/  ISETP.NE.U32.AND P4, PT, RZ, UR4, PT ;  /* 0x00000004ff007c0c */ /* 0x000fe2000bf85070 */
[----:B------:R-:W-:Y:S03]  /*dbb0*/  STSM.16.M88.4 [R6], R200 ;  /* 0x000000c806007844 */ /* 0x000fe60000000200 */
[----:B------:R-:W-:Y:S01]  /*dbc0*/  ISETP.NE.AND.EX P4, PT, RZ, UR5, PT, P4 ;  /* 0x00000005ff007c0c */ /* 0x000fe2000bf85340 */
[----:B------:R-:W-:Y:S01]  /*dbd0*/  STSM.16.M88.4 [R3], R208 ;  /* 0x000000d003007844 */ /* 0x000fe20000000200 */
[----:B------:R-:W-:Y:S02]  /*dbe0*/  ULDC.64 UR4, c[0x0][0x870] ;  /* 0x00021c0000047ab9 */ /* 0x000fe40000000a00 */
[----:B------:R-:W-:Y:S01]  /*dbf0*/  UIMAD.WIDE UR4, UR37, 0x4, UR4 ;  /* 0x00000004250478a5 */ /* 0x000fe2000f8e0204 */
[----:B------:R-:W-:Y:S04]  /*dc00*/  STSM.16.M88.4 [R0], R152 ;  /* 0x0000009800007844 */ /* 0x000fe80000000200 */
[----:B------:R-:W-:Y:S01]  /*dc10*/  STSM.16.M88.4 [R2+-0x4000], R160 ;  /* 0xffc000a002007844 */ /* 0x000fe20000000200 */
[----:B------:R-:W-:-:S02]  /*dc20*/  IMAD.U32 R4, RZ, RZ, UR4 ;  /* 0x00000004ff047e24 */ /* 0x000fc4000f8e00ff */
[----:B------:R-:W-:Y:S01]  /*dc30*/  IMAD.U32 R5, RZ, RZ, UR5 ;  /* 0x00000005ff057e24 */ /* 0x000fe2000f8e00ff */
[----:B------:R2:W-:Y:S01]  /*dc40*/  STSM.16.M88.4 [R6+-0x4000], R168 ;  /* 0xffc000a806007844 */ /* 0x0005e20000000200 */
[----:B------:R-:W-:-:S03]  /*dc50*/  ULDC.64 UR4, c[0x0][0x878] ;  /* 0x00021e0000047ab9 */ /* 0x000fc60000000a00 */
[----:B------:R3:W-:Y:S01]  /*dc60*/  STSM.16.M88.4 [R3+-0x4000], R176 ;  /* 0xffc000b003007844 */ /* 0x0007e20000000200 */
[----:B------:R-:W-:Y:S06]  /*dc70*/  BAR.SYNC.DEFER_BLOCKING 0x1, 0x100 ;  /* 0x0044000000007b1d */ /* 0x000fec0000010000 */
[----:B------:R-:W4:Y:S01]  /*dc80*/  @P4 LDG.E R7, desc[UR38][R4.64] ;  /* 0x0000002604074981 */ /* 0x000f22000c1e1900 */
[----:B------:R-:W-:Y:S01]  /*dc90*/  UISETP.NE.U32.AND UP0, UPT, UR4, URZ, UPT ;  /* 0x0000003f0400728c */ /* 0x000fe2000bf05070 */
[----:B------:R-:W-:Y:S01]  /*dca0*/  LEA.HI R19, R10, R11, RZ, 0x3 ;  /* 0x0000000b0a137211 */ /* 0x000fe200078f18ff */
[----:B------:R-:W-:-:S02]  /*dcb0*/  ULDC UR7, c[0x0][0x808] ;  /* 0x0002020000077ab9 */ /* 0x000fc40000000800 */
[----:B------:R-:W-:Y:S01]  /*dcc0*/  UISETP.NE.AND.EX UP0, UPT, UR5, URZ, UPT, UP0 ;  /* 0x0000003f0500728c */ /* 0x000fe2000bf05300 */
[----:B--2---:R-:W-:Y:S01]  /*dcd0*/  LOP3.LUT R6, R19, 0x1ffffff8, RZ, 0xc0, !PT ;  /* 0x1ffffff813067812 */ /* 0x004fe200078ec0ff */
[----:B------:R-:W2:Y:S01]  /*dce0*/  S2R R27, SR_CTAID.X ;  /* 0x00000000001b7919 */ /* 0x000ea20000002500 */
[----:B------:R-:W-:Y:S01]  /*dcf0*/  SHF.R.S32.HI R19, RZ, 0x3, R19 ;  /* 0x00000003ff137819 */ /* 0x000fe20000011413 */
[----:B------:R-:W-:Y:S01]  /*dd00*/  IMAD.U32 R0, RZ, RZ, UR7 ;  /* 0x00000007ff007e24 */ /* 0x000fe2000f8e00ff */
[----:B------:R-:W2:Y:S01]  /*dd10*/  S2R R31, SR_CTAID.Y ;  /* 0x00000000001f7919 */ /* 0x000ea20000002600 */
[----:B------:R-:W-:Y:S01]  /*dd20*/  IMAD.IADD R6, R11, 0x1, -R6 ;  /* 0x000000010b067824 */ /* 0x000fe200078e0a06 */
[----:B------:R-:W-:Y:S01]  /*dd30*/  PLOP3.LUT P0, PT, PT, PT, UP0, 0x80, 0x0 ;  /* 0x000000000000781c */ /* 0x000fe20003f0f008 */
[----:B-1----:R-:W-:-:S03]  /*dd40*/  IMAD.SHL.U32 R8, R19, 0x40, RZ ;  /* 0x0000004013087824 */ /* 0x002fc600078e00ff */
[----:B------:R-:W-:Y:S01]  /*dd50*/  @UP0 ULDC.64 UR4, c[0x0][0x878] ;  /* 0x00021e0000040ab9 */ /* 0x000fe20000000a00 */
[----:B------:R-:W-:Y:S01]  /*dd60*/  IMAD.SHL.U32 R20, R6, 0x8, RZ ;  /* 0x0000000806147824 */ /* 0x000fe200078e00ff */
[----:B------:R-:W-:Y:S01]  /*dd70*/  @UP0 UIMAD.WIDE UR4, UR37, 0x4, UR4 ;  /* 0x00000004250408a5 */ /* 0x000fe2000f8e0204 */
[----:B------:R-:W-:Y:S02]  /*dd80*/  LOP3.LUT R9, R8, 0x1c0, RZ, 0xc0, !PT ;  /* 0x000001c008097812 */ /* 0x000fe400078ec0ff */
[----:B------:R-:W-:Y:S02]  /*dd90*/  LEA.HI R8, R10, R11, RZ, 0x6 ;  /* 0x0000000b0a087211 */ /* 0x000fe400078f30ff */
[----:B------:R-:W-:Y:S01]  /*dda0*/  LOP3.LUT R6, R9, 0x38, R20, 0xf8, !PT ;  /* 0x0000003809067812 */ /* 0x000fe200078ef814 */
[----:B------:R-:W-:Y:S01]  /*ddb0*/  IMAD.U32 R2, RZ, RZ, UR4 ;  /* 0x00000004ff027e24 */ /* 0x000fe2000f8e00ff */
[----:B------:R-:W-:Y:S01]  /*ddc0*/  SHF.R.U32.HI R9, RZ, 0x3, R9 ;  /* 0x00000003ff097819 */ /* 0x000fe20000011609 */
[----:B---3--:R-:W-:-:S02]  /*ddd0*/  IMAD.U32 R3, RZ, RZ, UR5 ;  /* 0x00000005ff037e24 */ /* 0x008fc4000f8e00ff */
[----:B------:R-:W-:Y:S01]  /*dde0*/  IMAD.SHL.U32 R8, R8, 0x8, RZ ;  /* 0x0000000808087824 */ /* 0x000fe200078e00ff */
[----:B------:R-:W-:Y:S02]  /*ddf0*/  LOP3.LUT R9, R6, R9, RZ, 0x3c, !PT ;  /* 0x0000000906097212 */ /* 0x000fe400078e3cff */
[----:B------:R1:W5:Y:S02]  /*de00*/  @P0 LDG.E R0, desc[UR38][R2.64] ;  /* 0x0000002602000981 */ /* 0x000364000c1e1900 */
[----:B------:R-:W-:Y:S02]  /*de10*/  LOP3.LUT R8, R9, 0x7ffffe00, R8, 0xf8, !PT ;  /* 0x7ffffe0009087812 */ /* 0x000fe400078ef808 */
[----:B-1----:R-:W-:Y:S02]  /*de20*/  CS2R R2, SRZ ;  /* 0x0000000000027805 */ /* 0x002fe4000001ff00 */
[--C-:B----4-:R-:W-:Y:S01]  /*de30*/  @P4 SHF.R.S32.HI R3, RZ, 0x1f, R7.reuse ;  /* 0x0000001fff034819 */ /* 0x110fe20000011407 */
[----:B------:R-:W-:Y:S01]  /*de40*/  @P4 IMAD.MOV.U32 R2, RZ, RZ, R7 ;  /* 0x000000ffff024224 */ /* 0x000fe200078e0007 */
[----:B--2---:R-:W-:Y:S06]  /*de50*/  @P0 BRA `(.L_x_1735) ;  /* 0x0000000000100947 */ /* 0x004fec0003800000 */
[----:B------:R-:W-:Y:S05]  /*de60*/  @!P4 BRA `(.L_x_1735) ;  /* 0x00000000000cc947 */ /* 0x000fea0003800000 */
[----:B------:R-:W2:Y:S04]  /*de70*/  LDG.E R7, desc[UR38][R4.64] ;  /* 0x0000002604077981 */ /* 0x000ea8000c1e1900 */
[----:B-----5:R-:W2:Y:S02]  /*de80*/  LDG.E R0, desc[UR38][R4.64+0x4] ;  /* 0x0000042604007981 */ /* 0x020ea4000c1e1900 */
[----:B--2---:R-:W-:-:S07]  /*de90*/  IMAD.IADD R0, R0, 0x1, -R7 ;  /* 0x0000000100007824 */ /* 0x004fce00078e0a07 */
.L_x_1735:
[----:B------:R-:W-:Y:S01]  /*dea0*/  LEA R30, R8, UR6, 0x1 ;  /* 0x00000006081e7c11 */ /* 0x000fe2000f8e08ff */
[----:B------:R-:W1:Y:S01]  /*deb0*/  LDC R33, c[0x0][0x83c] ;  /* 0x00020f00ff217b82 */ /* 0x000e620000000800 */
[----:B------:R-:W-:Y:S01]  /*dec0*/  SHF.R.S32.HI R32, RZ, 0x1f, R31 ;  /* 0x0000001fff207819 */ /* 0x000fe2000001141f */
[----:B-----5:R-:W-:Y:S01]  /*ded0*/  IMAD R0, R27, -0x80, R0 ;  /* 0xffffff801b007824 */ /* 0x020fe200078e0200 */
[--C-:B------:R-:W-:Y:S01]  /*dee0*/  SHF.R.S32.HI R21, RZ, 0x1f, R20.reuse ;  /* 0x0000001fff157819 */ /* 0x100fe20000011414 */
[----:B------:R2:W3:Y:S01]  /*def0*/  LDS.128 R12, [R30+0x1000] ;  /* 0x001000001e0c7984 */ /* 0x0004e20000000c00 */
[----:B------:R-:W-:Y:S01]  /*df00*/  ULDC.64 UR4, c[0x0][0x850] ;  /* 0x0002140000047ab9 */ /* 0x000fe20000000a00 */
[----:B------:R-:W-:Y:S01]  /*df10*/  IADD3 R2, P0, R19, R2, RZ ;  /* 0x0000000213027210 */ /* 0x000fe20007f1e0ff */
[----:B------:R-:W-:Y:S01]  /*df20*/  IMAD R18, R32, UR4, RZ ;  /* 0x0000000420127c24 */ /* 0x000fe2000f8e02ff */
[----:B------:R2:W4:Y:S01]  /*df30*/  LDS.128 R8, [R30+0x2000] ;  /* 0x002000001e087984 */ /* 0x0005220000000c00 */
[----:B------:R-:W-:Y:S01]  /*df40*/  IMAD.WIDE.U32 R16, R31, UR4, R20 ;  /* 0x000000041f107c25 */ /* 0x000fe2000f8e0014 */
[----:B------:R-:W-:Y:S01]  /*df50*/  USHF.R.S32.HI UR4, URZ, 0x1f, UR37 ;  /* 0x0000001f3f047899 */ /* 0x000fe20008011425 */
[----:B------:R-:W-:Y:S01]  /*df60*/  VIMNMX R22, R0, 0x80, PT ;  /* 0x0000008000167848 */ /* 0x000fe20003fe0100 */
[----:B------:R2:W2:Y:S01]  /*df70*/  LDS.128 R4, [R30+0x3000] ;  /* 0x003000001e047984 */ /* 0x0004a20000000c00 */
[----:B------:R-:W2:Y:S01]  /*df80*/  LDC R35, c[0x0][0x80c] ;  /* 0x00020300ff237b82 */ /* 0x000ea20000000800 */
[C---:B------:R-:W-:Y:S01]  /*df90*/  VIADD R0, R19.reuse, 0x20 ;  /* 0x0000002013007836 */ /* 0x040fe20000000000 */
[-C--:B------:R-:W-:Y:S01]  /*dfa0*/  ISETP.GE.AND P3, PT, R19, R22.reuse, PT ;  /* 0x000000161300720c */ /* 0x080fe20003f66270 */
[----:B------:R-:W-:Y:S01]  /*dfb0*/  IMAD.U32 R34, RZ, RZ, UR4 ;  /* 0x00000004ff227e24 */ /* 0x000fe2000f8e00ff */
[----:B------:R-:W-:Y:S01]  /*dfc0*/  SEL R37, RZ, UR37, P4 ;  /* 0x00000025ff257c07 */ /* 0x000fe2000a000000 */
[----:B------:R-:W-:Y:S01]  /*dfd0*/  IMAD R23, R31, UR5, R18 ;  /* 0x000000051f177c24 */ /* 0x000fe2000f8e0212 */
[----:B------:R-:W-:Y:S01]  /*dfe0*/  ULDC.64 UR4, c[0x0][0x858] ;  /* 0x0002160000047ab9 */ /* 0x000fe20000000a00 */
[----:B------:R-:W-:Y:S01]  /*dff0*/  VIADD R18, R19, 0x40 ;  /* 0x0000004013127836 */ /* 0x000fe20000000000 */
[----:B------:R-:W-:Y:S01]  /*e000*/  SEL R34, R34, RZ, !P4 ;  /* 0x000000ff22227207 */ /* 0x000fe20006000000 */
[----:B------:R-:W-:Y:S01]  /*e010*/  IMAD.IADD R17, R17, 0x1, R23 ;  /* 0x0000000111117824 */ /* 0x000fe200078e0217 */
[-C--:B------:R-:W-:Y:S01]  /*e020*/  ISETP.GE.AND P2, PT, R0, R22.reuse, PT ;  /* 0x000000160000720c */ /* 0x080fe20003f46270 */
[----:B------:R-:W-:Y:S01]  /*e030*/  BSSY B0, `(.L_x_1736) ;  /* 0x0000019000007945 */ /* 0x000fe20003800000 */
[----:B-1----:R-:W-:Y:S01]  /*e040*/  ISETP.GE.OR P6, PT, R20, R33, P3 ;  /* 0x000000211400720c */ /* 0x002fe20001fc6670 */
[----:B------:R-:W-:Y:S01]  /*e050*/  IMAD R0, R34, UR4, RZ ;  /* 0x0000000422007c24 */ /* 0x000fe2000f8e02ff */
[C---:B------:R-:W-:Y:S01]  /*e060*/  LEA.HI.X.SX32 R3, R19.reuse, R3, 0x1, P0 ;  /* 0x0000000313037211 */ /* 0x040fe200000f0eff */
[----:B------:R-:W-:Y:S01]  /*e070*/  VIADD R19, R19, 0x60 ;  /* 0x0000006013137836 */ /* 0x000fe20000000000 */
[-C--:B------:R-:W-:Y:S01]  /*e080*/  ISETP.GE.AND P1, PT, R18, R22.reuse, PT ;  /* 0x000000161200720c */ /* 0x080fe20003f26270 */
[C---:B------:R-:W-:Y:S01]  /*e090*/  IMAD R23, R37.reuse, UR5, R0 ;  /* 0x0000000525177c24 */ /* 0x040fe2000f8e0200 */
[----:B------:R-:W-:Y:S01]  /*e0a0*/  ISETP.GE.OR P5, PT, R20, R33, P2 ;  /* 0x000000211400720c */ /* 0x000fe200017a6670 */
[----:B------:R-:W-:Y:S01]  /*e0b0*/  IMAD.WIDE.U32 R28, R37, UR4, R16 ;  /* 0x00000004251c7c25 */ /* 0x000fe2000f8e0010 */
[----:B------:R-:W-:-:S02]  /*e0c0*/  ISETP.GE.AND P0, PT, R19, R22, PT ;  /* 0x000000161300720c */ /* 0x000fc40003f06270 */
[----:B------:R-:W-:Y:S01]  /*e0d0*/  ISETP.GE.OR P4, PT, R20, R33, P1 ;  /* 0x000000211400720c */ /* 0x000fe20000f86670 */
[----:B------:R-:W-:-:S04]  /*e0e0*/  IMAD.WIDE R26, R27, 0x80, R2 ;  /* 0x000000801b1a7825 */ /* 0x000fc800078e0202 */
[----:B------:R-:W-:Y:S01]  /*e0f0*/  IMAD.IADD R23, R29, 0x1, R23 ;  /* 0x000000011d177824 */ /* 0x000fe200078e0217 */
[----:B--234-:R-:W-:Y:S07]  /*e100*/  @P6 BRA `(.L_x_1737) ;  /* 0x00000000002c6947 */ /* 0x01cfee0003800000 */
[----:B------:R-:W1:Y:S01]  /*e110*/  LDS.128 R16, [R30+0x4000] ;  /* 0x004000001e107984 */ /* 0x000e620000000c00 */
        /* <DEDUP_REMOVED lines=10> */
.L_x_1737:
[----:B------:R-:W-:Y:S05]  /*e1c0*/  BSYNC B0 ;  /* 0x0000000000007941 */ /* 0x000fea0003800000 */
.L_x_1736:
[----:B-1----:R1:W2:Y:S01]  /*e1d0*/  LDS.128 R16, [R30+0x5000] ;  /* 0x005000001e107984 */ /* 0x0022a20000000c00 */
[----:B------:R-:W-:Y:S01]  /*e1e0*/  BSSY B0, `(.L_x_1738) ;  /* 0x0000010000007945 */ /* 0x000fe20003800000 */
[----:B------:R-:W-:-:S03]  /*e1f0*/  ISETP.GE.OR P6, PT, R20, R33, P0 ;  /* 0x000000211400720c */ /* 0x000fc600007c6670 */
        /* <DEDUP_REMOVED lines=13> */
[----:B--2---:R3:W-:Y:S02]  /*e2d0*/  STG.E.128 desc[UR38][R24.64], R16 ;  /* 0x0000001018007986 */ /* 0x0047e4000c101d26 */
.L_x_1739:
[----:B------:R-:W-:Y:S05]  /*e2e0*/  BSYNC B0 ;  /* 0x0000000000007941 */ /* 0x000fea0003800000 */
.L_x_1738:
[----:B--23--:R2:W3:Y:S01]  /*e2f0*/  LDS.128 R16, [R30+0x6000] ;  /* 0x006000001e107984 */ /* 0x00c4e20000000c00 */
        /* <DEDUP_REMOVED lines=15> */
.L_x_1741:
[----:B------:R-:W-:Y:S05]  /*e3f0*/  BSYNC B0 ;  /* 0x0000000000007941 */ /* 0x000fea0003800000 */
.L_x_1740:
[----:B---34-:R3:W4:Y:S01]  /*e400*/  LDS.128 R16, [R30+0x7000] ;  /* 0x007000001e107984 */ /* 0x0187220000000c00 */
        /* <DEDUP_REMOVED lines=15> */
.L_x_1743:
[----:B------:R-:W-:Y:S05]  /*e500*/  BSYNC B0 ;  /* 0x0000000000007941 */ /* 0x000fea0003800000 */
.L_x_1742:
[----:B----4-:R4:W1:Y:S01]  /*e510*/  LDS.128 R16, [R30] ;  /* 0x000000001e107984 */ /* 0x0108620000000c00 */
[----:B------:R-:W-:Y:S01]  /*e520*/  ULDC.64 UR4, c[0x0][0x820] ;  /* 0x0002080000047ab9 */ /* 0x000fe20000000a00 */
[-C--:B------:R-:W-:Y:S01]  /*e530*/  ISETP.GE.OR P3, PT, R20, R35.reuse, P3 ;  /* 0x000000231400720c */ /* 0x080fe20001f66670 */
        /* <DEDUP_REMOVED lines=10> */
[C---:B------:R-:W-:Y:S02]  /*e5e0*/  IMAD R21, R37.reuse, UR5, R0 ;  /* 0x0000000525157c24 */ /* 0x040fe4000f8e0200 */
        /* <DEDUP_REMOVED lines=13> */
.L_x_1745:
[----:B------:R-:W-:Y:S05]  /*e6c0*/  BSYNC B0 ;  /* 0x0000000000007941 */ /* 0x000fea0003800000 */
.L_x_1744:
        /* <DEDUP_REMOVED lines=14> */
[----:B------:R1:W-:Y:S02]  /*e7b0*/  STG.E.128 desc[UR38][R16.64], R12 ;  /* 0x0000000c10007986 */ /* 0x0003e4000c101d26 */
.L_x_1747:
[----:B------:R-:W-:Y:S05]  /*e7c0*/  BSYNC B0 ;  /* 0x0000000000007941 */ /* 0x000fea0003800000 */
.L_x_1746:
        /* <DEDUP_REMOVED lines=15> */
.L_x_1749:
[----:B------:R-:W-:Y:S05]  /*e8c0*/  BSYNC B0 ;  /* 0x0000000000007941 */ /* 0x000fea0003800000 */
.L_x_1748:
        /* <DEDUP_REMOVED lines=15> */
.L_x_1734:
[----:B------:R-:W-:Y:S01]  /*e9c0*/  ULDC.64 UR4, c[0x0][0x870] ;  /* 0x00021c0000047ab9 */ /* 0x000fe20000000a00 */
[----:B------:R-:W-:Y:S01]  /*e9d0*/  ULDC.64 UR6, c[0x0][0x870] ;  /* 0x00021c0000067ab9 */ /* 0x000fe20000000a00 */
[----:B------:R-:W-:Y:S01]  /*e9e0*/  UIMAD.WIDE UR4, UR37, 0x4, UR4 ;  /* 0x00000004250478a5 */ /* 0x000fe2000f8e0204 */
[----:B------:R-:W-:-:S04]  /*e9f0*/  ISETP.NE.U32.AND P0, PT, RZ, UR6, PT ;  /* 0x00000006ff007c0c */ /* 0x000fc8000bf05070 */
[----:B------:R-:W-:Y:S01]  /*ea00*/  ISETP.NE.AND.EX P4, PT, RZ, UR7, PT, P0 ;  /* 0x00000007ff007c0c */ /* 0x000fe2000bf85300 */
[----:B------:R-:W-:Y:S02]  /*ea10*/  IMAD.U32 R4, RZ, RZ, UR4 ;  /* 0x00000004ff047e24 */ /* 0x000fe4000f8e00ff */
[----:B------:R-:W-:Y:S01]  /*ea20*/  IMAD.U32 R5, RZ, RZ, UR5 ;  /* 0x00000005ff057e24 */ /* 0x000fe2000f8e00ff */
[----:B------:R-:W-:Y:S02]  /*ea30*/  ULDC.64 UR4, c[0x0][0x878] ;  /* 0x00021e0000047ab9 */ /* 0x000fe40000000a00 */
[----:B------:R-:W-:-:S04]  /*ea40*/  UISETP.NE.U32.AND UP0, UPT, UR4, URZ, UPT ;  /* 0x0000003f0400728c */ /* 0x000fc8000bf05070 */
[----:B------:R-:W-:Y:S01]  /*ea50*/  UISETP.NE.AND.EX UP0, UPT, UR5, URZ, UPT, UP0 ;  /* 0x0000003f0500728c */ /* 0x000fe2000bf05300 */
[----:B------:R-:W-:Y:S02]  /*ea60*/  ULDC UR6, c[0x0][0x808] ;  /* 0x0002020000067ab9 */ /* 0x000fe40000000800 */
[----:B--2---:R-:W2:Y:S01]  /*ea70*/  @P4 LDG.E R9, desc[UR38][R4.64] ;  /* 0x0000002604094981 */ /* 0x004ea2000c1e1900 */
[----:B------:R-:W-:Y:S02]  /*ea80*/  IMAD.U32 R0, RZ, RZ, UR6 ;  /* 0x00000006ff007e24 */ /* 0x000fe4000f8e00ff */
[----:B------:R-:W-:-:S05]  /*ea90*/  PLOP3.LUT P0, PT, PT, PT, UP0, 0x80, 0x0 ;  /* 0x000000000000781c */ /* 0x000fca0003f0f008 */
[----:B------:R-:W-:Y:S02]  /*eaa0*/  @UP0 ULDC.64 UR4, c[0x0][0x878] ;  /* 0x00021e0000040ab9 */ /* 0x000fe40000000a00 */
[----:B------:R-:W-:-:S06]  /*eab0*/  @UP0 UIMAD.WIDE UR4, UR37, 0x4, UR4 ;  /* 0x00000004250408a5 */ /* 0x000fcc000f8e0204 */
[----:B------:R-:W-:Y:S02]  /*eac0*/  IMAD.U32 R6, RZ, RZ, UR4 ;  /* 0x00000004ff067e24 */ /* 0x000fe4000f8e00ff */
[----:B------:R-:W-:-:S05]  /*ead0*/  IMAD.U32 R7, RZ, RZ, UR5 ;  /* 0x00000005ff077e24 */ /* 0x000fca000f8e00ff */
[----:B------:R3:W5:Y:S01]  /*eae0*/  @P0 LDG.E R0, desc[UR38][R6.64] ;  /* 0x0000002606000981 */ /* 0x000762000c1e1900 */
[----:B------:R-:W1:Y:S01]  /*eaf0*/  S2R R2, SR_TID.X ;  /* 0x0000000000027919 */ /* 0x000e620000002100 */
[----:B------:R-:W4:Y:S01]  /*eb00*/  S2R R15, SR_CTAID.X ;  /* 0x00000000000f7919 */ /* 0x000f220000002500 */
[----:B------:R-:W2:Y:S01]  /*eb10*/  S2R R19, SR_CTAID.Y ;  /* 0x0000000000137919 */ /* 0x000ea20000002600 */
[----:B-1----:R-:W-:-:S05]  /*eb20*/  VIADD R8, R2, 0xffffff80 ;  /* 0xffffff8002087836 */ /* 0x002fca0000000000 */
[----:B------:R-:W-:-:S04]  /*eb30*/  SHF.R.S32.HI R3, RZ, 0x1f, R8 ;  /* 0x0000001fff037819 */ /* 0x000fc80000011408 */
[----:B------:R-:W-:Y:S02]  /*eb40*/  LEA.HI R10, R3, R8, RZ, 0x3 ;  /* 0x00000008030a7211 */ /* 0x000fe400078f18ff */
[----:B------:R-:W-:Y:S02]  /*eb50*/  CS2R R2, SRZ ;  /* 0x0000000000027805 */ /* 0x000fe4000001ff00 */
[----:B------:R-:W-:-:S05]  /*eb60*/  LOP3.LUT R11, R10, 0x1ffffff8, RZ, 0xc0, !PT ;  /* 0x1ffffff80a0b7812 */ /* 0x000fca00078ec0ff */
[----:B------:R-:W-:Y:S01]  /*eb70*/  IMAD.IADD R11, R8, 0x1, -R11 ;  /* 0x00000001080b7824 */ /* 0x000fe200078e0a0b */
[--C-:B--2---:R-:W-:Y:S01]  /*eb80*/  @P4 SHF.R.S32.HI R3, RZ, 0x1f, R9.reuse ;  /* 0x0000001fff034819 */ /* 0x104fe20000011409 */
[----:B------:R-:W-:Y:S01]  /*eb90*/  @P4 IMAD.MOV.U32 R2, RZ, RZ, R9 ;  /* 0x000000ffff024224 */ /* 0x000fe200078e0009 */
[----:B---34-:R-:W-:Y:S06]  /*eba0*/  @P0 BRA `(.L_x_1750) ;  /* 0x0000000000100947 */ /* 0x018fec0003800000 */
[----:B------:R-:W-:Y:S05]  /*ebb0*/  @!P4 BRA `(.L_x_1750) ;  /* 0x00000000000cc947 */ /* 0x000fea0003800000 */
[----:B------:R-:W2:Y:S04]  /*ebc0*/  LDG.E R7, desc[UR38][R4.64] ;  /* 0x0000002604077981 */ /* 0x000ea8000c1e1900 */
[----:B-----5:R-:W2:Y:S02]  /*ebd0*/  LDG.E R0, desc[UR38][R4.64+0x4] ;  /* 0x0000042604007981 */ /* 0x020ea4000c1e1900 */
[----:B--2---:R-:W-:-:S07]  /*ebe0*/  IMAD.IADD R0, R0, 0x1, -R7 ;  /* 0x0000000100007824 */ /* 0x004fce00078e0a07 */
.L_x_1750:
[----:B------:R-:W1:Y:S01]  /*ebf0*/  LDC R21, c[0x0][0x80c] ;  /* 0x00020300ff157b82 */ /* 0x000e620000000800 */
[----:B------:R-:W-:Y:S01]  /*ec00*/  SHF.R.S32.HI R7, RZ, 0x3, R10 ;  /* 0x00000003ff077819 */ /* 0x000fe2000001140a */
[----:B------:R-:W-:Y:S01]  /*ec10*/  IMAD.SHL.U32 R10, R11, 0x8, RZ ;  /* 0x000000080b0a7824 */ /* 0x000fe200078e00ff */
[----:B------:R-:W-:Y:S01]  /*ec20*/  SHF.R.S32.HI R14, RZ, 0x1f, R19 ;  /* 0x0000001fff0e7819 */ /* 0x000fe20000011413 */
[----:B------:R-:W-:Y:S01]  /*ec30*/  ULDC.64 UR4, c[0x0][0x820] ;  /* 0x0002080000047ab9 */ /* 0x000fe20000000a00 */
[----:B-----5:R-:W-:Y:S01]  /*ec40*/  IMAD R0, R15, -0x80, R0 ;  /* 0xffffff800f007824 */ /* 0x020fe200078e0200 */
[C---:B------:R-:W-:Y:S01]  /*ec50*/  IADD3 R2, P0, R7.reuse, R2, RZ ;  /* 0x0000000207027210 */ /* 0x040fe20007f1e0ff */
[C---:B------:R-:W-:Y:S01]  /*ec60*/  VIADD R13, R7.reuse, 0x20 ;  /* 0x00000020070d7836 */ /* 0x040fe20000000000 */
[--C-:B------:R-:W-:Y:S01]  /*ec70*/  SHF.R.S32.HI R11, RZ, 0x1f, R10.reuse ;  /* 0x0000001fff0b7819 */ /* 0x100fe2000001140a */
[----:B------:R-:W-:Y:S01]  /*ec80*/  IMAD R6, R14, UR4, RZ ;  /* 0x000000040e067c24 */ /* 0x000fe2000f8e02ff */
[----:B------:R-:W2:Y:S01]  /*ec90*/  LDC R23, c[0x0][0x83c] ;  /* 0x00020f00ff177b82 */ /* 0x000ea20000000800 */
[CC--:B------:R-:W-:Y:S01]  /*eca0*/  ISETP.GE.AND P3, PT, R7.reuse, R0.reuse, PT ;  /* 0x000000000700720c */ /* 0x0c0fe20003f66270 */
[C---:B------:R-:W-:Y:S01]  /*ecb0*/  VIADD R17, R7.reuse, 0x40 ;  /* 0x0000004007117836 */ /* 0x040fe20000000000 */
[----:B------:R-:W-:Y:S01]  /*ecc0*/  LEA.HI.X.SX32 R3, R7, R3, 0x1, P0 ;  /* 0x0000000307037211 */ /* 0x000fe200000f0eff */
[----:B------:R-:W-:Y:S01]  /*ecd0*/  IMAD.WIDE.U32 R4, R19, UR4, R10 ;  /* 0x0000000413047c25 */ /* 0x000fe2000f8e000a */
[----:B------:R-:W-:Y:S01]  /*ece0*/  USHF.R.S32.HI UR4, URZ, 0x1f, UR37 ;  /* 0x0000001f3f047899 */ /* 0x000fe20008011425 */
[-C--:B------:R-:W-:Y:S01]  /*ecf0*/  ISETP.GE.AND P2, PT, R13, R0.reuse, PT ;  /* 0x000000000d00720c */ /* 0x080fe20003f46270 */
[----:B------:R-:W-:Y:S01]  /*ed00*/  BSSY B0, `(.L_x_1751) ;  /* 0x000001d000007945 */ /* 0x000fe20003800000 */
[----:B------:R-:W-:Y:S01]  /*ed10*/  VIADD R7, R7, 0x60 ;  /* 0x0000006007077836 */ /* 0x000fe20000000000 */
[-C--:B------:R-:W-:Y:S01]  /*ed20*/  ISETP.GE.AND P1, PT, R17, R0.reuse, PT ;  /* 0x000000001100720c */ /* 0x080fe20003f26270 */
[----:B------:R-:W-:Y:S01]  /*ed30*/  IMAD R9, R19, UR5, R6 ;  /* 0x0000000513097c24 */ /* 0x000fe2000f8e0206 */
[----:B------:R-:W-:Y:S01]  /*ed40*/  SEL R17, RZ, UR37, P4 ;  /* 0x00000025ff117c07 */ /* 0x000fe2000a000000 */
[----:B------:R-:W-:Y:S01]  /*ed50*/  IMAD.U32 R12, RZ, RZ, UR4 ;  /* 0x00000004ff0c7e24 */ /* 0x000fe2000f8e00ff */
[----:B------:R-:W-:Y:S01]  /*ed60*/  ULDC.64 UR4, c[0x0][0x828] ;  /* 0x00020a0000047ab9 */ /* 0x000fe20000000a00 */
[----:B-1----:R-:W-:Y:S01]  /*ed70*/  ISETP.GE.OR P6, PT, R10, R21, P3 ;  /* 0x000000150a00720c */ /* 0x002fe20001fc6670 */
[----:B------:R-:W-:Y:S01]  /*ed80*/  IMAD.IADD R5, R5, 0x1, R9 ;  /* 0x0000000105057824 */ /* 0x000fe200078e0209 */
[----:B------:R-:W-:Y:S01]  /*ed90*/  ISETP.GE.AND P0, PT, R7, R0, PT ;  /* 0x000000000700720c */ /* 0x000fe20003f06270 */
[----:B------:R-:W-:Y:S01]  /*eda0*/  IMAD.WIDE R6, R15, 0x80, R2 ;  /* 0x000000800f067825 */ /* 0x000fe200078e0202 */
[----:B------:R-:W-:-:S02]  /*edb0*/  SEL R12, R12, RZ, !P4 ;  /* 0x000000ff0c0c7207 */ /* 0x000fc40006000000 */
[CC--:B------:R-:W-:Y:S01]  /*edc0*/  ISETP.GE.OR P5, PT, R10.reuse, R21.reuse, P2 ;  /* 0x000000150a00720c */ /* 0x0c0fe200017a6670 */
[----:B------:R-:W-:Y:S01]  /*edd0*/  IMAD.WIDE.U32 R8, R17, UR4, R4 ;  /* 0x0000000411087c25 */ /* 0x000fe2000f8e0004 */
[----:B------:R-:W-:-:S03]  /*ede0*/  ISETP.GE.OR P4, PT, R10, R21, P1 ;  /* 0x000000150a00720c */ /* 0x000fc60000f86670 */
[----:B------:R-:W-:-:S04]  /*edf0*/  IMAD R0, R12, UR4, RZ ;  /* 0x000000040c007c24 */ /* 0x000fc8000f8e02ff */
[----:B------:R-:W-:-:S04]  /*ee00*/  IMAD R13, R17, UR5, R0 ;  /* 0x00000005110d7c24 */ /* 0x000fc8000f8e0200 */
[----:B------:R-:W-:Y:S01]  /*ee10*/  IMAD.IADD R5, R9, 0x1, R13 ;  /* 0x0000000109057824 */ /* 0x000fe200078e020d */
[----:B--2---:R-:W-:Y:S06]  /*ee20*/  @P6 BRA `(.L_x_1752) ;  /* 0x0000000000286947 */ /* 0x004fec0003800000 */
        /* <DEDUP_REMOVED lines=10> */
.L_x_1752:
[----:B------:R-:W-:Y:S05]  /*eed0*/  BSYNC B0 ;  /* 0x0000000000007941 */ /* 0x000fea0003800000 */
.L_x_1751:
        /* <DEDUP_REMOVED lines=16> */
.L_x_1754:
[----:B------:R-:W-:Y:S05]  /*efe0*/  BSYNC B0 ;  /* 0x0000000000007941 */ /* 0x000fea0003800000 */
.L_x_1753:
        /* <DEDUP_REMOVED lines=11> */
[----:B--2---:R-:W-:Y:S01]  /*f0a0*/  LEA R20, P4, R2, UR4, 0x1 ;  /* 0x0000000402147c11 */ /* 0x004fe2000f8808ff */
[----:B------:R-:W-:-:S05]  /*f0b0*/  IMAD.IADD R3, R3, 0x1, R13 ;  /* 0x0000000103037824 */ /* 0x000fca00078e020d */
[----:B------:R-:W-:-:S05]  /*f0c0*/  LEA.HI.X R21, R2, UR5, R3, 0x1, P4 ;  /* 0x0000000502157c11 */ /* 0x000fca000a0f0c03 */
[----:B------:R3:W-:Y:S02]  /*f0d0*/  STG.E.128 desc[UR38][R20.64], RZ ;  /* 0x000000ff14007986 */ /* 0x0007e4000c101d26 */
.L_x_1756:
[----:B------:R-:W-:Y:S05]  /*f0e0*/  BSYNC B0 ;  /* 0x0000000000007941 */ /* 0x000fea0003800000 */
.L_x_1755:
        /* <DEDUP_REMOVED lines=15> */
.L_x_1758:
[----:B------:R-:W-:Y:S05]  /*f1e0*/  BSYNC B0 ;  /* 0x0000000000007941 */ /* 0x000fea0003800000 */
.L_x_1757:
        /* <DEDUP_REMOVED lines=26> */
.L_x_1760:
[----:B------:R-:W-:Y:S05]  /*f390*/  BSYNC B0 ;  /* 0x0000000000007941 */ /* 0x000fea0003800000 */
.L_x_1759:
        /* <DEDUP_REMOVED lines=15> */
.L_x_1762:
[----:B------:R-:W-:Y:S05]  /*f490*/  BSYNC B0 ;  /* 0x0000000000007941 */ /* 0x000fea0003800000 */
.L_x_1761:
        /* <DEDUP_REMOVED lines=15> */
.L_x_1764:
[----:B------:R-:W-:Y:S05]  /*f590*/  BSYNC B0 ;  /* 0x0000000000007941 */ /* 0x000fea0003800000 */
.L_x_1763:
        /* <DEDUP_REMOVED lines=15> */
.L_x_1679:
[----:B------:R-:W-:-:S08]  /*f690*/  NOP ;  /* 0x0000000000007918 */ /* 0x000fd00000000000 */
[----:B------:R-:W1:-:S00]  /*f6a0*/  USETMAXREG.DEALLOC.CTAPOOL 0x18 ;  /* 0x00000018000079c8 */ /* 0x000e4000080e0500 */
        /* <DEDUP_REMOVED lines=19> */
.L_x_1766:
        /* <DEDUP_REMOVED lines=13> */
.L_x_1768:
[----:B------:R-:W-:-:S05]  /*f8b0*/  ULDC UR4, c[0x0][0x8bc] ;  /* 0x00022f0000047ab9 */ /* 0x000fca0000000800 */
.L_x_1767:
[----:B-1----:R-:W-:-:S04]  /*f8c0*/  USHF.L.U32 UR11, UR14, 0x7, URZ ;  /* 0x000000070e0b7899 */ /* 0x002fc8000800063f */
[----:B------:R-:W-:-:S04]  /*f8d0*/  UISETP.GE.AND UP0, UPT, UR11, UR4, UPT ;  /* 0x000000040b00728c */ /* 0x000fc8000bf06270 */
[----:B--2---:R-:W-:-:S06]  /*f8e0*/  USEL UR12, UR12, 0xffffffff, !UP0 ;  /* 0xffffffff0c0c7887 */ /* 0x004fcc000c000000 */
[----:B------:R-:W-:-:S13]  /*f8f0*/  ISETP.LE.AND P0, PT, RZ, UR12, PT ;  /* 0x0000000cff007c0c */ /* 0x000fda000bf03270 */
[----:B------:R-:W-:Y:S05]  /*f900*/  @!P0 BRA `(.L_x_1684) ;  /* 0x0000003400248947 */ /* 0x000fea0003800000 */
[----:B------:R-:W-:Y:S01]  /*f910*/  ULDC.64 UR4, c[0x0][0x770] ;  /* 0x0001dc0000047ab9 */ /* 0x000fe20000000a00 */
[----:B------:R-:W1:Y:S01]  /*f920*/  S2UR UR13, SR_CTAID.Y ;  /* 0x00000000000d79c3 */ /* 0x000e620000002600 */
[----:B------:R-:W-:Y:S01]  /*f930*/  UISETP.NE.U32.AND UP0, UPT, UR4, URZ, UPT ;  /* 0x0000003f0400728c */ /* 0x000fe2000bf05070 */
[----:B------:R-:W-:-:S03]  /*f940*/  ULDC.64 UR8, c[0x0][0x788] ;  /* 0x0001e20000087ab9 */ /* 0x000fc60000000a00 */
        /* <DEDUP_REMOVED lines=8> */
[----:B------:R-:W-:-:S04]  /*f9d0*/  UISETP.NE.U32.AND UP1, UPT, UR4, URZ, UPT ;  /* 0x0000003f0400728c */ /* 0x000fc8000bf25070 */
[----:B------:R-:W-:-:S06]  /*f9e0*/  UISETP.NE.AND.EX UP1, UPT, UR5, URZ, UPT, UP1 ;  /* 0x0000003f0500728c */ /* 0x000fcc000bf25310 */
[----:B------:R-:W-:-:S05]  /*f9f0*/  PLOP3.LUT P2, PT, PT, PT, UP1, 0x80, 0x0 ;  /* 0x000000000000781c */ /* 0x000fca0003f4f018 */
[----:B------:R-:W-:Y:S02]  /*fa00*/  @UP1 ULDC.64 UR4, c[0x0][0x780] ;  /* 0x0001e00000041ab9 */ /* 0x000fe40000000a00 */
[----:B------:R-:W-:-:S06]  /*fa10*/  @UP1 UIMAD.WIDE UR4, UR12, 0x4, UR4 ;  /* 0x000000040c0418a5 */ /* 0x000fcc000f8e0204 */
[----:B------:R-:W-:Y:S02]  /*fa20*/  IMAD.U32 R4, RZ, RZ, UR4 ;  /* 0x00000004ff047e24 */ /* 0x000fe4000f8e00ff */
[----:B------:R-:W-:-:S05]  /*fa30*/  IMAD.U32 R5, RZ, RZ, UR5 ;  /* 0x00000005ff057e24 */ /* 0x000fca000f8e00ff */
[----:B------:R-:W3:Y:S01]  /*fa40*/  @P2 LDG.E R4, desc[UR38][R4.64] ;  /* 0x0000002604042981 */ /* 0x000ee2000c1e1900 */
[----:B------:R-:W-:Y:S01]  /*fa50*/  PLOP3.LUT P0, PT, PT, PT, UP0, 0x80, 0x0 ;  /* 0x000000000000781c */ /* 0x000fe20003f0f008 */
[----:B-1----:R-:W-:-:S12]  /*fa60*/  USHF.R.S32.HI UR16, URZ, 0x1f, UR13 ;  /* 0x0000001f3f107899 */ /* 0x002fd8000801140d */
[----:B--2---:R-:W-:Y:S02]  /*fa70*/  @P0 R2UR UR4, R0 ;  /* 0x00000000000402ca */ /* 0x004fe400000e0000 */
[----:B------:R-:W-:Y:S01]  /*fa80*/  ISETP.NE.U32.AND P0, PT, RZ, UR8, PT ;  /* 0x00000008ff007c0c */ /* 0x000fe2000bf05070 */
[----:B------:R-:W-:-:S03]  /*fa90*/  ULDC UR8, c[0x0][0x280] ;  /* 0x0000a00000087ab9 */ /* 0x000fc60000000800 */
[----:B------:R-:W-:-:S07]  /*faa0*/  ISETP.NE.AND.EX P0, PT, RZ, UR9, PT, P0 ;  /* 0x00000009ff007c0c */ /* 0x000fce000bf05300 */
[----:B------:R-:W-:-:S04]  /*fab0*/  @UP0 ULEA UR4, UR12, UR4, 0x7 ;  /* 0x000000040c040291 */ /* 0x000fc8000f8e383f */
[----:B------:R-:W-:-:S04]  /*fac0*/  @UP0 USHF.R.S32.HI UR5, URZ, 0x1f, UR4 ;  /* 0x0000001f3f050899 */ /* 0x000fc80008011404 */
[----:B------:R-:W-:-:S04]  /*fad0*/  @UP0 ULEA.HI UR5, UR5, UR4, URZ, 0x7 ;  /* 0x0000000405050291 */ /* 0x000fc8000f8f383f */
[----:B------:R-:W-:-:S04]  /*fae0*/  @UP0 USHF.L.U32 UR5, UR5, 0x6, URZ ;  /* 0x0000000605050899 */ /* 0x000fc8000800063f */
[----:B------:R-:W-:Y:S01]  /*faf0*/  @UP0 ULOP3.LUT UR7, UR5, 0xffffe000, URZ, 0xc0, !UPT ;  /* 0xffffe00005070892 */ /* 0x000fe2000f8ec03f */
[----:B---3--:R-:W-:-:S03]  /*fb00*/  @P2 R2UR UR8, R4 ;  /* 0x00000000040822ca */ /* 0x008fc600000e0000 */
[----:B------:R-:W-:Y:S01]  /*fb10*/  @UP0 USHF.R.S32.HI UR9, URZ, 0x1f, UR7 ;  /* 0x0000001f3f090899 */ /* 0x000fe20008011407 */
[----:B------:R-:W-:Y:S11]  /*fb20*/  @P2 BRA `(.L_x_1769) ;  /* 0x0000000000142947 */ /* 0x000ff60003800000 */
[----:B------:R-:W-:Y:S05]  /*fb30*/  @!P1 BRA `(.L_x_1769) ;  /* 0x0000000000109947 */ /* 0x000fea0003800000 */
[----:B------:R-:W2:Y:S04]  /*fb40*/  LDG.E R5, desc[UR38][R2.64] ;  /* 0x0000002602057981 */ /* 0x000ea8000c1e1900 */
[----:B------:R-:W2:Y:S02]  /*fb50*/  LDG.E R0, desc[UR38][R2.64+0x4] ;  /* 0x0000042602007981 */ /* 0x000ea4000c1e1900 */
[----:B--2---:R-:W-:-:S05]  /*fb60*/  IMAD.IADD R0, R0, 0x1, -R5 ;  /* 0x0000000100007824 */ /* 0x004fca00078e0a05 */
[----:B------:R-:W-:-:S15]  /*fb70*/  R2UR UR8, R0 ;  /* 0x00000000000872ca */ /* 0x000fde00000e0000 */
.L_x_1769:
[----:B------:R-:W-:Y:S01]  /*fb80*/  UMOV UR4, URZ ;  /* 0x0000003f00047c82 */ /* 0x000fe20008000000 */
[----:B------:R-:W-:Y:S01]  /*fb90*/  UMOV UR5, URZ ;  /* 0x0000003f00057c82 */ /* 0x000fe20008000000 */
[----:B------:R-:W-:Y:S01]  /*fba0*/  ULDC UR6, c[0x0][0x290] ;  /* 0x0000a40000067ab9 */ /* 0x000fe20000000800 */
[----:B------:R-:W-:Y:S01]  /*fbb0*/  @UP0 UMOV UR4, UR7 ;  /* 0x0000000700040c82 */ /* 0x000fe20008000000 */
[----:B------:R-:W-:Y:S01]  /*fbc0*/  @UP0 UMOV UR5, UR9 ;  /* 0x0000000900050c82 */ /* 0x000fe20008000000 */
        /* <DEDUP_REMOVED lines=8> */
.L_x_1770:
        /* <DEDUP_REMOVED lines=9> */
[----:B------:R-:W2:Y:S02]  /*fce0*/  LDG.E R5, desc[UR38][R2.64+0x4] ;  /* 0x0000042602057981 */ /* 0x000ea4000c1e1900 */
[----:B--2---:R-:W-:-:S05]  /*fcf0*/  IMAD.IADD R0, R5, 0x1, -R0 ;  /* 0x0000000105007824 */ /* 0x004fca00078e0a00 */
[----:B------:R-:W-:-:S15]  /*fd00*/  R2UR UR6, R0 ;  /* 0x00000000000672ca */ /* 0x000fde00000e0000 */
.L_x_1771:
[----:B------:R-:W-:Y:S01]  /*fd10*/  UIADD3 UR7, -UR6, UR8, UR11 ;  /* 0x0000000806077290 */ /* 0x000fe2000fffe10b */
[----:B------:R-:W-:Y:S01]  /*fd20*/  ISETP.LE.AND P0, PT, RZ, UR14, PT ;  /* 0x0000000eff007c0c */ /* 0x000fe2000bf03270 */
[----:B------:R-:W-:Y:S02]  /*fd30*/  ULDC UR9, c[0x0][0x74c] ;  /* 0x0001d30000097ab9 */ /* 0x000fe40000000800 */
[----:B------:R-:W-:Y:S02]  /*fd40*/  UIADD3 UR9, UR7, -UR9, URZ ;  /* 0x8000000907097290 */ /* 0x000fe4000fffe03f */
        /* <DEDUP_REMOVED lines=10> */
[----:B------:R-:W-:Y:S07]  /*fdf0*/  @!P0 BRA `(.L_x_1772) ;  /* 0x00000000001c8947 */ /* 0x000fee0003800000 */
[----:B------:R-:W-:Y:S01]  /*fe00*/  UIADD3 UR8, UR11, 0xff, UR8 ;  /* 0x000000ff0b087890 */ /* 0x000fe2000fffe008 */
[----:B------:R-:W-:-:S03]  /*fe10*/  ULDC UR9, c[0x0][0x748] ;  /* 0x0001d20000097ab9 */ /* 0x000fc60000000800 */
[----:B------:R-:W-:-:S04]  /*fe20*/  UIADD3 UR8, UR8, UR9, -UR6 ;  /* 0x0000000908087290 */ /* 0x000fc8000fffe806 */
[----:B------:R-:W-:-:S04]  /*fe30*/  USHF.R.S32.HI UR6, URZ, 0x1f, UR8 ;  /* 0x0000001f3f067899 */ /* 0x000fc80008011408 */
[----:B------:R-:W-:-:S04]  /*fe40*/  ULEA.HI UR6, UR6, UR8, URZ, 0x7 ;  /* 0x0000000806067291 */ /* 0x000fc8000f8f383f */
[----:B------:R-:W-:-:S06]  /*fe50*/  USHF.R.S32.HI UR6, URZ, 0x7, UR6 ;  /* 0x000000073f067899 */ /* 0x000fcc0008011406 */
[----:B------:R-:W-:-:S07]  /*fe60*/  VIMNMX R2, R2, UR6, PT ;  /* 0x0000000602027c48 */ /* 0x000fce000bfe0100 */
.L_x_1772:
[----:B------:R-:W-:-:S13]  /*fe70*/  ISETP.GT.AND P0, PT, R2, UR7, PT ;  /* 0x0000000702007c0c */ /* 0x000fda000bf04270 */
[----:B------:R-:W-:Y:S05]  /*fe80*/  @!P0 BRA `(.L_x_1684) ;  /* 0x0000002c00c48947 */ /* 0x000fea0003800000 */
[----:B------:R-:W-:Y:S01]  /*fe90*/  ULDC.64 UR14, c[0x0][0x2d8] ;  /* 0x0000b600000e7ab9 */ /* 0x000fe20000000a00 */
[----:B------:R-:W-:Y:S01]  /*fea0*/  VIADD R0, R2, -UR7 ;  /* 0x8000000702007c36 */ /* 0x000fe20008000000 */
[----:B------:R-:W-:Y:S02]  /*feb0*/  UIMAD UR10, UR16, UR14, URZ ;  /* 0x0000000e100a72a4 */ /* 0x000fe4000f8e023f */
[----:B------:R-:W-:Y:S02]  /*fec0*/  UIMAD.WIDE.U32 UR8, UR13, UR14, URZ ;  /* 0x0000000e0d0872a5 */ /* 0x000fe4000f8e003f */
[----:B------:R-:W-:Y:S01]  /*fed0*/  USHF.R.S32.HI UR6, URZ, 0x1f, UR12 ;  /* 0x0000001f3f067899 */ /* 0x000fe2000801140c */
[----:B------:R-:W-:Y:S01]  /*fee0*/  LOP3.LUT R0, R0, 0x1, RZ, 0xc0, !PT ;  /* 0x0000000100007812 */ /* 0x000fe200078ec0ff */
[----:B------:R-:W-:Y:S02]  /*fef0*/  UIMAD UR13, UR13, UR15, UR10 ;  /* 0x0000000f0d0d72a4 */ /* 0x000fe4000f8e020a */
[----:B------:R-:W-:Y:S01]  /*ff00*/  UIADD3 UR10, UP1, UR4, UR8, URZ ;  /* 0x00000008040a7290 */ /* 0x000fe2000ff3e03f */
[----:B------:R-:W-:Y:S01]  /*ff10*/  ISETP.NE.U32.AND P1, PT, R0, 0x1, PT ;  /* 0x000000010000780c */ /* 0x000fe20003f25070 */
[----:B------:R-:W-:-:S02]  /*ff20*/  UIADD3 UR13, UR9, UR13, URZ ;  /* 0x0000000d090d7290 */ /* 0x000fc4000fffe03f */
[----:B------:R-:W-:Y:S01]  /*ff30*/  USEL UR6, UR6, URZ, !UP0 ;  /* 0x0000003f06067287 */ /* 0x000fe2000c000000 */
[----:B------:R-:W-:Y:S01]  /*ff40*/  ULDC.64 UR26, c[0x0][0x2e0] ;  /* 0x0000b800001a7ab9 */ /* 0x000fe20000000a00 */
[----:B------:R-:W-:Y:S02]  /*ff50*/  USEL UR12, UR12, URZ, !UP0 ;  /* 0x0000003f0c0c7287 */ /* 0x000fe4000c000000 */
[----:B------:R-:W-:Y:S02]  /*ff60*/  UIADD3.X UR11, UR5, UR13, URZ, UP1, !UPT ;  /* 0x0000000d050b7290 */ /* 0x000fe40008ffe43f */
[----:B------:R-:W-:Y:S02]  /*ff70*/  UIMAD UR14, UR6, UR26, URZ ;  /* 0x0000001a060e72a4 */ /* 0x000fe4000f8e023f */
[----:B------:R-:W-:Y:S02]  /*ff80*/  UIMAD.WIDE.U32 UR10, UR12, UR26, UR10 ;  /* 0x0000001a0c0a72a5 */ /* 0x000fe4000f8e000a */
[----:B------:R-:W-:Y:S01]  /*ff90*/  UIMAD UR14, UR12, UR27, UR14 ;  /* 0x0000001b0c0e72a4 */ /* 0x000fe2000f8e020e */
[----:B------:R-:W-:-:S03]  /*ffa0*/  ELECT P0, URZ, PT ;  /* 0x00000000003f782f */ /* 0x000fc60003800000 */
        /* <DEDUP_REMOVED lines=20> */
.L_x_1775:
[----:B------:R-:W-:Y:S05]  /*100f0*/  BSYNC B0 ;  /* 0x0000000000007941 */ /* 0x000fea0003800000 */
.L_x_1774:
        /* <DEDUP_REMOVED lines=19> */
.L_x_1777:
[----:B------:R-:W-:Y:S05]  /*10230*/  BSYNC B0 ;  /* 0x0000000000007941 */ /* 0x000fea0003800000 */
.L_x_1776:
[----:B------:R-:W-:Y:S06]  /*10240*/  BAR.ARV 0xa, 0xa0 ;  /* 0x0282800000007b1d */ /* 0x000fec0000002000 */
[----:B------:R-:W-:Y:S04]  /*10250*/  BSSY B0, `(.L_x_1778) ;  /* 0x0000003000007945 */ /* 0x000fe80003800000 */
[----:B------:R-:W-:Y:S05]  /*10260*/  @!P0 BRA `(.L_x_1779) ;  /* 0x0000000000048947 */ /* 0x000fea0003800000 */
[----:B------:R-:W-:-:S04]  /*10270*/  DEPBAR.LE SB0, 0x0 ;  /* 0x000080000000791a */ /* 0x000fc80000000000 */
.L_x_1779:
[----:B------:R-:W-:Y:S05]  /*10280*/  BSYNC B0 ;  /* 0x0000000000007941 */ /* 0x000fea0003800000 */
.L_x_1778:
[----:B------:R-:W-:Y:S06]  /*10290*/  BAR.ARV 0xb, 0xa0 ;  /* 0x02c2800000007b1d */ /* 0x000fec0000002000 */
[----:B------:R-:W-:Y:S01]  /*102a0*/  UIADD3 UR15, UR7, 0x1, URZ ;  /* 0x00000001070f7890 */ /* 0x000fe2000fffe03f */
[----:B------:R-:W-:Y:S11]  /*102b0*/  BRA `(.L_x_1780) ;  /* 0x0000000000047947 */ /* 0x000ff60003800000 */
.L_x_1773:
[----:B------:R-:W-:-:S05]  /*102c0*/  UMOV UR15, UR7 ;  /* 0x00000007000f7c82 */ /* 0x000fca0008000000 */
.L_x_1780:
[----:B------:R-:W-:-:S06]  /*102d0*/  UIADD3 UR6, UR7, 0x1, URZ ;  /* 0x0000000107067890 */ /* 0x000fcc000fffe03f */
[----:B------:R-:W-:-:S13]  /*102e0*/  ISETP.NE.AND P1, PT, R2, UR6, PT ;  /* 0x0000000602007c0c */ /* 0x000fda000bf25270 */
[----:B------:R-:W-:Y:S05]  /*102f0*/  @!P1 BRA `(.L_x_1684) ;  /* 0x0000002800a89947 */ /* 0x000fea0003800000 */
[----:B------:R-:W-:Y:S01]  /*10300*/  UMOV UR16, UR8 ;  /* 0x0000000800107c82 */ /* 0x000fe20008000000 */
[----:B------:R-:W-:Y:S01]  /*10310*/  UMOV UR17, UR13 ;  /* 0x0000000d00117c82 */ /* 0x000fe20008000000 */
[----:B------:R-:W-:Y:S01]  /*10320*/  ULDC.64 UR18, c[0x0][0x2c0] ;  /* 0x0000b00000127ab9 */ /* 0x000fe20000000a00 */
[----:B------:R-:W-:Y:S01]  /*10330*/  UIMAD.WIDE.U32 UR16, UR12, UR26, UR16 ;  /* 0x0000001a0c1072a5 */ /* 0x000fe2000f8e0010 */
[----:B------:R-:W-:Y:S01]  /*10340*/  UMOV UR6, URZ ;  /* 0x0000003f00067c82 */ /* 0x000fe20008000000 */
[----:B------:R-:W-:Y:S02]  /*10350*/  ULDC.64 UR30, c[0x0][0x2c0] ;  /* 0x0000b000001e7ab9 */ /* 0x000fe40000000a00 */
[----:B------:R-:W-:-:S04]  /*10360*/  UIADD3 UR25, UP0, UR4, UR16, URZ ;  /* 0x0000001004197290 */ /* 0x000fc8000ff1e03f */
[----:B------:R-:W-:Y:S02]  /*10370*/  UIADD3.X UR16, UR5, UR14, UR17, UP0, !UPT ;  /* 0x0000000e05107290 */ /* 0x000fe400087fe411 */
[----:B------:R-:W-:Y:S02]  /*10380*/  ULEA UR24, UP0, UR25, UR18, 0x2 ;  /* 0x0000001219187291 */ /* 0x000fe4000f80103f */
[----:B------:R-:W-:Y:S02]  /*10390*/  USHF.L.U32 UR18, UR15, 0xd, URZ ;  /* 0x0000000d0f127899 */ /* 0x000fe4000800063f */
        /* <DEDUP_REMOVED lines=8> */
.L_x_1793:
        /* <DEDUP_REMOVED lines=9> */
[----:B------:R-:W-:Y:S01]  /*104b0*/  UMOV UR28, 0x400 ;  /* 0x00000400001c7882 */ /* 0x000fe20000000000 */
[----:B------:R-:W-:Y:S02]  /*104c0*/  UMOV UR42, 0x0 ;  /* 0x00000000002a7882 */ /* 0x000fe40000000000 */
[----:B------:R-:W-:Y:S02]  /*104d0*/  ULEA.HI.X.SX32 UR41, UR19, UR27, 0x1, UP0 ;  /* 0x0000001b13297291 */ /* 0x000fe400080f0e3f */
[----:B------:R-:W-:Y:S01]  /*104e0*/  ULEA UR40, UP0, UR37, UR30, 0x2 ;  /* 0x0000001e25287291 */ /* 0x000fe2000f80103f */
[----:B------:R-:W-:-:S03]  /*104f0*/  UMOV UR43, 0x14f00000 ;  /* 0x14f00000002b7882 */ /* 0x000fc60000000000 */
[----:B------:R-:W-:Y:S02]  /*10500*/  ULEA.HI.X UR41, UR37, UR31, UR41, 0x2, UP0 ;  /* 0x0000001f25297291 */ /* 0x000fe400080f1429 */
[----:B-1----:R-:W-:-:S03]  /*10510*/  ULEA UR28, UR29, UR28, 0x18 ;  /* 0x0000001c1d1c7291 */ /* 0x002fc6000f8ec03f */
[----:B------:R-:W-:Y:S01]  /*10520*/  UMOV UR29, 0x400 ;  /* 0x00000400001d7882 */ /* 0x000fe20000000000 */
[----:B------:R-:W-:-:S09]  /*10530*/  UIADD3 UR28, UR28, 0x8000, URZ ;  /* 0x000080001c1c7890 */ /* 0x000fd2000fffe03f */
[----:B------:R1:W-:Y:S02]  /*10540*/  UBLKRED.G.S.ADD.F32.RN [UR40], [UR28], UR29, desc[UR42] ;  /* 0x00002a281c0073bb */ /* 0x0003e400080a141d */
[----:B-1----:R0:W-:Y:S02]  /*10550*/  UTMACMDFLUSH ;  /* 0x00000000000079b7 */ /* 0x0021e40000000000 */
.L_x_1782:
[----:B------:R-:W-:Y:S05]  /*10560*/  BSYNC B0 ;  /* 0x0000000000007941 */ /* 0x000fea0003800000 */
.L_x_1781:
        /* <DEDUP_REMOVED lines=13> */
.L_x_1784:
[----:B------:R-:W-:Y:S05]  /*10640*/  BSYNC B0 ;  /* 0x0000000000007941 */ /* 0x000fea0003800000 */
.L_x_1783:
[----:B------:R-:W-:Y:S06]  /*10650*/  BAR.ARV 0xa, 0xa0 ;  /* 0x0282800000007b1d */ /* 0x000fec0000002000 */
[----:B------:R-:W-:Y:S04]  /*10660*/  BSSY B0, `(.L_x_1785) ;  /* 0x0000003000007945 */ /* 0x000fe80003800000 */
[----:B------:R-:W-:Y:S05]  /*10670*/  @!P0 BRA `(.L_x_1786) ;  /* 0x0000000000048947 */ /* 0x000fea0003800000 */
[----:B------:R-:W-:-:S04]  /*10680*/  DEPBAR.LE SB0, 0x0 ;  /* 0x000080000000791a */ /* 0x000fc80000000000 */
.L_x_1786:
[----:B------:R-:W-:Y:S05]  /*10690*/  BSYNC B0 ;  /* 0x0000000000007941 */ /* 0x000fea0003800000 */
.L_x_1785:
        /* <DEDUP_REMOVED lines=13> */
.L_x_1788:
[----:B------:R-:W-:Y:S05]  /*10770*/  BSYNC B0 ;  /* 0x0000000000007941 */ /* 0x000fea0003800000 */
.L_x_1787:
        /* <DEDUP_REMOVED lines=13> */
.L_x_1790:
[----:B------:R-:W-:Y:S05]  /*10850*/  BSYNC B0 ;  /* 0x0000000000007941 */ /* 0x000fea0003800000 */
.L_x_1789:
[----:B------:R-:W-:Y:S01]  /*10860*/  UIADD3 UR15, UR15, 0x2, URZ ;  /* 0x000000020f0f7890 */ /* 0x000fe2000fffe03f */
[----:B------:R-:W-:Y:S06]  /*10870*/  BAR.ARV 0xa, 0xa0 ;  /* 0x0282800000007b1d */ /* 0x000fec0000002000 */
[----:B------:R-:W-:Y:S01]  /*10880*/  BSSY B0, `(.L_x_1791) ;  /* 0x0000004000007945 */ /* 0x000fe20003800000 */
[----:B------:R-:W-:-:S03]  /*10890*/  ISETP.LE.AND P1, PT, R2, UR15, PT ;  /* 0x0000000f02007c0c */ /* 0x000fc6000bf23270 */
[----:B------:R-:W-:Y:S10]  /*108a0*/  @!P0 BRA `(.L_x_1792) ;  /* 0x0000000000048947 */ /* 0x000ff40003800000 */
[----:B------:R-:W-:-:S04]  /*108b0*/  DEPBAR.LE SB0, 0x0 ;  /* 0x000080000000791a */ /* 0x000fc80000000000 */
.L_x_1792:
[----:B------:R-:W-:Y:S05]  /*108c0*/  BSYNC B0 ;  /* 0x0000000000007941 */ /* 0x000fea0003800000 */
.L_x_1791:
[----:B------:R-:W-:Y:S06]  /*108d0*/  BAR.ARV 0xb, 0xa0 ;  /* 0x02c2800000007b1d */ /* 0x000fec0000002000 */
[----:B------:R-:W-:Y:S02]  /*108e0*/  UIADD3 UR19, UR19, 0x4000, URZ ;  /* 0x0000400013137890 */ /* 0x000fe4000fffe03f */
[----:B------:R-:W-:Y:S01]  /*108f0*/  UIADD3 UR6, UR6, 0x4000, URZ ;  /* 0x0000400006067890 */ /* 0x000fe2000fffe03f */
[----:B------:R-:W-:Y:S11]  /*10900*/  @!P1 BRA `(.L_x_1793) ;  /* 0xfffffff800c49947 */ /* 0x000ff6000383ffff */
[----:B------:R-:W-:Y:S05]  /*10910*/  BRA `(.L_x_1684) ;  /* 0x0000002400207947 */ /* 0x000fea0003800000 */
.L_x_1765:
[----:B------:R-:W-:Y:S01]  /*10920*/  ULDC.64 UR4, c[0x0][0x8d8] ;  /* 0x0002360000047ab9 */ /* 0x000fe20000000a00 */
[----:B------:R-:W1:Y:S01]  /*10930*/  S2UR UR21, SR_CTAID.X ;  /* 0x00000000001579c3 */ /* 0x000e620000002500 */
[----:B------:R-:W-:-:S04]  /*10940*/  ISETP.NE.U32.AND P0, PT, RZ, UR4, PT ;  /* 0x00000004ff007c0c */ /* 0x000fc8000bf05070 */
[----:B------:R-:W-:-:S03]  /*10950*/  ISETP.NE.AND.EX P0, PT, RZ, UR5, PT, P0 ;  /* 0x00000005ff007c0c */ /* 0x000fc6000bf05300 */
[----:B------:R-:W2:Y:S08]  /*10960*/  S2UR UR13, SR_CTAID.Z ;  /* 0x00000000000d79c3 */ /* 0x000eb00000002700 */
[----:B------:R-:W3:Y:S02]  /*10970*/  S2UR UR20, SR_CTAID.Y ;  /* 0x00000000001479c3 */ /* 0x000ee40000002600 */
        /* <DEDUP_REMOVED lines=8> */
.L_x_1794:
        /* <DEDUP_REMOVED lines=9> */
[----:B------:R-:W4:Y:S01]  /*10a90*/  LDG.E R4, desc[UR38][R2.64+0x4] ;  /* 0x0000042602047981 */ /* 0x000f22000c1e1900 */
[----:B--2---:R-:W-:Y:S02]  /*10aa0*/  R2UR UR4, R0 ;  /* 0x00000000000472ca */ /* 0x004fe400000e0000 */
[----:B----4-:R-:W-:-:S13]  /*10ab0*/  R2UR UR5, R4 ;  /* 0x00000000040572ca */ /* 0x010fda00000e0000 */
[----:B------:R-:W-:Y:S01]  /*10ac0*/  UIADD3 UR4, -UR4, UR5, URZ ;  /* 0x0000000504047290 */ /* 0x000fe2000fffe13f */
[----:B------:R-:W-:Y:S11]  /*10ad0*/  BRA `(.L_x_1795) ;  /* 0x0000000000047947 */ /* 0x000ff60003800000 */
.L_x_1796:
[----:B------:R-:W-:-:S05]  /*10ae0*/  ULDC UR4, c[0x0][0x8bc] ;  /* 0x00022f0000047ab9 */ /* 0x000fca0000000800 */
.L_x_1795:
[----:B-1----:R-:W-:Y:S01]  /*10af0*/  USHF.L.U32 UR8, UR21, 0x7, URZ ;  /* 0x0000000715087899 */ /* 0x002fe2000800063f */
[----:B------:R-:W-:Y:S02]  /*10b00*/  IMAD.MOV.U32 R10, RZ, RZ, 0x1 ;  /* 0x00000001ff0a7424 */ /* 0x000fe400078e00ff */
[----:B------:R-:W-:Y:S01]  /*10b10*/  IMAD.MOV.U32 R0, RZ, RZ, RZ ;  /* 0x000000ffff007224 */ /* 0x000fe200078e00ff */
[----:B------:R-:W-:-:S04]  /*10b20*/  UISETP.GE.AND UP0, UPT, UR8, UR4, UPT ;  /* 0x000000040800728c */ /* 0x000fc8000bf06270 */
[----:B--2---:R-:W-:-:S06]  /*10b30*/  USEL UR13, UR13, 0xffffffff, !UP0 ;  /* 0xffffffff0d0d7887 */ /* 0x004fcc000c000000 */
[----:B------:R-:W-:-:S13]  /*10b40*/  ISETP.LE.AND P0, PT, RZ, UR13, PT ;  /* 0x0000000dff007c0c */ /* 0x000fda000bf03270 */
[----:B------:R-:W-:Y:S05]  /*10b50*/  @!P0 BRA `(.L_x_1797) ;  /* 0x0000001c00fc8947 */ /* 0x000fea0003800000 */
[----:B------:R-:W-:Y:S01]  /*10b60*/  ULDC.64 UR18, c[0x0][0x770] ;  /* 0x0001dc0000127ab9 */ /* 0x000fe20000000a00 */
[----:B------:R-:W-:Y:S01]  /*10b70*/  ULDC.64 UR14, c[0x0][0x770] ;  /* 0x0001dc00000e7ab9 */ /* 0x000fe20000000a00 */
[----:B------:R-:W-:Y:S02]  /*10b80*/  UISETP.NE.U32.AND UP1, UPT, UR18, URZ, UPT ;  /* 0x0000003f1200728c */ /* 0x000fe4000bf25070 */
[----:B------:R-:W-:Y:S02]  /*10b90*/  UIMAD.WIDE UR14, UR13, 0x4, UR14 ;  /* 0x000000040d0e78a5 */ /* 0x000fe4000f8e020e */
[----:B------:R-:W-:Y:S01]  /*10ba0*/  UISETP.NE.AND.EX UP1, UPT, UR19, URZ, UPT, UP1 ;  /* 0x0000003f1300728c */ /* 0x000fe2000bf25310 */
[----:B------:R-:W-:Y:S01]  /*10bb0*/  ULDC.64 UR4, c[0x0][0x778] ;  /* 0x0001de0000047ab9 */ /* 0x000fe20000000a00 */
[----:B------:R-:W-:Y:S02]  /*10bc0*/  ULDC.64 UR6, c[0x0][0x780] ;  /* 0x0001e00000067ab9 */ /* 0x000fe40000000a00 */
[----:B------:R-:W-:Y:S01]  /*10bd0*/  IMAD.U32 R2, RZ, RZ, UR14 ;  /* 0x0000000eff027e24 */ /* 0x000fe2000f8e00ff */
[----:B------:R-:W-:Y:S01]  /*10be0*/  ULDC.64 UR16, c[0x0][0x778] ;  /* 0x0001de0000107ab9 */ /* 0x000fe20000000a00 */
[----:B------:R-:W-:Y:S01]  /*10bf0*/  PLOP3.LUT P1, PT, PT, PT, UP1, 0x80, 0x0 ;  /* 0x000000000000781c */ /* 0x000fe20003f2f018 */
[----:B------:R-:W-:Y:S01]  /*10c00*/  IMAD.U32 R3, RZ, RZ, UR15 ;  /* 0x0000000fff037e24 */ /* 0x000fe2000f8e00ff */
[----:B------:R-:W-:-:S02]  /*10c10*/  UISETP.NE.U32.AND UP0, UPT, UR4, URZ, UPT ;  /* 0x0000003f0400728c */ /* 0x000fc4000bf05070 */
[----:B------:R-:W-:Y:S02]  /*10c20*/  UISETP.NE.U32.AND UP2, UPT, UR6, URZ, UPT ;  /* 0x0000003f0600728c */ /* 0x000fe4000bf45070 */
[----:B------:R-:W-:Y:S02]  /*10c30*/  UISETP.NE.AND.EX UP0, UPT, UR5, URZ, UPT, UP0 ;  /* 0x0000003f0500728c */ /* 0x000fe4000bf05300 */
[----:B------:R-:W-:Y:S01]  /*10c40*/  UISETP.NE.AND.EX UP2, UPT, UR7, URZ, UPT, UP2 ;  /* 0x0000003f0700728c */ /* 0x000fe2000bf45320 */
[----:B------:R-:W-:-:S04]  /*10c50*/  ULDC.64 UR22, c[0x0][0x788] ;  /* 0x0001e20000167ab9 */ /* 0x000fc80000000a00 */
[----:B------:R-:W2:Y:S01]  /*10c60*/  @P1 LDG.E R6, desc[UR38][R2.64] ;  /* 0x0000002602061981 */ /* 0x000ea2000c1e1900 */
[----:B------:R-:W-:Y:S01]  /*10c70*/  PLOP3.LUT P2, PT, PT, PT, UP0, 0x80, 0x0 ;  /* 0x000000000000781c */ /* 0x000fe20003f4f008 */
[----:B------:R-:W-:Y:S01]  /*10c80*/  UIMAD.WIDE UR16, UR13, 0x4, UR16 ;  /* 0x000000040d1078a5 */ /* 0x000fe2000f8e0210 */
[----:B------:R-:W-:Y:S01]  /*10c90*/  PLOP3.LUT P3, PT, PT, PT, UP2, 0x80, 0x0 ;  /* 0x000000000000781c */ /* 0x000fe20003f6f028 */
[----:B------:R1:W4:Y:S02]  /*10ca0*/  @P1 LDG.E R0, desc[UR38][R2.64] ;  /* 0x0000002602001981 */ /* 0x000324000c1e1900 */
[----:B------:R-:W-:Y:S02]  /*10cb0*/  @UP2 ULDC.64 UR4, c[0x0][0x780] ;  /* 0x0001e00000042ab9 */ /* 0x000fe40000000a00 */
[----:B------:R-:W-:Y:S01]  /*10cc0*/  @UP2 UIMAD.WIDE UR4, UR13, 0x4, UR4 ;  /* 0x000000040d0428a5 */ /* 0x000fe2000f8e0204 */
[----:B-1----:R-:W-:Y:S02]  /*10cd0*/  IMAD.U32 R2, RZ, RZ, UR16 ;  /* 0x00000010ff027e24 */ /* 0x002fe4000f8e00ff */
[----:B------:R-:W-:-:S05]  /*10ce0*/  IMAD.U32 R3, RZ, RZ, UR17 ;  /* 0x00000011ff037e24 */ /* 0x000fca000f8e00ff */
[----:B------:R1:W5:Y:S02]  /*10cf0*/  @P2 LDG.E R4, desc[UR38][R2.64] ;  /* 0x0000002602042981 */ /* 0x000364000c1e1900 */
[----:B-1----:R-:W-:Y:S02]  /*10d00*/  IMAD.U32 R2, RZ, RZ, UR4 ;  /* 0x00000004ff027e24 */ /* 0x002fe4000f8e00ff */
[----:B------:R-:W-:-:S05]  /*10d10*/  IMAD.U32 R3, RZ, RZ, UR5 ;  /* 0x00000005ff037e24 */ /* 0x000fca000f8e00ff */
[----:B------:R-:W3:Y:S01]  /*10d20*/  @P3 LDG.E R5, desc[UR38][R2.64] ;  /* 0x0000002602053981 */ /* 0x000ee2000c1e1900 */
[----:B------:R-:W-:Y:S01]  /*10d30*/  ISETP.NE.U32.AND P0, PT, RZ, UR22, PT ;  /* 0x00000016ff007c0c */ /* 0x000fe2000bf05070 */
[----:B------:R-:W-:Y:S01]  /*10d40*/  UMOV UR7, URZ ;  /* 0x0000003f00077c82 */ /* 0x000fe20008000000 */
[----:B------:R-:W-:Y:S01]  /*10d50*/  UMOV UR11, URZ ;  /* 0x0000003f000b7c82 */ /* 0x000fe20008000000 */
[----:B------:R-:W-:Y:S01]  /*10d60*/  ULDC UR9, c[0x0][0x280] ;  /* 0x0000a00000097ab9 */ /* 0x000fe20000000800 */
[----:B------:R-:W-:Y:S02]  /*10d70*/  ISETP.NE.AND.EX P0, PT, RZ, UR23, PT, P0 ;  /* 0x00000017ff007c0c */ /* 0x000fe4000bf05300 */
[----:B--2---:R-:W-:Y:S02]  /*10d80*/  @P1 R2UR UR4, R6 ;  /* 0x00000000060412ca */ /* 0x004fe400000e0000 */
[----:B----4-:R-:W-:-:S11]  /*10d90*/  @P1 R2UR UR7, R0 ;  /* 0x00000000000712ca */ /* 0x010fd600000e0000 */
[----:B------:R-:W-:-:S04]  /*10da0*/  @UP1 ULEA UR4, UR13, UR4, 0x7 ;  /* 0x000000040d041291 */ /* 0x000fc8000f8e383f */
[----:B------:R-:W-:-:S04]  /*10db0*/  @UP1 USHF.R.S32.HI UR5, URZ, 0x1f, UR4 ;  /* 0x0000001f3f051899 */ /* 0x000fc80008011404 */
[----:B------:R-:W-:Y:S01]  /*10dc0*/  @UP1 ULEA.HI UR5, UR5, UR4, URZ, 0x7 ;  /* 0x0000000405051291 */ /* 0x000fe2000f8f383f */
[----:B-----5:R-:W-:-:S03]  /*10dd0*/  @P2 R2UR UR11, R4 ;  /* 0x00000000040b22ca */ /* 0x020fc600000e0000 */
[----:B------:R-:W-:-:S04]  /*10de0*/  @UP1 ULOP3.LUT UR6, UR5, 0xffffff80, URZ, 0xc0, !UPT ;  /* 0xffffff8005061892 */ /* 0x000fc8000f8ec03f */
[----:B------:R-:W-:Y:S01]  /*10df0*/  @UP1 USHF.R.S32.HI UR12, URZ, 0x1f, UR6 ;  /* 0x0000001f3f0c1899 */ /* 0x000fe20008011406 */
[----:B---3--:R-:W-:Y:S01]  /*10e00*/  @P3 R2UR UR9, R5 ;  /* 0x00000000050932ca */ /* 0x008fe200000e0000 */
[----:B------:R-:W-:-:S14]  /*10e10*/  @P3 BRA `(.L_x_1798) ;  /* 0x0000000000203947 */ /* 0x000fdc0003800000 */
[----:B------:R-:W-:Y:S05]  /*10e20*/  @!P1 BRA `(.L_x_1798) ;  /* 0x00000000001c9947 */ /* 0x000fea0003800000 */
[----:B------:R-:W-:Y:S02]  /*10e30*/  IMAD.U32 R2, RZ, RZ, UR14 ;  /* 0x0000000eff027e24 */ /* 0x000fe4000f8e00ff */
[----:B------:R-:W-:-:S05]  /*10e40*/  IMAD.U32 R3, RZ, RZ, UR15 ;  /* 0x0000000fff037e24 */ /* 0x000fca000f8e00ff */
[----:B------:R-:W2:Y:S04]  /*10e50*/  LDG.E R0, desc[UR38][R2.64] ;  /* 0x0000002602007981 */ /* 0x000ea8000c1e1900 */
[----:B------:R-:W3:Y:S01]  /*10e60*/  LDG.E R4, desc[UR38][R2.64+0x4] ;  /* 0x0000042602047981 */ /* 0x000ee2000c1e1900 */
[----:B--2---:R-:W-:Y:S02]  /*10e70*/  R2UR UR4, R0 ;  /* 0x00000000000472ca */ /* 0x004fe400000e0000 */
[----:B---3--:R-:W-:-:S13]  /*10e80*/  R2UR UR9, R4 ;  /* 0x00000000040972ca */ /* 0x008fda00000e0000 */
[----:B------:R-:W-:-:S12]  /*10e90*/  UIADD3 UR9, -UR4, UR9, URZ ;  /* 0x0000000904097290 */ /* 0x000fd8000fffe13f */
.L_x_1798:
        /* <DEDUP_REMOVED lines=13> */
.L_x_1799:
        /* <DEDUP_REMOVED lines=8> */
.L_x_1800:
        /* <DEDUP_REMOVED lines=9> */
[----:B------:R-:W-:-:S04]  /*11080*/  ULEA.HI UR6, UR12, UR6, URZ, 0x7 ;  /* 0x000000060c067291 */ /* 0x000fc8000f8f383f */
[----:B------:R-:W-:Y:S01]  /*11090*/  VIMNMX R4, RZ, UR14, !PT ;  /* 0x0000000eff047c48 */ /* 0x000fe2000ffe0100 */
[----:B------:R-:W-:Y:S01]  /*110a0*/  USHF.R.S32.HI UR6, URZ, 0x7, UR6 ;  /* 0x000000073f067899 */ /* 0x000fe20008011406 */
[----:B------:R-:W-:Y:S11]  /*110b0*/  @!P0 BRA `(.L_x_1801) ;  /* 0x0000000000208947 */ /* 0x000ff60003800000 */
[----:B------:R-:W-:Y:S01]  /*110c0*/  UIADD3 UR9, UR8, 0xff, UR9 ;  /* 0x000000ff08097890 */ /* 0x000fe2000fffe009 */
[----:B------:R-:W-:-:S03]  /*110d0*/  ULDC UR12, c[0x0][0x748] ;  /* 0x0001d200000c7ab9 */ /* 0x000fc60000000800 */
[----:B------:R-:W-:-:S04]  /*110e0*/  UIADD3 UR9, UR9, UR12, -UR10 ;  /* 0x0000000c09097290 */ /* 0x000fc8000fffe80a */
[----:B------:R-:W-:-:S04]  /*110f0*/  USHF.R.S32.HI UR10, URZ, 0x1f, UR9 ;  /* 0x0000001f3f0a7899 */ /* 0x000fc80008011409 */
[----:B------:R-:W-:-:S04]  /*11100*/  ULEA.HI UR10, UR10, UR9, URZ, 0x7 ;  /* 0x000000090a0a7291 */ /* 0x000fc8000f8f383f */
[----:B------:R-:W-:-:S04]  /*11110*/  USHF.R.S32.HI UR10, URZ, 0x7, UR10 ;  /* 0x000000073f0a7899 */ /* 0x000fc8000801140a */
[----:B------:R-:W-:-:S04]  /*11120*/  UISETP.LT.AND UP1, UPT, UR6, UR10, UPT ;  /* 0x0000000a0600728c */ /* 0x000fc8000bf21270 */
[----:B------:R-:W-:-:S12]  /*11130*/  USEL UR6, UR6, UR10, UP1 ;  /* 0x0000000a06067287 */ /* 0x000fd80008800000 */
.L_x_1801:
[----:B------:R-:W-:Y:S01]  /*11140*/  ISETP.LT.AND P0, PT, R4, UR6, PT ;  /* 0x0000000604007c0c */ /* 0x000fe2000bf01270 */
[----:B------:R-:W-:-:S12]  /*11150*/  IMAD.MOV.U32 R0, RZ, RZ, RZ ;  /* 0x000000ffff007224 */ /* 0x000fd800078e00ff */
[----:B------:R-:W-:Y:S05]  /*11160*/  @!P0 BRA `(.L_x_1797) ;  /* 0x0000001800788947 */ /* 0x000fea0003800000 */
[----:B------:R-:W-:Y:S01]  /*11170*/  USHF.R.S32.HI UR10, URZ, 0x1f, UR20 ;  /* 0x0000001f3f0a7899 */ /* 0x000fe20008011414 */
[----:B------:R-:W-:Y:S01]  /*11180*/  BSSY B0, `(.L_x_1797) ;  /* 0x000019c000007945 */ /* 0x000fe20003800000 */
[----:B------:R-:W-:Y:S01]  /*11190*/  ULDC.64 UR16, c[0x0][0x718] ;  /* 0x0001c60000107ab9 */ /* 0x000fe20000000a00 */
[----:B------:R-:W-:Y:S01]  /*111a0*/  UISETP.NE.U32.AND UP1, UPT, UR18, URZ, UPT ;  /* 0x0000003f1200728c */ /* 0x000fe2000bf25070 */
[----:B------:R-:W-:Y:S01]  /*111b0*/  IMAD.MOV.U32 R0, RZ, RZ, RZ ;  /* 0x000000ffff007224 */ /* 0x000fe200078e00ff */
[----:B------:R-:W-:Y:S01]  /*111c0*/  UIMAD UR9, UR10, UR16, URZ ;  /* 0x000000100a0972a4 */ /* 0x000fe2000f8e023f */
[----:B------:R-:W-:Y:S01]  /*111d0*/  ULDC UR12, c[0x0][0x2e8] ;  /* 0x0000ba00000c7ab9 */ /* 0x000fe20000000800 */
[----:B------:R-:W-:Y:S01]  /*111e0*/  UMOV UR14, UR4 ;  /* 0x00000004000e7c82 */ /* 0x000fe20008000000 */
[----:B------:R-:W-:Y:S01]  /*111f0*/  UMOV UR15, UR5 ;  /* 0x00000005000f7c82 */ /* 0x000fe20008000000 */
[----:B------:R-:W-:Y:S02]  /*11200*/  UIMAD UR22, UR20, UR17, UR9 ;  /* 0x00000011141672a4 */ /* 0x000fe4000f8e0209 */
[----:B------:R-:W-:-:S02]  /*11210*/  UISETP.NE.AND.EX UP1, UPT, UR19, URZ, UPT, UP1 ;  /* 0x0000003f1300728c */ /* 0x000fc4000bf25310 */
[----:B------:R-:W-:Y:S02]  /*11220*/  USHF.R.S32.HI UR9, URZ, 0x1f, UR13 ;  /* 0x0000001f3f097899 */ /* 0x000fe4000801140d */
[----:B------:R-:W-:Y:S02]  /*11230*/  UISETP.NE.AND UP2, UPT, UR12, 0x1, UPT ;  /* 0x000000010c00788c */ /* 0x000fe4000bf45270 */
[----:B------:R-:W-:Y:S01]  /*11240*/  UIMAD.WIDE.U32 UR4, UR20, UR16, UR14 ;  /* 0x00000010140472a5 */ /* 0x000fe2000f8e000e */
[----:B------:R-:W-:Y:S01]  /*11250*/  ULDC.64 UR18, c[0x0][0x730] ;  /* 0x0001cc0000127ab9 */ /* 0x000fe20000000a00 */
[----:B------:R-:W-:Y:S02]  /*11260*/  USEL UR9, UR9, URZ, !UP1 ;  /* 0x0000003f09097287 */ /* 0x000fe4000c800000 */
[----:B------:R-:W-:Y:S01]  /*11270*/  UIMAD UR10, UR10, UR18, URZ ;  /* 0x000000120a0a72a4 */ /* 0x000fe2000f8e023f */
[----:B------:R-:W-:Y:S01]  /*11280*/  ELECT P0, URZ, PT ;  /* 0x00000000003f782f */ /* 0x000fe20003800000 */
[----:B------:R-:W-:Y:S01]  /*11290*/  ULDC.64 UR16, c[0x0][0x720] ;  /* 0x0001c80000107ab9 */ /* 0x000fe20000000a00 */
[----:B------:R-:W-:-:S02]  /*112a0*/  USEL UR21, UR13, URZ, !UP1 ;  /* 0x0000003f0d157287 */ /* 0x000fc4000c800000 */
[----:B------:R-:W-:Y:S02]  /*112b0*/  UIADD3 UR23, UR5, UR22, URZ ;  /* 0x0000001605177290 */ /* 0x000fe4000fffe03f */
[----:B------:R-:W-:Y:S01]  /*112c0*/  UIMAD UR5, UR9, UR16, URZ ;  /* 0x00000010090572a4 */ /* 0x000fe2000f8e023f */
[----:B------:R-:W-:Y:S01]  /*112d0*/  UMOV UR22, UR4 ;  /* 0x0000000400167c82 */ /* 0x000fe20008000000 */
[----:B------:R-:W-:Y:S02]  /*112e0*/  UIMAD.WIDE.U32 UR14, UR20, UR18, UR14 ;  /* 0x00000012140e72a5 */ /* 0x000fe4000f8e000e */
[----:B------:R-:W-:Y:S02]  /*112f0*/  UIMAD UR10, UR20, UR19, UR10 ;  /* 0x00000013140a72a4 */ /* 0x000fe4000f8e020a */
[----:B------:R-:W-:Y:S01]  /*11300*/  UIMAD.WIDE.U32 UR22, UR16, UR21, UR22 ;  /* 0x00000015101672a5 */ /* 0x000fe2000f8e0016 */
[----:B------:R-:W-:Y:S02]  /*11310*/  ULDC.64 UR18, c[0x0][0x738] ;  /* 0x0001ce0000127ab9 */ /* 0x000fe40000000a00 */
[----:B------:R-:W-:Y:S01]  /*11320*/  @UP2 ULDC UR16, c[0x0][0x2ec] ;  /* 0x0000bb0000102ab9 */ /* 0x000fe20000000800 */
[----:B------:R-:W-:-:S02]  /*11330*/  UIMAD UR5, UR17, UR21, UR5 ;  /* 0x00000015110572a4 */ /* 0x000fc4000f8e0205 */
[----:B------:R-:W-:Y:S02]  /*11340*/  UIADD3 UR15, UR15, UR10, URZ ;  /* 0x0000000a0f0f7290 */ /* 0x000fe4000fffe03f */
[----:B------:R-:W-:Y:S02]  /*11350*/  UIMAD UR9, UR9, UR18, URZ ;  /* 0x00000012090972a4 */ /* 0x000fe4000f8e023f */
[----:B------:R-:W-:Y:S02]  /*11360*/  UIMAD.WIDE.U32 UR16, UR20, UR16, URZ ;  /* 0x00000010141072a5 */ /* 0x000fe4000f8e003f */
[----:B------:R-:W-:Y:S01]  /*11370*/  UIADD3 UR11, UR8, UR11, URZ ;  /* 0x0000000b080b7290 */ /* 0x000fe2000fffe03f */
[----:B------:R-:W-:Y:S02]  /*11380*/  UMOV UR12, UR20 ;  /* 0x00000014000c7c82 */ /* 0x000fe40008000000 */
[----:B------:R-:W-:Y:S01]  /*11390*/  @UP2 ULDC UR8, c[0x0][0x2f0] ;  /* 0x0000bc0000082ab9 */ /* 0x000fe20000000800 */
[----:B------:R-:W-:-:S02]  /*113a0*/  UIMAD UR4, UR19, UR21, UR9 ;  /* 0x00000015130472a4 */ /* 0x000fc4000f8e0209 */
[----:B------:R-:W-:Y:S02]  /*113b0*/  UIMAD.WIDE.U32 UR14, UR18, UR21, UR14 ;  /* 0x00000015120e72a5 */ /* 0x000fe4000f8e000e */
[----:B------:R-:W-:Y:S02]  /*113c0*/  USEL UR13, UR13, URZ, !UP0 ;  /* 0x0000003f0d0d7287 */ /* 0x000fe4000c000000 */
        /* <DEDUP_REMOVED lines=9> */
.L_x_1831:
        /* <DEDUP_REMOVED lines=15> */
.L_x_1804:
[----:B------:R-:W-:Y:S01]  /*11550*/  R2UR UR19, R4 ;  /* 0x00000000041372ca */ /* 0x000fe200000e0000 */
[----:B------:R-:W2:Y:S01]  /*11560*/  LDC.64 R12, c[0x0][0x198] ;  /* 0x00006600ff0c7b82 */ /* 0x000ea20000000a00 */
        /* <DEDUP_REMOVED lines=10> */
[----:B------:R-:W-:Y:S01]  /*11610*/  UMOV UR27, UR11 ;  /* 0x0000000b001b7c82 */ /* 0x000fe20008000000 */
[----:B------:R-:W-:Y:S01]  /*11620*/  USHF.L.U32 UR19, UR19, 0x7, URZ ;  /* 0x0000000713137899 */ /* 0x000fe2000800063f */
[----:B------:R-:W-:Y:S01]  /*11630*/  IMAD.MOV.U32 R16, RZ, RZ, RZ ;  /* 0x000000ffff107224 */ /* 0x000fe200078e00ff */
[----:B------:R-:W-:Y:S01]  /*11640*/  UMOV UR28, UR12 ;  /* 0x0000000c001c7c82 */ /* 0x000fe20008000000 */
[----:B------:R-:W-:Y:S01]  /*11650*/  UMOV UR29, UR13 ;  /* 0x0000000d001d7c82 */ /* 0x000fe20008000000 */
[----:B------:R-:W-:-:S02]  /*11660*/  UIADD3 UR8, UP0, UR19, UR22, URZ ;  /* 0x0000001613087290 */ /* 0x000fc4000ff1e03f */
[----:B------:R-:W-:Y:S01]  /*11670*/  IMAD.U32 R3, RZ, RZ, UR19 ;  /* 0x00000013ff037e24 */ /* 0x000fe2000f8e00ff */
[----:B------:R-:W-:Y:S01]  /*11680*/  UIADD3 UR19, UR19, UR7, URZ ;  /* 0x0000000713137290 */ /* 0x000fe2000fffe03f */
[----:B------:R-:W-:Y:S02]  /*11690*/  UMOV UR26, UR18 ;  /* 0x00000012001a7c82 */ /* 0x000fe40008000000 */
[----:B------:R-:W-:Y:S01]  /*116a0*/  PLOP3.LUT P1, PT, PT, PT, UP0, 0x80, 0x0 ;  /* 0x000000000000781c */ /* 0x000fe20003f2f008 */
[----:B-1----:R-:W-:Y:S01]  /*116b0*/  IMAD.U32 R0, RZ, RZ, UR8 ;  /* 0x00000008ff007e24 */ /* 0x002fe2000f8e00ff */
[----:B------:R-:W-:Y:S01]  /*116c0*/  R2UR UR8, R15 ;  /* 0x000000000f0872ca */ /* 0x000fe200000e0000 */
[----:B--2---:R-:W-:Y:S01]  /*116d0*/  IMAD.MOV.U32 R7, RZ, RZ, R12 ;  /* 0x000000ffff077224 */ /* 0x004fe200078e000c */
[----:B------:R-:W-:Y:S01]  /*116e0*/  LEA.HI.X.SX32 R3, R3, R14, 0x1, P1 ;  /* 0x0000000e03037211 */ /* 0x000fe200008f0eff */
[----:B------:R-:W-:Y:S01]  /*116f0*/  IMAD.MOV.U32 R6, RZ, RZ, R13 ;  /* 0x000000ffff067224 */ /* 0x000fe200078e000d */
[----:B------:R-:W-:-:S04]  /*11700*/  LEA R2, P1, R0, R9, 0x2 ;  /* 0x0000000900027211 */ /* 0x000fc800078210ff */
[----:B------:R-:W-:Y:S02]  /*11710*/  LEA.HI.X R0, R0, R8, R3, 0x2, P1 ;  /* 0x0000000800007211 */ /* 0x000fe400008f1403 */
[----:B------:R-:W-:Y:S02]  /*11720*/  R2UR UR30, R2 ;  /* 0x00000000021e72ca */ /* 0x000fe400000e0000 */
[----:B------:R-:W-:Y:S01]  /*11730*/  R2UR UR31, R0 ;  /* 0x00000000001f72ca */ /* 0x000fe200000e0000 */
[----:B------:R-:W-:Y:S01]  /*11740*/  UIADD3 UR16, UR8, 0x10000, URZ ;  /* 0x0001000008107890 */ /* 0x000fe2000fffe03f */
[C---:B------:R-:W-:Y:S01]  /*11750*/  IADD3 R0, P1, R7.reuse, 0x2f0, RZ ;  /* 0x000002f007007810 */ /* 0x040fe20007f3e0ff */
[----:B------:R-:W-:Y:S02]  /*11760*/  UIADD3 UR17, UR8, 0x30c10, URZ ;  /* 0x00030c1008117890 */ /* 0x000fe4000fffe03f */
[----:B------:R-:W-:Y:S01]  /*11770*/  UIADD3 UR42, UR8, 0x20000, URZ ;  /* 0x00020000082a7890 */ /* 0x000fe2000fffe03f */
[----:B------:R-:W-:Y:S01]  /*11780*/  R2UR UR44, R0 ;  /* 0x00000000002c72ca */ /* 0x000fe200000e0000 */
[----:B------:R-:W-:Y:S01]  /*11790*/  UIADD3 UR9, UR8, 0x30c00, URZ ;  /* 0x00030c0008097890 */ /* 0x000fe2000fffe03f */
[----:B------:R-:W-:Y:S01]  /*117a0*/  IADD3 R0, P2, R7, 0x3f0, RZ ;  /* 0x000003f007007810 */ /* 0x000fe20007f5e0ff */
[----:B------:R-:W-:Y:S01]  /*117b0*/  UIADD3 UR24, UR8, 0x4000, URZ ;  /* 0x0000400008187890 */ /* 0x000fe2000fffe03f */
[----:B------:R-:W-:-:S02]  /*117c0*/  UMOV UR43, UR17 ;  /* 0x00000011002b7c82 */ /* 0x000fc40008000000 */
[----:B------:R-:W-:Y:S01]  /*117d0*/  R2UR UR46, R0 ;  /* 0x00000000002e72ca */ /* 0x000fe200000e0000 */
[----:B------:R-:W-:Y:S01]  /*117e0*/  IMAD.X R0, RZ, RZ, R6, P1 ;  /* 0x000000ffff007224 */ /* 0x000fe200008e0606 */
[----:B------:R-:W-:Y:S01]  /*117f0*/  IADD3 R2, P1, R7, 0xf0, RZ ;  /* 0x000000f007027810 */ /* 0x000fe20007f3e0ff */
[----:B------:R-:W-:-:S03]  /*11800*/  UMOV UR25, UR9 ;  /* 0x0000000900197c82 */ /* 0x000fc60008000000 */
[----:B------:R-:W-:Y:S01]  /*11810*/  R2UR UR32, R2 ;  /* 0x00000000022072ca */ /* 0x000fe200000e0000 */
[--C-:B------:R-:W-:Y:S01]  /*11820*/  IMAD.X R3, RZ, RZ, R6.reuse, P1 ;  /* 0x000000ffff037224 */ /* 0x100fe200008e0606 */
[----:B------:R-:W-:Y:S01]  /*11830*/  R2UR UR45, R0 ;  /* 0x00000000002d72ca */ /* 0x000fe200000e0000 */
[----:B------:R-:W-:-:S03]  /*11840*/  IMAD.X R0, RZ, RZ, R6, P2 ;  /* 0x000000ffff007224 */ /* 0x000fc600010e0606 */
[----:B------:R-:W-:Y:S02]  /*11850*/  R2UR UR33, R3 ;  /* 0x00000000032172ca */ /* 0x000fe400000e0000 */
[----:B------:R-:W-:Y:S01]  /*11860*/  R2UR UR47, R0 ;  /* 0x00000000002f72ca */ /* 0x000fe200000e0000 */
[----:B------:R-:W-:-:S10]  /*11870*/  IMAD.MOV.U32 R0, RZ, RZ, 0x8000 ;  /* 0x00008000ff007424 */ /* 0x000fd400078e00ff */
[----:B------:R1:W-:Y:S01]  /*11880*/  UTMALDG.4D [UR16], [UR32], desc[UR34] ;  /* 0x00002210200075b4 */ /* 0x0003e20008019000 */
[----:B------:R1:W-:Y:S01]  /*11890*/  UBLKCP.S.G [UR42], [UR30], UR37 ;  /* 0x0000002a1e0073ba */ /* 0x0003e20008000225 */
[----:B------:R2:W-:Y:S01]  /*118a0*/  SYNCS.ARRIVE.TRANS64 RZ, [R15+URZ+0x30c00], R0 ;  /* 0x030c00000fff79a7 */ /* 0x0005e2000800003f */
[----:B------:R1:W-:Y:S01]  /*118b0*/  UTMALDG.4D [UR8], [UR44], desc[UR40] ;  /* 0x000028082c0075b4 */ /* 0x0003e20008019000 */
[----:B--2---:R-:W-:-:S04]  /*118c0*/  IMAD.U32 R0, RZ, RZ, UR6 ;  /* 0x00000006ff007e24 */ /* 0x004fc8000f8e00ff */
[----:B------:R-:W-:Y:S01]  /*118d0*/  VIADD R5, R0, 0xffffffff ;  /* 0xffffffff00057836 */ /* 0x000fe20000000000 */
[----:B------:R1:W-:Y:S04]  /*118e0*/  UTMALDG.4D [UR24], [UR46], desc[UR40] ;  /* 0x000028182e0075b4 */ /* 0x0003e80008019000 */
[----:B------:R-:W-:Y:S01]  /*118f0*/  ISETP.GE.AND P1, PT, R4, R5, PT ;  /* 0x000000050400720c */ /* 0x000fe20003f26270 */
[----:B------:R1:W-:-:S12]  /*11900*/  STL [R1+0x4], R5 ;  /* 0x0000040501007387 */ /* 0x0003d80000100800 */
[----:B-1----:R-:W-:Y:S05]  /*11910*/  @P1 BRA `(.L_x_1805) ;  /* 0x0000000c00c81947 */ /* 0x002fea0003800000 */
[----:B------:R-:W-:Y:S01]  /*11920*/  R2UR UR8, R4 ;  /* 0x00000000040872ca */ /* 0x000fe200000e0000 */
[----:B------:R-:W-:Y:S01]  /*11930*/  UIADD3 UR9, UR6, -0x2, URZ ;  /* 0xfffffffe06097890 */ /* 0x000fe2000fffe03f */
[----:B------:R-:W-:-:S05]  /*11940*/  IMAD.MOV.U32 R10, RZ, RZ, 0x1 ;  /* 0x00000001ff0a7424 */ /* 0x000fca00078e00ff */
[----:B------:R-:W-:-:S06]  /*11950*/  ISETP.NE.AND P1, PT, R4, UR9, PT ;  /* 0x0000000904007c0c */ /* 0x000fcc000bf25270 */
[----:B------:R-:W-:-:S04]  /*11960*/  ULOP3.LUT UR8, URZ, UR8, URZ, 0x33, !UPT ;  /* 0x000000083f087292 */ /* 0x000fc8000f8e333f */
[----:B------:R-:W-:-:S06]  /*11970*/  UIADD3 UR8, UR8, UR6, URZ ;  /* 0x0000000608087290 */ /* 0x000fcc000fffe03f */
[----:B------:R-:W-:-:S05]  /*11980*/  IMAD.U32 R0, RZ, RZ, UR8 ;  /* 0x00000008ff007e24 */ /* 0x000fca000f8e00ff */
[----:B------:R-:W-:Y:S01]  /*11990*/  LOP3.LUT R5, R0, 0x1, RZ, 0xc0, !PT ;  /* 0x0000000100057812 */ /* 0x000fe200078ec0ff */
[----:B------:R-:W-:-:S04]  /*119a0*/  IMAD.MOV.U32 R0, RZ, RZ, R4 ;  /* 0x000000ffff007224 */ /* 0x000fc800078e0004 */
[----:B------:R1:W-:Y:S01]  /*119b0*/  STL [R1+0x8], R5 ;  /* 0x0000080501007387 */ /* 0x0003e20000100800 */
[----:B------:R-:W-:Y:S05]  /*119c0*/  @!P1 BRA `(.L_x_1806) ;  /* 0x0000000800689947 */ /* 0x000fea0003800000 */
[----:B------:R-:W-:Y:S01]  /*119d0*/  R2UR UR9, R5 ;  /* 0x00000000050972ca */ /* 0x000fe200000e0000 */
[----:B------:R-:W-:Y:S02]  /*119e0*/  IMAD.MOV.U32 R0, RZ, RZ, R4 ;  /* 0x000000ffff007224 */ /* 0x000fe400078e0004 */
[----:B------:R-:W-:-:S10]  /*119f0*/  IMAD.MOV.U32 R10, RZ, RZ, 0x1 ;  /* 0x00000001ff0a7424 */ /* 0x000fd400078e00ff */
[----:B------:R-:W-:-:S06]  /*11a00*/  UIADD3 UR8, UR8, -UR9, URZ ;  /* 0x8000000908087290 */ /* 0x000fcc000fffe03f */
[----:B------:R-:W-:-:S07]  /*11a10*/  IMAD.U32 R17, RZ, RZ, UR8 ;  /* 0x00000008ff117e24 */ /* 0x000fce000f8e00ff */
.L_x_1815:
[----:B-123--:R-:W-:-:S04]  /*11a20*/  SHF.L.U32 R18, R10, 0x1f, RZ ;  /* 0x0000001f0a127819 */ /* 0x00efc800000006ff */
[----:B------:R-:W2:Y:S02]  /*11a30*/  SYNCS.PHASECHK.TRANS64.TRYWAIT P1, [R15+URZ+0x30c40], R18 ;  /* 0x030c40120f0075a7 */ /* 0x000ea4000802017f */
[----:B--2---:R-:W-:Y:S05]  /*11a40*/  @!P1 BRA `(.L_x_1807) ;  /* 0x00000014009c9947 */ /* 0x004fea0003800000 */
.L_x_1832:
[----:B------:R-:W-:Y:S05]  /*11a50*/  @P0 BRA `(.L_x_1808) ;  /* 0x00000000001c0947 */ /* 0x000fea0003800000 */
[----:B------:R-:W3:Y:S02]  /*11a60*/  S2R R2, SR_TID.X ;  /* 0x0000000000027919 */ /* 0x000ee40000002100 */
[----:B---3--:R-:W-:Y:S01]  /*11a70*/  LOP3.LUT R3, R2, 0x1f, RZ, 0xc0, !PT ;  /* 0x0000001f02037812 */ /* 0x008fe200078ec0ff */
[----:B------:R-:W-:-:S03]  /*11a80*/  IMAD.MOV.U32 R2, RZ, RZ, 0x4200 ;  /* 0x00004200ff027424 */ /* 0x000fc600078e00ff */
[----:B------:R-:W-:Y:S01]  /*11a90*/  ISETP.NE.AND P1, PT, R3, RZ, PT ;  /* 0x000000ff0300720c */ /* 0x000fe20003f25270 */
[----:B------:R3:W-:-:S12]  /*11aa0*/  SYNCS.ARRIVE.TRANS64 RZ, [R15+URZ+0x30c30], R2 ;  /* 0x030c30020fff79a7 */ /* 0x0007d8000800003f */
[----:B---3--:R-:W-:Y:S05]  /*11ab0*/  @!P1 BRA `(.L_x_1808) ;  /* 0x0000000000049947 */ /* 0x008fea0003800000 */
[----:B------:R-:W-:Y:S01]  /*11ac0*/  BPT.TRAP 0x1 ;  /* 0x000000040000795c */ /* 0x000fe20000300000 */
.L_x_1808:
[----:B------:R-:W3:Y:S01]  /*11ad0*/  LDC.64 R12, c[0x0][0x728] ;  /* 0x0001ca00ff0c7b82 */ /* 0x000ee20000000a00 */
[----:B------:R-:W-:Y:S01]  /*11ae0*/  IMAD.SHL.U32 R19, R0, 0x80, RZ ;  /* 0x0000008000137824 */ /* 0x000fe200078e00ff */
[----:B------:R-:W-:Y:S01]  /*11af0*/  R2UR UR8, R15 ;  /* 0x000000000f0872ca */ /* 0x000fe200000e0000 */
[----:B------:R-:W-:Y:S01]  /*11b00*/  UMOV UR28, 0x0 ;  /* 0x00000000001c7882 */ /* 0x000fe20000000000 */
[----:B------:R-:W-:Y:S01]  /*11b10*/  UMOV UR29, 0x14f00000 ;  /* 0x14f00000001d7882 */ /* 0x000fe20000000000 */
[----:B------:R-:W-:Y:S01]  /*11b20*/  UMOV UR18, URZ ;  /* 0x0000003f00127c82 */ /* 0x000fe20008000000 */
[C---:B------:R-:W-:Y:S01]  /*11b30*/  IADD3 R2, P1, R19.reuse, UR14, RZ ;  /* 0x0000000e13027c10 */ /* 0x040fe2000ff3e0ff */
[----:B------:R-:W-:Y:S01]  /*11b40*/  UMOV UR10, 0x20 ;  /* 0x00000020000a7882 */ /* 0x000fe20000000000 */
[----:B-1----:R-:W1:Y:S01]  /*11b50*/  LDC.64 R4, c[0x0][0x198] ;  /* 0x00006600ff047b82 */ /* 0x002e620000000a00 */
[----:B------:R-:W-:-:S06]  /*11b60*/  R2UR UR19, R19 ;  /* 0x00000000131372ca */ /* 0x000fcc00000e0000 */
[----:B------:R-:W-:Y:S02]  /*11b70*/  UIADD3 UR16, UR8, 0x18000, URZ ;  /* 0x0001800008107890 */ /* 0x000fe4000fffe03f */
[----:B------:R-:W-:Y:S02]  /*11b80*/  UIADD3 UR17, UR8, 0x30c30, URZ ;  /* 0x00030c3008117890 */ /* 0x000fe4000fffe03f */
[----:B------:R-:W-:-:S03]  /*11b90*/  UIADD3 UR8, UR8, 0x20400, URZ ;  /* 0x0002040008087890 */ /* 0x000fc6000fffe03f */
[----:B------:R-:W-:Y:S01]  /*11ba0*/  UIADD3 UR19, UR19, UR7, URZ ;  /* 0x0000000713137290 */ /* 0x000fe2000fffe03f */
[----:B---3--:R-:W-:Y:S01]  /*11bb0*/  LEA R3, P2, R2, R12, 0x2 ;  /* 0x0000000c02037211 */ /* 0x008fe200078410ff */
[----:B------:R-:W-:-:S03]  /*11bc0*/  UMOV UR9, UR17 ;  /* 0x0000001100097c82 */ /* 0x000fc60008000000 */
[----:B------:R-:W-:Y:S02]  /*11bd0*/  R2UR UR24, R3 ;  /* 0x00000000031872ca */ /* 0x000fe400000e0000 */
[----:B------:R-:W-:Y:S01]  /*11be0*/  LEA.HI.X.SX32 R3, R19, R11, 0x1, P1 ;  /* 0x0000000b13037211 */ /* 0x000fe200008f0eff */
[----:B-1----:R-:W-:Y:S02]  /*11bf0*/  IMAD.MOV.U32 R7, RZ, RZ, R4 ;  /* 0x000000ffff077224 */ /* 0x002fe400078e0004 */
        /* <DEDUP_REMOVED lines=10> */
[----:B-1-3--:R-:W-:Y:S05]  /*11ca0*/  @!P1 BRA `(.L_x_1809) ;  /* 0x0000001400189947 */ /* 0x00afea0003800000 */
.L_x_1833:
        /* <DEDUP_REMOVED lines=8> */
.L_x_1810:
[----:B------:R-:W-:Y:S01]  /*11d30*/  VIADD R19, R19, 0x80 ;  /* 0x0000008013137836 */ /* 0x000fe20000000000 */
[----:B------:R-:W-:Y:S01]  /*11d40*/  ULDC.64 UR8, c[0x0][0x700] ;  /* 0x0001c00000087ab9 */ /* 0x000fe20000000a00 */
[----:B------:R-:W-:Y:S01]  /*11d50*/  R2UR UR26, R15 ;  /* 0x000000000f1a72ca */ /* 0x000fe200000e0000 */
[----:B------:R-:W-:Y:S01]  /*11d60*/  IMAD.U32 R9, RZ, RZ, UR8 ;  /* 0x00000008ff097e24 */ /* 0x000fe2000f8e00ff */
[----:B------:R-:W-:Y:S01]  /*11d70*/  UMOV UR24, 0x0 ;  /* 0x0000000000187882 */ /* 0x000fe20000000000 */
[C---:B------:R-:W-:Y:S01]  /*11d80*/  IADD3 R2, P1, R19.reuse, UR22, RZ ;  /* 0x0000001613027c10 */ /* 0x040fe2000ff3e0ff */
[----:B------:R-:W-:Y:S01]  /*11d90*/  IMAD.U32 R8, RZ, RZ, UR9 ;  /* 0x00000009ff087e24 */ /* 0x000fe2000f8e00ff */
[----:B------:R-:W-:Y:S01]  /*11da0*/  SHF.R.S32.HI R20, RZ, 0x1f, R19 ;  /* 0x0000001fff147819 */ /* 0x000fe20000011413 */
[----:B------:R-:W-:Y:S01]  /*11db0*/  VIADD R21, R19, UR7 ;  /* 0x0000000713157c36 */ /* 0x000fe20008000000 */
[----:B------:R-:W-:Y:S01]  /*11dc0*/  LEA R3, P2, R2, R9, 0x2 ;  /* 0x0000000902037211 */ /* 0x000fe200078410ff */
[----:B------:R-:W-:Y:S01]  /*11dd0*/  UMOV UR25, 0x14f00000 ;  /* 0x14f0000000197882 */ /* 0x000fe20000000000 */
[----:B------:R-:W-:Y:S01]  /*11de0*/  UMOV UR18, URZ ;  /* 0x0000003f00127c82 */ /* 0x000fe20008000000 */
[----:B------:R-:W-:Y:S01]  /*11df0*/  UMOV UR10, 0x20 ;  /* 0x00000020000a7882 */ /* 0x000fe20000000000 */
[----:B------:R-:W-:Y:S01]  /*11e00*/  R2UR UR28, R3 ;  /* 0x00000000031c72ca */ /* 0x000fe200000e0000 */
[----:B------:R-:W-:Y:S01]  /*11e10*/  IMAD.X R3, R20, 0x1, R14, P1 ;  /* 0x0000000114037824 */ /* 0x000fe200008e060e */
[----:B------:R-:W-:Y:S01]  /*11e20*/  R2UR UR19, R21 ;  /* 0x00000000151372ca */ /* 0x000fe200000e0000 */
[----:B------:R-:W-:-:S02]  /*11e30*/  UIADD3 UR16, UR26, 0x14000, URZ ;  /* 0x000140001a107890 */ /* 0x000fc4000fffe03f */
[----:B------:R-:W-:Y:S01]  /*11e40*/  UIADD3 UR17, UR26, 0x30c18, URZ ;  /* 0x00030c181a117890 */ /* 0x000fe2000fffe03f */
[----:B------:R-:W-:Y:S01]  /*11e50*/  LEA.HI.X R3, R2, R8, R3, 0x2, P2 ;  /* 0x0000000802037211 */ /* 0x000fe200010f1403 */
[----:B------:R-:W-:Y:S01]  /*11e60*/  UIADD3 UR26, UR26, 0x20200, URZ ;  /* 0x000202001a1a7890 */ /* 0x000fe2000fffe03f */
[----:B------:R-:W-:Y:S02]  /*11e70*/  IADD3 R2, P1, R7, 0xf0, RZ ;  /* 0x000000f007027810 */ /* 0x000fe40007f3e0ff */
[----:B------:R-:W-:Y:S02]  /*11e80*/  R2UR UR29, R3 ;  /* 0x00000000031d72ca */ /* 0x000fe400000e0000 */
[----:B------:R-:W-:Y:S01]  /*11e90*/  R2UR UR8, R2 ;  /* 0x00000000020872ca */ /* 0x000fe200000e0000 */
[----:B------:R-:W-:Y:S01]  /*11ea0*/  IMAD.X R3, RZ, RZ, R6, P1 ;  /* 0x000000ffff037224 */ /* 0x000fe200008e0606 */
[----:B------:R-:W-:-:S04]  /*11eb0*/  UMOV UR27, UR17 ;  /* 0x00000011001b7c82 */ /* 0x000fc80008000000 */
[----:B------:R-:W-:-:S13]  /*11ec0*/  R2UR UR9, R3 ;  /* 0x00000000030972ca */ /* 0x000fda00000e0000 */
[----:B------:R3:W-:Y:S01]  /*11ed0*/  UTMALDG.4D [UR16], [UR8], desc[UR24] ;  /* 0x00001810080075b4 */ /* 0x0007e20008019000 */
[----:B------:R3:W-:Y:S01]  /*11ee0*/  UBLKCP.S.G [UR26], [UR28], UR10 ;  /* 0x0000001a1c0073ba */ /* 0x0007e2000800020a */
[----:B------:R-:W4:Y:S02]  /*11ef0*/  SYNCS.PHASECHK.TRANS64.TRYWAIT P1, [R15+URZ+0x30c48], R18 ;  /* 0x030c48120f0075a7 */ /* 0x000f24000802017f */
[----:B---34-:R-:W-:Y:S05]  /*11f00*/  @!P1 BRA `(.L_x_1811) ;  /* 0x0000001000949947 */ /* 0x018fea0003800000 */
.L_x_1834:
[----:B------:R-:W-:Y:S05]  /*11f10*/  @P0 BRA `(.L_x_1812) ;  /* 0x00000000001c0947 */ /* 0x000fea0003800000 */
[----:B-123--:R-:W-:-:S04]  /*11f20*/  IMAD.MOV.U32 R18, RZ, RZ, 0x4200 ;  /* 0x00004200ff127424 */ /* 0x00efc800078e00ff */
[----:B------:R1:W-:Y:S02]  /*11f30*/  SYNCS.ARRIVE.TRANS64 RZ, [R15+URZ+0x30c38], R18 ;  /* 0x030c38120fff79a7 */ /* 0x0003e4000800003f */
[----:B-1----:R-:W1:Y:S02]  /*11f40*/  S2R R18, SR_TID.X ;  /* 0x0000000000127919 */ /* 0x002e640000002100 */
[----:B-1----:R-:W-:-:S04]  /*11f50*/  LOP3.LUT R18, R18, 0x1f, RZ, 0xc0, !PT ;  /* 0x0000001f12127812 */ /* 0x002fc800078ec0ff */
[----:B------:R-:W-:-:S13]  /*11f60*/  ISETP.NE.AND P1, PT, R18, RZ, PT ;  /* 0x000000ff1200720c */ /* 0x000fda0003f25270 */
[----:B------:R-:W-:Y:S05]  /*11f70*/  @!P1 BRA `(.L_x_1812) ;  /* 0x0000000000049947 */ /* 0x000fea0003800000 */
[----:B------:R-:W-:Y:S01]  /*11f80*/  BPT.TRAP 0x1 ;  /* 0x000000040000795c */ /* 0x000fe20000300000 */
.L_x_1812:
[----:B------:R-:W-:Y:S01]  /*11f90*/  IADD3 R19, P1, R19, UR14, RZ ;  /* 0x0000000e13137c10 */ /* 0x000fe2000ff3e0ff */
[----:B------:R-:W-:Y:S01]  /*11fa0*/  UMOV UR24, 0x0 ;  /* 0x0000000000187882 */ /* 0x000fe20000000000 */
[----:B------:R-:W-:Y:S01]  /*11fb0*/  R2UR UR26, R15 ;  /* 0x000000000f1a72ca */ /* 0x000fe200000e0000 */
[----:B------:R-:W-:Y:S01]  /*11fc0*/  UMOV UR25, 0x14f00000 ;  /* 0x14f0000000197882 */ /* 0x000fe20000000000 */
[----:B------:R-:W-:Y:S01]  /*11fd0*/  R2UR UR19, R21 ;  /* 0x00000000151372ca */ /* 0x000fe200000e0000 */
[----:B------:R-:W-:Y:S01]  /*11fe0*/  IMAD.X R20, R20, 0x1, R11, P1 ;  /* 0x0000000114147824 */ /* 0x000fe200008e060b */
[C---:B------:R-:W-:Y:S01]  /*11ff0*/  LEA R12, P1, R19.reuse, R12, 0x2 ;  /* 0x0000000c130c7211 */ /* 0x040fe200078210ff */
        /* <DEDUP_REMOVED lines=15> */
[----:B------:R-:W5:Y:S02]  /*120f0*/  SYNCS.PHASECHK.TRANS64.TRYWAIT P1, [R15+URZ+0x30c20], R4 ;  /* 0x030c20040f0075a7 */ /* 0x000f64000802017f */
[----:B----45:R-:W-:Y:S05]  /*12100*/  @!P1 BRA `(.L_x_1813) ;  /* 0x0000001000289947 */ /* 0x030fea0003800000 */
.L_x_1836:
[----:B------:R-:W-:Y:S05]  /*12110*/  @P0 BRA `(.L_x_1814) ;  /* 0x00000000001c0947 */ /* 0x000fea0003800000 */
[----:B------:R-:W5:Y:S01]  /*12120*/  S2R R5, SR_TID.X ;  /* 0x0000000000057919 */ /* 0x000f620000002100 */
[----:B----4-:R-:W-:-:S04]  /*12130*/  IMAD.MOV.U32 R4, RZ, RZ, 0x4200 ;  /* 0x00004200ff047424 */ /* 0x010fc800078e00ff */
[----:B------:R4:W-:Y:S01]  /*12140*/  SYNCS.ARRIVE.TRANS64 RZ, [R15+URZ+0x30c10], R4 ;  /* 0x030c10040fff79a7 */ /* 0x0009e2000800003f */
[----:B-----5:R-:W-:-:S04]  /*12150*/  LOP3.LUT R5, R5, 0x1f, RZ, 0xc0, !PT ;  /* 0x0000001f05057812 */ /* 0x020fc800078ec0ff */
[----:B------:R-:W-:-:S13]  /*12160*/  ISETP.NE.AND P1, PT, R5, RZ, PT ;  /* 0x000000ff0500720c */ /* 0x000fda0003f25270 */
[----:B----4-:R-:W-:Y:S05]  /*12170*/  @!P1 BRA `(.L_x_1814) ;  /* 0x0000000000049947 */ /* 0x010fea0003800000 */
[----:B------:R-:W-:Y:S01]  /*12180*/  BPT.TRAP 0x1 ;  /* 0x000000040000795c */ /* 0x000fe20000300000 */
.L_x_1814:
        /* <DEDUP_REMOVED lines=8> */
[----:B------:R-:W-:Y:S02]  /*12210*/  UIADD3 UR10, UR10, 0x2, URZ ;  /* 0x000000020a0a7890 */ /* 0x000fe4000fffe03f */
[----:B------:R-:W-:Y:S02]  /*12220*/  UIADD3 UR16, UR26, 0x10000, URZ ;  /* 0x000100001a107890 */ /* 0x000fe4000fffe03f */
[----:B------:R-:W-:Y:S02]  /*12230*/  USHF.L.U32 UR19, UR10, 0x7, URZ ;  /* 0x000000070a137899 */ /* 0x000fe4000800063f */
[----:B------:R-:W-:Y:S02]  /*12240*/  UIADD3 UR17, UR26, 0x30c10, URZ ;  /* 0x00030c101a117890 */ /* 0x000fe4000fffe03f */
[----:B------:R-:W-:Y:S02]  /*12250*/  UIADD3 UR8, UP0, UR19, UR22, URZ ;  /* 0x0000001613087290 */ /* 0x000fe4000ff1e03f */
[----:B------:R-:W-:Y:S01]  /*12260*/  IMAD.U32 R5, RZ, RZ, UR19 ;  /* 0x00000013ff057e24 */ /* 0x000fe2000f8e00ff */
[----:B------:R-:W-:-:S02]  /*12270*/  UIADD3 UR19, UR19, UR7, URZ ;  /* 0x0000000713137290 */ /* 0x000fc4000fffe03f */
[----:B------:R-:W-:Y:S01]  /*12280*/  UIADD3 UR26, UR26, 0x20000, URZ ;  /* 0x000200001a1a7890 */ /* 0x000fe2000fffe03f */
[----:B------:R-:W-:Y:S01]  /*12290*/  IMAD.U32 R0, RZ, RZ, UR8 ;  /* 0x00000008ff007e24 */ /* 0x000fe2000f8e00ff */
[----:B------:R-:W-:Y:S01]  /*122a0*/  PLOP3.LUT P2, PT, PT, PT, UP0, 0x80, 0x0 ;  /* 0x000000000000781c */ /* 0x000fe20003f4f008 */
[----:B------:R-:W-:Y:S01]  /*122b0*/  UMOV UR27, UR17 ;  /* 0x00000011001b7c82 */ /* 0x000fe20008000000 */
[----:B------:R-:W-:Y:S02]  /*122c0*/  R2UR UR8, R2 ;  /* 0x00000000020872ca */ /* 0x000fe400000e0000 */
[----:B----4-:R-:W-:Y:S02]  /*122d0*/  LEA R4, P1, R0, R9, 0x2 ;  /* 0x0000000900047211 */ /* 0x010fe400078210ff */
[----:B------:R-:W-:Y:S02]  /*122e0*/  LEA.HI.X.SX32 R5, R5, R14, 0x1, P2 ;  /* 0x0000000e05057211 */ /* 0x000fe400010f0eff */
[----:B------:R-:W-:-:S02]  /*122f0*/  R2UR UR30, R4 ;  /* 0x00000000041e72ca */ /* 0x000fc400000e0000 */
[----:B------:R-:W-:Y:S02]  /*12300*/  LEA.HI.X R0, R0, R8, R5, 0x2, P1 ;  /* 0x0000000800007211 */ /* 0x000fe400008f1405 */
[----:B------:R-:W-:Y:S02]  /*12310*/  ISETP.NE.AND P1, PT, R17, RZ, PT ;  /* 0x000000ff1100720c */ /* 0x000fe40003f25270 */
[----:B------:R-:W-:Y:S01]  /*12320*/  R2UR UR31, R0 ;  /* 0x00000000001f72ca */ /* 0x000fe200000e0000 */
[----:B------:R4:W-:Y:S01]  /*12330*/  UTMALDG.4D [UR16], [UR8], desc[UR24] ;  /* 0x00001810080075b4 */ /* 0x0009e20008019000 */
[----:B------:R-:W-:-:S11]  /*12340*/  IMAD.U32 R0, RZ, RZ, UR10 ;  /* 0x0000000aff007e24 */ /* 0x000fd6000f8e00ff */
[----:B------:R4:W-:Y:S02]  /*12350*/  UBLKCP.S.G [UR26], [UR30], UR28 ;  /* 0x0000001a1e0073ba */ /* 0x0009e4000800021c */
[----:B----4-:R-:W-:Y:S05]  /*12360*/  @P1 BRA `(.L_x_1815) ;  /* 0xfffffff400ac1947 */ /* 0x010fea000383ffff */
.L_x_1806:
[----:B------:R-:W4:Y:S02]  /*12370*/  LDL.LU R4, [R1+0x8] ;  /* 0x0000080001047983 */ /* 0x000f240000300800 */
[----:B----4-:R-:W-:Y:S02]  /*12380*/  ISETP.NE.AND P1, PT, R4, RZ, PT ;  /* 0x000000ff0400720c */ /* 0x010fe40003f25270 */
[----:B------:R4:W5:Y:S11]  /*12390*/  LDL R4, [R1+0x4] ;  /* 0x0000040001047983 */ /* 0x0009760000100800 */
[----:B----4-:R-:W-:Y:S05]  /*123a0*/  @!P1 BRA `(.L_x_1805) ;  /* 0x0000000400249947 */ /* 0x010fea0003800000 */
[----:B------:R-:W-:-:S04]  /*123b0*/  SHF.L.U32 R12, R10, 0x1f, RZ ;  /* 0x0000001f0a0c7819 */ /* 0x000fc800000006ff */
[----:B------:R-:W4:Y:S02]  /*123c0*/  SYNCS.PHASECHK.TRANS64.TRYWAIT P1, [R15+URZ+0x30c40], R12 ;  /* 0x030c400c0f0075a7 */ /* 0x000f24000802017f */
[----:B----4-:R-:W-:Y:S05]  /*123d0*/  @!P1 BRA `(.L_x_1816) ;  /* 0x0000000c008c9947 */ /* 0x010fea0003800000 */
.L_x_1837:
[----:B------:R-:W-:Y:S05]  /*123e0*/  @P0 BRA `(.L_x_1817) ;  /* 0x00000000001c0947 */ /* 0x000fea0003800000 */
[----:B-----5:R-:W1:Y:S02]  /*123f0*/  S2R R4, SR_TID.X ;  /* 0x0000000000047919 */ /* 0x020e640000002100 */
[----:B-1----:R-:W-:Y:S01]  /*12400*/  LOP3.LUT R5, R4, 0x1f, RZ, 0xc0, !PT ;  /* 0x0000001f04057812 */ /* 0x002fe200078ec0ff */
[----:B------:R-:W-:-:S03]  /*12410*/  IMAD.MOV.U32 R4, RZ, RZ, 0x4200 ;  /* 0x00004200ff047424 */ /* 0x000fc600078e00ff */
[----:B------:R-:W-:Y:S01]  /*12420*/  ISETP.NE.AND P1, PT, R5, RZ, PT ;  /* 0x000000ff0500720c */ /* 0x000fe20003f25270 */
[----:B------:R1:W-:-:S12]  /*12430*/  SYNCS.ARRIVE.TRANS64 RZ, [R15+URZ+0x30c30], R4 ;  /* 0x030c30040fff79a7 */ /* 0x0003d8000800003f */
[----:B-1----:R-:W-:Y:S05]  /*12440*/  @!P1 BRA `(.L_x_1817) ;  /* 0x0000000000049947 */ /* 0x002fea0003800000 */
[----:B------:R-:W-:Y:S01]  /*12450*/  BPT.TRAP 0x1 ;  /* 0x000000040000795c */ /* 0x000fe20000300000 */
.L_x_1817:
[----:B-1---5:R-:W1:Y:S01]  /*12460*/  LDC.64 R4, c[0x0][0x728] ;  /* 0x0001ca00ff047b82 */ /* 0x022e620000000a00 */
        /* <DEDUP_REMOVED lines=10> */
[----:B------:R-:W-:Y:S02]  /*12510*/  UIADD3 UR26, UR26, 0x20400, URZ ;  /* 0x000204001a1a7890 */ /* 0x000fe4000fffe03f */
[----:B------:R-:W-:Y:S01]  /*12520*/  UIADD3 UR19, UR19, UR7, URZ ;  /* 0x0000000713137290 */ /* 0x000fe2000fffe03f */
[----:B-1----:R-:W-:Y:S02]  /*12530*/  LEA R4, P2, R13, R4, 0x2 ;  /* 0x000000040d047211 */ /* 0x002fe400078410ff */
        /* <DEDUP_REMOVED lines=13> */
.L_x_1838:
[----:B------:R-:W-:Y:S05]  /*12610*/  @P0 BRA `(.L_x_1819) ;  /* 0x00000000001c0947 */ /* 0x000fea0003800000 */
[----:B------:R-:W2:Y:S02]  /*12620*/  S2R R4, SR_TID.X ;  /* 0x0000000000047919 */ /* 0x000ea40000002100 */
[----:B--2---:R-:W-:Y:S01]  /*12630*/  LOP3.LUT R5, R4, 0x1f, RZ, 0xc0, !PT ;  /* 0x0000001f04057812 */ /* 0x004fe200078ec0ff */
[----:B------:R-:W-:-:S03]  /*12640*/  IMAD.MOV.U32 R4, RZ, RZ, 0x4200 ;  /* 0x00004200ff047424 */ /* 0x000fc600078e00ff */
[----:B------:R-:W-:Y:S01]  /*12650*/  ISETP.NE.AND P0, PT, R5, RZ, PT ;  /* 0x000000ff0500720c */ /* 0x000fe20003f05270 */
[----:B------:R2:W-:-:S12]  /*12660*/  SYNCS.ARRIVE.TRANS64 RZ, [R15+URZ+0x30c18], R4 ;  /* 0x030c18040fff79a7 */ /* 0x0005d8000800003f */
[----:B--2---:R-:W-:Y:S05]  /*12670*/  @!P0 BRA `(.L_x_1819) ;  /* 0x0000000000048947 */ /* 0x004fea0003800000 */
[----:B------:R-:W-:Y:S01]  /*12680*/  BPT.TRAP 0x1 ;  /* 0x000000040000795c */ /* 0x000fe20000300000 */
.L_x_1819:
[----:B------:R2:W5:Y:S01]  /*12690*/  LDL.LU R4, [R1+0x4] ;  /* 0x0000040001047983 */ /* 0x0005620000300800 */
[----:B------:R-:W-:Y:S01]  /*126a0*/  R2UR UR19, R0 ;  /* 0x00000000001372ca */ /* 0x000fe200000e0000 */
[----:B------:R-:W-:Y:S01]  /*126b0*/  UMOV UR24, 0x0 ;  /* 0x0000000000187882 */ /* 0x000fe20000000000 */
[----:B------:R-:W-:Y:S01]  /*126c0*/  R2UR UR26, R15 ;  /* 0x000000000f1a72ca */ /* 0x000fe200000e0000 */
[----:B------:R-:W-:Y:S01]  /*126d0*/  UMOV UR25, 0x14f00000 ;  /* 0x14f0000000197882 */ /* 0x000fe20000000000 */
[----:B------:R-:W-:Y:S01]  /*126e0*/  R2UR UR9, R3 ;  /* 0x00000000030972ca */ /* 0x000fe200000e0000 */
[----:B------:R-:W-:Y:S01]  /*126f0*/  UMOV UR18, URZ ;  /* 0x0000003f00127c82 */ /* 0x000fe20008000000 */
[----:B------:R-:W-:-:S07]  /*12700*/  UMOV UR10, 0x20 ;  /* 0x00000020000a7882 */ /* 0x000fce0000000000 */
[----:B------:R-:W-:Y:S02]  /*12710*/  UIADD3 UR19, UR19, 0x80, URZ ;  /* 0x0000008013137890 */ /* 0x000fe4000fffe03f */
[----:B------:R-:W-:Y:S02]  /*12720*/  UIADD3 UR16, UR26, 0x14000, URZ ;  /* 0x000140001a107890 */ /* 0x000fe4000fffe03f */
[----:B------:R-:W-:Y:S02]  /*12730*/  UIADD3 UR8, UP0, UR19, UR22, URZ ;  /* 0x0000001613087290 */ /* 0x000fe4000ff1e03f */
[----:B------:R-:W-:Y:S01]  /*12740*/  IMAD.U32 R5, RZ, RZ, UR19 ;  /* 0x00000013ff057e24 */ /* 0x000fe2000f8e00ff */
[----:B------:R-:W-:Y:S02]  /*12750*/  UIADD3 UR17, UR26, 0x30c18, URZ ;  /* 0x00030c181a117890 */ /* 0x000fe4000fffe03f */
[----:B------:R-:W-:Y:S01]  /*12760*/  UIADD3 UR19, UR19, UR7, URZ ;  /* 0x0000000713137290 */ /* 0x000fe2000fffe03f */
[----:B------:R-:W-:Y:S01]  /*12770*/  PLOP3.LUT P0, PT, PT, PT, UP0, 0x80, 0x0 ;  /* 0x000000000000781c */ /* 0x000fe20003f0f008 */
[----:B------:R-:W-:Y:S01]  /*12780*/  IMAD.U32 R0, RZ, RZ, UR8 ;  /* 0x00000008ff007e24 */ /* 0x000fe2000f8e00ff */
[----:B------:R-:W-:Y:S01]  /*12790*/  R2UR UR8, R2 ;  /* 0x00000000020872ca */ /* 0x000fe200000e0000 */
[----:B------:R-:W-:Y:S01]  /*127a0*/  UIADD3 UR26, UR26, 0x20200, URZ ;  /* 0x000202001a1a7890 */ /* 0x000fe2000fffe03f */
[----:B------:R-:W-:Y:S01]  /*127b0*/  LEA.HI.X.SX32 R5, R5, R14, 0x1, P0 ;  /* 0x0000000e05057211 */ /* 0x000fe200000f0eff */
[----:B------:R-:W-:Y:S01]  /*127c0*/  UMOV UR27, UR17 ;  /* 0x00000011001b7c82 */ /* 0x000fe20008000000 */
[----:B------:R-:W-:-:S04]  /*127d0*/  LEA R9, P0, R0, R9, 0x2 ;  /* 0x0000000900097211 */ /* 0x000fc800078010ff */
[----:B------:R-:W-:Y:S02]  /*127e0*/  LEA.HI.X R8, R0, R8, R5, 0x2, P0 ;  /* 0x0000000800087211 */ /* 0x000fe400000f1405 */
[----:B------:R-:W-:Y:S02]  /*127f0*/  R2UR UR28, R9 ;  /* 0x00000000091c72ca */ /* 0x000fe400000e0000 */
[----:B------:R-:W-:Y:S01]  /*12800*/  R2UR UR29, R8 ;  /* 0x00000000081d72ca */ /* 0x000fe200000e0000 */
[----:B------:R2:W-:-:S12]  /*12810*/  UTMALDG.4D [UR16], [UR8], desc[UR24] ;  /* 0x00001810080075b4 */ /* 0x0005d80008019000 */
[----:B------:R2:W-:Y:S02]  /*12820*/  UBLKCP.S.G [UR26], [UR28], UR10 ;  /* 0x0000001a1c0073ba */ /* 0x0005e4000800020a */
[----:B--2---:R-:W-:-:S07]  /*12830*/  IMAD.MOV.U32 R16, RZ, RZ, 0x1 ;  /* 0x00000001ff107424 */ /* 0x004fce00078e00ff */
.L_x_1805:
[----:B------:R-:W1:Y:S01]  /*12840*/  S2R R0, SR_TID.X ;  /* 0x0000000000007919 */ /* 0x000e620000002100 */
[----:B------:R-:W-:Y:S01]  /*12850*/  IMAD R3, R16, 0x8, R15 ;  /* 0x0000000810037824 */ /* 0x000fe200078e020f */
[----:B-1----:R-:W-:Y:S02]  /*12860*/  LOP3.LUT R2, R0, 0x7f, RZ, 0xc0, !PT ;  /* 0x0000007f00027812 */ /* 0x002fe400078ec0ff */
[----:B------:R-:W-:Y:S02]  /*12870*/  SHF.L.U32 R0, R10, 0x1f, RZ ;  /* 0x0000001f0a007819 */ /* 0x000fe400000006ff */
[----:B------:R-:W-:Y:S02]  /*12880*/  ISETP.NE.AND P1, PT, R2, RZ, PT ;  /* 0x000000ff0200720c */ /* 0x000fe40003f25270 */
[----:B------:R-:W1:Y:S02]  /*12890*/  SYNCS.PHASECHK.TRANS64.TRYWAIT P0, [R3+URZ+0x30c40], R0 ;  /* 0x030c4000030075a7 */ /* 0x000e64000800017f */
[----:B-1----:R-:W-:Y:S09]  /*128a0*/  @!P0 BRA `(.L_x_1820) ;  /* 0x0000000800808947 */ /* 0x002ff20003800000 */
.L_x_1839:
[----:B------:R-:W-:Y:S05]  /*128b0*/  @P1 BRA `(.L_x_1821) ;  /* 0x0000000000181947 */ /* 0x000fea0003800000 */
[----:B------:R-:W1:Y:S01]  /*128c0*/  S2R R2, SR_TID.X ;  /* 0x0000000000027919 */ /* 0x000e620000002100 */
[----:B------:R-:W-:-:S04]  /*128d0*/  IMAD.MOV.U32 R0, RZ, RZ, 0x4200 ;  /* 0x00004200ff007424 */ /* 0x000fc800078e00ff */
[----:B------:R1:W-:Y:S02]  /*128e0*/  SYNCS.ARRIVE.TRANS64 RZ, [R3+URZ+0x30c30], R0 ;  /* 0x030c300003ff79a7 */ /* 0x0003e4000800003f */
[----:B-1----:R-:W-:-:S13]  /*128f0*/  LOP3.LUT P0, RZ, R2, 0x1f, RZ, 0xc0, !PT ;  /* 0x0000001f02ff7812 */ /* 0x002fda000780c0ff */
[----:B------:R-:W-:Y:S05]  /*12900*/  @!P0 BRA `(.L_x_1821) ;  /* 0x0000000000048947 */ /* 0x000fea0003800000 */
[----:B------:R-:W-:Y:S01]  /*12910*/  BPT.TRAP 0x1 ;  /* 0x000000040000795c */ /* 0x000fe20000300000 */
.L_x_1821:
[----:B-----5:R-:W-:Y:S01]  /*12920*/  R2UR UR19, R4 ;  /* 0x00000000041372ca */ /* 0x020fe200000e0000 */
[C-C-:B------:R-:W-:Y:S01]  /*12930*/  IMAD R0, R16.reuse, 0x4000, R15.reuse ;  /* 0x0000400010007824 */ /* 0x140fe200078e020f */
[----:B------:R-:W-:Y:S01]  /*12940*/  R2UR UR9, R11 ;  /* 0x000000000b0972ca */ /* 0x000fe200000e0000 */
[----:B--234-:R-:W-:Y:S01]  /*12950*/  IMAD R15, R16, 0x200, R15 ;  /* 0x00000200100f7824 */ /* 0x01cfe200078e020f */
[----:B------:R-:W-:Y:S01]  /*12960*/  IADD3 R7, P0, R7, 0x1f0, RZ ;  /* 0x000001f007077810 */ /* 0x000fe20007f1e0ff */
[----:B------:R-:W-:Y:S01]  /*12970*/  ULDC.64 UR26, c[0x0][0x728] ;  /* 0x0001ca00001a7ab9 */ /* 0x000fe20000000a00 */
[----:B------:R-:W-:Y:S02]  /*12980*/  R2UR UR17, R3 ;  /* 0x00000000031172ca */ /* 0x000fe400000e0000 */
        /* <DEDUP_REMOVED lines=11> */
[----:B------:R-:W-:Y:S01]  /*12a40*/  ULEA.HI.X.SX32 UR9, UR19, UR9, 0x1, UP0 ;  /* 0x0000000913097291 */ /* 0x000fe200080f0e3f */
[----:B------:R-:W-:Y:S01]  /*12a50*/  SEL R0, R0, RZ, P0 ;  /* 0x000000ff00007207 */ /* 0x000fe20000000000 */
[----:B------:R-:W-:Y:S01]  /*12a60*/  ULEA UR8, UP0, UR18, UR26, 0x2 ;  /* 0x0000001a12087291 */ /* 0x000fe2000f80103f */
[----:B------:R-:W-:Y:S01]  /*12a70*/  LOP3.LUT R10, R10, R3, RZ, 0x3c, !PT ;  /* 0x000000030a0a7212 */ /* 0x000fe200078e3cff */
[----:B------:R-:W-:Y:S02]  /*12a80*/  UIADD3 UR19, UR19, UR7, URZ ;  /* 0x0000000713137290 */ /* 0x000fe4000fffe03f */
[----:B------:R-:W-:-:S02]  /*12a90*/  UIADD3 UR16, UR16, 0x18000, URZ ;  /* 0x0001800010107890 */ /* 0x000fc4000fffe03f */
[----:B------:R-:W-:Y:S02]  /*12aa0*/  ULEA.HI.X UR9, UR18, UR27, UR9, 0x2, UP0 ;  /* 0x0000001b12097291 */ /* 0x000fe400080f1409 */
[----:B------:R-:W-:Y:S01]  /*12ab0*/  UIADD3 UR28, UR10, 0x20400, URZ ;  /* 0x000204000a1c7890 */ /* 0x000fe2000fffe03f */
[----:B------:R-:W-:Y:S01]  /*12ac0*/  UMOV UR26, 0x0 ;  /* 0x00000000001a7882 */ /* 0x000fe20000000000 */
[----:B------:R-:W-:Y:S01]  /*12ad0*/  UMOV UR27, 0x14f00000 ;  /* 0x14f00000001b7882 */ /* 0x000fe20000000000 */
[----:B------:R-:W-:Y:S01]  /*12ae0*/  UMOV UR18, URZ ;  /* 0x0000003f00127c82 */ /* 0x000fe20008000000 */
[----:B------:R-:W-:Y:S01]  /*12af0*/  UMOV UR29, UR17 ;  /* 0x00000011001d7c82 */ /* 0x000fe20008000000 */
[----:B------:R-:W-:Y:S01]  /*12b00*/  UMOV UR10, 0x20 ;  /* 0x00000020000a7882 */ /* 0x000fe20000000000 */
[----:B------:R1:W-:Y:S03]  /*12b10*/  UTMALDG.4D [UR16], [UR24], desc[UR26] ;  /* 0x00001a10180075b4 */ /* 0x0003e60008019000 */
[----:B------:R1:W-:Y:S02]  /*12b20*/  UBLKCP.S.G [UR28], [UR8], UR10 ;  /* 0x0000001c080073ba */ /* 0x0003e4000800020a */
[----:B-1----:R-:W-:Y:S01]  /*12b30*/  NOP ;  /* 0x0000000000007918 */ /* 0x002fe20000000000 */
.L_x_1802:
[----:B------:R-:W-:Y:S05]  /*12b40*/  BSYNC B0 ;  /* 0x0000000000007941 */ /* 0x000fea0003800000 */
.L_x_1797:
[----:B------:R-:W-:-:S03]  /*12b50*/  UMOV UR8, 0xffffffff ;  /* 0xffffffff00087882 */ /* 0x000fc60000000000 */
[----:B------:R-:W-:Y:S05]  /*12b60*/  BRA.DIV UR8, `(.L_x_1822) ;  /* 0x0000000608e47947 */ /* 0x000fea000b800000 */
[----:B------:R-:W-:-:S13]  /*12b70*/  ELECT P6, URZ, PT ;  /* 0x00000000003f782f */ /* 0x000fda00038c0000 */
.L_x_1842:
[----:B------:R-:W-:Y:S05]  /*12b80*/  @!P6 BRA `(.L_x_1684) ;  /* 0x000000000084e947 */ /* 0x000fea0003800000 */
[----:B------:R-:W-:-:S06]  /*12b90*/  ULOP3.LUT UR8, UR36, 0x2, URZ, 0xfc, !UPT ;  /* 0x0000000224087892 */ /* 0x000fcc000f8efc3f */
[----:B------:R-:W-:-:S05]  /*12ba0*/  IMAD.U32 R2, RZ, RZ, UR8 ;  /* 0x00000008ff027e24 */ /* 0x000fca000f8e00ff */
[----:B------:R-:W-:-:S13]  /*12bb0*/  ISETP.NE.AND P2, PT, R2, 0x3, PT ;  /* 0x000000030200780c */ /* 0x000fda0003f45270 */
[----:B------:R-:W-:Y:S05]  /*12bc0*/  @!P2 BRA `(.L_x_1823) ;  /* 0x000000000004a947 */ /* 0x000fea0003800000 */
[----:B---3--:R-:W-:Y:S01]  /*12bd0*/  BPT.TRAP 0x1 ;  /* 0x000000040000795c */ /* 0x008fe20000300000 */
.L_x_1823:
        /* <DEDUP_REMOVED lines=15> */
.L_x_1843:
[----:B------:R-:W2:Y:S02]  /*12cd0*/  SYNCS.PHASECHK.TRANS64.TRYWAIT P0, [R3+URZ], R2 ;  /* 0x00000002030075a7 */ /* 0x000ea4000800017f */
[----:B--2---:R-:W-:Y:S05]  /*12ce0*/  @!P0 BRA `(.L_x_1825) ;  /* 0x0000000400b88947 */ /* 0x004fea0003800000 */
.L_x_1844:
[----:B------:R-:W-:Y:S05]  /*12cf0*/  @!P2 BRA `(.L_x_1826) ;  /* 0x000000000004a947 */ /* 0x000fea0003800000 */
[----:B---3--:R-:W-:Y:S01]  /*12d00*/  BPT.TRAP 0x1 ;  /* 0x000000040000795c */ /* 0x008fe20000300000 */
.L_x_1826:
[----:B--2---:R-:W-:-:S04]  /*12d10*/  VIADD R3, R8, 0x30c40 ;  /* 0x00030c4008037836 */ /* 0x004fc80000000000 */
[----:B------:R-:W-:-:S04]  /*12d20*/  IMAD R5, R0, 0x8, R3 ;  /* 0x0000000800057824 */ /* 0x000fc800078e0203 */
[----:B------:R-:W2:Y:S02]  /*12d30*/  SYNCS.PHASECHK.TRANS64.TRYWAIT P0, [R5+URZ], R4 ;  /* 0x00000004050075a7 */ /* 0x000ea4000800017f */
[----:B--2---:R-:W-:Y:S05]  /*12d40*/  @!P0 BRA `(.L_x_1827) ;  /* 0x0000000400b48947 */ /* 0x004fea0003800000 */
.L_x_1845:
[----:B------:R-:W-:-:S07]  /*12d50*/  IMAD R3, R6, 0x8, R3 ;  /* 0x0000000806037824 */ /* 0x000fce00078e0203 */
.L_x_1828:
[----:B----4-:R4:W1:Y:S02]  /*12d60*/  SYNCS.PHASECHK.TRANS64.TRYWAIT P0, [R3+URZ], R2 ;  /* 0x00000002030075a7 */ /* 0x010864000800017f */
[----:B-1----:R-:W-:Y:S05]  /*12d70*/  @!P0 NANOSLEEP.SYNCS 0x989680 ;  /* 0x009896800000895d */ /* 0x002fea0003900000 */
[----:B------:R-:W1:Y:S02]  /*12d80*/  @!P0 SYNCS.PHASECHK.TRANS64 P0, [R3+URZ], R2 ;  /* 0x00000002030085a7 */ /* 0x000e64000800007f */
[----:B-1----:R-:W-:Y:S05]  /*12d90*/  @!P0 BRA `(.L_x_1828) ;  /* 0xfffffffc00f08947 */ /* 0x002fea000383ffff */
.L_x_1684:
[----:B---3--:R-:W-:Y:S05]  /*12da0*/  BSYNC B6 ;  /* 0x0000000000067941 */ /* 0x008fea0003800000 */
.L_x_1678:
[----:B------:R-:W-:Y:S05]  /*12db0*/  EXIT ;  /* 0x000000000000794d */ /* 0x000fea0003800000 */
.L_x_1695:
[----:B------:R-:W-:Y:S02]  /*12dc0*/  IMAD.MOV.U32 R13, RZ, RZ, R10 ;  /* 0x000000ffff0d7224 */ /* 0x000fe400078e000a */
[----:B------:R-:W-:Y:S02]  /*12dd0*/  IMAD.MOV.U32 R12, RZ, RZ, RZ ;  /* 0x000000ffff0c7224 */ /* 0x000fe400078e00ff */
[----:B------:R-:W-:Y:S02]  /*12de0*/  IMAD.MOV.U32 R11, RZ, RZ, 0x1f ;  /* 0x0000001fff0b7424 */ /* 0x000fe400078e00ff */
[----:B------:R-:W-:-:S07]  /*12df0*/  IMAD.MOV.U32 R15, RZ, RZ, -0x1 ;  /* 0xffffffffff0f7424 */ /* 0x000fce00078e00ff */
[----:B------:R-:W-:Y:S05]  /*12e00*/  WARPSYNC.COLLECTIVE R15, `(.L_x_1829) ;  /* 0x000000000f087348 */ /* 0x000fea0003c00000 */
[----:B------:R1:W2:Y:S02]  /*12e10*/  SHFL.IDX P6, R14, R13, R12, R11 ;  /* 0x0000000c0d0e7389 */ /* 0x0002a400000c000b */
[----:B-12---:R-:W-:Y:S01]  /*12e20*/  ENDCOLLECTIVE ;  /* 0x000000000000791b */ /* 0x006fe20003800000 */
.L_x_1829:
[----:B------:R-:W-:Y:S05]  /*12e30*/  BRA `(.L_x_1830) ;  /* 0xfffffee400787947 */ /* 0x000fea000383ffff */
.L_x_1697:
[----:B--2---:R2:W3:Y:S02]  /*12e40*/  SYNCS.PHASECHK.TRANS64.TRYWAIT P0, [R16+URZ+0x30c00], R11 ;  /* 0x030c000b100075a7 */ /* 0x0044e4000800017f */
[----:B---3--:R-:W-:Y:S05]  /*12e50*/  @!P0 NANOSLEEP.SYNCS 0x989680 ;  /* 0x009896800000895d */ /* 0x008fea0003900000 */
[----:B------:R-:W3:Y:S02]  /*12e60*/  @!P0 SYNCS.PHASECHK.TRANS64 P0, [R16+URZ+0x30c00], R11 ;  /* 0x030c000b100085a7 */ /* 0x000ee4000800007f */
[----:B---3--:R-:W-:Y:S05]  /*12e70*/  @!P0 BRA `(.L_x_1697) ;  /* 0xfffffffc00f08947 */ /* 0x008fea000383ffff */
[----:B------:R-:W-:Y:S05]  /*12e80*/  BRA `(.L_x_1696) ;  /* 0xfffffee400c07947 */ /* 0x000fea000383ffff */
.L_x_1702:
[----:B--2---:R2:W3:Y:S02]  /*12e90*/  SYNCS.PHASECHK.TRANS64.TRYWAIT P0, [R8+URZ+0x30c10], R23 ;  /* 0x030c1017080075a7 */ /* 0x0044e4000800017f */
[----:B---3--:R-:W-:Y:S05]  /*12ea0*/  @!P0 NANOSLEEP.SYNCS 0x989680 ;  /* 0x009896800000895d */ /* 0x008fea0003900000 */
[----:B------:R-:W3:Y:S02]  /*12eb0*/  @!P0 SYNCS.PHASECHK.TRANS64 P0, [R8+URZ+0x30c10], R23 ;  /* 0x030c1017080085a7 */ /* 0x000ee4000800007f */
[----:B---3--:R-:W-:Y:S05]  /*12ec0*/  @!P0 BRA `(.L_x_1702) ;  /* 0xfffffffc00f08947 */ /* 0x008fea000383ffff */
[----:B------:R-:W-:Y:S05]  /*12ed0*/  BRA `(.L_x_1701) ;  /* 0xfffffeec00e47947 */ /* 0x000fea000383ffff */
.L_x_1706:
[----:B------:R1:W1:Y:S02]  /*12ee0*/  SYNCS.PHASECHK.TRANS64.TRYWAIT P0, [R8+URZ+0x30c30], R23 ;  /* 0x030c3017080075a7 */ /* 0x000264000800017f */
[----:B-1----:R-:W-:Y:S05]  /*12ef0*/  @!P0 NANOSLEEP.SYNCS 0x989680 ;  /* 0x009896800000895d */ /* 0x002fea0003900000 */
[----:B------:R-:W1:Y:S02]  /*12f00*/  @!P0 SYNCS.PHASECHK.TRANS64 P0, [R8+URZ+0x30c30], R23 ;  /* 0x030c3017080085a7 */ /* 0x000e64000800007f */
[----:B-1----:R-:W-:Y:S05]  /*12f10*/  @!P0 BRA `(.L_x_1706) ;  /* 0xfffffffc00f08947 */ /* 0x002fea000383ffff */
[----:B------:R-:W-:Y:S05]  /*12f20*/  BRA `(.L_x_1705) ;  /* 0xfffffef000e47947 */ /* 0x000fea000383ffff */
.L_x_1714:
[----:B--2---:R2:W3:Y:S02]  /*12f30*/  SYNCS.PHASECHK.TRANS64.TRYWAIT P1, [R7+URZ+0x30c10], R20 ;  /* 0x030c1014070075a7 */ /* 0x0044e4000802017f */
[----:B---3--:R-:W-:Y:S05]  /*12f40*/  @!P1 NANOSLEEP.SYNCS 0x989680 ;  /* 0x009896800000995d */ /* 0x008fea0003900000 */
[----:B------:R-:W3:Y:S02]  /*12f50*/  @!P1 SYNCS.PHASECHK.TRANS64 P1, [R7+URZ+0x30c10], R20 ;  /* 0x030c1014070095a7 */ /* 0x000ee4000802007f */
[----:B---3--:R-:W-:Y:S05]  /*12f60*/  @!P1 BRA `(.L_x_1714) ;  /* 0xfffffffc00f09947 */ /* 0x008fea000383ffff */
[----:B------:R-:W-:Y:S05]  /*12f70*/  BRA `(.L_x_1713) ;  /* 0xffffff30005c7947 */ /* 0x000fea000383ffff */
.L_x_1718:
[----:B------:R1:W1:Y:S02]  /*12f80*/  SYNCS.PHASECHK.TRANS64.TRYWAIT P1, [R7+URZ+0x30c30], R20 ;  /* 0x030c3014070075a7 */ /* 0x000264000802017f */
[----:B-1----:R-:W-:Y:S05]  /*12f90*/  @!P1 NANOSLEEP.SYNCS 0x989680 ;  /* 0x009896800000995d */ /* 0x002fea0003900000 */
[----:B------:R-:W1:Y:S02]  /*12fa0*/  @!P1 SYNCS.PHASECHK.TRANS64 P1, [R7+URZ+0x30c30], R20 ;  /* 0x030c3014070095a7 */ /* 0x000e64000802007f */
[----:B-1----:R-:W-:Y:S05]  /*12fb0*/  @!P1 BRA `(.L_x_1718) ;  /* 0xfffffffc00f09947 */ /* 0x002fea000383ffff */
[----:B------:R-:W-:Y:S05]  /*12fc0*/  BRA `(.L_x_1717) ;  /* 0xffffff3400707947 */ /* 0x000fea000383ffff */
.L_x_1726:
[----:B-1----:R1:W3:Y:S02]  /*12fd0*/  SYNCS.PHASECHK.TRANS64.TRYWAIT P0, [R7+URZ+0x30c10], R20 ;  /* 0x030c1014070075a7 */ /* 0x0022e4000800017f */
[----:B---3--:R-:W-:Y:S05]  /*12fe0*/  @!P0 NANOSLEEP.SYNCS 0x989680 ;  /* 0x009896800000895d */ /* 0x008fea0003900000 */
[----:B------:R-:W3:Y:S02]  /*12ff0*/  @!P0 SYNCS.PHASECHK.TRANS64 P0, [R7+URZ+0x30c10], R20 ;  /* 0x030c1014070085a7 */ /* 0x000ee4000800007f */
[----:B---3--:R-:W-:Y:S05]  /*13000*/  @!P0 BRA `(.L_x_1726) ;  /* 0xfffffffc00f08947 */ /* 0x008fea000383ffff */
[----:B------:R-:W-:Y:S05]  /*13010*/  BRA `(.L_x_1725) ;  /* 0xffffff6800a07947 */ /* 0x000fea000383ffff */
.L_x_1730:
[----:B------:R1:W1:Y:S02]  /*13020*/  SYNCS.PHASECHK.TRANS64.TRYWAIT P0, [R7+URZ+0x30c30], R20 ;  /* 0x030c3014070075a7 */ /* 0x000264000800017f */
[----:B-1----:R-:W-:Y:S05]  /*13030*/  @!P0 NANOSLEEP.SYNCS 0x989680 ;  /* 0x009896800000895d */ /* 0x002fea0003900000 */
[----:B------:R-:W1:Y:S02]  /*13040*/  @!P0 SYNCS.PHASECHK.TRANS64 P0, [R7+URZ+0x30c30], R20 ;  /* 0x030c3014070085a7 */ /* 0x000e64000800007f */
[----:B-1----:R-:W-:Y:S05]  /*13050*/  @!P0 BRA `(.L_x_1730) ;  /* 0xfffffffc00f08947 */ /* 0x002fea000383ffff */
[----:B------:R-:W-:Y:S05]  /*13060*/  BRA `(.L_x_1729) ;  /* 0xffffff6c00b07947 */ /* 0x000fea000383ffff */
.L_x_1803:
[----:B-1----:R1:W2:Y:S02]  /*13070*/  SYNCS.PHASECHK.TRANS64.TRYWAIT P0, [R15+URZ+0x30c20], R0 ;  /* 0x030c20000f0075a7 */ /* 0x0022a4000800017f */
[----:B--2---:R-:W-:Y:S05]  /*13080*/  @!P0 NANOSLEEP.SYNCS 0x989680 ;  /* 0x009896800000895d */ /* 0x004fea0003900000 */
[----:B------:R-:W2:Y:S02]  /*13090*/  @!P0 SYNCS.PHASECHK.TRANS64 P0, [R15+URZ+0x30c20], R0 ;  /* 0x030c20000f0085a7 */ /* 0x000ea4000800007f */
[----:B--2---:R-:W-:Y:S05]  /*130a0*/  @!P0 BRA `(.L_x_1803) ;  /* 0xfffffffc00f08947 */ /* 0x004fea000383ffff */
[----:B------:R-:W-:Y:S05]  /*130b0*/  BRA `(.L_x_1831) ;  /* 0xffffffe000e87947 */ /* 0x000fea000383ffff */
.L_x_1807:
[----:B--2---:R2:W3:Y:S02]  /*130c0*/  SYNCS.PHASECHK.TRANS64.TRYWAIT P1, [R15+URZ+0x30c40], R18 ;  /* 0x030c40120f0075a7 */ /* 0x0044e4000802017f */
[----:B---3--:R-:W-:Y:S05]  /*130d0*/  @!P1 NANOSLEEP.SYNCS 0x989680 ;  /* 0x009896800000995d */ /* 0x008fea0003900000 */
[----:B------:R-:W3:Y:S02]  /*130e0*/  @!P1 SYNCS.PHASECHK.TRANS64 P1, [R15+URZ+0x30c40], R18 ;  /* 0x030c40120f0095a7 */ /* 0x000ee4000802007f */
[----:B---3--:R-:W-:Y:S05]  /*130f0*/  @!P1 BRA `(.L_x_1807) ;  /* 0xfffffffc00f09947 */ /* 0x008fea000383ffff */
[----:B------:R-:W-:Y:S05]  /*13100*/  BRA `(.L_x_1832) ;  /* 0xffffffe800507947 */ /* 0x000fea000383ffff */
.L_x_1809:
[----:B-1----:R1:W3:Y:S02]  /*13110*/  SYNCS.PHASECHK.TRANS64.TRYWAIT P1, [R15+URZ+0x30c28], R18 ;  /* 0x030c28120f0075a7 */ /* 0x0022e4000802017f */
[----:B---3--:R-:W-:Y:S05]  /*13120*/  @!P1 NANOSLEEP.SYNCS 0x989680 ;  /* 0x009896800000995d */ /* 0x008fea0003900000 */
[----:B------:R-:W3:Y:S02]  /*13130*/  @!P1 SYNCS.PHASECHK.TRANS64 P1, [R15+URZ+0x30c28], R18 ;  /* 0x030c28120f0095a7 */ /* 0x000ee4000802007f */
[----:B---3--:R-:W-:Y:S05]  /*13140*/  @!P1 BRA `(.L_x_1809) ;  /* 0xfffffffc00f09947 */ /* 0x008fea000383ffff */
[----:B------:R-:W-:Y:S05]  /*13150*/  BRA `(.L_x_1833) ;  /* 0xffffffe800d47947 */ /* 0x000fea000383ffff */
.L_x_1811:
[----:B---3--:R3:W4:Y:S02]  /*13160*/  SYNCS.PHASECHK.TRANS64.TRYWAIT P1, [R15+URZ+0x30c48], R18 ;  /* 0x030c48120f0075a7 */ /* 0x008724000802017f */
[----:B----4-:R-:W-:Y:S05]  /*13170*/  @!P1 NANOSLEEP.SYNCS 0x989680 ;  /* 0x009896800000995d */ /* 0x010fea0003900000 */
[----:B------:R-:W4:Y:S02]  /*13180*/  @!P1 SYNCS.PHASECHK.TRANS64 P1, [R15+URZ+0x30c48], R18 ;  /* 0x030c48120f0095a7 */ /* 0x000f24000802007f */
[----:B----4-:R-:W-:Y:S05]  /*13190*/  @!P1 BRA `(.L_x_1811) ;  /* 0xfffffffc00f09947 */ /* 0x010fea000383ffff */
[----:B------:R-:W-:Y:S05]  /*131a0*/  BRA `(.L_x_1834) ;  /* 0xffffffec00587947 */ /* 0x000fea000383ffff */
.L_x_1813:
[----:B------:R-:W-:-:S07]  /*131b0*/  SHF.L.U32 R4, R10, 0x1f, RZ ;  /* 0x0000001f0a047819 */ /* 0x000fce00000006ff */
.L_x_1835:
[----:B----4-:R4:W1:Y:S02]  /*131c0*/  SYNCS.PHASECHK.TRANS64.TRYWAIT P1, [R15+URZ+0x30c20], R4 ;  /* 0x030c20040f0075a7 */ /* 0x010864000802017f */
[----:B-1----:R-:W-:Y:S05]  /*131d0*/  @!P1 NANOSLEEP.SYNCS 0x989680 ;  /* 0x009896800000995d */ /* 0x002fea0003900000 */
[----:B------:R-:W1:Y:S02]  /*131e0*/  @!P1 SYNCS.PHASECHK.TRANS64 P1, [R15+URZ+0x30c20], R4 ;  /* 0x030c20040f0095a7 */ /* 0x000e64000802007f */
[----:B-1----:R-:W-:Y:S05]  /*131f0*/  @!P1 BRA `(.L_x_1835) ;  /* 0xfffffffc00f09947 */ /* 0x002fea000383ffff */
[----:B------:R-:W-:Y:S05]  /*13200*/  BRA `(.L_x_1836) ;  /* 0xffffffec00c07947 */ /* 0x000fea000383ffff */
.L_x_1816:
[----:B----4-:R4:W1:Y:S02]  /*13210*/  SYNCS.PHASECHK.TRANS64.TRYWAIT P1, [R15+URZ+0x30c40], R12 ;  /* 0x030c400c0f0075a7 */ /* 0x010864000802017f */
[----:B-1----:R-:W-:Y:S05]  /*13220*/  @!P1 NANOSLEEP.SYNCS 0x989680 ;  /* 0x009896800000995d */ /* 0x002fea0003900000 */
[----:B------:R-:W1:Y:S02]  /*13230*/  @!P1 SYNCS.PHASECHK.TRANS64 P1, [R15+URZ+0x30c40], R12 ;  /* 0x030c400c0f0095a7 */ /* 0x000e64000802007f */
[----:B-1----:R-:W-:Y:S05]  /*13240*/  @!P1 BRA `(.L_x_1816) ;  /* 0xfffffffc00f09947 */ /* 0x002fea000383ffff */
[----:B------:R-:W-:Y:S05]  /*13250*/  BRA `(.L_x_1837) ;  /* 0xfffffff000607947 */ /* 0x000fea000383ffff */
.L_x_1818:
[----:B-1----:R1:W2:Y:S02]  /*13260*/  SYNCS.PHASECHK.TRANS64.TRYWAIT P1, [R15+URZ+0x30c28], R12 ;  /* 0x030c280c0f0075a7 */ /* 0x0022a4000802017f */
[----:B--2---:R-:W-:Y:S05]  /*13270*/  @!P1 NANOSLEEP.SYNCS 0x989680 ;  /* 0x009896800000995d */ /* 0x004fea0003900000 */
[----:B------:R-:W2:Y:S02]  /*13280*/  @!P1 SYNCS.PHASECHK.TRANS64 P1, [R15+URZ+0x30c28], R12 ;  /* 0x030c280c0f0095a7 */ /* 0x000ea4000802007f */
[----:B--2---:R-:W-:Y:S05]  /*13290*/  @!P1 BRA `(.L_x_1818) ;  /* 0xfffffffc00f09947 */ /* 0x004fea000383ffff */
[----:B------:R-:W-:Y:S05]  /*132a0*/  BRA `(.L_x_1838) ;  /* 0xfffffff000d87947 */ /* 0x000fea000383ffff */
.L_x_1820:
[----:B------:R1:W1:Y:S02]  /*132b0*/  SYNCS.PHASECHK.TRANS64.TRYWAIT P0, [R3+URZ+0x30c40], R0 ;  /* 0x030c4000030075a7 */ /* 0x000264000800017f */
[----:B-1----:R-:W-:Y:S05]  /*132c0*/  @!P0 NANOSLEEP.SYNCS 0x989680 ;  /* 0x009896800000895d */ /* 0x002fea0003900000 */
[----:B------:R-:W1:Y:S02]  /*132d0*/  @!P0 SYNCS.PHASECHK.TRANS64 P0, [R3+URZ+0x30c40], R0 ;  /* 0x030c4000030085a7 */ /* 0x000e64000800007f */
[----:B-1----:R-:W-:Y:S05]  /*132e0*/  @!P0 BRA `(.L_x_1820) ;  /* 0xfffffffc00f08947 */ /* 0x002fea000383ffff */
[----:B------:R-:W-:Y:S05]  /*132f0*/  BRA `(.L_x_1839) ;  /* 0xfffffff4006c7947 */ /* 0x000fea000383ffff */
.L_x_1822:
[----:B------:R-:W-:Y:S01]  /*13300*/  BSSY B0, `(.L_x_1840) ;  /* 0x0000006000007945 */ /* 0x000fe20003800000 */
[----:B------:R-:W-:-:S07]  /*13310*/  IMAD.MOV.U32 R15, RZ, RZ, -0x1 ;  /* 0xffffffffff0f7424 */ /* 0x000fce00078e00ff */
[----:B---3--:R-:W-:Y:S05]  /*13320*/  WARPSYNC.COLLECTIVE R15, `(.L_x_1841) ;  /* 0x000000000f0c7348 */ /* 0x008fea0003c00000 */
[----:B------:R-:W-:Y:S02]  /*13330*/  ELECT P6, UR62, PT ;  /* 0x00000000003e782f */ /* 0x000fe400038c0000 */
[----:B------:R-:W-:Y:S01]  /*13340*/  MOV R14, UR62 ;  /* 0x0000003e000e7c02 */ /* 0x000fe20008000f00 */
[----:B---3--:R-:W-:Y:S10]  /*13350*/  ENDCOLLECTIVE ;  /* 0x000000000000791b */ /* 0x008ff40003800000 */
.L_x_1841:
[----:B------:R-:W-:Y:S05]  /*13360*/  BSYNC B0 ;  /* 0x0000000000007941 */ /* 0x000fea0003800000 */
.L_x_1840:
[----:B------:R-:W-:Y:S05]  /*13370*/  BRA `(.L_x_1842) ;  /* 0xfffffff800007947 */ /* 0x000fea000383ffff */
.L_x_1824:
[----:B-1----:R1:W2:Y:S02]  /*13380*/  SYNCS.PHASECHK.TRANS64.TRYWAIT P0, [R7+URZ], R4 ;  /* 0x00000004070075a7 */ /* 0x0022a4000800017f */
[----:B--2---:R-:W-:Y:S05]  /*13390*/  @!P0 NANOSLEEP.SYNCS 0x989680 ;  /* 0x009896800000895d */ /* 0x004fea0003900000 */
[----:B------:R-:W2:Y:S02]  /*133a0*/  @!P0 SYNCS.PHASECHK.TRANS64 P0, [R7+URZ], R4 ;  /* 0x00000004070085a7 */ /* 0x000ea4000800007f */
[----:B--2---:R-:W-:Y:S05]  /*133b0*/  @!P0 BRA `(.L_x_1824) ;  /* 0xfffffffc00f08947 */ /* 0x004fea000383ffff */
[----:B------:R-:W-:Y:S05]  /*133c0*/  BRA `(.L_x_1843) ;  /* 0xfffffff800407947 */ /* 0x000fea000383ffff */
.L_x_1825:
[----:B--2---:R2:W4:Y:S02]  /*133d0*/  SYNCS.PHASECHK.TRANS64.TRYWAIT P0, [R3+URZ], R2 ;  /* 0x00000002030075a7 */ /* 0x004524000800017f */
[----:B----4-:R-:W-:Y:S05]  /*133e0*/  @!P0 NANOSLEEP.SYNCS 0x989680 ;  /* 0x009896800000895d */ /* 0x010fea0003900000 */
[----:B------:R-:W4:Y:S02]  /*133f0*/  @!P0 SYNCS.PHASECHK.TRANS64 P0, [R3+URZ], R2 ;  /* 0x00000002030085a7 */ /* 0x000f24000800007f */
[----:B----4-:R-:W-:Y:S05]  /*13400*/  @!P0 BRA `(.L_x_1825) ;  /* 0xfffffffc00f08947 */ /* 0x010fea000383ffff */
[----:B------:R-:W-:Y:S05]  /*13410*/  BRA `(.L_x_1844) ;  /* 0xfffffff800347947 */ /* 0x000fea000383ffff */
.L_x_1827:
[----:B--2---:R2:W4:Y:S02]  /*13420*/  SYNCS.PHASECHK.TRANS64.TRYWAIT P0, [R5+URZ], R4 ;  /* 0x00000004050075a7 */ /* 0x004524000800017f */
[----:B----4-:R-:W-:Y:S05]  /*13430*/  @!P0 NANOSLEEP.SYNCS 0x989680 ;  /* 0x009896800000895d */ /* 0x010fea0003900000 */
[----:B------:R-:W4:Y:S02]  /*13440*/  @!P0 SYNCS.PHASECHK.TRANS64 P0, [R5+URZ], R4 ;  /* 0x00000004050085a7 */ /* 0x000f24000800007f */
[----:B----4-:R-:W-:Y:S05]  /*13450*/  @!P0 BRA `(.L_x_1827) ;  /* 0xfffffffc00f08947 */ /* 0x010fea000383ffff */
[----:B------:R-:W-:Y:S05]  /*13460*/  BRA `(.L_x_1845) ;  /* 0xfffffff800387947 */ /* 0x000fea000383ffff */
.L_x_1846:
        /* <DEDUP_REMOVED lines=9> */
.L_x_3705:


//--------------------- .text._ZN7cutlass13device_kernelIN5flash11enable_sm90INS1_16FlashAttnBwdSm90INS1_25CollectiveMainloopBwdSm90ILi2ELi2ELi2EN4cute5tupleIJNS5_1CILi1EEES8_S8_EEENS6_IJNS7_ILi128EEESA_NS7_ILi64EEEEEENS_10bfloat16_tEfNS_4arch4Sm90ELb0ELb1ELb0ELb1ELb1ELb1ELb0ELb0ELi2ELi1ELi2ELi2ELb0EEENS1_21CollectiveEpilogueBwdISC_SD_SF_Li256ELb1ELb0ELi1EEENS1_19SingleTileSchedulerILb1ELb0ELb0ELi128EEEEEEEEEvNT_6ParamsE --------------------------
	.section	.text._ZN7cutlass13device_kernelIN5flash11enable_sm90INS1_16FlashAttnBwdSm90INS1_25CollectiveMainloopBwdSm90ILi2ELi2ELi2EN4cute5tupleIJNS5_1CILi1EEES8_S8_EEENS6_IJNS7_ILi128EEESA_NS7_ILi64EEEEEENS_10bfloat16_tEfNS_4arch4Sm90ELb0ELb1ELb0ELb1ELb1ELb1ELb0ELb0ELi2ELi1ELi2ELi2ELb0EEENS1_21CollectiveEpilogueBwdISC_SD_SF_Li256ELb1ELb0ELi1EEENS1_19SingleTileSchedulerILb1ELb0ELb0ELi128EEEEEEEEEvNT_6ParamsE,"ax",@progbits
	.align	128
.text._ZN7cutlass13device_kernelIN5flash11enable_sm90INS1_16FlashAttnBwdSm90INS1_25CollectiveMainloopBwdSm90ILi2ELi2ELi2EN4cute5tupleIJNS5_1CILi1EEES8_S8_EEENS6_IJNS7_ILi128EEESA_NS7_ILi64EEEEEENS_10bfloat16_tEfNS_4arch4Sm90ELb0ELb1ELb0ELb1ELb1ELb1ELb0ELb0ELi2ELi1ELi2ELi2ELb0EEENS1_21CollectiveEpilogueBwdISC_SD_SF_Li256ELb1ELb0ELi1EEENS1_19SingleTileSchedulerILb1ELb0ELb0ELi128EEEEEEEEEvNT_6ParamsE:
        .type           _ZN7cutlass13device_kernelIN5flash11enable_sm90INS1_16FlashAttnBwdSm90INS1_25CollectiveMainloopBwdSm90ILi2ELi2ELi2EN4cute5tupleIJNS5_1CILi1EEES8_S8_EEENS6_IJNS7_ILi128EEESA_NS7_ILi64EEEEEENS_10bfloat16_tEfNS_4arch4Sm90ELb0ELb1ELb0ELb1ELb1ELb1ELb0ELb0ELi2ELi1ELi2ELi2ELb0EEENS1_21CollectiveEpilogueBwdISC_SD_SF_Li256ELb1ELb0ELi1EEENS1_19SingleTileSchedulerILb1ELb0ELb0ELi128EEEEEEEEEvNT_6ParamsE,@function
        .size           _ZN7cutlass13device_kernelIN5flash11enable_sm90INS1_16FlashAttnBwdSm90INS1_25CollectiveMainloopBwdSm90ILi2ELi2ELi2EN4cute5tupleIJNS5_1CILi1EEES8_S8_EEENS6_IJNS7_ILi128EEESA_NS7_ILi64EEEEEENS_10bfloat16_tEfNS_4arch4Sm90ELb0ELb1ELb0ELb1ELb1ELb1ELb0ELb0ELi2ELi1ELi2ELi2ELb0EEENS1_21CollectiveEpilogueBwdISC_SD_SF_Li256ELb1ELb0ELi1EEENS1_19SingleTileSchedulerILb1ELb0ELb0ELi128EEEEEEEEEvNT_6ParamsE,(.L_x_3706 - _ZN7cutlass13device_kernelIN5flash11enable_sm90INS1_16FlashAttnBwdSm90INS1_25CollectiveMainloopBwdSm90ILi2ELi2ELi2EN4cute5tupleIJNS5_1CILi1EEES8_S8_EEENS6_IJNS7_ILi128EEESA_NS7_ILi64EEEEEENS_10bfloat16_tEfNS_4arch4Sm90ELb0ELb1ELb0ELb1ELb1ELb1ELb0ELb0ELi2ELi1ELi2ELi2ELb0EEENS1_21CollectiveEpilogueBwdISC_SD_SF_Li256ELb1ELb0ELi1EEENS1_19SingleTileSchedulerILb1ELb0ELb0ELi128EEEEEEEEEvNT_6ParamsE)
        .other          _ZN7cutlass13device_kernelIN5flash11enable_sm90INS1_16FlashAttnBwdSm90INS1_25CollectiveMainloopBwdSm90ILi2ELi2ELi2EN4cute5tupleIJNS5_1CILi1EEES8_S8_EEENS6_IJNS7_ILi128EEESA_NS7_ILi64EEEEEENS_10bfloat16_tEfNS_4arch4Sm90ELb0ELb1ELb0ELb1ELb1ELb1ELb0ELb0ELi2ELi1ELi2ELi2ELb0EEENS1_21CollectiveEpilogueBwdISC_SD_SF_Li256ELb1ELb0ELi1EEENS1_19SingleTileSchedulerILb1ELb0ELb0ELi128EEEEEEEEEvNT_6ParamsE,@"STO_CUDA_ENTRY STV_DEFAULT"
_ZN7cutlass13device_kernelIN5flash11enable_sm90INS1_16FlashAttnBwdSm90INS1_25CollectiveMainloopBwdSm90ILi2ELi2ELi2EN4cute5tupleIJNS5_1CILi1EEES8_S8_EEENS6_IJNS7_ILi128EEESA_NS7_ILi64EEEEEENS_10bfloat16_tEfNS_4arch4Sm90ELb0ELb1ELb0ELb1ELb1ELb1ELb0ELb0ELi2ELi1ELi2ELi2ELb0EEENS1_21CollectiveEpilogueBwdISC_SD_SF_Li256ELb1ELb0ELi1EEENS1_19SingleTileSchedulerILb1ELb0ELb0ELi128EEEEEEEEEvNT_6ParamsE:
        /* <DEDUP_REMOVED lines=24> */
.L_x_1848:
[----:B------:R-:W-:Y:S05]  /*0180*/  BSYNC B0 ;  /* 0x0000000000007941 */ /* 0x000fea0003800000 */
.L_x_1847:
        /* <DEDUP_REMOVED lines=37> */
.L_x_1849:
        /* <DEDUP_REMOVED lines=22> */
.L_x_1850:
[----:B------:R-:W-:Y:S01]  /*0540*/  PLOP3.LUT P0, PT, PT, PT, UP0, 0x80, 0x0 ;  /* 0x000000000000781c */ /* 0x000fe20003f0f008 */
[----:B------:R-:W-:Y:S01]  /*0550*/  NOP ;  /* 0x0000000000007918 */ /* 0x000fe20000000000 */
[----:B------:R-:W-:Y:S01]  /*0560*/  ULDC.64 UR38, c[0x0][0x208] ;  /* 0x0000820000267ab9 */ /* 0x000fe20000000a00 */
[----:B------:R-:W-:Y:S01]  /*0570*/  BSSY B6, `(.L_x_1851) ;  /* 0x0001374000067945 */ /* 0x000fe20003800000 */
[----:B-12-4-:R-:W-:Y:S09]  /*0580*/  BAR.SYNC.DEFER_BLOCKING 0x0 ;  /* 0x0000000000007b1d */ /* 0x016ff20000010000 */
[----:B------:R-:W-:Y:S05]  /*0590*/  @!P0 BRA `(.L_x_1852) ;  /* 0x000000f0003c8947 */ /* 0x000fea0003800000 */
.L_x_1853:
        /* <DEDUP_REMOVED lines=24> */
.L_x_1854:
        /* <DEDUP_REMOVED lines=14> */
.L_x_1856:
[----:B------:R-:W-:-:S05]  /*0800*/  ULDC UR4, c[0x0][0x8bc] ;  /* 0x00022f0000047ab9 */ /* 0x000fca0000000800 */
.L_x_1855:
        /* <DEDUP_REMOVED lines=19> */
.L_x_1858:
        /* <DEDUP_REMOVED lines=14> */
.L_x_1859:
        /* <DEDUP_REMOVED lines=11> */
.L_x_1860:
        /* <DEDUP_REMOVED lines=13> */
.L_x_1861:
        /* <DEDUP_REMOVED lines=50> */
.L_x_1862:
        /* <DEDUP_REMOVED lines=28> */
.L_x_1865:
        /* <DEDUP_REMOVED lines=15> */
.L_x_1864:
        /* <DEDUP_REMOVED lines=22> */
.L_x_1867:
        /* <DEDUP_REMOVED lines=15> */
.L_x_1866:
[----:B------:R-:W-:Y:S01]  /*13c0*/  SHF.R.S32.HI R6, RZ, 0x1f, R17 ;  /* 0x0000001fff067819 */ /* 0x000fe20000011411 */
[----:B------:R-:W-:-:S03]  /*13d0*/  UMOV UR4, 0xffffffff ;  /* 0xffffffff00047882 */ /* 0x000fc60000000000 */
[----:B------:R-:W-:-:S04]  /*13e0*/  LEA.HI R0, R6, R17, RZ, 0x7 ;  /* 0x0000001106007211 */ /* 0x000fc800078f38ff */
[----:B------:R-:W-:Y:S01]  /*13f0*/  SHF.R.S32.HI R10, RZ, 0x7, R0 ;  /* 0x00000007ff0a7819 */ /* 0x000fe20000011400 */
[----:B------:R-:W-:Y:S06]  /*1400*/  BRA.DIV UR4, `(.L_x_1868) ;  /* 0x0000012a04307947 */ /* 0x000fec000b800000 */
[----:B------:R1:W2:Y:S02]  /*1410*/  SHFL.IDX PT, R14, R10, RZ, 0x1f ;  /* 0x00001fff0a0e7589 */ /* 0x0002a400000e0000 */
.L_x_2031:
        /* <DEDUP_REMOVED lines=23> */
.L_x_1869:
        /* <DEDUP_REMOVED lines=126> */
.L_x_1882:
[----:B------:R-:W-:-:S06]  /*1d70*/  ULOP3.LUT UR4, UR36, 0x1, URZ, 0xfc, !UPT ;  /* 0x0000000124047892 */ /* 0x000fcc000f8efc3f */
[----:B-1----:R-:W-:-:S05]  /*1d80*/  IMAD.U32 R8, RZ, RZ, UR4 ;  /* 0x00000004ff087e24 */ /* 0x002fca000f8e00ff */
[----:B------:R-:W-:-:S13]  /*1d90*/  ISETP.NE.AND P6, PT, R8, 0x3, PT ;  /* 0x000000030800780c */ /* 0x000fda0003fc5270 */
[----:B------:R-:W-:Y:S05]  /*1da0*/  @!P6 BRA `(.L_x_1872) ;  /* 0x000000000004e947 */ /* 0x000fea0003800000 */
[----:B------:R-:W-:Y:S01]  /*1db0*/  BPT.TRAP 0x1 ;  /* 0x000000040000795c */ /* 0x000fe20000300000 */
.L_x_1872:
[----:B------:R-:W-:Y:S01]  /*1dc0*/  IMAD R8, R0, 0x8, R16 ;  /* 0x0000000800087824 */ /* 0x000fe200078e0210 */
[----:B------:R-:W-:-:S04]  /*1dd0*/  SHF.L.U32 R23, R4, 0x1f, RZ ;  /* 0x0000001f04177819 */ /* 0x000fc800000006ff */
[----:B------:R1:W2:Y:S01]  /*1de0*/  SYNCS.PHASECHK.TRANS64.TRYWAIT P0, [R8+URZ+0x30c10], R23 ;  /* 0x030c1017080075a7 */ /* 0x0002a2000800017f */
[----:B------:R-:W-:Y:S05]  /*1df0*/  @!P6 BRA `(.L_x_1873) ;  /* 0x000000000004e947 */ /* 0x000fea0003800000 */
[----:B------:R-:W-:Y:S01]  /*1e00*/  BPT.TRAP 0x1 ;  /* 0x000000040000795c */ /* 0x000fe20000300000 */
.L_x_1873:
[----:B------:R-:W-:-:S05]  /*1e10*/  VIADD R9, R16, 0x10000 ;  /* 0x0001000010097836 */ /* 0x000fca0000000000 */
[----:B------:R-:W-:-:S04]  /*1e20*/  SHF.R.U32.HI R9, RZ, 0x4, R9 ;  /* 0x00000004ff097819 */ /* 0x000fc80000011609 */
[----:B------:R-:W-:Y:S01]  /*1e30*/  LOP3.LUT R9, R9, 0x3fff, RZ, 0xc0, !PT ;  /* 0x00003fff09097812 */ /* 0x000fe200078ec0ff */
[----:B--2---:R-:W-:Y:S06]  /*1e40*/  @P0 BRA `(.L_x_1874) ;  /* 0x0000000000080947 */ /* 0x004fec0003800000 */
[----:B------:R-:W2:Y:S02]  /*1e50*/  SYNCS.PHASECHK.TRANS64.TRYWAIT P0, [R8+URZ+0x30c10], R23 ;  /* 0x030c1017080075a7 */ /* 0x000ea4000800017f */
[----:B--2---:R-:W-:Y:S05]  /*1e60*/  @!P0 BRA `(.L_x_1875) ;  /* 0x0000011c00cc8947 */ /* 0x004fea0003800000 */
.L_x_1874:
        /* <DEDUP_REMOVED lines=60> */
.L_x_1876:
[----:B------:R1:W1:Y:S01]  /*2230*/  SYNCS.PHASECHK.TRANS64.TRYWAIT P0, [R8+URZ+0x30c30], R23 ;  /* 0x030c3017080075a7 */ /* 0x000262000800017f */
[----:B------:R-:W-:Y:S05]  /*2240*/  @!P6 BRA `(.L_x_1877) ;  /* 0x000000000004e947 */ /* 0x000fea0003800000 */
[----:B------:R-:W-:Y:S01]  /*2250*/  BPT.TRAP 0x1 ;  /* 0x000000040000795c */ /* 0x000fe20000300000 */
.L_x_1877:
[----:B------:R-:W2:Y:S01]  /*2260*/  LDC.64 R24, c[0x0][0x748] ;  /* 0x0001d200ff187b82 */ /* 0x000ea20000000a00 */
[----:B------:R-:W-:-:S05]  /*2270*/  VIADD R13, R16, 0x18000 ;  /* 0x00018000100d7836 */ /* 0x000fca0000000000 */
[----:B------:R-:W-:Y:S01]  /*2280*/  SHF.R.U32.HI R13, RZ, 0x4, R13 ;  /* 0x00000004ff0d7819 */ /* 0x000fe2000001160d */
[----:B-1----:R-:W-:Y:S06]  /*2290*/  @P0 BRA `(.L_x_1878) ;  /* 0x0000000000080947 */ /* 0x002fec0003800000 */
[----:B------:R-:W1:Y:S02]  /*22a0*/  SYNCS.PHASECHK.TRANS64.TRYWAIT P0, [R8+URZ+0x30c30], R23 ;  /* 0x030c3017080075a7 */ /* 0x000e64000800017f */
[----:B-1----:R-:W-:Y:S05]  /*22b0*/  @!P0 BRA `(.L_x_1879) ;  /* 0x0000011800cc8947 */ /* 0x002fea0003800000 */
.L_x_1878:
        /* <DEDUP_REMOVED lines=769> */
.L_x_1880:
        /* <DEDUP_REMOVED lines=68> */
.L_x_1881:
        /* <DEDUP_REMOVED lines=11> */
.L_x_1871:
        /* <DEDUP_REMOVED lines=130> */
.L_x_1894:
[----:B------:R-:W-:-:S05]  /*5fe0*/  IMAD.U32 R7, RZ, RZ, UR36 ;  /* 0x00000024ff077e24 */ /* 0x000fca000f8e00ff */
[----:B------:R-:W-:-:S04]  /*5ff0*/  LOP3.LUT R7, R7, 0x1, RZ, 0xfc, !PT ;  /* 0x0000000107077812 */ /* 0x000fc800078efcff */
[----:B------:R-:W-:-:S13]  /*6000*/  ISETP.NE.AND P0, PT, R7, 0x3, PT ;  /* 0x000000030700780c */ /* 0x000fda0003f05270 */
[----:B------:R-:W-:Y:S05]  /*6010*/  @!P0 BRA `(.L_x_1884) ;  /* 0x0000000000048947 */ /* 0x000fea0003800000 */
[----:B------:R-:W-:Y:S01]  /*6020*/  BPT.TRAP 0x1 ;  /* 0x000000040000795c */ /* 0x000fe20000300000 */
.L_x_1884:
[----:B------:R-:W-:Y:S01]  /*6030*/  IMAD R7, R0, 0x8, R16 ;  /* 0x0000000800077824 */ /* 0x000fe200078e0210 */
[----:B------:R-:W-:-:S04]  /*6040*/  SHF.L.U32 R20, R4, 0x1f, RZ ;  /* 0x0000001f04147819 */ /* 0x000fc800000006ff */
[----:B------:R1:W3:Y:S01]  /*6050*/  SYNCS.PHASECHK.TRANS64.TRYWAIT P1, [R7+URZ+0x30c10], R20 ;  /* 0x030c1014070075a7 */ /* 0x0002e2000802017f */
[----:B------:R-:W-:Y:S05]  /*6060*/  @!P0 BRA `(.L_x_1885) ;  /* 0x0000000000048947 */ /* 0x000fea0003800000 */
[----:B------:R-:W-:Y:S01]  /*6070*/  BPT.TRAP 0x1 ;  /* 0x000000040000795c */ /* 0x000fe20000300000 */
.L_x_1885:
[----:B--2---:R-:W-:-:S05]  /*6080*/  VIADD R8, R16, 0x10000 ;  /* 0x0001000010087836 */ /* 0x004fca0000000000 */
[----:B------:R-:W-:-:S04]  /*6090*/  SHF.R.U32.HI R8, RZ, 0x4, R8 ;  /* 0x00000004ff087819 */ /* 0x000fc80000011608 */
[----:B------:R-:W-:-:S04]  /*60a0*/  LOP3.LUT R8, R8, 0x3fff, RZ, 0xc0, !PT ;  /* 0x00003fff08087812 */ /* 0x000fc800078ec0ff */
[----:B------:R-:W-:Y:S01]  /*60b0*/  LOP3.LUT R9, R8, 0x10000, RZ, 0xfc, !PT ;  /* 0x0001000008097812 */ /* 0x000fe200078efcff */
[----:B---3--:R-:W-:Y:S06]  /*60c0*/  @P1 BRA `(.L_x_1886) ;  /* 0x0000000000081947 */ /* 0x008fec0003800000 */
[----:B------:R-:W2:Y:S02]  /*60d0*/  SYNCS.PHASECHK.TRANS64.TRYWAIT P1, [R7+URZ+0x30c10], R20 ;  /* 0x030c1014070075a7 */ /* 0x000ea4000802017f */
[----:B--2---:R-:W-:Y:S05]  /*60e0*/  @!P1 BRA `(.L_x_1887) ;  /* 0x000000dc00549947 */ /* 0x004fea0003800000 */
.L_x_1886:
        /* <DEDUP_REMOVED lines=63> */
.L_x_1888:
[----:B------:R1:W1:Y:S01]  /*64e0*/  SYNCS.PHASECHK.TRANS64.TRYWAIT P1, [R7+URZ+0x30c30], R20 ;  /* 0x030c3014070075a7 */ /* 0x000262000802017f */
[----:B------:R-:W-:Y:S05]  /*64f0*/  @!P0 BRA `(.L_x_1889) ;  /* 0x0000000000048947 */ /* 0x000fea0003800000 */
[----:B------:R-:W-:Y:S01]  /*6500*/  BPT.TRAP 0x1 ;  /* 0x000000040000795c */ /* 0x000fe20000300000 */
.L_x_1889:
        /* <DEDUP_REMOVED lines=8> */
.L_x_1890:
        /* <DEDUP_REMOVED lines=629> */
.L_x_1892:
        /* <DEDUP_REMOVED lines=70> */
.L_x_1893:
        /* <DEDUP_REMOVED lines=12> */
.L_x_1883:
        /* <DEDUP_REMOVED lines=121> */
.L_x_1906:
[----:B------:R-:W-:-:S05]  /*9990*/  IMAD.U32 R7, RZ, RZ, UR36 ;  /* 0x00000024ff077e24 */ /* 0x000fca000f8e00ff */
[----:B------:R-:W-:-:S04]  /*99a0*/  LOP3.LUT R7, R7, 0x1, RZ, 0xfc, !PT ;  /* 0x0000000107077812 */ /* 0x000fc800078efcff */
[----:B------:R-:W-:-:S13]  /*99b0*/  ISETP.NE.AND P6, PT, R7, 0x3, PT ;  /* 0x000000030700780c */ /* 0x000fda0003fc5270 */
[----:B--2---:R-:W-:Y:S05]  /*99c0*/  @!P6 BRA `(.L_x_1896) ;  /* 0x000000000004e947 */ /* 0x004fea0003800000 */
[----:B------:R-:W-:Y:S01]  /*99d0*/  BPT.TRAP 0x1 ;  /* 0x000000040000795c */ /* 0x000fe20000300000 */
.L_x_1896:
[----:B------:R-:W-:Y:S01]  /*99e0*/  IMAD R7, R0, 0x8, R16 ;  /* 0x0000000800077824 */ /* 0x000fe200078e0210 */
[----:B------:R-:W-:-:S04]  /*99f0*/  SHF.L.U32 R20, R4, 0x1f, RZ ;  /* 0x0000001f04147819 */ /* 0x000fc800000006ff */
[----:B------:R2:W3:Y:S01]  /*9a00*/  SYNCS.PHASECHK.TRANS64.TRYWAIT P0, [R7+URZ+0x30c10], R20 ;  /* 0x030c1014070075a7 */ /* 0x0004e2000800017f */
[----:B------:R-:W-:Y:S05]  /*9a10*/  @!P6 BRA `(.L_x_1897) ;  /* 0x000000000004e947 */ /* 0x000fea0003800000 */
[----:B------:R-:W-:Y:S01]  /*9a20*/  BPT.TRAP 0x1 ;  /* 0x000000040000795c */ /* 0x000fe20000300000 */
.L_x_1897:
[----:B-1----:R-:W-:-:S05]  /*9a30*/  VIADD R8, R16, 0x10000 ;  /* 0x0001000010087836 */ /* 0x002fca0000000000 */
[----:B------:R-:W-:-:S04]  /*9a40*/  SHF.R.U32.HI R8, RZ, 0x4, R8 ;  /* 0x00000004ff087819 */ /* 0x000fc80000011608 */
[----:B------:R-:W-:-:S04]  /*9a50*/  LOP3.LUT R8, R8, 0x3fff, RZ, 0xc0, !PT ;  /* 0x00003fff08087812 */ /* 0x000fc800078ec0ff */
[----:B------:R-:W-:Y:S01]  /*9a60*/  LOP3.LUT R9, R8, 0x10000, RZ, 0xfc, !PT ;  /* 0x0001000008097812 */ /* 0x000fe200078efcff */
[----:B---3--:R-:W-:Y:S06]  /*9a70*/  @P0 BRA `(.L_x_1898) ;  /* 0x0000000000080947 */ /* 0x008fec0003800000 */
[----:B------:R-:W1:Y:S02]  /*9a80*/  SYNCS.PHASECHK.TRANS64.TRYWAIT P0, [R7+URZ+0x30c10], R20 ;  /* 0x030c1014070075a7 */ /* 0x000e64000800017f */
[----:B-1----:R-:W-:Y:S05]  /*9a90*/  @!P0 BRA `(.L_x_1899) ;  /* 0x000000a400108947 */ /* 0x002fea0003800000 */
.L_x_1898:
        /* <DEDUP_REMOVED lines=62> */
.L_x_1900:
[----:B------:R1:W1:Y:S01]  /*9e80*/  SYNCS.PHASECHK.TRANS64.TRYWAIT P0, [R7+URZ+0x30c30], R20 ;  /* 0x030c3014070075a7 */ /* 0x000262000800017f */
[----:B------:R-:W-:Y:S05]  /*9e90*/  @!P6 BRA `(.L_x_1901) ;  /* 0x000000000004e947 */ /* 0x000fea0003800000 */
[----:B------:R-:W-:Y:S01]  /*9ea0*/  BPT.TRAP 0x1 ;  /* 0x000000040000795c */ /* 0x000fe20000300000 */
.L_x_1901:
        /* <DEDUP_REMOVED lines=8> */
.L_x_1902:
        /* <DEDUP_REMOVED lines=780> */
.L_x_1904:
        /* <DEDUP_REMOVED lines=70> */
.L_x_1905:
        /* <DEDUP_REMOVED lines=12> */
.L_x_1895:
        /* <DEDUP_REMOVED lines=34> */
.L_x_1863:
        /* <DEDUP_REMOVED lines=119> */
.L_x_1908:
        /* <DEDUP_REMOVED lines=50> */
.L_x_1910:
[----:B------:R-:W-:Y:S05]  /*e1c0*/  BSYNC B0 ;  /* 0x0000000000007941 */ /* 0x000fea0003800000 */
.L_x_1909:
        /* <DEDUP_REMOVED lines=17> */
.L_x_1912:
[----:B------:R-:W-:Y:S05]  /*e2e0*/  BSYNC B0 ;  /* 0x0000000000007941 */ /* 0x000fea0003800000 */
.L_x_1911:
        /* <DEDUP_REMOVED lines=16> */
.L_x_1914:
[----:B------:R-:W-:Y:S05]  /*e3f0*/  BSYNC B0 ;  /* 0x0000000000007941 */ /* 0x000fea0003800000 */
.L_x_1913:
        /* <DEDUP_REMOVED lines=16> */
.L_x_1916:
[----:B------:R-:W-:Y:S05]  /*e500*/  BSYNC B0 ;  /* 0x0000000000007941 */ /* 0x000fea0003800000 */
.L_x_1915:
        /* <DEDUP_REMOVED lines=27> */
.L_x_1918:
[----:B------:R-:W-:Y:S05]  /*e6c0*/  BSYNC B0 ;  /* 0x0000000000007941 */ /* 0x000fea0003800000 */
.L_x_1917:
        /* <DEDUP_REMOVED lines=15> */
.L_x_1920:
[----:B------:R-:W-:Y:S05]  /*e7c0*/  BSYNC B0 ;  /* 0x0000000000007941 */ /* 0x000fea0003800000 */
.L_x_1919:
        /* <DEDUP_REMOVED lines=15> */
.L_x_1922:
[----:B------:R-:W-:Y:S05]  /*e8c0*/  BSYNC B0 ;  /* 0x0000000000007941 */ /* 0x000fea0003800000 */
.L_x_1921:
        /* <DEDUP_REMOVED lines=15> */
.L_x_1907:
        /* <DEDUP_REMOVED lines=35> */
.L_x_1923:
        /* <DEDUP_REMOVED lines=46> */
.L_x_1925:
[----:B------:R-:W-:Y:S05]  /*eed0*/  BSYNC B0 ;  /* 0x0000000000007941 */ /* 0x000fea0003800000 */
.L_x_1924:
        /* <DEDUP_REMOVED lines=16> */
.L_x_1927:
[----:B------:R-:W-:Y:S05]  /*efe0*/  BSYNC B0 ;  /* 0x0000000000007941 */ /* 0x000fea0003800000 */
.L_x_1926:
        /* <DEDUP_REMOVED lines=15> */
.L_x_1929:
[----:B------:R-:W-:Y:S05]  /*f0e0*/  BSYNC B0 ;  /* 0x0000000000007941 */ /* 0x000fea0003800000 */
.L_x_1928:
        /* <DEDUP_REMOVED lines=15> */
.L_x_1931:
[----:B------:R-:W-:Y:S05]  /*f1e0*/  BSYNC B0 ;  /* 0x0000000000007941 */ /* 0x000fea0003800000 */
.L_x_1930:
        /* <DEDUP_REMOVED lines=26> */
.L_x_1933:
[----:B------:R-:W-:Y:S05]  /*f390*/  BSYNC B0 ;  /* 0x0000000000007941 */ /* 0x000fea0003800000 */
.L_x_1932:
        /* <DEDUP_REMOVED lines=15> */
.L_x_1935:
[----:B------:R-:W-:Y:S05]  /*f490*/  BSYNC B0 ;  /* 0x0000000000007941 */ /* 0x000fea0003800000 */
.L_x_1934:
        /* <DEDUP_REMOVED lines=15> */
.L_x_1937:
[----:B------:R-:W-:Y:S05]  /*f590*/  BSYNC B0 ;  /* 0x0000000000007941 */ /* 0x000fea0003800000 */
.L_x_1936:
        /* <DEDUP_REMOVED lines=15> */
.L_x_1852:
        /* <DEDUP_REMOVED lines=21> */
.L_x_1939:
        /* <DEDUP_REMOVED lines=13> */
.L_x_1941:
[----:B------:R-:W-:-:S05]  /*f8b0*/  ULDC UR4, c[0x0][0x8bc] ;  /* 0x00022f0000047ab9 */ /* 0x000fca0000000800 */
.L_x_1940:
        /* <DEDUP_REMOVED lines=26> */
[----:B------:R-:W-:Y:S01]  /*fa60*/  ULDC UR10, c[0x0][0x280] ;  /* 0x0000a000000a7ab9 */ /* 0x000fe20000000800 */
[----:B-1----:R-:W-:-:S11]  /*fa70*/  USHF.R.S32.HI UR17, URZ, 0x1f, UR7 ;  /* 0x0000001f3f117899 */ /* 0x002fd60008011407 */
[----:B--2---:R-:W-:Y:S02]  /*fa80*/  @P0 R2UR UR4, R0 ;  /* 0x00000000000402ca */ /* 0x004fe400000e0000 */
[----:B------:R-:W-:-:S04]  /*fa90*/  ISETP.NE.U32.AND P0, PT, RZ, UR8, PT ;  /* 0x00000008ff007c0c */ /* 0x000fc8000bf05070 */
        /* <DEDUP_REMOVED lines=14> */
.L_x_1942:
        /* <DEDUP_REMOVED lines=13> */
.L_x_1943:
        /* <DEDUP_REMOVED lines=12> */
.L_x_1944:
[----:B------:R-:W-:Y:S01]  /*fd10*/  UIADD3 UR8, -UR11, UR10, UR6 ;  /* 0x0000000a0b087290 */ /* 0x000fe2000fffe106 */
[----:B------:R-:W-:Y:S01]  /*fd20*/  ISETP.LE.AND P0, PT, RZ, UR22, PT ;  /* 0x00000016ff007c0c */ /* 0x000fe2000bf03270 */
[----:B------:R-:W-:Y:S01]  /*fd30*/  ULDC UR9, c[0x0][0x74c] ;  /* 0x0001d30000097ab9 */ /* 0x000fe20000000800 */
[----:B------:R-:W-:Y:S02]  /*fd40*/  USHF.R.S32.HI UR13, URZ, 0x1f, UR16 ;  /* 0x0000001f3f0d7899 */ /* 0x000fe40008011410 */
[----:B------:R-:W-:Y:S02]  /*fd50*/  UIADD3 UR9, UR8, -UR9, URZ ;  /* 0x8000000908097290 */ /* 0x000fe4000fffe03f */
[----:B------:R-:W-:Y:S02]  /*fd60*/  UIADD3 UR8, UR10, 0x7f, URZ ;  /* 0x0000007f0a087890 */ /* 0x000fe4000fffe03f */
[----:B------:R-:W-:Y:S01]  /*fd70*/  USHF.R.S32.HI UR12, URZ, 0x1f, UR9 ;  /* 0x0000001f3f0c7899 */ /* 0x000fe20008011409 */
[----:B------:R-:W-:Y:S01]  /*fd80*/  ULDC UR15, c[0x0][0x288] ;  /* 0x0000a200000f7ab9 */ /* 0x000fe20000000800 */
[----:B------:R-:W-:-:S02]  /*fd90*/  USEL UR20, UR13, URZ, !UP0 ;  /* 0x0000003f0d147287 */ /* 0x000fc4000c000000 */
[----:B------:R-:W-:Y:S02]  /*fda0*/  ULEA.HI UR12, UR12, UR9, URZ, 0x7 ;  /* 0x000000090c0c7291 */ /* 0x000fe4000f8f383f */
[----:B------:R-:W-:Y:S02]  /*fdb0*/  USHF.R.S32.HI UR9, URZ, 0x1f, UR8 ;  /* 0x0000001f3f097899 */ /* 0x000fe40008011408 */
[----:B------:R-:W-:Y:S02]  /*fdc0*/  USHF.R.S32.HI UR12, URZ, 0x7, UR12 ;  /* 0x000000073f0c7899 */ /* 0x000fe4000801140c */
[----:B------:R-:W-:Y:S02]  /*fdd0*/  ULEA.HI UR8, UR9, UR8, URZ, 0x7 ;  /* 0x0000000809087291 */ /* 0x000fe4000f8f383f */
[----:B------:R-:W-:Y:S02]  /*fde0*/  UIMAD UR13, UR16, UR15, URZ ;  /* 0x0000000f100d72a4 */ /* 0x000fe4000f8e023f */
[----:B------:R-:W-:-:S02]  /*fdf0*/  UISETP.LT.AND UP1, UPT, URZ, UR12, UPT ;  /* 0x0000000c3f00728c */ /* 0x000fc4000bf21270 */
[----:B------:R-:W-:Y:S02]  /*fe00*/  USHF.R.S32.HI UR8, URZ, 0x7, UR8 ;  /* 0x000000073f087899 */ /* 0x000fe40008011408 */
[----:B------:R-:W-:Y:S02]  /*fe10*/  USEL UR14, UR16, URZ, !UP0 ;  /* 0x0000003f100e7287 */ /* 0x000fe4000c000000 */
[----:B------:R-:W-:Y:S02]  /*fe20*/  UIADD3 UR23, UP0, UR13, UR7, URZ ;  /* 0x000000070d177290 */ /* 0x000fe4000ff1e03f */
[----:B------:R-:W-:Y:S01]  /*fe30*/  USEL UR9, URZ, UR12, !UP1 ;  /* 0x0000000c3f097287 */ /* 0x000fe2000c800000 */
[----:B------:R-:W-:Y:S01]  /*fe40*/  IMAD.U32 R9, RZ, RZ, UR8 ;  /* 0x00000008ff097e24 */ /* 0x000fe2000f8e00ff */
[----:B------:R-:W-:Y:S10]  /*fe50*/  @!P0 BRA `(.L_x_1945) ;  /* 0x0000000000248947 */ /* 0x000ff40003800000 */
[----:B------:R-:W-:-:S03]  /*fe60*/  UIADD3 UR6, UR6, 0xff, UR10 ;  /* 0x000000ff06067890 */ /* 0x000fc6000fffe00a */
[----:B------:R-:W-:Y:S02]  /*fe70*/  ULDC UR10, c[0x0][0x748] ;  /* 0x0001d200000a7ab9 */ /* 0x000fe40000000800 */
[----:B------:R-:W-:-:S04]  /*fe80*/  UIADD3 UR6, UR6, UR10, -UR11 ;  /* 0x0000000a06067290 */ /* 0x000fc8000fffe80b */
[----:B------:R-:W-:-:S04]  /*fe90*/  USHF.R.S32.HI UR10, URZ, 0x1f, UR6 ;  /* 0x0000001f3f0a7899 */ /* 0x000fc80008011406 */
[----:B------:R-:W-:-:S04]  /*fea0*/  ULEA.HI UR10, UR10, UR6, URZ, 0x7 ;  /* 0x000000060a0a7291 */ /* 0x000fc8000f8f383f */
[----:B------:R-:W-:-:S04]  /*feb0*/  USHF.R.S32.HI UR10, URZ, 0x7, UR10 ;  /* 0x000000073f0a7899 */ /* 0x000fc8000801140a */
[----:B------:R-:W-:-:S04]  /*fec0*/  UISETP.LT.AND UP1, UPT, UR8, UR10, UPT ;  /* 0x0000000a0800728c */ /* 0x000fc8000bf21270 */
[----:B------:R-:W-:-:S06]  /*fed0*/  USEL UR10, UR8, UR10, UP1 ;  /* 0x0000000a080a7287 */ /* 0x000fcc0008800000 */
[----:B------:R-:W-:-:S07]  /*fee0*/  IMAD.U32 R9, RZ, RZ, UR10 ;  /* 0x0000000aff097e24 */ /* 0x000fce000f8e00ff */
.L_x_1945:
[----:B------:R-:W-:Y:S02]  /*fef0*/  ISETP.GT.AND P1, PT, R9, UR9, PT ;  /* 0x0000000909007c0c */ /* 0x000fe4000bf24270 */
[----:B------:R-:W-:Y:S01]  /*ff00*/  ELECT P0, URZ, PT ;  /* 0x00000000003f782f */ /* 0x000fe20003800000 */
[----:B------:R-:W-:-:S10]  /*ff10*/  ULEA.HI.X.SX32 UR10, UR13, UR17, 0x1, UP0 ;  /* 0x000000110d0a7291 */ /* 0x000fd400080f0e3f */
[----:B------:R-:W-:Y:S05]  /*ff20*/  @!P1 BRA `(.L_x_1946) ;  /* 0x0000001000849947 */ /* 0x000fea0003800000 */
[----:B------:R-:W1:Y:S01]  /*ff30*/  S2R R2, SR_TID.X ;  /* 0x0000000000027919 */ /* 0x000e620000002100 */
[----:B------:R-:W-:Y:S01]  /*ff40*/  ULDC.64 UR18, c[0x0][0x2d8] ;  /* 0x0000b60000127ab9 */ /* 0x000fe20000000a00 */
[----:B------:R-:W-:Y:S01]  /*ff50*/  VIADD R0, R9, -UR9 ;  /* 0x8000000909007c36 */ /* 0x000fe20008000000 */
[----:B------:R-:W-:Y:S02]  /*ff60*/  UIMAD UR6, UR17, UR18, URZ ;  /* 0x00000012110672a4 */ /* 0x000fe4000f8e023f */
[----:B------:R-:W-:Y:S02]  /*ff70*/  UIMAD.WIDE.U32 UR12, UR7, UR18, URZ ;  /* 0x00000012070c72a5 */ /* 0x000fe4000f8e003f */
[----:B------:R-:W-:Y:S01]  /*ff80*/  UIMAD UR19, UR7, UR19, UR6 ;  /* 0x00000013071372a4 */ /* 0x000fe2000f8e0206 */
[----:B------:R-:W-:Y:S01]  /*ff90*/  LOP3.LUT R0, R0, 0x1, RZ, 0xc0, !PT ;  /* 0x0000000100007812 */ /* 0x000fe200078ec0ff */
[----:B------:R-:W-:Y:S02]  /*ffa0*/  UIADD3 UR6, UP0, UR4, UR12, URZ ;  /* 0x0000000c04067290 */ /* 0x000fe4000ff1e03f */
[----:B------:R-:W-:Y:S01]  /*ffb0*/  UIADD3 UR19, UR13, UR19, URZ ;  /* 0x000000130d137290 */ /* 0x000fe2000fffe03f */
[----:B------:R-:W-:Y:S01]  /*ffc0*/  ISETP.NE.U32.AND P1, PT, R0, 0x1, PT ;  /* 0x000000010000780c */ /* 0x000fe20003f25070 */
[----:B------:R-:W-:Y:S01]  /*ffd0*/  ULDC.64 UR16, c[0x0][0x2e0] ;  /* 0x0000b80000107ab9 */ /* 0x000fe20000000a00 */
[----:B------:R-:W-:Y:S01]  /*ffe0*/  ULDC UR18, c[0x0][0x760] ;  /* 0x0001d80000127ab9 */ /* 0x000fe20000000800 */
[----:B------:R-:W-:-:S02]  /*fff0*/  UIADD3.X UR7, UR5, UR19, URZ, UP0, !UPT ;  /* 0x0000001305077290 */ /* 0x000fc400087fe43f */
[----:B------:R-:W-:Y:S02]  /*10000*/  UIMAD UR11, UR20, UR16, URZ ;  /* 0x00000010140b72a4 */ /* 0x000fe4000f8e023f */
[----:B------:R-:W-:Y:S02]  /*10010*/  UIMAD.WIDE.U32 UR6, UR14, UR16, UR6 ;  /* 0x000000100e0672a5 */ /* 0x000fe4000f8e0006 */
[----:B------:R-:W-:Y:S02]  /*10020*/  UIMAD UR17, UR14, UR17, UR11 ;  /* 0x000000110e1172a4 */ /* 0x000fe4000f8e020b */
[----:B------:R-:W-:Y:S02]  /*10030*/  UIMAD UR11, UR15, UR18, URZ ;  /* 0x000000120f0b72a4 */ /* 0x000fe4000f8e023f */
[----:B------:R-:W-:Y:S01]  /*10040*/  UIADD3 UR24, UR7, UR17, URZ ;  /* 0x0000001107187290 */ /* 0x000fe2000fffe03f */
[----:B-1----:R-:W-:Y:S01]  /*10050*/  LOP3.LUT R10, R2, 0x1f, RZ, 0xc0, !PT ;  /* 0x0000001f020a7812 */ /* 0x002fe200078ec0ff */
[----:B------:R-:W-:Y:S10]  /*10060*/  @P1 BRA `(.L_x_1947) ;  /* 0x00000004006c1947 */ /* 0x000ff40003800000 */
        /* <DEDUP_REMOVED lines=11> */
.L_x_1950:
[----:B------:R-:W2:Y:S04]  /*10120*/  LDG.E.STRONG.GPU R0, desc[UR38][R2.64] ;  /* 0x0000002602007981 */ /* 0x000ea8000c1ef900 */
[----:B--2---:R-:W-:Y:S01]  /*10130*/  CCTL.IVALL ;  /* 0x00000000ff00798f */ /* 0x004fe20002000000 */
[----:B------:R-:W-:Y:S05]  /*10140*/  YIELD ;  /* 0x0000000000007946 */ /* 0x000fea0003800000 */
[----:B------:R-:W-:-:S13]  /*10150*/  ISETP.NE.AND P1, PT, R0, UR22, PT ;  /* 0x0000001600007c0c */ /* 0x000fda000bf25270 */
[----:B------:R-:W-:Y:S05]  /*10160*/  @P1 BRA `(.L_x_1950) ;  /* 0xfffffffc00ec1947 */ /* 0x000fea000383ffff */
.L_x_1949:
[----:B------:R-:W-:Y:S05]  /*10170*/  BSYNC B0 ;  /* 0x0000000000007941 */ /* 0x000fea0003800000 */
.L_x_1948:
[----:B------:R-:W-:-:S03]  /*10180*/  UMOV UR15, 0xffffffff ;  /* 0xffffffff000f7882 */ /* 0x000fc60000000000 */
[----:B------:R-:W-:Y:S05]  /*10190*/  BRA.DIV UR15, `(.L_x_1951) ;  /* 0x0000003e0f787947 */ /* 0x000fea000b800000 */
[----:B------:R-:W-:Y:S01]  /*101a0*/  NOP ;  /* 0x0000000000007918 */ /* 0x000fe20000000000 */
.L_x_2034:
        /* <DEDUP_REMOVED lines=22> */
.L_x_1953:
[----:B------:R-:W-:Y:S05]  /*10310*/  BSYNC B0 ;  /* 0x0000000000007941 */ /* 0x000fea0003800000 */
.L_x_1952:
        /* <DEDUP_REMOVED lines=20> */
.L_x_1955:
[----:B------:R-:W-:Y:S05]  /*10460*/  BSYNC B0 ;  /* 0x0000000000007941 */ /* 0x000fea0003800000 */
.L_x_1954:
[----:B------:R-:W-:Y:S06]  /*10470*/  BAR.ARV 0xa, 0xa0 ;  /* 0x0282800000007b1d */ /* 0x000fec0000002000 */
[----:B------:R-:W-:Y:S04]  /*10480*/  BSSY B0, `(.L_x_1956) ;  /* 0x0000003000007945 */ /* 0x000fe80003800000 */
[----:B------:R-:W-:Y:S05]  /*10490*/  @!P0 BRA `(.L_x_1957) ;  /* 0x0000000000048947 */ /* 0x000fea0003800000 */
[----:B------:R-:W-:-:S04]  /*104a0*/  DEPBAR.LE SB0, 0x0 ;  /* 0x000080000000791a */ /* 0x000fc80000000000 */
.L_x_1957:
[----:B------:R-:W-:Y:S05]  /*104b0*/  BSYNC B0 ;  /* 0x0000000000007941 */ /* 0x000fea0003800000 */
.L_x_1956:
        /* <DEDUP_REMOVED lines=19> */
.L_x_1959:
[----:B------:R-:W-:Y:S05]  /*105f0*/  BSYNC B0 ;  /* 0x0000000000007941 */ /* 0x000fea0003800000 */
.L_x_1958:
[----:B------:R-:W-:Y:S01]  /*10600*/  UIADD3 UR15, UR9, 0x1, URZ ;  /* 0x00000001090f7890 */ /* 0x000fe2000fffe03f */
[----:B------:R-:W-:Y:S11]  /*10610*/  BRA `(.L_x_1960) ;  /* 0x0000000000047947 */ /* 0x000ff60003800000 */
.L_x_1947:
[----:B------:R-:W-:-:S05]  /*10620*/  UMOV UR15, UR9 ;  /* 0x00000009000f7c82 */ /* 0x000fca0008000000 */
.L_x_1960:
[----:B------:R-:W-:-:S06]  /*10630*/  UIADD3 UR9, UR9, 0x1, URZ ;  /* 0x0000000109097890 */ /* 0x000fcc000fffe03f */
[----:B------:R-:W-:Y:S01]  /*10640*/  ISETP.NE.AND P1, PT, R9, UR9, PT ;  /* 0x0000000909007c0c */ /* 0x000fe2000bf25270 */
[----:B------:R-:W-:-:S12]  /*10650*/  UMOV UR9, UR15 ;  /* 0x0000000f00097c82 */ /* 0x000fd80008000000 */
[----:B------:R-:W-:Y:S05]  /*10660*/  @!P1 BRA `(.L_x_1946) ;  /* 0x0000000800b49947 */ /* 0x000fea0003800000 */
[----:B------:R-:W-:Y:S01]  /*10670*/  UMOV UR18, UR12 ;  /* 0x0000000c00127c82 */ /* 0x000fe20008000000 */
[----:B------:R-:W-:Y:S01]  /*10680*/  UMOV UR9, UR15 ;  /* 0x0000000f00097c82 */ /* 0x000fe20008000000 */
[----:B------:R-:W-:-:S03]  /*10690*/  UIMAD.WIDE.U32 UR12, UR14, UR16, UR18 ;  /* 0x000000100e0c72a5 */ /* 0x000fc6000f8e0012 */
[----:B------:R-:W-:Y:S01]  /*106a0*/  ULDC.64 UR18, c[0x0][0x2c0] ;  /* 0x0000b00000127ab9 */ /* 0x000fe20000000a00 */
[----:B------:R-:W-:-:S04]  /*106b0*/  UIADD3 UR4, UP0, UR4, UR12, URZ ;  /* 0x0000000c04047290 */ /* 0x000fc8000ff1e03f */
[----:B------:R-:W-:Y:S02]  /*106c0*/  UIADD3.X UR5, UR5, UR17, UR13, UP0, !UPT ;  /* 0x0000001105057290 */ /* 0x000fe400087fe40d */
[----:B------:R-:W-:-:S04]  /*106d0*/  ULEA UR14, UP0, UR4, UR18, 0x2 ;  /* 0x00000012040e7291 */ /* 0x000fc8000f80103f */
[----:B------:R-:W-:Y:S02]  /*106e0*/  ULEA.HI.X UR5, UR4, UR19, UR5, 0x2, UP0 ;  /* 0x0000001304057291 */ /* 0x000fe400080f1405 */
[----:B------:R-:W-:Y:S01]  /*106f0*/  UIADD3 UR14, UP0, UR14, 0x4000, URZ ;  /* 0x000040000e0e7890 */ /* 0x000fe2000ff1e03f */
[----:B------:R-:W-:-:S03]  /*10700*/  UMOV UR4, URZ ;  /* 0x0000003f00047c82 */ /* 0x000fc60008000000 */
[----:B------:R-:W-:-:S12]  /*10710*/  UIADD3.X UR5, URZ, UR5, URZ, UP0, !UPT ;  /* 0x000000053f057290 */ /* 0x000fd800087fe43f */
.L_x_1985:
        /* <DEDUP_REMOVED lines=11> */
.L_x_1963:
[----:B------:R-:W2:Y:S04]  /*107d0*/  LDG.E.STRONG.GPU R0, desc[UR38][R2.64] ;  /* 0x0000002602007981 */ /* 0x000ea8000c1ef900 */
[----:B--2---:R-:W-:Y:S01]  /*107e0*/  CCTL.IVALL ;  /* 0x00000000ff00798f */ /* 0x004fe20002000000 */
[----:B------:R-:W-:Y:S05]  /*107f0*/  YIELD ;  /* 0x0000000000007946 */ /* 0x000fea0003800000 */
[----:B------:R-:W-:-:S13]  /*10800*/  ISETP.NE.AND P1, PT, R0, UR22, PT ;  /* 0x0000001600007c0c */ /* 0x000fda000bf25270 */
[----:B------:R-:W-:Y:S05]  /*10810*/  @P1 BRA `(.L_x_1963) ;  /* 0xfffffffc00ec1947 */ /* 0x000fea000383ffff */
.L_x_1962:
[----:B------:R-:W-:Y:S05]  /*10820*/  BSYNC B0 ;  /* 0x0000000000007941 */ /* 0x000fea0003800000 */
.L_x_1961:
[----:B------:R-:W-:-:S03]  /*10830*/  UMOV UR16, 0xffffffff ;  /* 0xffffffff00107882 */ /* 0x000fc60000000000 */
[----:B------:R-:W-:Y:S05]  /*10840*/  BRA.DIV UR16, `(.L_x_1964) ;  /* 0x0000003610e87947 */ /* 0x000fea000b800000 */
[----:B------:R-:W-:Y:S01]  /*10850*/  NOP ;  /* 0x0000000000007918 */ /* 0x000fe20000000000 */
.L_x_2037:
        /* <DEDUP_REMOVED lines=8> */
[----:B------:R-:W-:Y:S01]  /*108e0*/  UIADD3 UR25, UP0, UR16, UR6, URZ ;  /* 0x0000000610197290 */ /* 0x000fe2000ff1e03f */
[----:B------:R-:W-:Y:S01]  /*108f0*/  UMOV UR26, 0x0 ;  /* 0x00000000001a7882 */ /* 0x000fe20000000000 */
[----:B------:R-:W-:Y:S01]  /*10900*/  UMOV UR27, 0x14f00000 ;  /* 0x14f00000001b7882 */ /* 0x000fe20000000000 */
[----:B-1----:R-:W-:Y:S02]  /*10910*/  ULEA UR18, UR18, UR17, 0x18 ;  /* 0x0000001112127291 */ /* 0x002fe4000f8ec03f */
[----:B------:R-:W-:-:S02]  /*10920*/  ULEA.HI.X.SX32 UR17, UR16, UR24, 0x1, UP0 ;  /* 0x0000001810117291 */ /* 0x000fc400080f0e3f */
[----:B------:R-:W-:Y:S02]  /*10930*/  ULEA UR16, UP0, UR25, UR20, 0x2 ;  /* 0x0000001419107291 */ /* 0x000fe4000f80103f */
[----:B------:R-:W-:Y:S02]  /*10940*/  UIADD3 UR18, UR18, 0x8000, URZ ;  /* 0x0000800012127890 */ /* 0x000fe4000fffe03f */
[----:B------:R-:W-:Y:S01]  /*10950*/  ULEA.HI.X UR17, UR25, UR21, UR17, 0x2, UP0 ;  /* 0x0000001519117291 */ /* 0x000fe200080f1411 */
[----:B------:R-:W-:-:S08]  /*10960*/  UMOV UR20, 0x400 ;  /* 0x0000040000147882 */ /* 0x000fd00000000000 */
[----:B------:R1:W-:Y:S02]  /*10970*/  UBLKRED.G.S.ADD.F32.RN [UR16], [UR18], UR20, desc[UR26] ;  /* 0x00001a10120073bb */ /* 0x0003e400080a1414 */
[----:B-1----:R0:W-:Y:S02]  /*10980*/  UTMACMDFLUSH ;  /* 0x00000000000079b7 */ /* 0x0021e40000000000 */
.L_x_1966:
[----:B------:R-:W-:Y:S05]  /*10990*/  BSYNC B0 ;  /* 0x0000000000007941 */ /* 0x000fea0003800000 */
.L_x_1965:
[----:B------:R-:W-:Y:S01]  /*109a0*/  ULEA UR18, UR15, UR4, 0xd ;  /* 0x000000040f127291 */ /* 0x000fe2000f8e683f */
[----:B------:R-:W-:Y:S06]  /*109b0*/  BAR.SYNC.DEFER_BLOCKING 0xe, 0xa0 ;  /* 0x0382800000007b1d */ /* 0x000fec0000010000 */
[----:B------:R-:W-:Y:S01]  /*109c0*/  UMOV UR16, UR14 ;  /* 0x0000000e00107c82 */ /* 0x000fe20008000000 */
[----:B------:R-:W-:Y:S01]  /*109d0*/  UMOV UR17, UR5 ;  /* 0x0000000500117c82 */ /* 0x000fe20008000000 */
[----:B------:R-:W-:Y:S01]  /*109e0*/  BSSY B0, `(.L_x_1967) ;  /* 0x000000d000007945 */ /* 0x000fe20003800000 */
[----:B------:R-:W-:-:S03]  /*109f0*/  UIMAD.WIDE UR16, UR18, 0x4, UR16 ;  /* 0x00000004121078a5 */ /* 0x000fc6000f8e0210 */
[----:B------:R-:W-:Y:S09]  /*10a00*/  @!P0 BRA `(.L_x_1968) ;  /* 0x0000000000288947 */ /* 0x000ff20003800000 */
        /* <DEDUP_REMOVED lines=10> */
.L_x_1968:
[----:B------:R-:W-:Y:S05]  /*10ab0*/  BSYNC B0 ;  /* 0x0000000000007941 */ /* 0x000fea0003800000 */
.L_x_1967:
[----:B------:R-:W-:Y:S06]  /*10ac0*/  BAR.ARV 0xa, 0xa0 ;  /* 0x0282800000007b1d */ /* 0x000fec0000002000 */
[----:B------:R-:W-:Y:S04]  /*10ad0*/  BSSY B0, `(.L_x_1969) ;  /* 0x0000003000007945 */ /* 0x000fe80003800000 */
[----:B------:R-:W-:Y:S05]  /*10ae0*/  @!P0 BRA `(.L_x_1970) ;  /* 0x0000000000048947 */ /* 0x000fea0003800000 */
[----:B------:R-:W-:-:S04]  /*10af0*/  DEPBAR.LE SB0, 0x0 ;  /* 0x000080000000791a */ /* 0x000fc80000000000 */
.L_x_1970:
[----:B------:R-:W-:Y:S05]  /*10b00*/  BSYNC B0 ;  /* 0x0000000000007941 */ /* 0x000fea0003800000 */
.L_x_1969:
        /* <DEDUP_REMOVED lines=19> */
.L_x_1972:
[----:B------:R-:W-:Y:S05]  /*10c40*/  BSYNC B0 ;  /* 0x0000000000007941 */ /* 0x000fea0003800000 */
.L_x_1971:
        /* <DEDUP_REMOVED lines=9> */
.L_x_1975:
[----:B------:R-:W2:Y:S04]  /*10ce0*/  LDG.E.STRONG.GPU R0, desc[UR38][R2.64] ;  /* 0x0000002602007981 */ /* 0x000ea8000c1ef900 */
[----:B--2---:R-:W-:Y:S01]  /*10cf0*/  CCTL.IVALL ;  /* 0x00000000ff00798f */ /* 0x004fe20002000000 */
[----:B------:R-:W-:Y:S05]  /*10d00*/  YIELD ;  /* 0x0000000000007946 */ /* 0x000fea0003800000 */
[----:B------:R-:W-:-:S13]  /*10d10*/  ISETP.NE.AND P1, PT, R0, UR22, PT ;  /* 0x0000001600007c0c */ /* 0x000fda000bf25270 */
[----:B------:R-:W-:Y:S05]  /*10d20*/  @P1 BRA `(.L_x_1975) ;  /* 0xfffffffc00ec1947 */ /* 0x000fea000383ffff */
.L_x_1974:
[----:B------:R-:W-:Y:S05]  /*10d30*/  BSYNC B0 ;  /* 0x0000000000007941 */ /* 0x000fea0003800000 */
.L_x_1973:
[----:B------:R-:W-:-:S03]  /*10d40*/  UMOV UR12, 0xffffffff ;  /* 0xffffffff000c7882 */ /* 0x000fc60000000000 */
[----:B------:R-:W-:Y:S05]  /*10d50*/  BRA.DIV UR12, `(.L_x_1976) ;  /* 0x000000320cc07947 */ /* 0x000fea000b800000 */
[----:B------:R-:W-:Y:S01]  /*10d60*/  NOP ;  /* 0x0000000000007918 */ /* 0x000fe20000000000 */
.L_x_2040:
        /* <DEDUP_REMOVED lines=15> */
.L_x_1978:
[----:B------:R-:W-:Y:S05]  /*10e60*/  BSYNC B0 ;  /* 0x0000000000007941 */ /* 0x000fea0003800000 */
.L_x_1977:
        /* <DEDUP_REMOVED lines=15> */
.L_x_1980:
[----:B------:R-:W-:Y:S05]  /*10f60*/  BSYNC B0 ;  /* 0x0000000000007941 */ /* 0x000fea0003800000 */
.L_x_1979:
[----:B------:R-:W-:Y:S06]  /*10f70*/  BAR.ARV 0xa, 0xa0 ;  /* 0x0282800000007b1d */ /* 0x000fec0000002000 */
[----:B------:R-:W-:Y:S04]  /*10f80*/  BSSY B0, `(.L_x_1981) ;  /* 0x0000003000007945 */ /* 0x000fe80003800000 */
[----:B------:R-:W-:Y:S05]  /*10f90*/  @!P0 BRA `(.L_x_1982) ;  /* 0x0000000000048947 */ /* 0x000fea0003800000 */
[----:B------:R-:W-:-:S04]  /*10fa0*/  DEPBAR.LE SB0, 0x0 ;  /* 0x000080000000791a */ /* 0x000fc80000000000 */
.L_x_1982:
[----:B------:R-:W-:Y:S05]  /*10fb0*/  BSYNC B0 ;  /* 0x0000000000007941 */ /* 0x000fea0003800000 */
.L_x_1981:
        /* <DEDUP_REMOVED lines=19> */
.L_x_1984:
[----:B------:R-:W-:Y:S05]  /*110f0*/  BSYNC B0 ;  /* 0x0000000000007941 */ /* 0x000fea0003800000 */
.L_x_1983:
[----:B------:R-:W-:Y:S02]  /*11100*/  UIADD3 UR9, UR9, 0x2, URZ ;  /* 0x0000000209097890 */ /* 0x000fe4000fffe03f */
[----:B------:R-:W-:-:S04]  /*11110*/  UIADD3 UR4, UR4, 0x4000, URZ ;  /* 0x0000400004047890 */ /* 0x000fc8000fffe03f */
[----:B------:R-:W-:-:S13]  /*11120*/  ISETP.LE.AND P1, PT, R9, UR9, PT ;  /* 0x0000000909007c0c */ /* 0x000fda000bf23270 */
[----:B------:R-:W-:Y:S05]  /*11130*/  @!P1 BRA `(.L_x_1985) ;  /* 0xfffffff400789947 */ /* 0x000fea000383ffff */
.L_x_1946:
        /* <DEDUP_REMOVED lines=41> */
.L_x_1988:
[----:B------:R-:W-:Y:S05]  /*113d0*/  BSYNC B0 ;  /* 0x0000000000007941 */ /* 0x000fea0003800000 */
.L_x_1987:
[----:B------:R-:W-:Y:S05]  /*113e0*/  BRA `(.L_x_1989) ;  /* 0x0000000000047947 */ /* 0x000fea0003800000 */
.L_x_1986:
[----:B------:R-:W-:-:S05]  /*113f0*/  UMOV UR4, UR9 ;  /* 0x0000000900047c82 */ /* 0x000fca0008000000 */
.L_x_1989:
        /* <DEDUP_REMOVED lines=11> */
.L_x_1994:
        /* <DEDUP_REMOVED lines=24> */
.L_x_1991:
[----:B------:R-:W-:Y:S05]  /*11630*/  BSYNC B0 ;  /* 0x0000000000007941 */ /* 0x000fea0003800000 */
.L_x_1990:
        /* <DEDUP_REMOVED lines=24> */
.L_x_1993:
[----:B------:R-:W-:Y:S05]  /*117c0*/  BSYNC B0 ;  /* 0x0000000000007941 */ /* 0x000fea0003800000 */
.L_x_1992:
[----:B------:R-:W-:Y:S02]  /*117d0*/  UIADD3 UR7, UR7, 0x2, URZ ;  /* 0x0000000207077890 */ /* 0x000fe4000fffe03f */
[----:B------:R-:W-:Y:S02]  /*117e0*/  ULEA UR5, UR19, UR5, 0x1 ;  /* 0x0000000513057291 */ /* 0x000fe4000f8e083f */
[----:B------:R-:W-:Y:S02]  /*117f0*/  ULEA UR6, UR19, UR6, 0x1 ;  /* 0x0000000613067291 */ /* 0x000fe4000f8e083f */
[----:B------:R-:W-:-:S13]  /*11800*/  ISETP.NE.AND P0, PT, RZ, UR7, PT ;  /* 0x00000007ff007c0c */ /* 0x000fda000bf05270 */
[----:B------:R-:W-:Y:S05]  /*11810*/  @!P0 BRA `(.L_x_1857) ;  /* 0x0000002400248947 */ /* 0x000fea0003800000 */
[----:B------:R-:W-:Y:S05]  /*11820*/  BRA `(.L_x_1994) ;  /* 0xfffffffc00207947 */ /* 0x000fea000383ffff */
.L_x_1938:
        /* <DEDUP_REMOVED lines=14> */
.L_x_1995:
        /* <DEDUP_REMOVED lines=14> */
.L_x_1997:
[----:B------:R-:W-:-:S05]  /*119f0*/  ULDC UR4, c[0x0][0x8bc] ;  /* 0x00022f0000047ab9 */ /* 0x000fca0000000800 */
.L_x_1996:
        /* <DEDUP_REMOVED lines=59> */
.L_x_1999:
        /* <DEDUP_REMOVED lines=13> */
.L_x_2000:
        /* <DEDUP_REMOVED lines=8> */
.L_x_2001:
        /* <DEDUP_REMOVED lines=21> */
.L_x_2002:
        /* <DEDUP_REMOVED lines=50> */
.L_x_2041:
        /* <DEDUP_REMOVED lines=15> */
.L_x_2005:
        /* <DEDUP_REMOVED lines=77> */
.L_x_2016:
[----:B-123--:R-:W-:-:S04]  /*12930*/  SHF.L.U32 R18, R10, 0x1f, RZ ;  /* 0x0000001f0a127819 */ /* 0x00efc800000006ff */
[----:B------:R-:W2:Y:S02]  /*12940*/  SYNCS.PHASECHK.TRANS64.TRYWAIT P1, [R15+URZ+0x30c40], R18 ;  /* 0x030c40120f0075a7 */ /* 0x000ea4000802017f */
[----:B--2---:R-:W-:Y:S05]  /*12950*/  @!P1 BRA `(.L_x_2008) ;  /* 0x0000001400f09947 */ /* 0x004fea0003800000 */
.L_x_2042:
        /* <DEDUP_REMOVED lines=8> */
.L_x_2009:
        /* <DEDUP_REMOVED lines=30> */
.L_x_2043:
        /* <DEDUP_REMOVED lines=8> */
.L_x_2011:
        /* <DEDUP_REMOVED lines=30> */
.L_x_2044:
        /* <DEDUP_REMOVED lines=8> */
.L_x_2013:
        /* <DEDUP_REMOVED lines=24> */
.L_x_2046:
        /* <DEDUP_REMOVED lines=8> */
.L_x_2015:
        /* <DEDUP_REMOVED lines=30> */
.L_x_2007:
[----:B------:R-:W4:Y:S02]  /*13280*/  LDL.LU R4, [R1+0x8] ;  /* 0x0000080001047983 */ /* 0x000f240000300800 */
[----:B----4-:R-:W-:Y:S02]  /*13290*/  ISETP.NE.AND P1, PT, R4, RZ, PT ;  /* 0x000000ff0400720c */ /* 0x010fe40003f25270 */
[----:B------:R4:W5:Y:S11]  /*132a0*/  LDL R4, [R1+0x4] ;  /* 0x0000040001047983 */ /* 0x0009760000100800 */
[----:B----4-:R-:W-:Y:S05]  /*132b0*/  @!P1 BRA `(.L_x_2006) ;  /* 0x0000000400249947 */ /* 0x010fea0003800000 */
[----:B------:R-:W-:-:S04]  /*132c0*/  SHF.L.U32 R12, R10, 0x1f, RZ ;  /* 0x0000001f0a0c7819 */ /* 0x000fc800000006ff */
[----:B------:R-:W4:Y:S02]  /*132d0*/  SYNCS.PHASECHK.TRANS64.TRYWAIT P1, [R15+URZ+0x30c40], R12 ;  /* 0x030c400c0f0075a7 */ /* 0x000f24000802017f */
[----:B----4-:R-:W-:Y:S05]  /*132e0*/  @!P1 BRA `(.L_x_2017) ;  /* 0x0000000c00e09947 */ /* 0x010fea0003800000 */
.L_x_2047:
        /* <DEDUP_REMOVED lines=8> */
.L_x_2018:
        /* <DEDUP_REMOVED lines=27> */
.L_x_2048:
        /* <DEDUP_REMOVED lines=8> */
.L_x_2020:
        /* <DEDUP_REMOVED lines=27> */
.L_x_2006:
[----:B------:R-:W1:Y:S01]  /*13750*/  S2R R0, SR_TID.X ;  /* 0x0000000000007919 */ /* 0x000e620000002100 */
[----:B------:R-:W-:Y:S01]  /*13760*/  IMAD R3, R16, 0x8, R15 ;  /* 0x0000000810037824 */ /* 0x000fe200078e020f */
[----:B-1----:R-:W-:Y:S02]  /*13770*/  LOP3.LUT R2, R0, 0x7f, RZ, 0xc0, !PT ;  /* 0x0000007f00027812 */ /* 0x002fe400078ec0ff */
[----:B------:R-:W-:Y:S02]  /*13780*/  SHF.L.U32 R0, R10, 0x1f, RZ ;  /* 0x0000001f0a007819 */ /* 0x000fe400000006ff */
[----:B------:R-:W-:Y:S02]  /*13790*/  ISETP.NE.AND P1, PT, R2, RZ, PT ;  /* 0x000000ff0200720c */ /* 0x000fe40003f25270 */
[----:B------:R-:W1:Y:S02]  /*137a0*/  SYNCS.PHASECHK.TRANS64.TRYWAIT P0, [R3+URZ+0x30c40], R0 ;  /* 0x030c4000030075a7 */ /* 0x000e64000800017f */
[----:B-1----:R-:W-:Y:S09]  /*137b0*/  @!P0 BRA `(.L_x_2021) ;  /* 0x0000000800d48947 */ /* 0x002ff20003800000 */
.L_x_2049:
[----:B------:R-:W-:Y:S05]  /*137c0*/  @P1 BRA `(.L_x_2022) ;  /* 0x0000000000181947 */ /* 0x000fea0003800000 */
[----:B------:R-:W1:Y:S01]  /*137d0*/  S2R R2, SR_TID.X ;  /* 0x0000000000027919 */ /* 0x000e620000002100 */
[----:B------:R-:W-:-:S04]  /*137e0*/  IMAD.MOV.U32 R0, RZ, RZ, 0x4200 ;  /* 0x00004200ff007424 */ /* 0x000fc800078e00ff */
[----:B------:R1:W-:Y:S02]  /*137f0*/  SYNCS.ARRIVE.TRANS64 RZ, [R3+URZ+0x30c30], R0 ;  /* 0x030c300003ff79a7 */ /* 0x0003e4000800003f */
[----:B-1----:R-:W-:-:S13]  /*13800*/  LOP3.LUT P0, RZ, R2, 0x1f, RZ, 0xc0, !PT ;  /* 0x0000001f02ff7812 */ /* 0x002fda000780c0ff */
[----:B------:R-:W-:Y:S05]  /*13810*/  @!P0 BRA `(.L_x_2022) ;  /* 0x0000000000048947 */ /* 0x000fea0003800000 */
[----:B------:R-:W-:Y:S01]  /*13820*/  BPT.TRAP 0x1 ;  /* 0x000000040000795c */ /* 0x000fe20000300000 */
.L_x_2022:
        /* <DEDUP_REMOVED lines=34> */
.L_x_2003:
[----:B------:R-:W-:Y:S05]  /*13a50*/  BSYNC B0 ;  /* 0x0000000000007941 */ /* 0x000fea0003800000 */
.L_x_1998:
[----:B------:R-:W-:-:S03]  /*13a60*/  UMOV UR8, 0xffffffff ;  /* 0xffffffff00087882 */ /* 0x000fc60000000000 */
[----:B------:R-:W-:Y:S05]  /*13a70*/  BRA.DIV UR8, `(.L_x_2023) ;  /* 0x0000000a08387947 */ /* 0x000fea000b800000 */
[----:B------:R-:W-:-:S13]  /*13a80*/  ELECT P6, URZ, PT ;  /* 0x00000000003f782f */ /* 0x000fda00038c0000 */
.L_x_2052:
[----:B------:R-:W-:Y:S05]  /*13a90*/  @!P6 BRA `(.L_x_1857) ;  /* 0x000000000084e947 */ /* 0x000fea0003800000 */
[----:B------:R-:W-:-:S06]  /*13aa0*/  ULOP3.LUT UR8, UR36, 0x2, URZ, 0xfc, !UPT ;  /* 0x0000000224087892 */ /* 0x000fcc000f8efc3f */
[----:B------:R-:W-:-:S05]  /*13ab0*/  IMAD.U32 R2, RZ, RZ, UR8 ;  /* 0x00000008ff027e24 */ /* 0x000fca000f8e00ff */
[----:B------:R-:W-:-:S13]  /*13ac0*/  ISETP.NE.AND P2, PT, R2, 0x3, PT ;  /* 0x000000030200780c */ /* 0x000fda0003f45270 */
[----:B------:R-:W-:Y:S05]  /*13ad0*/  @!P2 BRA `(.L_x_2024) ;  /* 0x000000000004a947 */ /* 0x000fea0003800000 */
[----:B---3--:R-:W-:Y:S01]  /*13ae0*/  BPT.TRAP 0x1 ;  /* 0x000000040000795c */ /* 0x008fe20000300000 */
.L_x_2024:
        /* <DEDUP_REMOVED lines=15> */
.L_x_2053:
[----:B------:R-:W2:Y:S02]  /*13be0*/  SYNCS.PHASECHK.TRANS64.TRYWAIT P0, [R3+URZ], R2 ;  /* 0x00000002030075a7 */ /* 0x000ea4000800017f */
[----:B--2---:R-:W-:Y:S05]  /*13bf0*/  @!P0 BRA `(.L_x_2026) ;  /* 0x00000008000c8947 */ /* 0x004fea0003800000 */
.L_x_2054:
[----:B------:R-:W-:Y:S05]  /*13c00*/  @!P2 BRA `(.L_x_2027) ;  /* 0x000000000004a947 */ /* 0x000fea0003800000 */
[----:B---3--:R-:W-:Y:S01]  /*13c10*/  BPT.TRAP 0x1 ;  /* 0x000000040000795c */ /* 0x008fe20000300000 */
.L_x_2027:
[----:B--2---:R-:W-:-:S04]  /*13c20*/  VIADD R3, R8, 0x30c40 ;  /* 0x00030c4008037836 */ /* 0x004fc80000000000 */
[----:B------:R-:W-:-:S04]  /*13c30*/  IMAD R5, R0, 0x8, R3 ;  /* 0x0000000800057824 */ /* 0x000fc800078e0203 */
[----:B------:R-:W2:Y:S02]  /*13c40*/  SYNCS.PHASECHK.TRANS64.TRYWAIT P0, [R5+URZ], R4 ;  /* 0x00000004050075a7 */ /* 0x000ea4000800017f */
[----:B--2---:R-:W-:Y:S05]  /*13c50*/  @!P0 BRA `(.L_x_2028) ;  /* 0x0000000800088947 */ /* 0x004fea0003800000 */
.L_x_2055:
[----:B------:R-:W-:-:S07]  /*13c60*/  IMAD R3, R6, 0x8, R3 ;  /* 0x0000000806037824 */ /* 0x000fce00078e0203 */
.L_x_2029:
[----:B----4-:R4:W1:Y:S02]  /*13c70*/  SYNCS.PHASECHK.TRANS64.TRYWAIT P0, [R3+URZ], R2 ;  /* 0x00000002030075a7 */ /* 0x010864000800017f */
[----:B-1----:R-:W-:Y:S05]  /*13c80*/  @!P0 NANOSLEEP.SYNCS 0x989680 ;  /* 0x009896800000895d */ /* 0x002fea0003900000 */
[----:B------:R-:W1:Y:S02]  /*13c90*/  @!P0 SYNCS.PHASECHK.TRANS64 P0, [R3+URZ], R2 ;  /* 0x00000002030085a7 */ /* 0x000e64000800007f */
[----:B-1----:R-:W-:Y:S05]  /*13ca0*/  @!P0 BRA `(.L_x_2029) ;  /* 0xfffffffc00f08947 */ /* 0x002fea000383ffff */
.L_x_1857:
[----:B---3--:R-:W-:Y:S05]  /*13cb0*/  BSYNC B6 ;  /* 0x0000000000067941 */ /* 0x008fea0003800000 */
.L_x_1851:
[----:B------:R-:W-:Y:S05]  /*13cc0*/  EXIT ;  /* 0x000000000000794d */ /* 0x000fea0003800000 */
.L_x_1868:
[----:B------:R-:W-:Y:S02]  /*13cd0*/  IMAD.MOV.U32 R13, RZ, RZ, R10 ;  /* 0x000000ffff0d7224 */ /* 0x000fe400078e000a */
[----:B------:R-:W-:Y:S02]  /*13ce0*/  IMAD.MOV.U32 R12, RZ, RZ, RZ ;  /* 0x000000ffff0c7224 */ /* 0x000fe400078e00ff */
[----:B------:R-:W-:Y:S02]  /*13cf0*/  IMAD.MOV.U32 R11, RZ, RZ, 0x1f ;  /* 0x0000001fff0b7424 */ /* 0x000fe400078e00ff */
[----:B------:R-:W-:-:S07]  /*13d00*/  IMAD.MOV.U32 R15, RZ, RZ, -0x1 ;  /* 0xffffffffff0f7424 */ /* 0x000fce00078e00ff */
[----:B------:R-:W-:Y:S05]  /*13d10*/  WARPSYNC.COLLECTIVE R15, `(.L_x_2030) ;  /* 0x000000000f087348 */ /* 0x000fea0003c00000 */
[----:B------:R1:W2:Y:S02]  /*13d20*/  SHFL.IDX P6, R14, R13, R12, R11 ;  /* 0x0000000c0d0e7389 */ /* 0x0002a400000c000b */
[----:B-12---:R-:W-:Y:S01]  /*13d30*/  ENDCOLLECTIVE ;  /* 0x000000000000791b */ /* 0x006fe20003800000 */
.L_x_2030:
[----:B------:R-:W-:Y:S05]  /*13d40*/  BRA `(.L_x_2031) ;  /* 0xfffffed400b47947 */ /* 0x000fea000383ffff */
.L_x_1870:
[----:B--2---:R2:W3:Y:S02]  /*13d50*/  SYNCS.PHASECHK.TRANS64.TRYWAIT P0, [R16+URZ+0x30c00], R11 ;  /* 0x030c000b100075a7 */ /* 0x0044e4000800017f */
[----:B---3--:R-:W-:Y:S05]  /*13d60*/  @!P0 NANOSLEEP.SYNCS 0x989680 ;  /* 0x009896800000895d */ /* 0x008fea0003900000 */
[----:B------:R-:W3:Y:S02]  /*13d70*/  @!P0 SYNCS.PHASECHK.TRANS64 P0, [R16+URZ+0x30c00], R11 ;  /* 0x030c000b100085a7 */ /* 0x000ee4000800007f */
[----:B---3--:R-:W-:Y:S05]  /*13d80*/  @!P0 BRA `(.L_x_1870) ;  /* 0xfffffffc00f08947 */ /* 0x008fea000383ffff */
[----:B------:R-:W-:Y:S05]  /*13d90*/  BRA `(.L_x_1869) ;  /* 0xfffffed400fc7947 */ /* 0x000fea000383ffff */
.L_x_1875:
[----:B--2---:R2:W3:Y:S02]  /*13da0*/  SYNCS.PHASECHK.TRANS64.TRYWAIT P0, [R8+URZ+0x30c10], R23 ;  /* 0x030c1017080075a7 */ /* 0x0044e4000800017f */
[----:B---3--:R-:W-:Y:S05]  /*13db0*/  @!P0 NANOSLEEP.SYNCS 0x989680 ;  /* 0x009896800000895d */ /* 0x008fea0003900000 */
[----:B------:R-:W3:Y:S02]  /*13dc0*/  @!P0 SYNCS.PHASECHK.TRANS64 P0, [R8+URZ+0x30c10], R23 ;  /* 0x030c1017080085a7 */ /* 0x000ee4000800007f */
[----:B---3--:R-:W-:Y:S05]  /*13dd0*/  @!P0 BRA `(.L_x_1875) ;  /* 0xfffffffc00f08947 */ /* 0x008fea000383ffff */
[----:B------:R-:W-:Y:S05]  /*13de0*/  BRA `(.L_x_1874) ;  /* 0xfffffee000207947 */ /* 0x000fea000383ffff */
.L_x_1879:
[----:B------:R1:W1:Y:S02]  /*13df0*/  SYNCS.PHASECHK.TRANS64.TRYWAIT P0, [R8+URZ+0x30c30], R23 ;  /* 0x030c3017080075a7 */ /* 0x000264000800017f */
[----:B-1----:R-:W-:Y:S05]  /*13e00*/  @!P0 NANOSLEEP.SYNCS 0x989680 ;  /* 0x009896800000895d */ /* 0x002fea0003900000 */
[----:B------:R-:W1:Y:S02]  /*13e10*/  @!P0 SYNCS.PHASECHK.TRANS64 P0, [R8+URZ+0x30c30], R23 ;  /* 0x030c3017080085a7 */ /* 0x000e64000800007f */
[----:B-1----:R-:W-:Y:S05]  /*13e20*/  @!P0 BRA `(.L_x_1879) ;  /* 0xfffffffc00f08947 */ /* 0x002fea000383ffff */
[----:B------:R-:W-:Y:S05]  /*13e30*/  BRA `(.L_x_1878) ;  /* 0xfffffee400207947 */ /* 0x000fea000383ffff */
.L_x_1887:
[----:B--2---:R2:W3:Y:S02]  /*13e40*/  SYNCS.PHASECHK.TRANS64.TRYWAIT P1, [R7+URZ+0x30c10], R20 ;  /* 0x030c1014070075a7 */ /* 0x0044e4000802017f */
[----:B---3--:R-:W-:Y:S05]  /*13e50*/  @!P1 NANOSLEEP.SYNCS 0x989680 ;  /* 0x009896800000995d */ /* 0x008fea0003900000 */
[----:B------:R-:W3:Y:S02]  /*13e60*/  @!P1 SYNCS.PHASECHK.TRANS64 P1, [R7+URZ+0x30c10], R20 ;  /* 0x030c1014070095a7 */ /* 0x000ee4000802007f */
[----:B---3--:R-:W-:Y:S05]  /*13e70*/  @!P1 BRA `(.L_x_1887) ;  /* 0xfffffffc00f09947 */ /* 0x008fea000383ffff */
[----:B------:R-:W-:Y:S05]  /*13e80*/  BRA `(.L_x_1886) ;  /* 0xffffff2000987947 */ /* 0x000fea000383ffff */
.L_x_1891:
[----:B------:R1:W1:Y:S02]  /*13e90*/  SYNCS.PHASECHK.TRANS64.TRYWAIT P1, [R7+URZ+0x30c30], R20 ;  /* 0x030c3014070075a7 */ /* 0x000264000802017f */
[----:B-1----:R-:W-:Y:S05]  /*13ea0*/  @!P1 NANOSLEEP.SYNCS 0x989680 ;  /* 0x009896800000995d */ /* 0x002fea0003900000 */
[----:B------:R-:W1:Y:S02]  /*13eb0*/  @!P1 SYNCS.PHASECHK.TRANS64 P1, [R7+URZ+0x30c30], R20 ;  /* 0x030c3014070095a7 */ /* 0x000e64000802007f */
[----:B-1----:R-:W-:Y:S05]  /*13ec0*/  @!P1 BRA `(.L_x_1891) ;  /* 0xfffffffc00f09947 */ /* 0x002fea000383ffff */
[----:B------:R-:W-:Y:S05]  /*13ed0*/  BRA `(.L_x_1890) ;  /* 0xffffff2400ac7947 */ /* 0x000fea000383ffff */
.L_x_1899:
[----:B-1----:R1:W3:Y:S02]  /*13ee0*/  SYNCS.PHASECHK.TRANS64.TRYWAIT P0, [R7+URZ+0x30c10], R20 ;  /* 0x030c1014070075a7 */ /* 0x0022e4000800017f */
[----:B---3--:R-:W-:Y:S05]  /*13ef0*/  @!P0 NANOSLEEP.SYNCS 0x989680 ;  /* 0x009896800000895d */ /* 0x008fea0003900000 */
[----:B------:R-:W3:Y:S02]  /*13f00*/  @!P0 SYNCS.PHASECHK.TRANS64 P0, [R7+URZ+0x30c10], R20 ;  /* 0x030c1014070085a7 */ /* 0x000ee4000800007f */
[----:B---3--:R-:W-:Y:S05]  /*13f10*/  @!P0 BRA `(.L_x_1899) ;  /* 0xfffffffc00f08947 */ /* 0x008fea000383ffff */
[----:B------:R-:W-:Y:S05]  /*13f20*/  BRA `(.L_x_1898) ;  /* 0xffffff5800dc7947 */ /* 0x000fea000383ffff */
.L_x_1903:
[----:B------:R1:W1:Y:S02]  /*13f30*/  SYNCS.PHASECHK.TRANS64.TRYWAIT P0, [R7+URZ+0x30c30], R20 ;  /* 0x030c3014070075a7 */ /* 0x000264000800017f */
[----:B-1----:R-:W-:Y:S05]  /*13f40*/  @!P0 NANOSLEEP.SYNCS 0x989680 ;  /* 0x009896800000895d */ /* 0x002fea0003900000 */
[----:B------:R-:W1:Y:S02]  /*13f50*/  @!P0 SYNCS.PHASECHK.TRANS64 P0, [R7+URZ+0x30c30], R20 ;  /* 0x030c3014070085a7 */ /* 0x000e64000800007f */
[----:B-1----:R-:W-:Y:S05]  /*13f60*/  @!P0 BRA `(.L_x_1903) ;  /* 0xfffffffc00f08947 */ /* 0x002fea000383ffff */
[----:B------:R-:W-:Y:S05]  /*13f70*/  BRA `(.L_x_1902) ;  /* 0xffffff5c00ec7947 */ /* 0x000fea000383ffff */
.L_x_1951:
[----:B------:R-:W-:Y:S01]  /*13f80*/  BSSY B0, `(.L_x_2032) ;  /* 0x0000005000007945 */ /* 0x000fe20003800000 */
[----:B------:R-:W-:-:S07]  /*13f90*/  IMAD.MOV.U32 R15, RZ, RZ, -0x1 ;  /* 0xffffffffff0f7424 */ /* 0x000fce00078e00ff */
[----:B------:R-:W-:Y:S05]  /*13fa0*/  WARPSYNC.COLLECTIVE R15, `(.L_x_2033) ;  /* 0x000000000f087348 */ /* 0x000fea0003c00000 */
[----:B------:R-:W-:Y:S01]  /*13fb0*/  NOP ;  /* 0x0000000000007918 */ /* 0x000fe20000000000 */
[----:B------:R-:W-:Y:S01]  /*13fc0*/  ENDCOLLECTIVE ;  /* 0x000000000000791b */ /* 0x000fe20003800000 */
.L_x_2033:
[----:B------:R-:W-:Y:S05]  /*13fd0*/  BSYNC B0 ;  /* 0x0000000000007941 */ /* 0x000fea0003800000 */
.L_x_2032:
[----:B------:R-:W-:Y:S05]  /*13fe0*/  BRA `(.L_x_2034) ;  /* 0xffffffc000707947 */ /* 0x000fea000383ffff */
.L_x_1964:
[----:B------:R-:W-:Y:S01]  /*13ff0*/  BSSY B0, `(.L_x_2035) ;  /* 0x0000005000007945 */ /* 0x000fe20003800000 */
[----:B------:R-:W-:-:S07]  /*14000*/  IMAD.MOV.U32 R15, RZ, RZ, -0x1 ;  /* 0xffffffffff0f7424 */ /* 0x000fce00078e00ff */
[----:B------:R-:W-:Y:S05]  /*14010*/  WARPSYNC.COLLECTIVE R15, `(.L_x_2036) ;  /* 0x000000000f087348 */ /* 0x000fea0003c00000 */
[----:B------:R-:W-:Y:S01]  /*14020*/  NOP ;  /* 0x0000000000007918 */ /* 0x000fe20000000000 */
[----:B------:R-:W-:Y:S01]  /*14030*/  ENDCOLLECTIVE ;  /* 0x000000000000791b */ /* 0x000fe20003800000 */
.L_x_2036:
[----:B------:R-:W-:Y:S05]  /*14040*/  BSYNC B0 ;  /* 0x0000000000007941 */ /* 0x000fea0003800000 */
.L_x_2035:
[----:B------:R-:W-:Y:S05]  /*14050*/  BRA `(.L_x_2037) ;  /* 0xffffffc800007947 */ /* 0x000fea000383ffff */
.L_x_1976:
[----:B------:R-:W-:Y:S01]  /*14060*/  BSSY B0, `(.L_x_2038) ;  /* 0x0000005000007945 */ /* 0x000fe20003800000 */
[----:B------:R-:W-:-:S07]  /*14070*/  IMAD.MOV.U32 R15, RZ, RZ, -0x1 ;  /* 0xffffffffff0f7424 */ /* 0x000fce00078e00ff */
[----:B------:R-:W-:Y:S05]  /*14080*/  WARPSYNC.COLLECTIVE R15, `(.L_x_2039) ;  /* 0x000000000f087348 */ /* 0x000fea0003c00000 */
[----:B------:R-:W-:Y:S01]  /*14090*/  NOP ;  /* 0x0000000000007918 */ /* 0x000fe20000000000 */
[----:B------:R-:W-:Y:S01]  /*140a0*/  ENDCOLLECTIVE ;  /* 0x000000000000791b */ /* 0x000fe20003800000 */
.L_x_2039:
[----:B------:R-:W-:Y:S05]  /*140b0*/  BSYNC B0 ;  /* 0x0000000000007941 */ /* 0x000fea0003800000 */
.L_x_2038:
[----:B------:R-:W-:Y:S05]  /*140c0*/  BRA `(.L_x_2040) ;  /* 0xffffffcc00287947 */ /* 0x000fea000383ffff */
.L_x_2004:
[----:B-1----:R1:W2:Y:S02]  /*140d0*/  SYNCS.PHASECHK.TRANS64.TRYWAIT P0, [R15+URZ+0x30c20], R0 ;  /* 0x030c20000f0075a7 */ /* 0x0022a4000800017f */
[----:B--2---:R-:W-:Y:S05]  /*140e0*/  @!P0 NANOSLEEP.SYNCS 0x989680 ;  /* 0x009896800000895d */ /* 0x004fea0003900000 */
[----:B------:R-:W2:Y:S02]  /*140f0*/  @!P0 SYNCS.PHASECHK.TRANS64 P0, [R15+URZ+0x30c20], R0 ;  /* 0x030c20000f0085a7 */ /* 0x000ea4000800007f */
[----:B--2---:R-:W-:Y:S05]  /*14100*/  @!P0 BRA `(.L_x_2004) ;  /* 0xfffffffc00f08947 */ /* 0x004fea000383ffff */
[----:B------:R-:W-:Y:S05]  /*14110*/  BRA `(.L_x_2041) ;  /* 0xffffffe000947947 */ /* 0x000fea000383ffff */
.L_x_2008:
[----:B--2---:R2:W3:Y:S02]  /*14120*/  SYNCS.PHASECHK.TRANS64.TRYWAIT P1, [R15+URZ+0x30c40], R18 ;  /* 0x030c40120f0075a7 */ /* 0x0044e4000802017f */
[----:B---3--:R-:W-:Y:S05]  /*14130*/  @!P1 NANOSLEEP.SYNCS 0x989680 ;  /* 0x009896800000995d */ /* 0x008fea0003900000 */
[----:B------:R-:W3:Y:S02]  /*14140*/  @!P1 SYNCS.PHASECHK.TRANS64 P1, [R15+URZ+0x30c40], R18 ;  /* 0x030c40120f0095a7 */ /* 0x000ee4000802007f */
[----:B---3--:R-:W-:Y:S05]  /*14150*/  @!P1 BRA `(.L_x_2008) ;  /* 0xfffffffc00f09947 */ /* 0x008fea000383ffff */
[----:B------:R-:W-:Y:S05]  /*14160*/  BRA `(.L_x_2042) ;  /* 0xffffffe400fc7947 */ /* 0x000fea000383ffff */
.L_x_2010:
[----:B-1----:R1:W3:Y:S02]  /*14170*/  SYNCS.PHASECHK.TRANS64.TRYWAIT P1, [R15+URZ+0x30c28], R18 ;  /* 0x030c28120f0075a7 */ /* 0x0022e4000802017f */
[----:B---3--:R-:W-:Y:S05]  /*14180*/  @!P1 NANOSLEEP.SYNCS 0x989680 ;  /* 0x009896800000995d */ /* 0x008fea0003900000 */
[----:B------:R-:W3:Y:S02]  /*14190*/  @!P1 SYNCS.PHASECHK.TRANS64 P1, [R15+URZ+0x30c28], R18 ;  /* 0x030c28120f0095a7 */ /* 0x000ee4000802007f */
[----:B---3--:R-:W-:Y:S05]  /*141a0*/  @!P1 BRA `(.L_x_2010) ;  /* 0xfffffffc00f09947 */ /* 0x008fea000383ffff */
[----:B------:R-:W-:Y:S05]  /*141b0*/  BRA `(.L_x_2043) ;  /* 0xffffffe800807947 */ /* 0x000fea000383ffff */
.L_x_2012:
[----:B---3--:R3:W4:Y:S02]  /*141c0*/  SYNCS.PHASECHK.TRANS64.TRYWAIT P1, [R15+URZ+0x30c48], R18 ;  /* 0x030c48120f0075a7 */ /* 0x008724000802017f */
[----:B----4-:R-:W-:Y:S05]  /*141d0*/  @!P1 NANOSLEEP.SYNCS 0x989680 ;  /* 0x009896800000995d */ /* 0x010fea0003900000 */
[----:B------:R-:W4:Y:S02]  /*141e0*/  @!P1 SYNCS.PHASECHK.TRANS64 P1, [R15+URZ+0x30c48], R18 ;  /* 0x030c48120f0095a7 */ /* 0x000f24000802007f */
[----:B----4-:R-:W-:Y:S05]  /*141f0*/  @!P1 BRA `(.L_x_2012) ;  /* 0xfffffffc00f09947 */ /* 0x010fea000383ffff */
[----:B------:R-:W-:Y:S05]  /*14200*/  BRA `(.L_x_2044) ;  /* 0xffffffec00047947 */ /* 0x000fea000383ffff */
.L_x_2014:
[----:B------:R-:W-:-:S07]  /*14210*/  SHF.L.U32 R4, R10, 0x1f, RZ ;  /* 0x0000001f0a047819 */ /* 0x000fce00000006ff */
.L_x_2045:
[----:B----4-:R4:W1:Y:S02]  /*14220*/  SYNCS.PHASECHK.TRANS64.TRYWAIT P1, [R15+URZ+0x30c20], R4 ;  /* 0x030c20040f0075a7 */ /* 0x010864000802017f */
[----:B-1----:R-:W-:Y:S05]  /*14230*/  @!P1 NANOSLEEP.SYNCS 0x989680 ;  /* 0x009896800000995d */ /* 0x002fea0003900000 */
[----:B------:R-:W1:Y:S02]  /*14240*/  @!P1 SYNCS.PHASECHK.TRANS64 P1, [R15+URZ+0x30c20], R4 ;  /* 0x030c20040f0095a7 */ /* 0x000e64000802007f */
[----:B-1----:R-:W-:Y:S05]  /*14250*/  @!P1 BRA `(.L_x_2045) ;  /* 0xfffffffc00f09947 */ /* 0x002fea000383ffff */
[----:B------:R-:W-:Y:S05]  /*14260*/  BRA `(.L_x_2046) ;  /* 0xffffffec006c7947 */ /* 0x000fea000383ffff */
.L_x_2017:
[----:B----4-:R4:W1:Y:S02]  /*14270*/  SYNCS.PHASECHK.TRANS64.TRYWAIT P1, [R15+URZ+0x30c40], R12 ;  /* 0x030c400c0f0075a7 */ /* 0x010864000802017f */
[----:B-1----:R-:W-:Y:S05]  /*14280*/  @!P1 NANOSLEEP.SYNCS 0x989680 ;  /* 0x009896800000995d */ /* 0x002fea0003900000 */
[----:B------:R-:W1:Y:S02]  /*14290*/  @!P1 SYNCS.PHASECHK.TRANS64 P1, [R15+URZ+0x30c40], R12 ;  /* 0x030c400c0f0095a7 */ /* 0x000e64000802007f */
[----:B-1----:R-:W-:Y:S05]  /*142a0*/  @!P1 BRA `(.L_x_2017) ;  /* 0xfffffffc00f09947 */ /* 0x002fea000383ffff */
[----:B------:R-:W-:Y:S05]  /*142b0*/  BRA `(.L_x_2047) ;  /* 0xfffffff0000c7947 */ /* 0x000fea000383ffff */
.L_x_2019:
[----:B-1----:R1:W2:Y:S02]  /*142c0*/  SYNCS.PHASECHK.TRANS64.TRYWAIT P1, [R15+URZ+0x30c28], R12 ;  /* 0x030c280c0f0075a7 */ /* 0x0022a4000802017f */
[----:B--2---:R-:W-:Y:S05]  /*142d0*/  @!P1 NANOSLEEP.SYNCS 0x989680 ;  /* 0x009896800000995d */ /* 0x004fea0003900000 */
[----:B------:R-:W2:Y:S02]  /*142e0*/  @!P1 SYNCS.PHASECHK.TRANS64 P1, [R15+URZ+0x30c28], R12 ;  /* 0x030c280c0f0095a7 */ /* 0x000ea4000802007f */
[----:B--2---:R-:W-:Y:S05]  /*142f0*/  @!P1 BRA `(.L_x_2019) ;  /* 0xfffffffc00f09947 */ /* 0x004fea000383ffff */
[----:B------:R-:W-:Y:S05]  /*14300*/  BRA `(.L_x_2048) ;  /* 0xfffffff000847947 */ /* 0x000fea000383ffff */
.L_x_2021:
[----:B------:R1:W1:Y:S02]  /*14310*/  SYNCS.PHASECHK.TRANS64.TRYWAIT P0, [R3+URZ+0x30c40], R0 ;  /* 0x030c4000030075a7 */ /* 0x000264000800017f */
[----:B-1----:R-:W-:Y:S05]  /*14320*/  @!P0 NANOSLEEP.SYNCS 0x989680 ;  /* 0x009896800000895d */ /* 0x002fea0003900000 */
[----:B------:R-:W1:Y:S02]  /*14330*/  @!P0 SYNCS.PHASECHK.TRANS64 P0, [R3+URZ+0x30c40], R0 ;  /* 0x030c4000030085a7 */ /* 0x000e64000800007f */
[----:B-1----:R-:W-:Y:S05]  /*14340*/  @!P0 BRA `(.L_x_2021) ;  /* 0xfffffffc00f08947 */ /* 0x002fea000383ffff */
[----:B------:R-:W-:Y:S05]  /*14350*/  BRA `(.L_x_2049) ;  /* 0xfffffff400187947 */ /* 0x000fea000383ffff */
.L_x_2023:
[----:B------:R-:W-:Y:S01]  /*14360*/  BSSY B0, `(.L_x_2050) ;  /* 0x0000006000007945 */ /* 0x000fe20003800000 */
[----:B------:R-:W-:-:S07]  /*14370*/  IMAD.MOV.U32 R15, RZ, RZ, -0x1 ;  /* 0xffffffffff0f7424 */ /* 0x000fce00078e00ff */
[----:B---3--:R-:W-:Y:S05]  /*14380*/  WARPSYNC.COLLECTIVE R15, `(.L_x_2051) ;  /* 0x000000000f0c7348 */ /* 0x008fea0003c00000 */
[----:B------:R-:W-:Y:S02]  /*14390*/  ELECT P6, UR62, PT ;  /* 0x00000000003e782f */ /* 0x000fe400038c0000 */
[----:B------:R-:W-:Y:S01]  /*143a0*/  MOV R14, UR62 ;  /* 0x0000003e000e7c02 */ /* 0x000fe20008000f00 */
[----:B---3--:R-:W-:Y:S10]  /*143b0*/  ENDCOLLECTIVE ;  /* 0x000000000000791b */ /* 0x008ff40003800000 */
.L_x_2051:
[----:B------:R-:W-:Y:S05]  /*143c0*/  BSYNC B0 ;  /* 0x0000000000007941 */ /* 0x000fea0003800000 */
.L_x_2050:
[----:B------:R-:W-:Y:S05]  /*143d0*/  BRA `(.L_x_2052) ;  /* 0xfffffff400ac7947 */ /* 0x000fea000383ffff */
.L_x_2025:
[----:B-1----:R1:W2:Y:S02]  /*143e0*/  SYNCS.PHASECHK.TRANS64.TRYWAIT P0, [R7+URZ], R4 ;  /* 0x00000004070075a7 */ /* 0x0022a4000800017f */
[----:B--2---:R-:W-:Y:S05]  /*143f0*/  @!P0 NANOSLEEP.SYNCS 0x989680 ;  /* 0x009896800000895d */ /* 0x004fea0003900000 */
[----:B------:R-:W2:Y:S02]  /*14400*/  @!P0 SYNCS.PHASECHK.TRANS64 P0, [R7+URZ], R4 ;  /* 0x00000004070085a7 */ /* 0x000ea4000800007f */
[----:B--2---:R-:W-:Y:S05]  /*14410*/  @!P0 BRA `(.L_x_2025) ;  /* 0xfffffffc00f08947 */ /* 0x004fea000383ffff */
[----:B------:R-:W-:Y:S05]  /*14420*/  BRA `(.L_x_2053) ;  /* 0xfffffff400ec7947 */ /* 0x000fea000383ffff */
.L_x_2026:
[----:B--2---:R2:W4:Y:S02]  /*14430*/  SYNCS.PHASECHK.TRANS64.TRYWAIT P0, [R3+URZ], R2 ;  /* 0x00000002030075a7 */ /* 0x004524000800017f */
[----:B----4-:R-:W-:Y:S05]  /*14440*/  @!P0 NANOSLEEP.SYNCS 0x989680 ;  /* 0x009896800000895d */ /* 0x010fea0003900000 */
[----:B------:R-:W4:Y:S02]  /*14450*/  @!P0 SYNCS.PHASECHK.TRANS64 P0, [R3+URZ], R2 ;  /* 0x00000002030085a7 */ /* 0x000f24000800007f */
[----:B----4-:R-:W-:Y:S05]  /*14460*/  @!P0 BRA `(.L_x_2026) ;  /* 0xfffffffc00f08947 */ /* 0x010fea000383ffff */
[----:B------:R-:W-:Y:S05]  /*14470*/  BRA `(.L_x_2054) ;  /* 0xfffffff400e07947 */ /* 0x000fea000383ffff */
.L_x_2028:
[----:B--2---:R2:W4:Y:S02]  /*14480*/  SYNCS.PHASECHK.TRANS64.TRYWAIT P0, [R5+URZ], R4 ;  /* 0x00000004050075a7 */ /* 0x004524000800017f */
[----:B----4-:R-:W-:Y:S05]  /*14490*/  @!P0 NANOSLEEP.SYNCS 0x989680 ;  /* 0x009896800000895d */ /* 0x010fea0003900000 */
[----:B------:R-:W4:Y:S02]  /*144a0*/  @!P0 SYNCS.PHASECHK.TRANS64 P0, [R5+URZ], R4 ;  /* 0x00000004050085a7 */ /* 0x000f24000800007f */
[----:B----4-:R-:W-:Y:S05]  /*144b0*/  @!P0 BRA `(.L_x_2028) ;  /* 0xfffffffc00f08947 */ /* 0x010fea000383ffff */
[----:B------:R-:W-:Y:S05]  /*144c0*/  BRA `(.L_x_2055) ;  /* 0xfffffff400e47947 */ /* 0x000fea000383ffff */
.L_x_2056:
        /* <DEDUP_REMOVED lines=11> */
.L_x_3706:


//--------------------- .text._ZN7cutlass13device_kernelIN5flash11enable_sm90INS1_16FlashAttnBwdSm90INS1_25CollectiveMainloopBwdSm90ILi2ELi2ELi2EN4cute5tupleIJNS5_1CILi1EEES8_S8_EEENS6_IJNS7_ILi128EEESA_NS7_ILi64EEEEEENS_10bfloat16_tEfNS_4arch4Sm90ELb0ELb1ELb0ELb1ELb0ELb1ELb0ELb0ELi2ELi1ELi2ELi2ELb0EEENS1_24CollectiveEpilogueBwdGQAISC_fSF_Li256ELb1ELb0EEENS1_19SingleTileSchedulerILb1ELb0ELb0ELi128EEEEEEEEEvNT_6ParamsE --------------------------
	.section	.text._ZN7cutlass13device_kernelIN5flash11enable_sm90INS1_16FlashAttnBwdSm90INS1_25CollectiveMainloopBwdSm90ILi2ELi2ELi2EN4cute5tupleIJNS5_1CILi1EEES8_S8_EEENS6_IJNS7_ILi128EEESA_NS7_ILi64EEEEEENS_10bfloat16_tEfNS_4arch4Sm90ELb0ELb1ELb0ELb1ELb0ELb1ELb0ELb0ELi2ELi1ELi2ELi2ELb0EEENS1_24CollectiveEpilogueBwdGQAISC_fSF_Li256ELb1ELb0EEENS1_19SingleTileSchedulerILb1ELb0ELb0ELi128EEEEEEEEEvNT_6ParamsE,"ax",@progbits
	.align	128
.text._ZN7cutlass13device_kernelIN5flash11enable_sm90INS1_16FlashAttnBwdSm90INS1_25CollectiveMainloopBwdSm90ILi2ELi2ELi2EN4cute5tupleIJNS5_1CILi1EEES8_S8_EEENS6_IJNS7_ILi128EEESA_NS7_ILi64EEEEEENS_10bfloat16_tEfNS_4arch4Sm90ELb0ELb1ELb0ELb1ELb0ELb1ELb0ELb0ELi2ELi1ELi2ELi2ELb0EEENS1_24CollectiveEpilogueBwdGQAISC_fSF_Li256ELb1ELb0EEENS1_19SingleTileSchedulerILb1ELb0ELb0ELi128EEEEEEEEEvNT_6ParamsE:
        .type           _ZN7cutlass13device_kernelIN5flash11enable_sm90INS1_16FlashAttnBwdSm90INS1_25CollectiveMainloopBwdSm90ILi2ELi2ELi2EN4cute5tupleIJNS5_1CILi1EEES8_S8_EEENS6_IJNS7_ILi128EEESA_NS7_ILi64EEEEEENS_10bfloat16_tEfNS_4arch4Sm90ELb0ELb1ELb0ELb1ELb0ELb1ELb0ELb0ELi2ELi1ELi2ELi2ELb0EEENS1_24CollectiveEpilogueBwdGQAISC_fSF_Li256ELb1ELb0EEENS1_19SingleTileSchedulerILb1ELb0ELb0ELi128EEEEEEEEEvNT_6ParamsE,@function
        .size           _ZN7cutlass13device_kernelIN5flash11enable_sm90INS1_16FlashAttnBwdSm90INS1_25CollectiveMainloopBwdSm90ILi2ELi2ELi2EN4cute5tupleIJNS5_1CILi1EEES8_S8_EEENS6_IJNS7_ILi128EEESA_NS7_ILi64EEEEEENS_10bfloat16_tEfNS_4arch4Sm90ELb0ELb1ELb0ELb1ELb0ELb1ELb0ELb0ELi2ELi1ELi2ELi2ELb0EEENS1_24CollectiveEpilogueBwdGQAISC_fSF_Li256ELb1ELb0EEENS1_19SingleTileSchedulerILb1ELb0ELb0ELi128EEEEEEEEEvNT_6ParamsE,(.L_x_3707 - _ZN7cutlass13device_kernelIN5flash11enable_sm90INS1_16FlashAttnBwdSm90INS1_25CollectiveMainloopBwdSm90ILi2ELi2ELi2EN4cute5tupleIJNS5_1CILi1EEES8_S8_EEENS6_IJNS7_ILi128EEESA_NS7_ILi64EEEEEENS_10bfloat16_tEfNS_4arch4Sm90ELb0ELb1ELb0ELb1ELb0ELb1ELb0ELb0ELi2ELi1ELi2ELi2ELb0EEENS1_24CollectiveEpilogueBwdGQAISC_fSF_Li256ELb1ELb0EEENS1_19SingleTileSchedulerILb1ELb0ELb0ELi128EEEEEEEEEvNT_6ParamsE)
        .other          _ZN7cutlass13device_kernelIN5flash11enable_sm90INS1_16FlashAttnBwdSm90INS1_25CollectiveMainloopBwdSm90ILi2ELi2ELi2EN4cute5tupleIJNS5_1CILi1EEES8_S8_EEENS6_IJNS7_ILi128EEESA_NS7_ILi64EEEEEENS_10bfloat16_tEfNS_4arch4Sm90ELb0ELb1ELb0ELb1ELb0ELb1ELb0ELb0ELi2ELi1ELi2ELi2ELb0EEENS1_24CollectiveEpilogueBwdGQAISC_fSF_Li256ELb1ELb0EEENS1_19SingleTileSchedulerILb1ELb0ELb0ELi128EEEEEEEEEvNT_6ParamsE,@"STO_CUDA_ENTRY STV_DEFAULT"
_ZN7cutlass13device_kernelIN5flash11enable_sm90INS1_16FlashAttnBwdSm90INS1_25CollectiveMainloopBwdSm90ILi2ELi2ELi2EN4cute5tupleIJNS5_1CILi1EEES8_S8_EEENS6_IJNS7_ILi128EEESA_NS7_ILi64EEEEEENS_10bfloat16_tEfNS_4arch4Sm90ELb0ELb1ELb0ELb1ELb0ELb1ELb0ELb0ELi2ELi1ELi2ELi2ELb0EEENS1_24CollectiveEpilogueBwdGQAISC_fSF_Li256ELb1ELb0EEENS1_19SingleTileSchedulerILb1ELb0ELb0ELi128EEEEEEEEEvNT_6ParamsE:
        /* <DEDUP_REMOVED lines=24> */
.L_x_2058:
[----:B------:R-:W-:Y:S05]  /*0180*/  BSYNC B0 ;  /* 0x0000000000007941 */ /* 0x000fea0003800000 */
.L_x_2057:
        /* <DEDUP_REMOVED lines=37> */
.L_x_2059:
        /* <DEDUP_REMOVED lines=22> */
.L_x_2060:
[----:B------:R-:W-:Y:S01]  /*0540*/  PLOP3.LUT P0, PT, PT, PT, UP0, 0x80, 0x0 ;  /* 0x000000000000781c */ /* 0x000fe20003f0f008 */
[----:B------:R-:W-:Y:S01]  /*0550*/  NOP ;  /* 0x0000000000007918 */ /* 0x000fe20000000000 */
[----:B------:R-:W-:Y:S01]  /*0560*/  ULDC.64 UR38, c[0x0][0x208] ;  /* 0x0000820000267ab9 */ /* 0x000fe20000000a00 */
[----:B------:R-:W-:Y:S01]  /*0570*/  BSSY B6, `(.L_x_2061) ;  /* 0x000113b000067945 */ /* 0x000fe20003800000 */
[----:B-12-4-:R-:W-:Y:S09]  /*0580*/  BAR.SYNC.DEFER_BLOCKING 0x0 ;  /* 0x0000000000007b1d */ /* 0x016ff20000010000 */
[----:B------:R-:W-:Y:S05]  /*0590*/  @!P0 BRA `(.L_x_2062) ;  /* 0x000000dc001c8947 */ /* 0x000fea0003800000 */
.L_x_2063:
        /* <DEDUP_REMOVED lines=24> */
.L_x_2064:
        /* <DEDUP_REMOVED lines=14> */
.L_x_2066:
[----:B------:R-:W-:-:S05]  /*0800*/  ULDC UR4, c[0x0][0x8c4] ;  /* 0x0002310000047ab9 */ /* 0x000fca0000000800 */
.L_x_2065:
        /* <DEDUP_REMOVED lines=19> */
.L_x_2068:
        /* <DEDUP_REMOVED lines=14> */
.L_x_2069:
        /* <DEDUP_REMOVED lines=11> */
.L_x_2070:
        /* <DEDUP_REMOVED lines=13> */
.L_x_2071:
        /* <DEDUP_REMOVED lines=50> */
.L_x_2072:
        /* <DEDUP_REMOVED lines=28> */
.L_x_2075:
        /* <DEDUP_REMOVED lines=15> */
.L_x_2074:
        /* <DEDUP_REMOVED lines=22> */
.L_x_2077:
        /* <DEDUP_REMOVED lines=15> */
.L_x_2076:
[----:B------:R-:W-:Y:S01]  /*13c0*/  SHF.R.S32.HI R6, RZ, 0x1f, R17 ;  /* 0x0000001fff067819 */ /* 0x000fe20000011411 */
[----:B------:R-:W-:-:S03]  /*13d0*/  UMOV UR4, 0xffffffff ;  /* 0xffffffff00047882 */ /* 0x000fc60000000000 */
[----:B------:R-:W-:-:S04]  /*13e0*/  LEA.HI R0, R6, R17, RZ, 0x7 ;  /* 0x0000001106007211 */ /* 0x000fc800078f38ff */
[----:B------:R-:W-:Y:S01]  /*13f0*/  SHF.R.S32.HI R10, RZ, 0x7, R0 ;  /* 0x00000007ff0a7819 */ /* 0x000fe20000011400 */
[----:B------:R-:W-:Y:S06]  /*1400*/  BRA.DIV UR4, `(.L_x_2078) ;  /* 0x00000106044c7947 */ /* 0x000fec000b800000 */
[----:B------:R1:W2:Y:S02]  /*1410*/  SHFL.IDX PT, R14, R10, RZ, 0x1f ;  /* 0x00001fff0a0e7589 */ /* 0x0002a400000e0000 */
.L_x_2186:
        /* <DEDUP_REMOVED lines=23> */
.L_x_2079:
        /* <DEDUP_REMOVED lines=60> */
[----:B------:R-:W-:Y:S02]  /*1950*/  LOP3.LUT R0, R5, 0xffffffe0, RZ, 0xc0, !PT ;  /* 0xffffffe005007812 */ /* 0x000fe400078ec0ff */
[----:B------:R-:W-:Y:S02]  /*1960*/  CS2R R182, SRZ ;  /* 0x0000000000b67805 */ /* 0x000fe4000001ff00 */
[--C-:B------:R-:W-:Y:S02]  /*1970*/  SHF.R.S32.HI R8, RZ, 0x2, R9.reuse ;  /* 0x00000002ff087819 */ /* 0x100fe40000011409 */
[----:B------:R-:W-:Y:S02]  /*1980*/  CS2R R180, SRZ ;  /* 0x0000000000b47805 */ /* 0x000fe4000001ff00 */
[----:B------:R-:W-:Y:S01]  /*1990*/  SHF.R.S32.HI R5, RZ, 0x1f, R9 ;  /* 0x0000001fff057819 */ /* 0x000fe20000011409 */
[----:B------:R-:W-:Y:S01]  /*19a0*/  IMAD.IADD R0, R17, 0x1, -R0 ;  /* 0x0000000111007824 */ /* 0x000fe200078e0a00 */
[----:B------:R-:W-:-:S02]  /*19b0*/  LEA.HI R6, R6, R17, RZ, 0x2 ;  /* 0x0000001106067211 */ /* 0x000fc400078f10ff */
[----:B------:R-:W-:Y:S02]  /*19c0*/  CS2R R178, SRZ ;  /* 0x0000000000b27805 */ /* 0x000fe4000001ff00 */
[----:B------:R-:W-:Y:S02]  /*19d0*/  LEA.HI R5, R5, R8, RZ, 0x3 ;  /* 0x0000000805057211 */ /* 0x000fe400078f18ff */
[----:B------:R-:W-:Y:S02]  /*19e0*/  CS2R R176, SRZ ;  /* 0x0000000000b07805 */ /* 0x000fe4000001ff00 */
[----:B------:R-:W-:Y:S02]  /*19f0*/  SHF.R.S32.HI R7, RZ, 0x1f, R0 ;  /* 0x0000001fff077819 */ /* 0x000fe40000011400 */
[----:B------:R-:W-:Y:S02]  /*1a00*/  CS2R R174, SRZ ;  /* 0x0000000000ae7805 */ /* 0x000fe4000001ff00 */
[----:B------:R-:W-:-:S02]  /*1a10*/  LOP3.LUT R9, R5, 0xfffffff8, RZ, 0xc0, !PT ;  /* 0xfffffff805097812 */ /* 0x000fc400078ec0ff */
[----:B------:R-:W-:Y:S02]  /*1a20*/  CS2R R172, SRZ ;  /* 0x0000000000ac7805 */ /* 0x000fe4000001ff00 */
[----:B------:R-:W-:Y:S02]  /*1a30*/  LOP3.LUT R6, R6, 0xfffffffc, RZ, 0xc0, !PT ;  /* 0xfffffffc06067812 */ /* 0x000fe400078ec0ff */
[----:B------:R-:W-:Y:S02]  /*1a40*/  CS2R R170, SRZ ;  /* 0x0000000000aa7805 */ /* 0x000fe4000001ff00 */
[CC--:B------:R-:W-:Y:S01]  /*1a50*/  LEA.HI R4, R7.reuse, R0.reuse, RZ, 0x3 ;  /* 0x0000000007047211 */ /* 0x0c0fe200078f18ff */
[----:B------:R-:W-:Y:S01]  /*1a60*/  IMAD.IADD R8, R8, 0x1, -R9 ;  /* 0x0000000108087824 */ /* 0x000fe200078e0a09 */
[----:B------:R-:W-:Y:S01]  /*1a70*/  LEA.HI R7, R7, R0, RZ, 0x2 ;  /* 0x0000000007077211 */ /* 0x000fe200078f10ff */
[----:B------:R-:W-:Y:S01]  /*1a80*/  IMAD.IADD R5, R17, 0x1, -R6 ;  /* 0x0000000111057824 */ /* 0x000fe200078e0a06 */
[----:B------:R-:W-:-:S02]  /*1a90*/  SHF.R.S32.HI R0, RZ, 0x3, R4 ;  /* 0x00000003ff007819 */ /* 0x000fc40000011404 */
[----:B------:R-:W-:Y:S02]  /*1aa0*/  CS2R R168, SRZ ;  /* 0x0000000000a87805 */ /* 0x000fe4000001ff00 */
[----:B------:R-:W-:Y:S02]  /*1ab0*/  SHF.R.S32.HI R9, RZ, 0x1f, R4 ;  /* 0x0000001fff097819 */ /* 0x000fe40000011404 */
[----:B------:R-:W-:Y:S02]  /*1ac0*/  CS2R R166, SRZ ;  /* 0x0000000000a67805 */ /* 0x000fe4000001ff00 */
[----:B------:R-:W-:Y:S02]  /*1ad0*/  LEA.HI R6, R10, R11, RZ, 0x5 ;  /* 0x0000000b0a067211 */ /* 0x000fe400078f28ff */
[----:B------:R-:W-:Y:S02]  /*1ae0*/  CS2R R164, SRZ ;  /* 0x0000000000a47805 */ /* 0x000fe4000001ff00 */
[----:B------:R-:W-:-:S02]  /*1af0*/  SHF.R.S32.HI R4, RZ, 0x2, R7 ;  /* 0x00000002ff047819 */ /* 0x000fc40000011407 */
[----:B------:R-:W-:Y:S02]  /*1b00*/  CS2R R162, SRZ ;  /* 0x0000000000a27805 */ /* 0x000fe4000001ff00 */
[----:B------:R-:W-:Y:S02]  /*1b10*/  LEA.HI R10, R12, R12, RZ, 0x1 ;  /* 0x0000000c0c0a7211 */ /* 0x000fe400078f08ff */
[----:B------:R-:W-:Y:S02]  /*1b20*/  CS2R R160, SRZ ;  /* 0x0000000000a07805 */ /* 0x000fe4000001ff00 */
[----:B------:R-:W-:Y:S01]  /*1b30*/  SHF.R.S32.HI R11, RZ, 0x5, R6 ;  /* 0x00000005ff0b7819 */ /* 0x000fe20000011406 */
[----:B------:R-:W-:Y:S01]  /*1b40*/  VIADD R6, R4, 0x8 ;  /* 0x0000000804067836 */ /* 0x000fe20000000000 */
[----:B------:R-:W-:Y:S02]  /*1b50*/  LEA.HI R9, R9, R0, RZ, 0x4 ;  /* 0x0000000009097211 */ /* 0x000fe400078f20ff */
[----:B------:R-:W-:-:S02]  /*1b60*/  CS2R R158, SRZ ;  /* 0x00000000009e7805 */ /* 0x000fc4000001ff00 */
[----:B------:R-:W-:Y:S01]  /*1b70*/  LOP3.LUT R10, R10, 0x3fffffe, RZ, 0xc0, !PT ;  /* 0x03fffffe0a0a7812 */ /* 0x000fe200078ec0ff */
[----:B------:R-:W-:Y:S01]  /*1b80*/  IMAD R11, R11, 0x10, R8 ;  /* 0x000000100b0b7824 */ /* 0x000fe200078e0208 */
        /* <DEDUP_REMOVED lines=9> */
[C---:B------:R-:W-:Y:S01]  /*1c20*/  VIADD R10, R4.reuse, 0x10 ;  /* 0x00000010040a7836 */ /* 0x040fe20000000000 */
[----:B------:R-:W-:Y:S01]  /*1c30*/  SHF.R.S32.HI R11, RZ, 0x1f, R8 ;  /* 0x0000001fff0b7819 */ /* 0x000fe20000011408 */
[----:B------:R-:W-:Y:S01]  /*1c40*/  VIADD R12, R4, 0x18 ;  /* 0x00000018040c7836 */ /* 0x000fe20000000000 */
[----:B------:R-:W-:Y:S01]  /*1c50*/  CS2R R154, SRZ ;  /* 0x00000000009a7805 */ /* 0x000fe2000001ff00 */
[----:B------:R-:W-:Y:S01]  /*1c60*/  IMAD.IADD R9, R6, 0x1, -R9 ;  /* 0x0000000106097824 */ /* 0x000fe200078e0a09 */
[----:B------:R-:W-:Y:S01]  /*1c70*/  LEA.HI R6, R10, R10, RZ, 0x1 ;  /* 0x0000000a0a067211 */ /* 0x000fe200078f08ff */
[----:B------:R-:W-:Y:S01]  /*1c80*/  IMAD.IADD R7, R4, 0x1, -R7 ;  /* 0x0000000104077824 */ /* 0x000fe200078e0a07 */
[----:B------:R-:W-:-:S02]  /*1c90*/  LEA.HI R14, R12, R12, RZ, 0x1 ;  /* 0x0000000c0c0e7211 */ /* 0x000fc400078f08ff */
[----:B------:R-:W-:Y:S02]  /*1ca0*/  CS2R R152, SRZ ;  /* 0x0000000000987805 */ /* 0x000fe4000001ff00 */
[----:B------:R-:W-:Y:S01]  /*1cb0*/  SHF.R.S32.HI R4, RZ, 0x1, R8 ;  /* 0x00000001ff047819 */ /* 0x000fe20000011408 */
[----:B------:R-:W-:Y:S01]  /*1cc0*/  IMAD R229, R0, 0x8, R7 ;  /* 0x0000000800e57824 */ /* 0x000fe200078e0207 */
[----:B------:R-:W-:Y:S01]  /*1cd0*/  LOP3.LUT R13, R6, 0xfffffffe, RZ, 0xc0, !PT ;  /* 0xfffffffe060d7812 */ /* 0x000fe200078ec0ff */
[----:B------:R-:W-:Y:S01]  /*1ce0*/  IMAD.U32 R7, RZ, RZ, UR44 ;  /* 0x0000002cff077e24 */ /* 0x000fe2000f8e00ff */
[--C-:B------:R-:W-:Y:S01]  /*1cf0*/  SHF.R.S32.HI R8, RZ, 0x1, R6.reuse ;  /* 0x00000001ff087819 */ /* 0x100fe20000011406 */
[----:B------:R-:W-:Y:S01]  /*1d00*/  IMAD.MOV.U32 R0, RZ, RZ, RZ ;  /* 0x000000ffff007224 */ /* 0x000fe200078e00ff */
        /* <DEDUP_REMOVED lines=26> */
[----:B------:R-:W-:Y:S01]  /*1eb0*/  IADD3 R6, -R18, UR41, -R7 ;  /* 0x0000002912067c10 */ /* 0x000fe2000fffe907 */
[----:B------:R-:W-:Y:S01]  /*1ec0*/  IMAD R227, R4, 0x8, R9 ;  /* 0x0000000804e37824 */ /* 0x000fe200078e0209 */
[----:B------:R-:W-:Y:S01]  /*1ed0*/  CS2R R194, SRZ ;  /* 0x0000000000c27805 */ /* 0x000fe2000001ff00 */
[----:B------:R-:W-:Y:S01]  /*1ee0*/  IMAD R226, R226, 0x8, R13 ;  /* 0x00000008e2e27824 */ /* 0x000fe200078e020d */
[----:B------:R-:W-:Y:S01]  /*1ef0*/  CS2R R192, SRZ ;  /* 0x0000000000c07805 */ /* 0x000fe2000001ff00 */
[----:B------:R-:W-:Y:S01]  /*1f00*/  IMAD.MOV.U32 R4, RZ, RZ, RZ ;  /* 0x000000ffff047224 */ /* 0x000fe200078e00ff */
[----:B------:R-:W-:-:S02]  /*1f10*/  CS2R R190, SRZ ;  /* 0x0000000000be7805 */ /* 0x000fc4000001ff00 */
[----:B------:R-:W-:Y:S02]  /*1f20*/  CS2R R188, SRZ ;  /* 0x0000000000bc7805 */ /* 0x000fe4000001ff00 */
[----:B------:R-:W-:Y:S02]  /*1f30*/  CS2R R186, SRZ ;  /* 0x0000000000ba7805 */ /* 0x000fe4000001ff00 */
[----:B------:R-:W-:Y:S02]  /*1f40*/  CS2R R184, SRZ ;  /* 0x0000000000b87805 */ /* 0x000fe4000001ff00 */
[----:B------:R-:W-:-:S07]  /*1f50*/  IADD3 R7, RZ, -UR44, -R18 ;  /* 0x8000002cff077c10 */ /* 0x000fce000fffe812 */
.L_x_2092:
[----:B------:R-:W-:-:S06]  /*1f60*/  ULOP3.LUT UR4, UR36, 0x1, URZ, 0xfc, !UPT ;  /* 0x0000000124047892 */ /* 0x000fcc000f8efc3f */
[----:B-1----:R-:W-:-:S05]  /*1f70*/  IMAD.U32 R8, RZ, RZ, UR4 ;  /* 0x00000004ff087e24 */ /* 0x002fca000f8e00ff */
[----:B------:R-:W-:-:S13]  /*1f80*/  ISETP.NE.AND P6, PT, R8, 0x3, PT ;  /* 0x000000030800780c */ /* 0x000fda0003fc5270 */
[----:B------:R-:W-:Y:S05]  /*1f90*/  @!P6 BRA `(.L_x_2082) ;  /* 0x000000000004e947 */ /* 0x000fea0003800000 */
[----:B------:R-:W-:Y:S01]  /*1fa0*/  BPT.TRAP 0x1 ;  /* 0x000000040000795c */ /* 0x000fe20000300000 */
.L_x_2082:
[----:B------:R-:W-:Y:S01]  /*1fb0*/  IMAD R8, R0, 0x8, R16 ;  /* 0x0000000800087824 */ /* 0x000fe200078e0210 */
[----:B------:R-:W-:-:S04]  /*1fc0*/  SHF.L.U32 R23, R4, 0x1f, RZ ;  /* 0x0000001f04177819 */ /* 0x000fc800000006ff */
[----:B------:R1:W2:Y:S01]  /*1fd0*/  SYNCS.PHASECHK.TRANS64.TRYWAIT P0, [R8+URZ+0x30c10], R23 ;  /* 0x030c1017080075a7 */ /* 0x0002a2000800017f */
[----:B------:R-:W-:Y:S05]  /*1fe0*/  @!P6 BRA `(.L_x_2083) ;  /* 0x000000000004e947 */ /* 0x000fea0003800000 */
[----:B------:R-:W-:Y:S01]  /*1ff0*/  BPT.TRAP 0x1 ;  /* 0x000000040000795c */ /* 0x000fe20000300000 */
.L_x_2083:
[----:B------:R-:W-:-:S05]  /*2000*/  VIADD R9, R16, 0x10000 ;  /* 0x0001000010097836 */ /* 0x000fca0000000000 */
[----:B------:R-:W-:-:S04]  /*2010*/  SHF.R.U32.HI R9, RZ, 0x4, R9 ;  /* 0x00000004ff097819 */ /* 0x000fc80000011609 */
[----:B------:R-:W-:Y:S01]  /*2020*/  LOP3.LUT R9, R9, 0x3fff, RZ, 0xc0, !PT ;  /* 0x00003fff09097812 */ /* 0x000fe200078ec0ff */
[----:B--2---:R-:W-:Y:S06]  /*2030*/  @P0 BRA `(.L_x_2084) ;  /* 0x0000000000080947 */ /* 0x004fec0003800000 */
[----:B------:R-:W2:Y:S02]  /*2040*/  SYNCS.PHASECHK.TRANS64.TRYWAIT P0, [R8+URZ+0x30c10], R23 ;  /* 0x030c1017080075a7 */ /* 0x000ea4000800017f */
[----:B--2---:R-:W-:Y:S05]  /*2050*/  @!P0 BRA `(.L_x_2085) ;  /* 0x000000f8006c8947 */ /* 0x004fea0003800000 */
.L_x_2084:
        /* <DEDUP_REMOVED lines=60> */
.L_x_2086:
[----:B------:R1:W1:Y:S01]  /*2420*/  SYNCS.PHASECHK.TRANS64.TRYWAIT P0, [R8+URZ+0x30c30], R23 ;  /* 0x030c3017080075a7 */ /* 0x000262000800017f */
[----:B------:R-:W-:Y:S05]  /*2430*/  @!P6 BRA `(.L_x_2087) ;  /* 0x000000000004e947 */ /* 0x000fea0003800000 */
[----:B------:R-:W-:Y:S01]  /*2440*/  BPT.TRAP 0x1 ;  /* 0x000000040000795c */ /* 0x000fe20000300000 */
.L_x_2087:
[----:B------:R-:W2:Y:S01]  /*2450*/  LDC.64 R24, c[0x0][0x748] ;  /* 0x0001d200ff187b82 */ /* 0x000ea20000000a00 */
[----:B------:R-:W-:-:S05]  /*2460*/  VIADD R13, R16, 0x18000 ;  /* 0x00018000100d7836 */ /* 0x000fca0000000000 */
[----:B------:R-:W-:Y:S01]  /*2470*/  SHF.R.U32.HI R13, RZ, 0x4, R13 ;  /* 0x00000004ff0d7819 */ /* 0x000fe2000001160d */
[----:B-1----:R-:W-:Y:S06]  /*2480*/  @P0 BRA `(.L_x_2088) ;  /* 0x0000000000080947 */ /* 0x002fec0003800000 */
[----:B------:R-:W1:Y:S02]  /*2490*/  SYNCS.PHASECHK.TRANS64.TRYWAIT P0, [R8+URZ+0x30c30], R23 ;  /* 0x030c3017080075a7 */ /* 0x000e64000800017f */
[----:B-1----:R-:W-:Y:S05]  /*24a0*/  @!P0 BRA `(.L_x_2089) ;  /* 0x000000f4006c8947 */ /* 0x002fea0003800000 */
.L_x_2088:
        /* <DEDUP_REMOVED lines=32> */
[----:B------:R-:W-:Y:S01]  /*26b0*/  VIADD R221, R5, 0x8 ;  /* 0x0000000805dd7836 */ /* 0x000fe20000000000 */
[C---:B------:R-:W-:Y:S01]  /*26c0*/  ISETP.GE.AND P1, PT, R22.reuse, RZ, PT ;  /* 0x000000ff1600720c */ /* 0x040fe20003f26270 */
[----:B------:R-:W-:Y:S01]  /*26d0*/  ULDC UR11, c[0x0][0x744] ;  /* 0x0001d100000b7ab9 */ /* 0x000fe20000000800 */
        /* <DEDUP_REMOVED lines=16> */
[----:B------:R-:W-:Y:S01]  /*27e0*/  VIADD R23, R5, 0xc ;  /* 0x0000000c05177836 */ /* 0x000fe20000000000 */
[----:B------:R-:W-:Y:S01]  /*27f0*/  ISETP.GE.AND P1, PT, R22, 0x8, PT ;  /* 0x000000081600780c */ /* 0x000fe20003f26270 */
[--C-:B--2---:R-:W-:Y:S01]  /*2800*/  FFMA.FTZ R222, R222, UR11, -R217.reuse ;  /* 0x0000000bdede7c23 */ /* 0x104fe200080108d9 */
[----:B------:R-:W-:Y:S01]  /*2810*/  FFMA.FTZ R217, R148, UR11, -R217 ;  /* 0x0000000b94d97c23 */ /* 0x000fe200080108d9 */
[----:B------:R-:W-:Y:S01]  /*2820*/  ISETP.GE.AND P3, PT, R13, 0x8, PT ;  /* 0x000000080d00780c */ /* 0x000fe20003f66270 */
[----:B------:R-:W-:Y:S01]  /*2830*/  HGMMA.64x128x16.F32.BF16 R24, gdesc[UR4], RZ, !UPT, gsb0 ;  /* 0x01e00000041879f0 */ /* 0x000fe2000c0018ff */
[----:B------:R-:W-:Y:S01]  /*2840*/  UIADD3 UR6, UR10, 0x2, URZ ;  /* 0x000000020a067890 */ /* 0x000fe2000fffe03f */
[----:B------:R-:W1:Y:S01]  /*2850*/  SHFL.IDX PT, R216, R21, R23, 0x1f ;  /* 0x00001f1715d87589 */ /* 0x000e6200000e0000 */
[----:B------:R-:W-:Y:S01]  /*2860*/  UIADD3 UR4, UR9, 0x2, URZ ;  /* 0x0000000209047890 */ /* 0x000fe2000fffe03f */
[----:B------:R-:W-:Y:S01]  /*2870*/  ISETP.GT.OR P1, PT, R20, 0x8, !P1 ;  /* 0x000000081400780c */ /* 0x000fe20004f24670 */
[----:B------:R-:W-:Y:S01]  /*2880*/  UMOV UR7, 0x40000040 ;  /* 0x4000004000077882 */ /* 0x000fe20000000000 */
[----:B------:R-:W-:Y:S01]  /*2890*/  UMOV UR5, 0x40000040 ;  /* 0x4000004000057882 */ /* 0x000fe20000000000 */
[----:B------:R-:W-:Y:S01]  /*28a0*/  VIADD R148, R5, 0x10 ;  /* 0x0000001005947836 */ /* 0x000fe20000000000 */
[----:B------:R-:W-:Y:S01]  /*28b0*/  ISETP.GE.AND P0, PT, R13, 0x9, PT ;  /* 0x000000090d00780c */ /* 0x000fe20003f06270 */
[----:B------:R-:W-:Y:S01]  /*28c0*/  MUFU.EX2 R219, R219 ;  /* 0x000000db00db7308 */ /* 0x000fe20000000800 */
[----:B------:R-:W-:-:S02]  /*28d0*/  ISETP.GT.OR P3, PT, R19, 0x8, !P3 ;  /* 0x000000081300780c */ /* 0x000fc40005f64670 */
[----:B------:R-:W-:Y:S01]  /*28e0*/  FSEL R88, R88, -INF , !P1 ;  /* 0xff80000058587808 */ /* 0x000fe20004800000 */
[----:B------:R-:W2:Y:S01]  /*28f0*/  SHFL.IDX PT, R150, R21, R148, 0x1f ;  /* 0x00001f9415967589 */ /* 0x000ea200000e0000 */
[----:B------:R-:W-:Y:S02]  /*2900*/  ISETP.GE.AND P1, PT, R13, 0x10, PT ;  /* 0x000000100d00780c */ /* 0x000fe40003f26270 */
[----:B------:R-:W-:Y:S02]  /*2910*/  ISETP.GE.AND P2, PT, R22, 0x9, PT ;  /* 0x000000091600780c */ /* 0x000fe40003f46270 */
[C---:B------:R-:W-:Y:S02]  /*2920*/  ISETP.GT.OR P0, PT, R19.reuse, 0x9, !P0 ;  /* 0x000000091300780c */ /* 0x040fe40004704670 */
[----:B------:R-:W-:Y:S01]  /*2930*/  FSEL R218, R90, -INF , !P3 ;  /* 0xff8000005ada7808 */ /* 0x000fe20005800000 */
[----:B---3--:R-:W-:Y:S01]  /*2940*/  FFMA.FTZ R90, R88, UR11, -R149 ;  /* 0x0000000b585a7c23 */ /* 0x008fe20008010895 */
[----:B------:R-:W-:Y:S01]  /*2950*/  ISETP.GT.OR P1, PT, R19, 0x10, !P1 ;  /* 0x000000101300780c */ /* 0x000fe20004f24670 */
[----:B------:R-:W-:Y:S01]  /*2960*/  MUFU.EX2 R88, R220 ;  /* 0x000000dc00587308 */ /* 0x000fe20000000800 */
[----:B------:R-:W-:-:S02]  /*2970*/  ISETP.GT.OR P2, PT, R20, 0x9, !P2 ;  /* 0x000000091400780c */ /* 0x000fc40005744670 */
[----:B------:R-:W-:Y:S01]  /*2980*/  FSEL R151, R91, -INF , !P0 ;  /* 0xff8000005b977808 */ /* 0x000fe20004000000 */
[----:B------:R-:W-:Y:S01]  /*2990*/  FFMA.FTZ R91, R218, UR11, -R149 ;  /* 0x0000000bda5b7c23 */ /* 0x000fe20008010895 */
[----:B------:R-:W-:Y:S02]  /*29a0*/  FSEL R149, R94, -INF , !P1 ;  /* 0xff8000005e957808 */ /* 0x000fe40004800000 */
[C---:B------:R-:W-:Y:S01]  /*29b0*/  ISETP.GE.AND P1, PT, R22.reuse, 0x11, PT ;  /* 0x000000111600780c */ /* 0x040fe20003f26270 */
[----:B------:R-:W-:Y:S01]  /*29c0*/  MUFU.EX2 R90, R90 ;  /* 0x0000005a005a7308 */ /* 0x000fe20000000800 */
[C---:B------:R-:W-:Y:S02]  /*29d0*/  ISETP.GE.AND P4, PT, R22.reuse, 0x18, PT ;  /* 0x000000181600780c */ /* 0x040fe40003f86270 */
[----:B------:R-:W-:Y:S02]  /*29e0*/  FSEL R89, R89, -INF , !P2 ;  /* 0xff80000059597808 */ /* 0x000fe40005000000 */
[----:B------:R-:W-:-:S02]  /*29f0*/  ISETP.GE.AND P0, PT, R22, 0x10, PT ;  /* 0x000000101600780c */ /* 0x000fc40003f06270 */
[C---:B------:R-:W-:Y:S01]  /*2a00*/  ISETP.GT.OR P1, PT, R20.reuse, 0x11, !P1 ;  /* 0x000000111400780c */ /* 0x040fe20004f24670 */
[--C-:B-1----:R-:W-:Y:S01]  /*2a10*/  FFMA.FTZ R218, R89, UR11, -R216.reuse ;  /* 0x0000000b59da7c23 */ /* 0x102fe200080108d8 */
[C---:B------:R-:W-:Y:S01]  /*2a20*/  ISETP.GT.OR P4, PT, R20.reuse, 0x18, !P4 ;  /* 0x000000181400780c */ /* 0x040fe20006784670 */
[----:B------:R-:W-:Y:S01]  /*2a30*/  FFMA.FTZ R216, R151, UR11, -R216 ;  /* 0x0000000b97d87c23 */ /* 0x000fe200080108d8 */
[----:B------:R-:W-:Y:S01]  /*2a40*/  ISETP.GT.OR P0, PT, R20, 0x10, !P0 ;  /* 0x000000101400780c */ /* 0x000fe20004704670 */
[----:B------:R-:W-:Y:S01]  /*2a50*/  MUFU.EX2 R91, R91 ;  /* 0x0000005b005b7308 */ /* 0x000fe20000000800 */
[----:B------:R-:W-:Y:S02]  /*2a60*/  FSEL R151, R93, -INF , !P1 ;  /* 0xff8000005d977808 */ /* 0x000fe40004800000 */
[----:B------:R-:W-:Y:S02]  /*2a70*/  FSEL R96, R96, -INF , !P4 ;  /* 0xff80000060607808 */ /* 0x000fe40006000000 */
[----:B------:R-:W-:-:S02]  /*2a80*/  ISETP.GE.AND P5, PT, R22, 0x19, PT ;  /* 0x000000191600780c */ /* 0x000fc40003fa6270 */
[C---:B------:R-:W-:Y:S01]  /*2a90*/  ISETP.GE.AND P1, PT, R22.reuse, 0x29, PT ;  /* 0x000000291600780c */ /* 0x040fe20003f26270 */
[----:B------:R-:W-:Y:S01]  /*2aa0*/  MUFU.EX2 R93, R216 ;  /* 0x000000d8005d7308 */ /* 0x000fe20000000800 */
[----:B------:R-:W-:Y:S02]  /*2ab0*/  ISETP.GE.AND P4, PT, R22, 0x30, PT ;  /* 0x000000301600780c */ /* 0x000fe40003f86270 */
        /* <DEDUP_REMOVED lines=9> */
[----:B------:R-:W-:Y:S02]  /*2b50*/  FSEL R108, R108, -INF , !P4 ;  /* 0xff8000006c6c7808 */ /* 0x000fe40006000000 */
[C---:B------:R-:W-:Y:S02]  /*2b60*/  ISETP.GE.AND P5, PT, R22.reuse, 0x31, PT ;  /* 0x000000311600780c */ /* 0x040fe40003fa6270 */
[C---:B------:R-:W-:Y:S01]  /*2b70*/  ISETP.GE.AND P1, PT, R22.reuse, 0x41, PT ;  /* 0x000000411600780c */ /* 0x040fe20003f26270 */
[----:B------:R2:W3:Y:S01]  /*2b80*/  MUFU.EX2 R92, R218 ;  /* 0x000000da005c7308 */ /* 0x0004e20000000800 */
[----:B------:R-:W-:Y:S01]  /*2b90*/  ISETP.GE.AND P4, PT, R22, 0x48, PT ;  /* 0x000000481600780c */ /* 0x000fe20003f86270 */
[----:B-1----:R-:W-:Y:S01]  /*2ba0*/  VIADD R217, R5, 0x14 ;  /* 0x0000001405d97836 */ /* 0x002fe20000000000 */
[C---:B------:R-:W-:Y:S02]  /*2bb0*/  ISETP.GT.OR P5, PT, R20.reuse, 0x31, !P5 ;  /* 0x000000311400780c */ /* 0x040fe40006fa4670 */
[----:B------:R-:W-:-:S02]  /*2bc0*/  ISETP.GT.OR P1, PT, R20, 0x41, !P1 ;  /* 0x000000411400780c */ /* 0x000fc40004f24670 */
[----:B------:R-:W-:Y:S01]  /*2bd0*/  ISETP.GT.OR P4, PT, R20, 0x48, !P4 ;  /* 0x000000481400780c */ /* 0x000fe20006784670 */
[----:B------:R-:W-:Y:S01]  /*2be0*/  MUFU.EX2 R94, R94 ;  /* 0x0000005e005e7308 */ /* 0x000fe20000000800 */
[----:B------:R-:W-:Y:S01]  /*2bf0*/  FSEL R109, R109, -INF , !P5 ;  /* 0xff8000006d6d7808 */ /* 0x000fe20006800000 */
[----:B--2---:R-:W-:Y:S01]  /*2c00*/  VIADD R218, R5, 0x18 ;  /* 0x0000001805da7836 */ /* 0x004fe20000000000 */
[----:B------:R-:W-:Y:S02]  /*2c10*/  FSEL R117, R117, -INF , !P1 ;  /* 0xff80000075757808 */ /* 0x000fe40004800000 */
[----:B------:R-:W-:Y:S02]  /*2c20*/  FSEL R220, R120, -INF , !P4 ;  /* 0xff80000078dc7808 */ /* 0x000fe40006000000 */
[C---:B------:R-:W-:Y:S01]  /*2c30*/  ISETP.GE.AND P5, PT, R22.reuse, 0x49, PT ;  /* 0x000000491600780c */ /* 0x040fe20003fa6270 */
[----:B------:R1:W-:Y:S01]  /*2c40*/  MUFU.EX2 R120, R222 ;  /* 0x000000de00787308 */ /* 0x0003e20000000800 */
[C---:B------:R-:W-:Y:S01]  /*2c50*/  ISETP.GE.AND P1, PT, R22.reuse, 0x59, PT ;  /* 0x000000591600780c */ /* 0x040fe20003f26270 */
[----:B------:R-:W2:Y:S01]  /*2c60*/  SHFL.IDX PT, R228, R21, R218, 0x1f ;  /* 0x00001fda15e47589 */ /* 0x000ea200000e0000 */
[----:B------:R-:W-:-:S02]  /*2c70*/  ISETP.GE.AND P4, PT, R22, 0x60, PT ;  /* 0x000000601600780c */ /* 0x000fc40003f86270 */
[C---:B------:R-:W-:Y:S02]  /*2c80*/  ISETP.GT.OR P5, PT, R20.reuse, 0x49, !P5 ;  /* 0x000000491400780c */ /* 0x040fe40006fa4670 */
[C---:B------:R-:W-:Y:S02]  /*2c90*/  ISETP.GT.OR P1, PT, R20.reuse, 0x59, !P1 ;  /* 0x000000591400780c */ /* 0x040fe40004f24670 */
[----:B------:R-:W-:Y:S01]  /*2ca0*/  ISETP.GT.OR P4, PT, R20, 0x60, !P4 ;  /* 0x000000601400780c */ /* 0x000fe20006784670 */
[----:B-1----:R-:W1:Y:S01]  /*2cb0*/  SHFL.IDX PT, R222, R21, R217, 0x1f ;  /* 0x00001fd915de7589 */ /* 0x002e6200000e0000 */
[----:B------:R-:W-:Y:S02]  /*2cc0*/  FSEL R121, R121, -INF , !P5 ;  /* 0xff80000079797808 */ /* 0x000fe40006800000 */
[----:B------:R-:W-:Y:S02]  /*2cd0*/  FSEL R129, R129, -INF , !P1 ;  /* 0xff80000081817808 */ /* 0x000fe40004800000 */
[----:B------:R-:W-:-:S02]  /*2ce0*/  FSEL R132, R132, -INF , !P4 ;  /* 0xff80000084847808 */ /* 0x000fc40006000000 */
[C---:B------:R-:W-:Y:S02]  /*2cf0*/  ISETP.GE.AND P2, PT, R22.reuse, 0x20, PT ;  /* 0x000000201600780c */ /* 0x040fe40003f46270 */
[C---:B------:R-:W-:Y:S02]  /*2d00*/  ISETP.GE.AND P3, PT, R22.reuse, 0x21, PT ;  /* 0x000000211600780c */ /* 0x040fe40003f66270 */
[C---:B------:R-:W-:Y:S02]  /*2d10*/  ISETP.GE.AND P0, PT, R22.reuse, 0x28, PT ;  /* 0x000000281600780c */ /* 0x040fe40003f06270 */
[----:B------:R-:W-:Y:S02]  /*2d20*/  ISETP.GE.AND P5, PT, R22, 0x61, PT ;  /* 0x000000611600780c */ /* 0x000fe40003fa6270 */
[C---:B------:R-:W-:Y:S01]  /*2d30*/  ISETP.GE.AND P1, PT, R13.reuse, 0x11, PT ;  /* 0x000000110d00780c */ /* 0x040fe20003f26270 */
[----:B--2---:R-:W-:Y:S01]  /*2d40*/  FFMA.FTZ R96, R96, UR11, -R228 ;  /* 0x0000000b60607c23 */ /* 0x004fe200080108e4 */
[----:B------:R-:W-:-:S02]  /*2d50*/  ISETP.GE.AND P4, PT, R13, 0x18, PT ;  /* 0x000000180d00780c */ /* 0x000fc40003f86270 */
[C---:B------:R-:W-:Y:S02]  /*2d60*/  ISETP.GT.OR P2, PT, R20.reuse, 0x20, !P2 ;  /* 0x000000201400780c */ /* 0x040fe40005744670 */
[C---:B------:R-:W-:Y:S02]  /*2d70*/  ISETP.GT.OR P3, PT, R20.reuse, 0x21, !P3 ;  /* 0x000000211400780c */ /* 0x040fe40005f64670 */
[C---:B------:R-:W-:Y:S02]  /*2d80*/  ISETP.GT.OR P0, PT, R20.reuse, 0x28, !P0 ;  /* 0x000000281400780c */ /* 0x040fe40004704670 */
[----:B------:R-:W-:Y:S02]  /*2d90*/  ISETP.GT.OR P5, PT, R20, 0x61, !P5 ;  /* 0x000000611400780c */ /* 0x000fe40006fa4670 */
[C---:B------:R-:W-:Y:S02]  /*2da0*/  ISETP.GT.OR P1, PT, R19.reuse, 0x11, !P1 ;  /* 0x000000111300780c */ /* 0x040fe40004f24670 */
[----:B------:R-:W-:-:S02]  /*2db0*/  ISETP.GT.OR P4, PT, R19, 0x18, !P4 ;  /* 0x000000181300780c */ /* 0x000fc40006784670 */
[----:B------:R-:W-:Y:S02]  /*2dc0*/  FSEL R100, R100, -INF , !P2 ;  /* 0xff80000064647808 */ /* 0x000fe40005000000 */
[----:B------:R-:W-:Y:S02]  /*2dd0*/  FSEL R101, R101, -INF , !P3 ;  /* 0xff80000065657808 */ /* 0x000fe40005800000 */
[----:B------:R-:W-:Y:S01]  /*2de0*/  FSEL R104, R104, -INF , !P0 ;  /* 0xff80000068687808 */ /* 0x000fe20004000000 */
[----:B------:R-:W-:Y:S02]  /*2df0*/  WARPGROUP.DEPBAR.LE gsb0, 0x0 ;  /* 0x00008000000079c5 */ /* 0x000fe40000010000 */
[----:B------:R-:W-:Y:S01]  /*2e00*/  WARPGROUP.ARRIVE ;  /* 0x00000000000079c5 */ /* 0x000fe20000000000 */
[----:B------:R-:W-:Y:S02]  /*2e10*/  FSEL R133, R133, -INF , !P5 ;  /* 0xff80000085857808 */ /* 0x000fe40006800000 */
[----:B------:R-:W-:-:S02]  /*2e20*/  FSEL R97, R95, -INF , !P1 ;  /* 0xff8000005f617808 */ /* 0x000fc40004800000 */
[----:B------:R-:W-:Y:S01]  /*2e30*/  FSEL R98, R98, -INF , !P4 ;  /* 0xff80000062627808 */ /* 0x000fe20006000000 */
[----:B------:R-:W-:Y:S01]  /*2e40*/  HGMMA.64x128x16.F32.BF16 R24, gdesc[UR4], R24, gsb0 ;  /* 0x01e00000041879f0 */ /* 0x000fe20008001818 */
[----:B------:R-:W-:Y:S01]  /*2e50*/  UIADD3 UR6, UR10, 0x4, URZ ;  /* 0x000000040a067890 */ /* 0x000fe2000fffe03f */
[C---:B------:R-:W-:Y:S01]  /*2e60*/  ISETP.GE.AND P2, PT, R22.reuse, 0x38, PT ;  /* 0x000000381600780c */ /* 0x040fe20003f46270 */
[----:B------:R-:W-:Y:S01]  /*2e70*/  UIADD3 UR4, UR9, 0x4, URZ ;  /* 0x0000000409047890 */ /* 0x000fe2000fffe03f */
[C---:B------:R-:W-:Y:S01]  /*2e80*/  ISETP.GE.AND P3, PT, R22.reuse, 0x39, PT ;  /* 0x000000391600780c */ /* 0x040fe20003f66270 */
[----:B------:R-:W-:Y:S01]  /*2e90*/  UMOV UR7, 0x40000040 ;  /* 0x4000004000077882 */ /* 0x000fe20000000000 */
[----:B------:R-:W-:Y:S01]  /*2ea0*/  UMOV UR5, 0x40000040 ;  /* 0x4000004000057882 */ /* 0x000fe20000000000 */
[----:B------:R-:W-:Y:S01]  /*2eb0*/  ISETP.GE.AND P0, PT, R22, 0x40, PT ;  /* 0x000000401600780c */ /* 0x000fe20003f06270 */
[----:B-1----:R-:W-:Y:S01]  /*2ec0*/  FFMA.FTZ R233, R97, UR11, -R222 ;  /* 0x0000000b61e97c23 */ /* 0x002fe200080108de */
[C---:B------:R-:W-:Y:S01]  /*2ed0*/  ISETP.GE.AND P5, PT, R13.reuse, 0x19, PT ;  /* 0x000000190d00780c */ /* 0x040fe20003fa6270 */
[----:B------:R-:W1:Y:S01]  /*2ee0*/  MUFU.EX2 R97, R96 ;  /* 0x0000006000617308 */ /* 0x000e620000000800 */
[----:B------:R-:W-:-:S02]  /*2ef0*/  ISETP.GE.AND P1, PT, R13, 0x20, PT ;  /* 0x000000200d00780c */ /* 0x000fc40003f26270 */
[----:B------:R-:W-:Y:S02]  /*2f00*/  ISETP.GE.AND P4, PT, R13, 0x21, PT ;  /* 0x000000210d00780c */ /* 0x000fe40003f86270 */
[C---:B------:R-:W-:Y:S02]  /*2f10*/  ISETP.GT.OR P2, PT, R20.reuse, 0x38, !P2 ;  /* 0x000000381400780c */ /* 0x040fe40005744670 */
[C---:B------:R-:W-:Y:S01]  /*2f20*/  ISETP.GT.OR P3, PT, R20.reuse, 0x39, !P3 ;  /* 0x000000391400780c */ /* 0x040fe20005f64670 */
[----:B------:R2:W1:Y:S01]  /*2f30*/  MUFU.EX2 R95, R150 ;  /* 0x00000096005f7308 */ /* 0x0004620000000800 */
[----:B------:R-:W-:Y:S02]  /*2f40*/  ISETP.GT.OR P0, PT, R20, 0x40, !P0 ;  /* 0x000000401400780c */ /* 0x000fe40004704670 */
[C---:B------:R-:W-:Y:S02]  /*2f50*/  ISETP.GT.OR P5, PT, R19.reuse, 0x19, !P5 ;  /* 0x000000191300780c */ /* 0x040fe40006fa4670 */
[----:B------:R-:W-:-:S02]  /*2f60*/  ISETP.GT.OR P1, PT, R19, 0x20, !P1 ;  /* 0x000000201300780c */ /* 0x000fc40004f24670 */
[----:B------:R-:W-:Y:S02]  /*2f70*/  ISETP.GT.OR P4, PT, R19, 0x21, !P4 ;  /* 0x000000211300780c */ /* 0x000fe40006784670 */
[----:B------:R-:W-:Y:S01]  /*2f80*/  FSEL R112, R112, -INF , !P2 ;  /* 0xff80000070707808 */ /* 0x000fe20005000000 */
[----:B--2---:R-:W-:Y:S01]  /*2f90*/  VIADD R150, R5, 0x1c ;  /* 0x0000001c05967836 */ /* 0x004fe20000000000 */
[----:B------:R-:W-:Y:S02]  /*2fa0*/  FSEL R113, R113, -INF , !P3 ;  /* 0xff80000071717808 */ /* 0x000fe40005800000 */
[----:B------:R-:W-:Y:S02]  /*2fb0*/  FSEL R116, R116, -INF , !P0 ;  /* 0xff80000074747808 */ /* 0x000fe40004000000 */
[----:B------:R-:W-:Y:S01]  /*2fc0*/  FSEL R99, R99, -INF , !P5 ;  /* 0xff80000063637808 */ /* 0x000fe20006800000 */
[----:B------:R2:W4:Y:S01]  /*2fd0*/  SHFL.IDX PT, R232, R21, R150, 0x1f ;  /* 0x00001f9615e87589 */ /* 0x00052200000e0000 */
[----:B------:R-:W-:-:S02]  /*2fe0*/  FSEL R102, R102, -INF , !P1 ;  /* 0xff80000066667808 */ /* 0x000fc40004800000 */
[----:B------:R-:W-:Y:S02]  /*2ff0*/  FSEL R103, R103, -INF , !P4 ;  /* 0xff80000067677808 */ /* 0x000fe40006000000 */
[C---:B------:R-:W-:Y:S02]  /*3000*/  ISETP.GE.AND P2, PT, R22.reuse, 0x50, PT ;  /* 0x000000501600780c */ /* 0x040fe40003f46270 */
[C---:B------:R-:W-:Y:S02]  /*3010*/  ISETP.GE.AND P3, PT, R22.reuse, 0x51, PT ;  /* 0x000000511600780c */ /* 0x040fe40003f66270 */
[----:B------:R-:W-:Y:S01]  /*3020*/  ISETP.GE.AND P0, PT, R22, 0x58, PT ;  /* 0x000000581600780c */ /* 0x000fe20003f06270 */
[----:B--2---:R-:W2:Y:S01]  /*3030*/  MUFU.EX2 R21, R233 ;  /* 0x000000e900157308 */ /* 0x004ea20000000800 */
[C---:B------:R-:W-:Y:S02]  /*3040*/  ISETP.GE.AND P5, PT, R13.reuse, 0x28, PT ;  /* 0x000000280d00780c */ /* 0x040fe40003fa6270 */
[----:B------:R-:W-:-:S02]  /*3050*/  ISETP.GE.AND P1, PT, R13, 0x29, PT ;  /* 0x000000290d00780c */ /* 0x000fc40003f26270 */
[----:B------:R-:W-:Y:S02]  /*3060*/  ISETP.GE.AND P4, PT, R13, 0x30, PT ;  /* 0x000000300d00780c */ /* 0x000fe40003f86270 */
[C---:B------:R-:W-:Y:S02]  /*3070*/  ISETP.GT.OR P2, PT, R20.reuse, 0x50, !P2 ;  /* 0x000000501400780c */ /* 0x040fe40005744670 */
[C---:B------:R-:W-:Y:S02]  /*3080*/  ISETP.GT.OR P3, PT, R20.reuse, 0x51, !P3 ;  /* 0x000000511400780c */ /* 0x040fe40005f64670 */
[----:B------:R-:W-:Y:S02]  /*3090*/  ISETP.GT.OR P0, PT, R20, 0x58, !P0 ;  /* 0x000000581400780c */ /* 0x000fe40004704670 */
[----:B------:R-:W-:Y:S01]  /*30a0*/  ISETP.GT.OR P5, PT, R19, 0x28, !P5 ;  /* 0x000000281300780c */ /* 0x000fe20006fa4670 */
[--C-:B----4-:R-:W-:Y:S01]  /*30b0*/  FFMA.FTZ R230, R149, UR11, -R232.reuse ;  /* 0x0000000b95e67c23 */ /* 0x110fe200080108e8 */
[----:B------:R-:W-:Y:S01]  /*30c0*/  ISETP.GT.OR P1, PT, R19, 0x29, !P1 ;  /* 0x000000291300780c */ /* 0x000fe20004f24670 */
[----:B------:R-:W-:Y:S01]  /*30d0*/  FFMA.FTZ R99, R99, UR11, -R232 ;  /* 0x0000000b63637c23 */ /* 0x000fe200080108e8 */
[----:B------:R-:W-:-:S02]  /*30e0*/  ISETP.GT.OR P4, PT, R19, 0x30, !P4 ;  /* 0x000000301300780c */ /* 0x000fc40006784670 */
[----:B------:R-:W-:Y:S02]  /*30f0*/  FSEL R124, R124, -INF , !P2 ;  /* 0xff8000007c7c7808 */ /* 0x000fe40005000000 */
[----:B------:R-:W-:Y:S01]  /*3100*/  FSEL R125, R125, -INF , !P3 ;  /* 0xff8000007d7d7808 */ /* 0x000fe20005800000 */
[----:B------:R-:W-:Y:S01]  /*3110*/  MUFU.EX2 R99, R99 ;  /* 0x0000006300637308 */ /* 0x000fe20000000800 */
[----:B------:R-:W-:Y:S02]  /*3120*/  FSEL R128, R128, -INF , !P0 ;  /* 0xff80000080807808 */ /* 0x000fe40004000000 */
[----:B------:R-:W-:Y:S02]  /*3130*/  FSEL R216, R106, -INF , !P5 ;  /* 0xff8000006ad87808 */ /* 0x000fe40006800000 */
[----:B------:R-:W-:Y:S01]  /*3140*/  FSEL R107, R107, -INF , !P1 ;  /* 0xff8000006b6b7808 */ /* 0x000fe20004800000 */
[----:B------:R-:W4:Y:S01]  /*3150*/  SHFL.IDX PT, R106, R18, R221, 0x1f ;  /* 0x00001fdd126a7589 */ /* 0x000f2200000e0000 */
        /* <DEDUP_REMOVED lines=9> */
[C---:B------:R-:W-:Y:S01]  /*31f0*/  ISETP.GT.OR P2, PT, R20.reuse, 0x68, !P2 ;  /* 0x000000681400780c */ /* 0x040fe20005744670 */
[----:B------:R-:W3:Y:S01]  /*3200*/  SHFL.IDX PT, R98, R18, R5, 0x1f ;  /* 0x00001f0512627589 */ /* 0x000ee200000e0000 */
[----:B------:R-:W-:Y:S01]  /*3210*/  ISETP.GT.OR P0, PT, R20, 0x70, !P0 ;  /* 0x000000701400780c */ /* 0x000fe20004704670 */
[----:B------:R1:W5:Y:S01]  /*3220*/  MUFU.EX2 R96, R151 ;  /* 0x0000009700607308 */ /* 0x0003620000000800 */
[----:B------:R-:W-:Y:S01]  /*3230*/  FSEL R136, R136, -INF , !P2 ;  /* 0xff80000088887808 */ /* 0x000fe20005000000 */
[----:B------:R-:W2:Y:S01]  /*3240*/  SHFL.IDX PT, R228, R18, R223, 0x1f ;  /* 0x00001fdf12e47589 */ /* 0x000ea200000e0000 */
[----:B------:R-:W-:-:S02]  /*3250*/  ISETP.GE.AND P2, PT, R13, 0x31, PT ;  /* 0x000000310d00780c */ /* 0x000fc40003f46270 */
[----:B------:R-:W-:Y:S01]  /*3260*/  FSEL R140, R140, -INF , !P0 ;  /* 0xff8000008c8c7808 */ /* 0x000fe20004000000 */
[----:B------:R-:W5:Y:S01]  /*3270*/  SHFL.IDX PT, R222, R18, R23, 0x1f ;  /* 0x00001f1712de7589 */ /* 0x000f6200000e0000 */
[----:B------:R-:W-:Y:S01]  /*3280*/  ISETP.GE.AND P0, PT, R13, 0x39, PT ;  /* 0x000000390d00780c */ /* 0x000fe20003f06270 */
[--C-:B----4-:R-:W-:Y:S01]  /*3290*/  FFMA.FTZ R216, R216, UR11, -R106.reuse ;  /* 0x0000000bd8d87c23 */ /* 0x110fe2000801086a */
[C---:B------:R-:W-:Y:S01]  /*32a0*/  ISETP.GT.OR P2, PT, R19.reuse, 0x31, !P2 ;  /* 0x000000311300780c */ /* 0x040fe20005744670 */
[----:B-1----:R-:W1:Y:S01]  /*32b0*/  SHFL.IDX PT, R151, R18, R148, 0x1f ;  /* 0x00001f9412977589 */ /* 0x002e6200000e0000 */
[----:B------:R-:W-:Y:S01]  /*32c0*/  ISETP.GT.OR P0, PT, R19, 0x39, !P0 ;  /* 0x000000391300780c */ /* 0x000fe20004704670 */
[----:B------:R-:W-:Y:S01]  /*32d0*/  FFMA.FTZ R104, R104, UR11, -R106 ;  /* 0x0000000b68687c23 */ /* 0x000fe2000801086a */
[C---:B------:R-:W-:Y:S01]  /*32e0*/  ISETP.GT.OR P3, PT, R20.reuse, 0x69, !P3 ;  /* 0x000000691400780c */ /* 0x040fe20005f64670 */
[----:B------:R-:W-:Y:S01]  /*32f0*/  MUFU.EX2 R22, R22 ;  /* 0x0000001600167308 */ /* 0x000fe20000000800 */
[----:B------:R-:W-:-:S02]  /*3300*/  ISETP.GT.OR P5, PT, R20, 0x71, !P5 ;  /* 0x000000711400780c */ /* 0x000fc40006fa4670 */
[----:B------:R-:W-:Y:S02]  /*3310*/  FSEL R137, R137, -INF , !P3 ;  /* 0xff80000089897808 */ /* 0x000fe40005800000 */
[----:B------:R-:W-:Y:S02]  /*3320*/  ISETP.GE.AND P3, PT, R13, 0x38, PT ;  /* 0x000000380d00780c */ /* 0x000fe40003f66270 */
[----:B------:R-:W-:Y:S01]  /*3330*/  ISETP.GT.OR P1, PT, R20, 0x78, !P1 ;  /* 0x000000781400780c */ /* 0x000fe20004f24670 */
[--C-:B---3--:R-:W-:Y:S01]  /*3340*/  FFMA.FTZ R149, R102, UR11, -R98.reuse ;  /* 0x0000000b66957c23 */ /* 0x108fe20008010862 */
[----:B------:R-:W-:Y:S01]  /*3350*/  ISETP.GT.OR P3, PT, R19, 0x38, !P3 ;  /* 0x000000381300780c */ /* 0x000fe20005f64670 */
[----:B------:R-:W-:Y:S01]  /*3360*/  FFMA.FTZ R100, R100, UR11, -R98 ;  /* 0x0000000b64647c23 */ /* 0x000fe20008010862 */
[----:B------:R-:W-:Y:S01]  /*3370*/  ISETP.GT.OR P4, PT, R20, 0x79, !P4 ;  /* 0x000000791400780c */ /* 0x000fe20006784670 */
[--C-:B--2---:R-:W-:Y:S01]  /*3380*/  FFMA.FTZ R102, R101, UR11, -R228.reuse ;  /* 0x0000000b65667c23 */ /* 0x104fe200080108e4 */
[----:B------:R-:W-:Y:S01]  /*3390*/  FFMA.FTZ R103, R103, UR11, -R228 ;  /* 0x0000000b67677c23 */ /* 0x000fe200080108e4 */
[----:B------:R2:W-:Y:S01]  /*33a0*/  MUFU.EX2 R101, R149 ;  /* 0x0000009500657308 */ /* 0x0005e20000000800 */
[----:B------:R-:W-:Y:S01]  /*33b0*/  SHFL.IDX PT, R228, R18, R150, 0x1f ;  /* 0x00001f9612e47589 */ /* 0x000fe200000e0000 */
[--C-:B-----5:R-:W-:Y:S01]  /*33c0*/  FFMA.FTZ R106, R105, UR11, -R222.reuse ;  /* 0x0000000b696a7c23 */ /* 0x120fe200080108de */
[----:B------:R-:W-:Y:S01]  /*33d0*/  FFMA.FTZ R107, R107, UR11, -R222 ;  /* 0x0000000b6b6b7c23 */ /* 0x000fe200080108de */
[----:B------:R-:W-:Y:S01]  /*33e0*/  FSEL R144, R144, -INF , !P1 ;  /* 0xff80000090907808 */ /* 0x000fe20004800000 */
[----:B------:R-:W3:Y:S01]  /*33f0*/  SHFL.IDX PT, R222, R18, R217, 0x1f ;  /* 0x00001fd912de7589 */ /* 0x000ee200000e0000 */
[--C-:B-1----:R-:W-:Y:S01]  /*3400*/  FFMA.FTZ R108, R108, UR11, -R151.reuse ;  /* 0x0000000b6c6c7c23 */ /* 0x102fe20008010897 */
[----:B------:R-:W-:Y:S01]  /*3410*/  FFMA.FTZ R110, R110, UR11, -R151 ;  /* 0x0000000b6e6e7c23 */ /* 0x000fe20008010897 */
[----:B------:R-:W-:Y:S01]  /*3420*/  FSEL R151, R111, -INF , !P2 ;  /* 0xff8000006f977808 */ /* 0x000fe20005000000 */
[----:B------:R1:W-:Y:S01]  /*3430*/  MUFU.EX2 R105, R216 ;  /* 0x000000d800697308 */ /* 0x0003e20000000800 */
[----:B------:R-:W-:-:S02]  /*3440*/  ISETP.GE.AND P2, PT, R13, 0x40, PT ;  /* 0x000000400d00780c */ /* 0x000fc40003f46270 */
[----:B------:R-:W-:Y:S02]  /*3450*/  FSEL R111, R115, -INF , !P0 ;  /* 0xff800000736f7808 */ /* 0x000fe40004000000 */
[----:B------:R-:W-:Y:S01]  /*3460*/  ISETP.GE.AND P0, PT, R13, 0x48, PT ;  /* 0x000000480d00780c */ /* 0x000fe20003f06270 */
[----:B------:R-:W-:Y:S02]  /*3470*/  WARPGROUP.DEPBAR.LE gsb0, 0x0 ;  /* 0x00008000000079c5 */ /* 0x000fe40000010000 */
[----:B------:R-:W-:Y:S01]  /*3480*/  WARPGROUP.ARRIVE ;  /* 0x00000000000079c5 */ /* 0x000fe20000000000 */
[C---:B------:R-:W-:Y:S01]  /*3490*/  ISETP.GT.OR P2, PT, R19.reuse, 0x40, !P2 ;  /* 0x000000401300780c */ /* 0x040fe20005744670 */
[----:B------:R-:W-:Y:S01]  /*34a0*/  MUFU.EX2 R98, R230 ;  /* 0x000000e600627308 */ /* 0x000fe20000000800 */
[----:B------:R-:W-:Y:S02]  /*34b0*/  ISETP.GT.OR P0, PT, R19, 0x48, !P0 ;  /* 0x000000481300780c */ /* 0x000fe40004704670 */
[----:B------:R-:W-:Y:S01]  /*34c0*/  FSEL R118, R118, -INF , !P2 ;  /* 0xff80000076767808 */ /* 0x000fe20005000000 */
[----:B------:R-:W-:Y:S01]  /*34d0*/  HGMMA.64x128x16.F32.BF16 R24, gdesc[UR4], R24, gsb0 ;  /* 0x01e00000041879f0 */ /* 0x000fe20008001818 */
[----:B------:R-:W-:Y:S01]  /*34e0*/  UIADD3 UR6, UR10, 0x6, URZ ;  /* 0x000000060a067890 */ /* 0x000fe2000fffe03f */
[C---:B------:R-:W-:Y:S01]  /*34f0*/  ISETP.GE.AND P2, PT, R13.reuse, 0x49, PT ;  /* 0x000000490d00780c */ /* 0x040fe20003f46270 */
[----:B------:R-:W-:Y:S01]  /*3500*/  UIADD3 UR4, UR9, 0x6, URZ ;  /* 0x0000000609047890 */ /* 0x000fe2000fffe03f */
[----:B------:R-:W-:Y:S01]  /*3510*/  FSEL R122, R122, -INF , !P0 ;  /* 0xff8000007a7a7808 */ /* 0x000fe20004000000 */
[----:B------:R-:W-:Y:S01]  /*3520*/  UMOV UR7, 0x40000040 ;  /* 0x4000004000077882 */ /* 0x000fe20000000000 */
[----:B------:R-:W-:Y:S01]  /*3530*/  UMOV UR5, 0x40000040 ;  /* 0x4000004000057882 */ /* 0x000fe20000000000 */
[----:B------:R-:W-:Y:S01]  /*3540*/  ISETP.GE.AND P0, PT, R13, 0x51, PT ;  /* 0x000000510d00780c */ /* 0x000fe20003f06270 */
[--C-:B---3--:R-:W-:Y:S01]  /*3550*/  FFMA.FTZ R109, R109, UR11, -R222.reuse ;  /* 0x0000000b6d6d7c23 */ /* 0x108fe200080108de */
[----:B------:R-:W-:Y:S01]  /*3560*/  ISETP.GT.OR P2, PT, R19, 0x49, !P2 ;  /* 0x000000491300780c */ /* 0x000fe20005744670 */
[----:B------:R-:W-:Y:S01]  /*3570*/  FFMA.FTZ R151, R151, UR11, -R222 ;  /* 0x0000000b97977c23 */ /* 0x000fe200080108de */
[----:B------:R-:W-:Y:S01]  /*3580*/  ISETP.GT.OR P0, PT, R19, 0x51, !P0 ;  /* 0x000000511300780c */ /* 0x000fe20004704670 */
[----:B------:R-:W3:Y:S01]  /*3590*/  SHFL.IDX PT, R222, R12, R221, 0x1f ;  /* 0x00001fdd0cde7589 */ /* 0x000ee200000e0000 */
[----:B--2---:R-:W-:Y:S01]  /*35a0*/  FSEL R149, R114, -INF , !P3 ;  /* 0xff80000072957808 */ /* 0x004fe20005800000 */
[----:B------:R-:W-:Y:S01]  /*35b0*/  MUFU.EX2 R100, R100 ;  /* 0x0000006400647308 */ /* 0x000fe20000000800 */
[----:B-1----:R-:W-:-:S02]  /*35c0*/  FSEL R216, R123, -INF , !P2 ;  /* 0xff8000007bd87808 */ /* 0x002fc40005000000 */
[C---:B------:R-:W-:Y:S02]  /*35d0*/  ISETP.GE.AND P3, PT, R13.reuse, 0x41, PT ;  /* 0x000000410d00780c */ /* 0x040fe40003f66270 */
[----:B------:R-:W-:Y:S02]  /*35e0*/  ISETP.GE.AND P2, PT, R13, 0x58, PT ;  /* 0x000000580d00780c */ /* 0x000fe40003f46270 */
[----:B------:R-:W-:Y:S01]  /*35f0*/  FSEL R127, R127, -INF , !P0 ;  /* 0xff8000007f7f7808 */ /* 0x000fe20004000000 */
[----:B------:R-:W1:Y:S01]  /*3600*/  MUFU.EX2 R102, R102 ;  /* 0x0000006600667308 */ /* 0x000e620000000800 */
[----:B------:R-:W-:Y:S02]  /*3610*/  ISETP.GE.AND P0, PT, R13, 0x60, PT ;  /* 0x000000600d00780c */ /* 0x000fe40003f06270 */
[C---:B------:R-:W-:Y:S02]  /*3620*/  ISETP.GT.OR P3, PT, R19.reuse, 0x41, !P3 ;  /* 0x000000411300780c */ /* 0x040fe40005f64670 */
[----:B------:R-:W-:-:S02]  /*3630*/  ISETP.GT.OR P2, PT, R19, 0x58, !P2 ;  /* 0x000000581300780c */ /* 0x000fc40005744670 */
[----:B------:R-:W-:Y:S01]  /*3640*/  ISETP.GT.OR P0, PT, R19, 0x60, !P0 ;  /* 0x000000601300780c */ /* 0x000fe20004704670 */
[----:B------:R-:W2:Y:S01]  /*3650*/  MUFU.EX2 R103, R103 ;  /* 0x0000006700677308 */ /* 0x000ea20000000800 */
[----:B------:R-:W-:Y:S02]  /*3660*/  FSEL R119, R119, -INF , !P3 ;  /* 0xff80000077777808 */ /* 0x000fe40005800000 */
[----:B------:R-:W-:Y:S02]  /*3670*/  FSEL R114, R130, -INF , !P2 ;  /* 0xff80000082727808 */ /* 0x000fe40005000000 */
[----:B------:R-:W-:Y:S01]  /*3680*/  ISETP.GE.AND P3, PT, R13, 0x50, PT ;  /* 0x000000500d00780c */ /* 0x000fe20003f66270 */
[----:B---3--:R-:W-:Y:S01]  /*3690*/  FFMA.FTZ R220, R220, UR11, -R222 ;  /* 0x0000000bdcdc7c23 */ /* 0x008fe200080108de */
[----:B------:R-:W-:Y:S01]  /*36a0*/  FSEL R130, R134, -INF , !P0 ;  /* 0xff80000086827808 */ /* 0x000fe20004000000 */
[----:B------:R-:W3:Y:S01]  /*36b0*/  MUFU.EX2 R104, R104 ;  /* 0x0000006800687308 */ /* 0x000ee20000000800 */
[----:B------:R-:W4:Y:S01]  /*36c0*/  SHFL.IDX PT, R134, R18, R218, 0x1f ;  /* 0x00001fda12867589 */ /* 0x000f2200000e0000 */
[----:B------:R-:W-:-:S02]  /*36d0*/  ISETP.GT.OR P3, PT, R19, 0x50, !P3 ;  /* 0x000000501300780c */ /* 0x000fc40005f64670 */
[C---:B------:R-:W-:Y:S02]  /*36e0*/  ISETP.GE.AND P2, PT, R13.reuse, 0x61, PT ;  /* 0x000000610d00780c */ /* 0x040fe40003f46270 */
[----:B------:R-:W-:Y:S02]  /*36f0*/  FSEL R123, R126, -INF , !P3 ;  /* 0xff8000007e7b7808 */ /* 0x000fe40005800000 */
[----:B------:R-:W-:Y:S01]  /*3700*/  ISETP.GE.AND P3, PT, R13, 0x59, PT ;  /* 0x000000590d00780c */ /* 0x000fe20003f66270 */
[----:B------:R-:W5:Y:S01]  /*3710*/  MUFU.EX2 R106, R106 ;  /* 0x0000006a006a7308 */ /* 0x000f620000000800 */
[C---:B------:R-:W-:Y:S02]  /*3720*/  ISETP.GT.OR P2, PT, R19.reuse, 0x61, !P2 ;  /* 0x000000611300780c */ /* 0x040fe40005744670 */
[----:B------:R-:W-:Y:S02]  /*3730*/  ISETP.GT.OR P3, PT, R19, 0x59, !P3 ;  /* 0x000000591300780c */ /* 0x000fe40005f64670 */
[----:B------:R-:W-:-:S02]  /*3740*/  FSEL R115, R135, -INF , !P2 ;  /* 0xff80000087737808 */ /* 0x000fc40005000000 */
[----:B------:R-:W-:Y:S01]  /*3750*/  FSEL R131, R131, -INF , !P3 ;  /* 0xff80000083837808 */ /* 0x000fe20005800000 */
[----:B------:R-:W1:Y:S01]  /*3760*/  SHFL.IDX PT, R135, R12, R5, 0x1f ;  /* 0x00001f050c877589 */ /* 0x000e6200000e0000 */
[C---:B------:R-:W-:Y:S01]  /*3770*/  ISETP.GE.AND P3, PT, R13.reuse, 0x68, PT ;  /* 0x000000680d00780c */ /* 0x040fe20003f66270 */
[----:B------:R-:W5:Y:S01]  /*3780*/  MUFU.EX2 R107, R107 ;  /* 0x0000006b006b7308 */ /* 0x000f620000000800 */
[C---:B------:R-:W-:Y:S02]  /*3790*/  ISETP.GE.AND P0, PT, R13.reuse, 0x69, PT ;  /* 0x000000690d00780c */ /* 0x040fe40003f06270 */
[----:B------:R-:W-:Y:S02]  /*37a0*/  ISETP.GE.AND P2, PT, R13, 0x70, PT ;  /* 0x000000700d00780c */ /* 0x000fe40003f46270 */
[C---:B------:R-:W-:Y:S01]  /*37b0*/  ISETP.GT.OR P3, PT, R19.reuse, 0x68, !P3 ;  /* 0x000000681300780c */ /* 0x040fe20005f64670 */
[--C-:B----4-:R-:W-:Y:S01]  /*37c0*/  FFMA.FTZ R20, R112, UR11, -R134.reuse ;  /* 0x0000000b70147c23 */ /* 0x110fe20008010886 */
[----:B------:R-:W-:Y:S01]  /*37d0*/  ISETP.GT.OR P0, PT, R19, 0x69, !P0 ;  /* 0x000000691300780c */ /* 0x000fe20004704670 */
[----:B------:R-:W-:Y:S01]  /*37e0*/  FFMA.FTZ R134, R149, UR11, -R134 ;  /* 0x0000000b95867c23 */ /* 0x000fe20008010886 */
[----:B------:R-:W-:Y:S01]  /*37f0*/  ISETP.GT.OR P2, PT, R19, 0x70, !P2 ;  /* 0x000000701300780c */ /* 0x000fe20005744670 */
[----:B------:R-:W4:Y:S01]  /*3800*/  SHFL.IDX PT, R149, R12, R23, 0x1f ;  /* 0x00001f170c957589 */ /* 0x000f2200000e0000 */
[----:B------:R-:W-:Y:S01]  /*3810*/  FSEL R138, R138, -INF , !P3 ;  /* 0xff8000008a8a7808 */ /* 0x000fe20005800000 */
[----:B------:R-:W-:Y:S01]  /*3820*/  MUFU.EX2 R18, R134 ;  /* 0x0000008600127308 */ /* 0x000fe20000000800 */
[----:B------:R-:W-:Y:S01]  /*3830*/  FSEL R126, R139, -INF , !P0 ;  /* 0xff8000008b7e7808 */ /* 0x000fe20004000000 */
[----:B------:R-:W2:Y:S01]  /*3840*/  SHFL.IDX PT, R112, R12, R148, 0x1f ;  /* 0x00001f940c707589 */ /* 0x000ea200000e0000 */
[----:B------:R-:W-:-:S02]  /*3850*/  FSEL R142, R142, -INF , !P2 ;  /* 0xff8000008e8e7808 */ /* 0x000fc40005000000 */
[C---:B------:R-:W-:Y:S01]  /*3860*/  ISETP.GE.AND P3, PT, R13.reuse, 0x71, PT ;  /* 0x000000710d00780c */ /* 0x040fe20003f66270 */
[----:B------:R-:W3:Y:S01]  /*3870*/  SHFL.IDX PT, R139, R12, R150, 0x1f ;  /* 0x00001f960c8b7589 */ /* 0x000ee200000e0000 */
[C---:B------:R-:W-:Y:S01]  /*3880*/  ISETP.GE.AND P0, PT, R13.reuse, 0x78, PT ;  /* 0x000000780d00780c */ /* 0x040fe20003f06270 */
[----:B------:R-:W5:Y:S01]  /*3890*/  MUFU.EX2 R108, R108 ;  /* 0x0000006c006c7308 */ /* 0x000f620000000800 */
[----:B------:R-:W-:Y:S01]  /*38a0*/  ISETP.GE.AND P2, PT, R13, 0x79, PT ;  /* 0x000000790d00780c */ /* 0x000fe20003f46270 */
[----:B-1----:R-:W-:Y:S01]  /*38b0*/  FFMA.FTZ R118, R118, UR11, -R135 ;  /* 0x0000000b76767c23 */ /* 0x002fe20008010887 */
[C---:B------:R-:W-:Y:S02]  /*38c0*/  ISETP.GT.OR P3, PT, R19.reuse, 0x71, !P3 ;  /* 0x000000711300780c */ /* 0x040fe40005f64670 */
[C---:B------:R-:W-:Y:S02]  /*38d0*/  ISETP.GT.OR P0, PT, R19.reuse, 0x78, !P0 ;  /* 0x000000781300780c */ /* 0x040fe40004704670 */
[----:B------:R-:W-:Y:S01]  /*38e0*/  ISETP.GT.OR P2, PT, R19, 0x79, !P2 ;  /* 0x000000791300780c */ /* 0x000fe20005744670 */
[----:B------:R1:W5:Y:S01]  /*38f0*/  MUFU.EX2 R13, R109 ;  /* 0x0000006d000d7308 */ /* 0x0003620000000800 */
[----:B------:R-:W-:-:S02]  /*3900*/  FSEL R146, R146, -INF , !P0 ;  /* 0xff80000092927808 */ /* 0x000fc40004000000 */
[----:B------:R-:W-:Y:S02]  /*3910*/  FSEL R147, R147, -INF , !P2 ;  /* 0xff80000093937808 */ /* 0x000fe40005000000 */
[----:B------:R-:W-:-:S03]  /*3920*/  FSEL R145, R145, -INF , !P4 ;  /* 0xff80000091917808 */ /* 0x000fc60006000000 */
[----:B------:R5:W-:Y:S01]  /*3930*/  MUFU.EX2 R19, R151 ;  /* 0x0000009700137308 */ /* 0x000be20000000800 */
[--C-:B-1----:R-:W-:Y:S01]  /*3940*/  FFMA.FTZ R109, R113, UR11, -R228.reuse ;  /* 0x0000000b716d7c23 */ /* 0x102fe200080108e4 */
[----:B------:R-:W-:Y:S01]  /*3950*/  FFMA.FTZ R228, R111, UR11, -R228 ;  /* 0x0000000b6fe47c23 */ /* 0x000fe200080108e4 */
[----:B------:R-:W1:Y:S01]  /*3960*/  SHFL.IDX PT, R113, R12, R217, 0x1f ;  /* 0x00001fd90c717589 */ /* 0x000e6200000e0000 */
[----:B------:R-:W-:Y:S01]  /*3970*/  FFMA.FTZ R111, R116, UR11, -R135 ;  /* 0x0000000b746f7c23 */ /* 0x000fe20008010887 */
[----:B------:R-:W-:Y:S01]  /*3980*/  FFMA.FTZ R116, R122, UR11, -R222 ;  /* 0x0000000b7a747c23 */ /* 0x000fe200080108de */
[----:B----4-:R-:W-:Y:S01]  /*3990*/  FFMA.FTZ R122, R121, UR11, -R149 ;  /* 0x0000000b797a7c23 */ /* 0x010fe20008010895 */
[----:B------:R-:W-:Y:S01]  /*39a0*/  SHFL.IDX PT, R135, R12, R218, 0x1f ;  /* 0x00001fda0c877589 */ /* 0x000fe200000e0000 */
[--C-:B--2---:R-:W-:Y:S01]  /*39b0*/  FFMA.FTZ R121, R123, UR11, -R112.reuse ;  /* 0x0000000b7b797c23 */ /* 0x104fe20008010870 */
[----:B------:R-:W-:Y:S01]  /*39c0*/  FFMA.FTZ R124, R124, UR11, -R112 ;  /* 0x0000000b7c7c7c23 */ /* 0x000fe20008010870 */
[----:B---3--:R-:W-:Y:S01]  /*39d0*/  FFMA.FTZ R131, R131, UR11, -R139 ;  /* 0x0000000b83837c23 */ /* 0x008fe2000801088b */
[----:B-----5:R-:W2:Y:S01]  /*39e0*/  SHFL.IDX PT, R151, R12, R223, 0x1f ;  /* 0x00001fdf0c977589 */ /* 0x020ea200000e0000 */
[----:B------:R1:W-:Y:S03]  /*39f0*/  MUFU.EX2 R112, R118 ;  /* 0x0000007600707308 */ /* 0x0003e60000000800 */
[----:B------:R-:W3:Y:S05]  /*3a00*/  SHFL.IDX PT, R123, R17, R223, 0x1f ;  /* 0x00001fdf117b7589 */ /* 0x000eea00000e0000 */
[----:B------:R-:W-:Y:S01]  /*3a10*/  MUFU.EX2 R116, R116 ;  /* 0x0000007400747308 */ /* 0x000fe20000000800 */
[----:B-1----:R-:W-:-:S07]  /*3a20*/  FFMA.FTZ R118, R125, UR11, -R113 ;  /* 0x0000000b7d767c23 */ /* 0x002fce0008010871 */
[----:B------:R-:W-:Y:S01]  /*3a30*/  MUFU.EX2 R111, R111 ;  /* 0x0000006f006f7308 */ /* 0x000fe20000000800 */
[----:B------:R-:W1:Y:S01]  /*3a40*/  SHFL.IDX PT, R125, R17, R221, 0x1f ;  /* 0x00001fdd117d7589 */ /* 0x000e6200000e0000 */
[--C-:B--2---:R-:W-:Y:S01]  /*3a50*/  FFMA.FTZ R134, R117, UR11, -R151.reuse ;  /* 0x0000000b75867c23 */ /* 0x104fe20008010897 */
[----:B------:R-:W-:Y:S01]  /*3a60*/  FFMA.FTZ R151, R119, UR11, -R151 ;  /* 0x0000000b77977c23 */ /* 0x000fe20008010897 */
[----:B------:R-:W-:Y:S01]  /*3a70*/  FFMA.FTZ R119, R127, UR11, -R113 ;  /* 0x0000000b7f777c23 */ /* 0x000fe20008010871 */
[----:B------:R-:W-:-:S03]  /*3a80*/  FFMA.FTZ R117, R216, UR11, -R149 ;  /* 0x0000000bd8757c23 */ /* 0x000fc60008010895 */
[----:B------:R2:W-:Y:S01]  /*3a90*/  MUFU.EX2 R113, R134 ;  /* 0x0000008600717308 */ /* 0x0005e20000000800 */
[----:B------:R-:W-:Y:S01]  /*3aa0*/  FFMA.FTZ R149, R128, UR11, -R135 ;  /* 0x0000000b80957c23 */ /* 0x000fe20008010887 */
[----:B------:R-:W-:Y:S02]  /*3ab0*/  WARPGROUP.DEPBAR.LE gsb0, 0x0 ;  /* 0x00008000000079c5 */ /* 0x000fe40000010000 */
[----:B------:R-:W-:Y:S01]  /*3ac0*/  WARPGROUP.ARRIVE ;  /* 0x00000000000079c5 */ /* 0x000fe20000000000 */
[--C-:B---3--:R-:W-:Y:S01]  /*3ad0*/  FFMA.FTZ R133, R133, UR11, -R123.reuse ;  /* 0x0000000b85857c23 */ /* 0x108fe2000801087b */
[----:B------:R-:W-:Y:S01]  /*3ae0*/  FFMA.FTZ R128, R115, UR11, -R123 ;  /* 0x0000000b73807c23 */ /* 0x000fe2000801087b */
[----:B------:R-:W3:Y:S01]  /*3af0*/  SHFL.IDX PT, R216, R17, R5, 0x1f ;  /* 0x00001f0511d87589 */ /* 0x000ee200000e0000 */
[----:B------:R-:W-:Y:S01]  /*3b00*/  FFMA.FTZ R135, R114, UR11, -R135 ;  /* 0x0000000b72877c23 */ /* 0x000fe20008010887 */
[----:B--2---:R-:W-:Y:S01]  /*3b10*/  FFMA.FTZ R134, R129, UR11, -R139 ;  /* 0x0000000b81867c23 */ /* 0x004fe2000801088b */
[----:B------:R-:W-:Y:S01]  /*3b20*/  HGMMA.64x128x16.F32.BF16 R24, gdesc[UR4], R24, gsb0 ;  /* 0x01e00000041879f0 */ /* 0x000fe20008001818 */
[----:B------:R-:W2:Y:S01]  /*3b30*/  SHFL.IDX PT, R129, R17, R148, 0x1f ;  /* 0x00001f9411817589 */ /* 0x000ea200000e0000 */
[----:B------:R-:W-:Y:S01]  /*3b40*/  MUFU.EX2 R114, R220 ;  /* 0x000000dc00727308 */ /* 0x000fe20000000800 */
[----:B------:R-:W-:Y:S01]  /*3b50*/  UMOV UR6, UR8 ;  /* 0x0000000800067c82 */ /* 0x000fe20008000000 */
[--C-:B-1----:R-:W-:Y:S01]  /*3b60*/  FFMA.FTZ R136, R136, UR11, -R125.reuse ;  /* 0x0000000b88887c23 */ /* 0x102fe2000801087d */
[----:B------:R-:W-:Y:S01]  /*3b70*/  SHFL.IDX PT, R123, R17, R218, 0x1f ;  /* 0x00001fda117b7589 */ /* 0x000fe200000e0000 */
[----:B------:R-:W-:Y:S01]  /*3b80*/  FFMA.FTZ R125, R138, UR11, -R125 ;  /* 0x0000000b8a7d7c23 */ /* 0x000fe2000801087d */
[----:B------:R-:W-:Y:S01]  /*3b90*/  FSEL R138, R141, -INF , !P5 ;  /* 0xff8000008d8a7808 */ /* 0x000fe20006800000 */
[----:B------:R-:W-:Y:S01]  /*3ba0*/  UMOV UR7, 0x40000040 ;  /* 0x4000004000077882 */ /* 0x000fe20000000000 */
[----:B------:R-:W1:Y:S01]  /*3bb0*/  SHFL.IDX PT, R127, R17, R217, 0x1f ;  /* 0x00001fd9117f7589 */ /* 0x000e6200000e0000 */
[----:B------:R4:W-:Y:S01]  /*3bc0*/  MUFU.EX2 R115, R122 ;  /* 0x0000007a00737308 */ /* 0x0009e20000000800 */
[----:B------:R-:W-:Y:S01]  /*3bd0*/  UIADD3 UR4, UR8, 0x80, URZ ;  /* 0x0000008008047890 */ /* 0x000fe2000fffe03f */
[----:B------:R-:W-:-:S06]  /*3be0*/  UMOV UR5, 0x40000040 ;  /* 0x4000004000057882 */ /* 0x000fcc0000000000 */
[----:B------:R-:W-:Y:S01]  /*3bf0*/  MUFU.EX2 R118, R118 ;  /* 0x0000007600767308 */ /* 0x000fe20000000800 */
[--C-:B---3--:R-:W-:Y:S01]  /*3c00*/  FFMA.FTZ R132, R132, UR11, -R216.reuse ;  /* 0x0000000b84847c23 */ /* 0x108fe200080108d8 */
[----:B------:R-:W-:Y:S01]  /*3c10*/  FFMA.FTZ R130, R130, UR11, -R216 ;  /* 0x0000000b82827c23 */ /* 0x000fe200080108d8 */
[----:B------:R-:W-:Y:S01]  /*3c20*/  FSEL R216, R143, -INF , !P3 ;  /* 0xff8000008fd87808 */ /* 0x000fe20005800000 */
[--C-:B--2---:R-:W-:Y:S01]  /*3c30*/  FFMA.FTZ R140, R140, UR11, -R129.reuse ;  /* 0x0000000b8c8c7c23 */ /* 0x104fe20008010881 */
[----:B------:R-:W-:-:S03]  /*3c40*/  FFMA.FTZ R129, R142, UR11, -R129 ;  /* 0x0000000b8e817c23 */ /* 0x000fc60008010881 */
[----:B------:R-:W-:Y:S01]  /*3c50*/  MUFU.EX2 R119, R119 ;  /* 0x0000007700777308 */ /* 0x000fe20000000800 */
[----:B------:R-:W4:Y:S01]  /*3c60*/  SHFL.IDX PT, R142, R17, R150, 0x1f ;  /* 0x00001f96118e7589 */ /* 0x000f2200000e0000 */
[--C-:B-1----:R-:W-:Y:S01]  /*3c70*/  FFMA.FTZ R138, R138, UR11, -R127.reuse ;  /* 0x0000000b8a8a7c23 */ /* 0x102fe2000801087f */
[----:B------:R-:W-:-:S05]  /*3c80*/  FFMA.FTZ R127, R216, UR11, -R127 ;  /* 0x0000000bd87f7c23 */ /* 0x000fca000801087f */
[----:B------:R-:W-:Y:S08]  /*3c90*/  MUFU.EX2 R117, R117 ;  /* 0x0000007500757308 */ /* 0x000ff00000000800 */
[----:B------:R-:W1:Y:S08]  /*3ca0*/  MUFU.EX2 R110, R110 ;  /* 0x0000006e006e7308 */ /* 0x000e700000000800 */
[----:B------:R-:W-:Y:S01]  /*3cb0*/  MUFU.EX2 R20, R20 ;  /* 0x0000001400147308 */ /* 0x000fe20000000800 */
[----:B----4-:R-:W-:-:S07]  /*3cc0*/  FFMA.FTZ R122, R145, UR11, -R142 ;  /* 0x0000000b917a7c23 */ /* 0x010fce000801088e */
        /* <DEDUP_REMOVED lines=9> */
[----:B------:R2:W3:Y:S04]  /*3d60*/  LDS R139, [R11+0x400] ;  /* 0x000400000b8b7984 */ /* 0x0004e80000000800 */
[----:B------:R4:W-:Y:S01]  /*3d70*/  LDS R141, [R15+0x400] ;  /* 0x000400000f8d7984 */ /* 0x0009e20000000800 */
[----:B--2---:R2:W-:Y:S08]  /*3d80*/  MUFU.EX2 R11, R151 ;  /* 0x00000097000b7308 */ /* 0x0045f00000000800 */
[----:B----4-:R4:W5:Y:S01]  /*3d90*/  MUFU.EX2 R15, R124 ;  /* 0x0000007c000f7308 */ /* 0x0109620000000800 */
[----:B--2---:R2:W1:Y:S01]  /*3da0*/  SHFL.IDX PT, R151, R17, R23, 0x1f ;  /* 0x00001f1711977589 */ /* 0x00446200000e0000 */
[--C-:B----4-:R-:W-:Y:S01]  /*3db0*/  FFMA.FTZ R124, R144, UR11, -R123.reuse ;  /* 0x0000000b907c7c23 */ /* 0x110fe2000801087b */
[----:B------:R-:W-:-:S05]  /*3dc0*/  FFMA.FTZ R123, R146, UR11, -R123 ;  /* 0x0000000b927b7c23 */ /* 0x000fca000801087b */
[----:B--2---:R2:W4:Y:S08]  /*3dd0*/  MUFU.EX2 R17, R121 ;  /* 0x0000007900117308 */ /* 0x0045300000000800 */
[----:B------:R-:W-:Y:S01]  /*3de0*/  MUFU.EX2 R124, R124 ;  /* 0x0000007c007c7308 */ /* 0x000fe20000000800 */
[----:B--2---:R-:W-:Y:S01]  /*3df0*/  FFMA.FTZ R121, R147, UR11, -R142 ;  /* 0x0000000b93797c23 */ /* 0x004fe2000801088e */
[----:B---3--:R-:W2:Y:S01]  /*3e00*/  SHFL.IDX PT, R144, R139, R23, 0x1f ;  /* 0x00001f178b907589 */ /* 0x008ea200000e0000 */
[--C-:B-1----:R-:W-:Y:S01]  /*3e10*/  FFMA.FTZ R137, R137, UR11, -R151.reuse ;  /* 0x0000000b89897c23 */ /* 0x102fe20008010897 */
[----:B------:R-:W-:-:S04]  /*3e20*/  FFMA.FTZ R126, R126, UR11, -R151 ;  /* 0x0000000b7e7e7c23 */ /* 0x000fc80008010897 */
[----:B------:R-:W-:Y:S01]  /*3e30*/  MUFU.EX2 R123, R123 ;  /* 0x0000007b007b7308 */ /* 0x000fe20000000800 */
[----:B------:R-:W1:Y:S04]  /*3e40*/  SHFL.IDX PT, R143, R139, R223, 0x1f ;  /* 0x00001fdf8b8f7589 */ /* 0x000e6800000e0000 */
[----:B------:R-:W3:Y:S03]  /*3e50*/  SHFL.IDX PT, R146, R139, R148, 0x1f ;  /* 0x00001f948b927589 */ /* 0x000ee600000e0000 */
[----:B------:R-:W-:Y:S01]  /*3e60*/  MUFU.EX2 R137, R137 ;  /* 0x0000008900897308 */ /* 0x000fe20000000800 */
[----:B------:R-:W5:Y:S04]  /*3e70*/  SHFL.IDX PT, R220, R139, R221, 0x1f ;  /* 0x00001fdd8bdc7589 */ /* 0x000f6800000e0000 */
[----:B------:R-:W4:Y:S03]  /*3e80*/  SHFL.IDX PT, R216, R139, R217, 0x1f ;  /* 0x00001fd98bd87589 */ /* 0x000f2600000e0000 */
[----:B------:R-:W-:Y:S01]  /*3e90*/  MUFU.EX2 R126, R126 ;  /* 0x0000007e007e7308 */ /* 0x000fe20000000800 */
[----:B------:R-:W4:Y:S01]  /*3ea0*/  SHFL.IDX PT, R151, R139, R218, 0x1f ;  /* 0x00001fda8b977589 */ /* 0x000f2200000e0000 */
[----:B--2---:R-:W-:-:S03]  /*3eb0*/  FADD.FTZ R147, R29, -R144 ;  /* 0x800000901d937221 */ /* 0x004fc60000010000 */
[----:B------:R-:W2:Y:S03]  /*3ec0*/  SHFL.IDX PT, R222, R139, R5, 0x1f ;  /* 0x00001f058bde7589 */ /* 0x000ea600000e0000 */
[----:B------:R5:W-:Y:S01]  /*3ed0*/  MUFU.EX2 R29, R135 ;  /* 0x00000087001d7308 */ /* 0x000be20000000800 */
[--C-:B-1----:R-:W-:Y:S01]  /*3ee0*/  FADD.FTZ R142, R25, -R143.reuse ;  /* 0x8000008f198e7221 */ /* 0x102fe20000010000 */
[----:B------:R-:W-:Y:S01]  /*3ef0*/  FADD.FTZ R143, R27, -R143 ;  /* 0x8000008f1b8f7221 */ /* 0x000fe20000010000 */
[----:B------:R-:W-:Y:S01]  /*3f00*/  FADD.FTZ R27, R31, -R144 ;  /* 0x800000901f1b7221 */ /* 0x000fe20000010000 */
[----:B------:R-:W-:Y:S01]  /*3f10*/  FMUL.FTZ R147, R92, R147 ;  /* 0x000000935c937220 */ /* 0x000fe20000410000 */
[--C-:B---3--:R-:W-:Y:S01]  /*3f20*/  FADD.FTZ R144, R32, -R146.reuse ;  /* 0x8000009220907221 */ /* 0x108fe20000010000 */
[----:B------:R-:W-:Y:S01]  /*3f30*/  FADD.FTZ R34, R34, -R146 ;  /* 0x8000009222227221 */ /* 0x000fe20000010000 */
[----:B------:R-:W1:Y:S01]  /*3f40*/  SHFL.IDX PT, R31, R141, R223, 0x1f ;  /* 0x00001fdf8d1f7589 */ /* 0x000e6200000e0000 */
[--C-:B-----5:R-:W-:Y:S01]  /*3f50*/  FADD.FTZ R145, R28, -R220.reuse ;  /* 0x800000dc1c917221 */ /* 0x120fe20000010000 */
[----:B------:R-:W-:-:S02]  /*3f60*/  FADD.FTZ R25, R30, -R220 ;  /* 0x800000dc1e197221 */ /* 0x000fc40000010000 */
[----:B------:R3:W-:Y:S01]  /*3f70*/  LDS R135, [R14+0x400] ;  /* 0x000400000e877984 */ /* 0x0007e20000000800 */
[----:B------:R5:W1:Y:S01]  /*3f80*/  MUFU.EX2 R28, R149 ;  /* 0x00000095001c7308 */ /* 0x000a620000000800 */
[--C-:B----4-:R-:W-:Y:S01]  /*3f90*/  FADD.FTZ R146, R33, -R216.reuse ;  /* 0x800000d821927221 */ /* 0x110fe20000010000 */
[----:B------:R-:W-:Y:S01]  /*3fa0*/  FADD.FTZ R35, R35, -R216 ;  /* 0x800000d823237221 */ /* 0x000fe20000010000 */
[----:B------:R-:W4:Y:S01]  /*3fb0*/  SHFL.IDX PT, R30, R139, R150, 0x1f ;  /* 0x00001f968b1e7589 */ /* 0x000f2200000e0000 */
[----:B------:R-:W-:Y:S01]  /*3fc0*/  FMUL.FTZ R25, R91, R25 ;  /* 0x000000195b197220 */ /* 0x000fe20000410000 */
[--C-:B------:R-:W-:Y:S01]  /*3fd0*/  FADD.FTZ R36, R36, -R151.reuse ;  /* 0x8000009724247221 */ /* 0x100fe20000010000 */
[----:B------:R-:W-:Y:S01]  /*3fe0*/  FADD.FTZ R38, R38, -R151 ;  /* 0x8000009726267221 */ /* 0x000fe20000010000 */
[----:B------:R-:W4:Y:S01]  /*3ff0*/  SHFL.IDX PT, R33, R141, R218, 0x1f ;  /* 0x00001fda8d217589 */ /* 0x000f2200000e0000 */
[----:B---3--:R3:W4:Y:S01]  /*4000*/  MUFU.EX2 R14, R134 ;  /* 0x00000086000e7308 */ /* 0x0087220000000800 */
[----:B------:R-:W-:Y:S01]  /*4010*/  FMUL.FTZ R36, R97, R36 ;  /* 0x0000002461247220 */ /* 0x000fe20000410000 */
[--C-:B--2---:R-:W-:Y:S01]  /*4020*/  FADD.FTZ R26, R26, -R222.reuse ;  /* 0x800000de1a1a7221 */ /* 0x104fe20000010000 */
[----:B------:R-:W2:Y:S01]  /*4030*/  SHFL.IDX PT, R151, R141, R221, 0x1f ;  /* 0x00001fdd8d977589 */ /* 0x000ea200000e0000 */
[----:B------:R-:W-:Y:S01]  /*4040*/  FMUL.FTZ R34, R95, R34 ;  /* 0x000000225f227220 */ /* 0x000fe20000410000 */
[----:B------:R-:W-:Y:S01]  /*4050*/  FMUL.FTZ R35, R21, R35 ;  /* 0x0000002315237220 */ /* 0x000fe20000410000 */
[----:B------:R-:W-:Y:S01]  /*4060*/  FMUL.FTZ R26, R88, R26 ;  /* 0x0000001a581a7220 */ /* 0x000fe20000410000 */
[----:B-----5:R-:W5:Y:S01]  /*4070*/  SHFL.IDX PT, R149, R141, R23, 0x1f ;  /* 0x00001f178d957589 */ /* 0x020f6200000e0000 */
[----:B------:R-:W-:Y:S01]  /*4080*/  FADD.FTZ R24, R24, -R222 ;  /* 0x800000de18187221 */ /* 0x000fe20000010000 */
[----:B------:R-:W-:-:S02]  /*4090*/  FMUL.FTZ R38, R96, R38 ;  /* 0x0000002660267220 */ /* 0x000fc40000410000 */
[----:B---3--:R3:W-:Y:S01]  /*40a0*/  LDS R134, [R10+0x400] ;  /* 0x000400000a867984 */ /* 0x0087e20000000800 */
[--C-:B-1----:R-:W-:Y:S01]  /*40b0*/  FADD.FTZ R41, R41, -R31.reuse ;  /* 0x8000001f29297221 */ /* 0x102fe20000010000 */
[----:B------:R-:W-:Y:S02]  /*40c0*/  FADD.FTZ R43, R43, -R31 ;  /* 0x8000001f2b2b7221 */ /* 0x000fe40000010000 */
[----:B------:R-:W1:Y:S01]  /*40d0*/  SHFL.IDX PT, R139, R141, R148, 0x1f ;  /* 0x00001f948d8b7589 */ /* 0x000e6200000e0000 */
[----:B------:R-:W-:Y:S01]  /*40e0*/  MUFU.EX2 R31, R130 ;  /* 0x00000082001f7308 */ /* 0x000fe20000000800 */
[----:B------:R-:W-:Y:S01]  /*40f0*/  FMUL.FTZ R41, R102, R41 ;  /* 0x0000002966297220 */ /* 0x000fe20000410000 */
[----:B------:R-:W-:Y:S01]  /*4100*/  FMUL.FTZ R43, R103, R43 ;  /* 0x0000002b672b7220 */ /* 0x000fe20000410000 */
[----:B------:R-:W1:Y:S01]  /*4110*/  SHFL.IDX PT, R32, R141, R217, 0x1f ;  /* 0x00001fd98d207589 */ /* 0x000e6200000e0000 */
[--C-:B----4-:R-:W-:Y:S01]  /*4120*/  FADD.FTZ R37, R37, -R30.reuse ;  /* 0x8000001e25257221 */ /* 0x110fe20000010000 */
[----:B------:R-:W-:Y:S01]  /*4130*/  FADD.FTZ R39, R39, -R30 ;  /* 0x8000001e27277221 */ /* 0x000fe20000010000 */
[--C-:B------:R-:W-:Y:S01]  /*4140*/  FADD.FTZ R52, R52, -R33.reuse ;  /* 0x8000002134347221 */ /* 0x100fe20000010000 */
[----:B------:R-:W-:Y:S01]  /*4150*/  FADD.FTZ R54, R54, -R33 ;  /* 0x8000002136367221 */ /* 0x000fe20000010000 */
[----:B------:R-:W4:Y:S01]  /*4160*/  SHFL.IDX PT, R216, R141, R5, 0x1f ;  /* 0x00001f058dd87589 */ /* 0x000f2200000e0000 */
[----:B---3--:R-:W-:Y:S01]  /*4170*/  MUFU.EX2 R10, R131 ;  /* 0x00000083000a7308 */ /* 0x008fe20000000800 */
[--C-:B--2---:R-:W-:Y:S01]  /*4180*/  FADD.FTZ R44, R44, -R151.reuse ;  /* 0x800000972c2c7221 */ /* 0x104fe20000010000 */
[----:B------:R-:W-:Y:S01]  /*4190*/  FADD.FTZ R46, R46, -R151 ;  /* 0x800000972e2e7221 */ /* 0x000fe20000010000 */
[----:B------:R-:W-:Y:S01]  /*41a0*/  FMUL.FTZ R37, R98, R37 ;  /* 0x0000002562257220 */ /* 0x000fe20000410000 */
[----:B------:R-:W2:Y:S01]  /*41b0*/  SHFL.IDX PT, R151, R141, R150, 0x1f ;  /* 0x00001f968d977589 */ /* 0x000ea200000e0000 */
[--C-:B-----5:R-:W-:Y:S01]  /*41c0*/  FADD.FTZ R45, R45, -R149.reuse ;  /* 0x800000952d2d7221 */ /* 0x120fe20000010000 */
[----:B------:R-:W-:Y:S01]  /*41d0*/  FADD.FTZ R47, R47, -R149 ;  /* 0x800000952f2f7221 */ /* 0x000fe20000010000 */
[----:B------:R-:W-:Y:S01]  /*41e0*/  FMUL.FTZ R39, R99, R39 ;  /* 0x0000002763277220 */ /* 0x000fe20000410000 */
[----:B------:R3:W-:Y:S01]  /*41f0*/  MUFU.EX2 R30, R132 ;  /* 0x00000084001e7308 */ /* 0x0007e20000000800 */
[----:B------:R-:W5:Y:S01]  /*4200*/  SHFL.IDX PT, R141, R135, R5, 0x1f ;  /* 0x00001f05878d7589 */ /* 0x000f6200000e0000 */
[----:B------:R-:W-:Y:S01]  /*4210*/  FMUL.FTZ R44, R104, R44 ;  /* 0x0000002c682c7220 */ /* 0x000fe20000410000 */
[----:B------:R-:W-:Y:S01]  /*4220*/  FMUL.FTZ R45, R106, R45 ;  /* 0x0000002d6a2d7220 */ /* 0x000fe20000410000 */
[----:B------:R-:W-:Y:S01]  /*4230*/  FMUL.FTZ R46, R105, R46 ;  /* 0x0000002e692e7220 */ /* 0x000fe20000410000 */
[--C-:B-1----:R-:W-:Y:S01]  /*4240*/  FADD.FTZ R48, R48, -R139.reuse ;  /* 0x8000008b30307221 */ /* 0x102fe20000010000 */
[----:B------:R-:W-:Y:S01]  /*4250*/  FADD.FTZ R50, R50, -R139 ;  /* 0x8000008b32327221 */ /* 0x000fe20000010000 */
[----:B------:R-:W1:Y:S01]  /*4260*/  SHFL.IDX PT, R149, R135, R223, 0x1f ;  /* 0x00001fdf87957589 */ /* 0x000e6200000e0000 */
[----:B------:R5:W1:Y:S01]  /*4270*/  MUFU.EX2 R33, R128 ;  /* 0x0000008000217308 */ /* 0x000a620000000800 */
[--C-:B------:R-:W-:Y:S01]  /*4280*/  FADD.FTZ R49, R49, -R32.reuse ;  /* 0x8000002031317221 */ /* 0x100fe20000010000 */
[----:B------:R-:W-:Y:S01]  /*4290*/  FADD.FTZ R51, R51, -R32 ;  /* 0x8000002033337221 */ /* 0x000fe20000010000 */
[----:B------:R-:W1:Y:S01]  /*42a0*/  SHFL.IDX PT, R139, R135, R221, 0x1f ;  /* 0x00001fdd878b7589 */ /* 0x000e6200000e0000 */
[----:B------:R-:W-:Y:S01]  /*42b0*/  FMUL.FTZ R47, R107, R47 ;  /* 0x0000002f6b2f7220 */ /* 0x000fe20000410000 */
[----:B------:R-:W-:Y:S01]  /*42c0*/  FMUL.FTZ R48, R108, R48 ;  /* 0x000000306c307220 */ /* 0x000fe20000410000 */
[----:B------:R-:W-:Y:S01]  /*42d0*/  FMUL.FTZ R49, R13, R49 ;  /* 0x000000310d317220 */ /* 0x000fe20000410000 */
[----:B---3--:R-:W3:Y:S01]  /*42e0*/  SHFL.IDX PT, R132, R135, R23, 0x1f ;  /* 0x00001f1787847589 */ /* 0x008ee200000e0000 */
[----:B------:R1:W3:Y:S01]  /*42f0*/  MUFU.EX2 R32, R133 ;  /* 0x0000008500207308 */ /* 0x0002e20000000800 */
[--C-:B----4-:R-:W-:Y:S01]  /*4300*/  FADD.FTZ R40, R40, -R216.reuse ;  /* 0x800000d828287221 */ /* 0x110fe20000010000 */
[----:B------:R-:W-:Y:S01]  /*4310*/  FADD.FTZ R42, R42, -R216 ;  /* 0x800000d82a2a7221 */ /* 0x000fe20000010000 */
[----:B------:R-:W4:Y:S01]  /*4320*/  SHFL.IDX PT, R131, R135, R148, 0x1f ;  /* 0x00001f9487837589 */ /* 0x000f2200000e0000 */
[--C-:B--2---:R-:W-:Y:S01]  /*4330*/  FADD.FTZ R53, R53, -R151.reuse ;  /* 0x8000009735357221 */ /* 0x104fe20000010000 */
[----:B------:R-:W-:Y:S01]  /*4340*/  FADD.FTZ R55, R55, -R151 ;  /* 0x8000009737377221 */ /* 0x000fe20000010000 */
[----:B------:R-:W-:Y:S01]  /*4350*/  FMUL.FTZ R40, R100, R40 ;  /* 0x0000002864287220 */ /* 0x000fe20000410000 */
[----:B------:R-:W2:Y:S01]  /*4360*/  SHFL.IDX PT, R130, R135, R217, 0x1f ;  /* 0x00001fd987827589 */ /* 0x000ea200000e0000 */
[----:B------:R-:W-:Y:S01]  /*4370*/  FMUL.FTZ R42, R101, R42 ;  /* 0x0000002a652a7220 */ /* 0x000fe20000410000 */
[--C-:B-----5:R-:W-:Y:S01]  /*4380*/  FADD.FTZ R56, R56, -R141.reuse ;  /* 0x8000008d38387221 */ /* 0x120fe20000010000 */
[----:B------:R-:W-:Y:S01]  /*4390*/  FADD.FTZ R58, R58, -R141 ;  /* 0x8000008d3a3a7221 */ /* 0x000fe20000010000 */
[----:B------:R-:W5:Y:S01]  /*43a0*/  SHFL.IDX PT, R128, R135, R218, 0x1f ;  /* 0x00001fda87807589 */ /* 0x000f6200000e0000 */
[----:B------:R-:W-:Y:S01]  /*43b0*/  FMUL.FTZ R50, R110, R50 ;  /* 0x000000326e327220 */ /* 0x000fe20000410000 */
[----:B------:R-:W-:Y:S01]  /*43c0*/  FMUL.FTZ R56, R111, R56 ;  /* 0x000000386f387220 */ /* 0x000fe20000410000 */
[----:B------:R-:W-:Y:S01]  /*43d0*/  FMUL.FTZ R58, R112, R58 ;  /* 0x0000003a703a7220 */ /* 0x000fe20000410000 */
[----:B------:R-:W5:Y:S01]  /*43e0*/  SHFL.IDX PT, R135, R135, R150, 0x1f ;  /* 0x00001f9687877589 */ /* 0x000f6200000e0000 */
[--C-:B-1----:R-:W-:Y:S01]  /*43f0*/  FADD.FTZ R57, R57, -R149.reuse ;  /* 0x8000009539397221 */ /* 0x102fe20000010000 */
[----:B------:R-:W-:Y:S01]  /*4400*/  FADD.FTZ R59, R59, -R149 ;  /* 0x800000953b3b7221 */ /* 0x000fe20000010000 */
[----:B------:R-:W-:Y:S01]  /*4410*/  FMUL.FTZ R51, R19, R51 ;  /* 0x0000003313337220 */ /* 0x000fe20000410000 */
[----:B------:R-:W1:Y:S01]  /*4420*/  SHFL.IDX PT, R150, R134, R150, 0x1f ;  /* 0x00001f9686967589 */ /* 0x000e6200000e0000 */
[--C-:B------:R-:W-:Y:S01]  /*4430*/  FADD.FTZ R60, R60, -R139.reuse ;  /* 0x8000008b3c3c7221 */ /* 0x100fe20000010000 */
[----:B------:R-:W-:Y:S01]  /*4440*/  FADD.FTZ R62, R62, -R139 ;  /* 0x8000008b3e3e7221 */ /* 0x000fe20000010000 */
[----:B------:R-:W-:Y:S01]  /*4450*/  FMUL.FTZ R57, R113, R57 ;  /* 0x0000003971397220 */ /* 0x000fe20000410000 */
[----:B------:R2:W1:Y:S01]  /*4460*/  SHFL.IDX PT, R133, R134, R23, 0x1f ;  /* 0x00001f1786857589 */ /* 0x00046200000e0000 */
[--C-:B---3--:R-:W-:Y:S01]  /*4470*/  FADD.FTZ R61, R61, -R132.reuse ;  /* 0x800000843d3d7221 */ /* 0x108fe20000010000 */
[----:B------:R-:W-:Y:S01]  /*4480*/  FADD.FTZ R63, R63, -R132 ;  /* 0x800000843f3f7221 */ /* 0x000fe20000010000 */
[----:B------:R-:W-:Y:S01]  /*4490*/  FMUL.FTZ R60, R114, R60 ;  /* 0x0000003c723c7220 */ /* 0x000fe20000410000 */
[----:B------:R-:W3:Y:S01]  /*44a0*/  SHFL.IDX PT, R148, R134, R148, 0x1f ;  /* 0x00001f9486947589 */ /* 0x000ee200000e0000 */
[--C-:B----4-:R-:W-:Y:S01]  /*44b0*/  FADD.FTZ R66, R66, -R131.reuse ;  /* 0x8000008342427221 */ /* 0x110fe20000010000 */
[----:B------:R-:W-:Y:S01]  /*44c0*/  FADD.FTZ R64, R64, -R131 ;  /* 0x8000008340407221 */ /* 0x000fe20000010000 */
[----:B------:R-:W-:Y:S01]  /*44d0*/  FMUL.FTZ R61, R115, R61 ;  /* 0x0000003d733d7220 */ /* 0x000fe20000410000 */
[----:B------:R-:W4:Y:S01]  /*44e0*/  SHFL.IDX PT, R223, R134, R223, 0x1f ;  /* 0x00001fdf86df7589 */ /* 0x000f2200000e0000 */
[--C-:B--2---:R-:W-:Y:S01]  /*44f0*/  FADD.FTZ R65, R65, -R130.reuse ;  /* 0x8000008241417221 */ /* 0x104fe20000010000 */
[----:B------:R-:W-:Y:S01]  /*4500*/  FADD.FTZ R67, R67, -R130 ;  /* 0x8000008243437221 */ /* 0x000fe20000010000 */
[----:B------:R2:W2:Y:S01]  /*4510*/  MUFU.EX2 R23, R136 ;  /* 0x0000008800177308 */ /* 0x0004a20000000800 */
[----:B------:R-:W-:Y:S01]  /*4520*/  SHFL.IDX PT, R221, R134, R221, 0x1f ;  /* 0x00001fdd86dd7589 */ /* 0x000fe200000e0000 */
[--C-:B-----5:R-:W-:Y:S01]  /*4530*/  FADD.FTZ R130, R68, -R128.reuse ;  /* 0x8000008044827221 */ /* 0x120fe20000010000 */
[----:B------:R-:W-:Y:S01]  /*4540*/  FADD.FTZ R128, R70, -R128 ;  /* 0x8000008046807221 */ /* 0x000fe20000010000 */
[----:B------:R-:W-:Y:S01]  /*4550*/  FMUL.FTZ R64, R15, R64 ;  /* 0x000000400f407220 */ /* 0x000fe20000410000 */
[----:B------:R-:W5:Y:S01]  /*4560*/  SHFL.IDX PT, R217, R134, R217, 0x1f ;  /* 0x00001fd986d97589 */ /* 0x000f6200000e0000 */
[--C-:B------:R-:W-:Y:S01]  /*4570*/  FADD.FTZ R70, R69, -R135.reuse ;  /* 0x8000008745467221 */ /* 0x100fe20000010000 */
[----:B------:R-:W-:Y:S01]  /*4580*/  FADD.FTZ R135, R71, -R135 ;  /* 0x8000008747877221 */ /* 0x000fe20000010000 */
[----:B------:R-:W-:Y:S01]  /*4590*/  FMUL.FTZ R69, R120, R142 ;  /* 0x0000008e78457220 */ /* 0x000fe20000410000 */
[----:B------:R-:W2:Y:S01]  /*45a0*/  SHFL.IDX PT, R218, R134, R218, 0x1f ;  /* 0x00001fda86da7589 */ /* 0x000ea200000e0000 */
[--C-:B-1----:R-:W-:Y:S01]  /*45b0*/  FADD.FTZ R216, R85, -R150.reuse ;  /* 0x8000009655d87221 */ /* 0x102fe20000010000 */
[----:B------:R-:W-:Y:S01]  /*45c0*/  FMUL.FTZ R85, R89, R143 ;  /* 0x0000008f59557220 */ /* 0x000fe20000410000 */
[----:B------:R-:W-:Y:S01]  /*45d0*/  FADD.FTZ R150, R87, -R150 ;  /* 0x8000009657967221 */ /* 0x000fe20000010000 */
[----:B------:R-:W1:Y:S01]  /*45e0*/  SHFL.IDX PT, R134, R134, R5, 0x1f ;  /* 0x00001f0586867589 */ /* 0x000e6200000e0000 */
[--C-:B------:R-:W-:Y:S01]  /*45f0*/  FADD.FTZ R139, R77, -R133.reuse ;  /* 0x800000854d8b7221 */ /* 0x100fe20000010000 */
[----:B------:R-:W-:Y:S01]  /*4600*/  FADD.FTZ R141, R79, -R133 ;  /* 0x800000854f8d7221 */ /* 0x000fe20000010000 */
[----:B------:R-:W-:Y:S01]  /*4610*/  F2FP.BF16.F32.PACK_AB R85, R85, R26 ;  /* 0x0000001a5555723e */ /* 0x000fe200000010ff */
[--C-:B---3--:R-:W-:Y:S01]  /*4620*/  FADD.FTZ R133, R80, -R148.reuse ;  /* 0x8000009450857221 */ /* 0x108fe20000010000 */
[----:B------:R-:W-:Y:S01]  /*4630*/  FMUL.FTZ R26, R93, R27 ;  /* 0x0000001b5d1a7220 */ /* 0x000fe20000410000 */
[----:B------:R-:W-:Y:S01]  /*4640*/  FADD.FTZ R148, R82, -R148 ;  /* 0x8000009452947221 */ /* 0x000fe20000010000 */
[----:B------:R-:W-:Y:S01]  /*4650*/  FMUL.FTZ R80, R94, R144 ;  /* 0x000000905e507220 */ /* 0x000fe20000410000 */
[----:B------:R-:W-:Y:S01]  /*4660*/  FMUL.FTZ R27, R22, R146 ;  /* 0x00000092161b7220 */ /* 0x000fe20000410000 */
[----:B------:R-:W-:Y:S01]  /*4670*/  F2FP.BF16.F32.PACK_AB R82, R37, R36 ;  /* 0x000000242552723e */ /* 0x000fe200000010ff */
[--C-:B----4-:R-:W-:Y:S01]  /*4680*/  FADD.FTZ R132, R73, -R223.reuse ;  /* 0x800000df49847221 */ /* 0x110fe20000010000 */
[----:B------:R-:W3:Y:S01]  /*4690*/  MUFU.EX2 R36, R121 ;  /* 0x0000007900247308 */ /* 0x000ee20000000800 */
[----:B------:R-:W-:Y:S01]  /*46a0*/  F2FP.BF16.F32.PACK_AB R87, R26, R25 ;  /* 0x000000191a57723e */ /* 0x000fe200000010ff */
[----:B------:R-:W-:Y:S01]  /*46b0*/  FMUL.FTZ R25, R118, R65 ;  /* 0x0000004176197220 */ /* 0x000fe20000410000 */
[----:B------:R-:W-:Y:S01]  /*46c0*/  F2FP.BF16.F32.PACK_AB R80, R27, R80 ;  /* 0x000000501b50723e */ /* 0x000fe200000010ff */
[----:B------:R-:W-:Y:S01]  /*46d0*/  FMUL.FTZ R65, R17, R66 ;  /* 0x0000004211417220 */ /* 0x000fe20000410000 */
[----:B------:R-:W-:Y:S01]  /*46e0*/  FADD.FTZ R223, R75, -R223 ;  /* 0x800000df4bdf7221 */ /* 0x000fe20000010000 */
[----:B------:R-:W-:Y:S01]  /*46f0*/  FMUL.FTZ R26, R119, R67 ;  /* 0x00000043771a7220 */ /* 0x000fe20000410000 */
[----:B------:R-:W-:Y:S01]  /*4700*/  FMUL.FTZ R66, R28, R130 ;  /* 0x000000821c427220 */ /* 0x000fe20000410000 */
[----:B------:R-:W-:Y:S01]  /*4710*/  FMUL.FTZ R27, R14, R70 ;  /* 0x000000460e1b7220 */ /* 0x000fe20000410000 */
[----:B-----5:R-:W-:Y:S01]  /*4720*/  FADD.FTZ R149, R81, -R217 ;  /* 0x800000d951957221 */ /* 0x020fe20000010000 */
[--C-:B--2---:R-:W-:Y:S01]  /*4730*/  FADD.FTZ R151, R84, -R218.reuse ;  /* 0x800000da54977221 */ /* 0x104fe20000010000 */
[----:B------:R-:W-:Y:S01]  /*4740*/  F2FP.BF16.F32.PACK_AB R81, R35, R34 ;  /* 0x000000222351723e */ /* 0x000fe200000010ff */
[----:B------:R-:W-:Y:S01]  /*4750*/  FADD.FTZ R218, R86, -R218 ;  /* 0x800000da56da7221 */ /* 0x000fe20000010000 */
[--C-:B-1----:R-:W-:Y:S01]  /*4760*/  FADD.FTZ R131, R72, -R134.reuse ;  /* 0x8000008648837221 */ /* 0x102fe20000010000 */
[----:B------:R-:W-:Y:S01]  /*4770*/  FADD.FTZ R134, R74, -R134 ;  /* 0x800000864a867221 */ /* 0x000fe20000010000 */
[----:B------:R-:W-:Y:S01]  /*4780*/  F2FP.BF16.F32.PACK_AB R70, R61, R60 ;  /* 0x0000003c3d46723e */ /* 0x000fe200000010ff */
        /* <DEDUP_REMOVED lines=81> */
[----:B------:R-:W-:Y:S02]  /*4ca0*/  F2FP.BF16.F32.PACK_AB R35, R126, R125 ;  /* 0x0000007d7e23723e */ /* 0x000fe400000010ff */
[----:B-1----:R-:W-:Y:S02]  /*4cb0*/  F2FP.BF16.F32.PACK_AB R34, R137, R23 ;  /* 0x000000178922723e */ /* 0x002fe400000010ff */
        /* <DEDUP_REMOVED lines=32> */
[----:B------:R-:W-:Y:S02]  /*4ec0*/  F2FP.BF16.F32.PACK_AB R25, R11, R112 ;  /* 0x000000700b19723e */ /* 0x000fe400000010ff */
[----:B------:R-:W-:-:S02]  /*4ed0*/  F2FP.BF16.F32.PACK_AB R26, R115, R114 ;  /* 0x00000072731a723e */ /* 0x000fc400000010ff */
[----:B------:R-:W-:-:S04]  /*4ee0*/  F2FP.BF16.F32.PACK_AB R27, R117, R116 ;  /* 0x00000074751b723e */ /* 0x000fc800000010ff */
[----:B------:R-:W-:-:S06]  /*4ef0*/  WARPGROUP.ARRIVE ;  /* 0x00000000000079c5 */ /* 0x000fcc0000000000 */
        /* <DEDUP_REMOVED lines=9> */
[----:B------:R-:W-:Y:S01]  /*4f90*/  F2FP.BF16.F32.PACK_AB R27, R10, R29 ;  /* 0x0000001d0a1b723e */ /* 0x000fe200000010ff */
[----:B------:R-:W-:-:S03]  /*4fa0*/  IMAD R10, R235, 0x2000, R231 ;  /* 0x00002000eb0a7824 */ /* 0x000fc600078e02e7 */
[----:B------:R-:W-:Y:S02]  /*4fb0*/  WARPGROUP.ARRIVE ;  /* 0x00000000000079c5 */ /* 0x000fe40000000000 */
[----:B------:R-:W-:-:S04]  /*4fc0*/  SHF.R.U32.HI R10, RZ, 0x4, R10 ;  /* 0x00000004ff0a7819 */ /* 0x000fc8000001160a */
[----:B------:R-:W-:Y:S01]  /*4fd0*/  HGMMA.64x64x16.F32.BF16 R184, R24, gdesc[UR4].tnspB, R184, gsb0 ;  /* 0x40e0000418b87df0 */ /* 0x000fe200080018b8 */
[----:B------:R-:W-:Y:S01]  /*4fe0*/  UMOV UR6, UR4 ;  /* 0x0000000400067c82 */ /* 0x000fe20008000000 */
[----:B------:R-:W-:Y:S01]  /*4ff0*/  UMOV UR7, 0x40000040 ;  /* 0x4000004000077882 */ /* 0x000fe20000000000 */
[----:B------:R-:W-:Y:S02]  /*5000*/  LOP3.LUT R10, R10, 0x3fff, RZ, 0xc0, !PT ;  /* 0x00003fff0a0a7812 */ /* 0x000fe400078ec0ff */
[----:B------:R-:W-:Y:S02]  /*5010*/  R2UR UR4, R16 ;  /* 0x00000000100472ca */ /* 0x000fe400000e0000 */
[----:B------:R-:W-:-:S05]  /*5020*/  LOP3.LUT R11, R10, 0x10000, RZ, 0xfc, !PT ;  /* 0x000100000a0b7812 */ /* 0x000fca00078efcff */
[----:B------:R-:W-:-:S05]  /*5030*/  IMAD R11, R0, 0x800, R11 ;  /* 0x00000800000b7824 */ /* 0x000fca00078e020b */
[----:B------:R-:W-:Y:S01]  /*5040*/  R2UR UR9, R11 ;  /* 0x000000000b0972ca */ /* 0x000fe200000e0000 */
[----:B------:R-:W-:-:S04]  /*5050*/  USHF.R.U32.HI UR4, URZ, 0x4, UR4 ;  /* 0x000000043f047899 */ /* 0x000fc80008011604 */
[----:B------:R-:W-:-:S08]  /*5060*/  ULOP3.LUT UR10, UR4, 0x3fff, URZ, 0xc0, !UPT ;  /* 0x00003fff040a7892 */ /* 0x000fd0000f8ec03f */
        /* <DEDUP_REMOVED lines=69> */
.L_x_2090:
        /* <DEDUP_REMOVED lines=68> */
.L_x_2091:
        /* <DEDUP_REMOVED lines=11> */
.L_x_2081:
        /* <DEDUP_REMOVED lines=130> */
.L_x_2104:
[----:B------:R-:W-:-:S05]  /*61d0*/  IMAD.U32 R7, RZ, RZ, UR36 ;  /* 0x00000024ff077e24 */ /* 0x000fca000f8e00ff */
[----:B------:R-:W-:-:S04]  /*61e0*/  LOP3.LUT R7, R7, 0x1, RZ, 0xfc, !PT ;  /* 0x0000000107077812 */ /* 0x000fc800078efcff */
[----:B------:R-:W-:-:S13]  /*61f0*/  ISETP.NE.AND P0, PT, R7, 0x3, PT ;  /* 0x000000030700780c */ /* 0x000fda0003f05270 */
[----:B------:R-:W-:Y:S05]  /*6200*/  @!P0 BRA `(.L_x_2094) ;  /* 0x0000000000048947 */ /* 0x000fea0003800000 */
[----:B------:R-:W-:Y:S01]  /*6210*/  BPT.TRAP 0x1 ;  /* 0x000000040000795c */ /* 0x000fe20000300000 */
.L_x_2094:
[----:B------:R-:W-:Y:S01]  /*6220*/  IMAD R7, R0, 0x8, R16 ;  /* 0x0000000800077824 */ /* 0x000fe200078e0210 */
[----:B------:R-:W-:-:S04]  /*6230*/  SHF.L.U32 R20, R4, 0x1f, RZ ;  /* 0x0000001f04147819 */ /* 0x000fc800000006ff */
[----:B------:R1:W3:Y:S01]  /*6240*/  SYNCS.PHASECHK.TRANS64.TRYWAIT P1, [R7+URZ+0x30c10], R20 ;  /* 0x030c1014070075a7 */ /* 0x0002e2000802017f */
[----:B------:R-:W-:Y:S05]  /*6250*/  @!P0 BRA `(.L_x_2095) ;  /* 0x0000000000048947 */ /* 0x000fea0003800000 */
[----:B------:R-:W-:Y:S01]  /*6260*/  BPT.TRAP 0x1 ;  /* 0x000000040000795c */ /* 0x000fe20000300000 */
.L_x_2095:
[----:B--2---:R-:W-:-:S05]  /*6270*/  VIADD R8, R16, 0x10000 ;  /* 0x0001000010087836 */ /* 0x004fca0000000000 */
[----:B------:R-:W-:-:S04]  /*6280*/  SHF.R.U32.HI R8, RZ, 0x4, R8 ;  /* 0x00000004ff087819 */ /* 0x000fc80000011608 */
[----:B------:R-:W-:-:S04]  /*6290*/  LOP3.LUT R8, R8, 0x3fff, RZ, 0xc0, !PT ;  /* 0x00003fff08087812 */ /* 0x000fc800078ec0ff */
[----:B------:R-:W-:Y:S01]  /*62a0*/  LOP3.LUT R9, R8, 0x10000, RZ, 0xfc, !PT ;  /* 0x0001000008097812 */ /* 0x000fe200078efcff */
[----:B---3--:R-:W-:Y:S06]  /*62b0*/  @P1 BRA `(.L_x_2096) ;  /* 0x0000000000081947 */ /* 0x008fec0003800000 */
[----:B------:R-:W2:Y:S02]  /*62c0*/  SYNCS.PHASECHK.TRANS64.TRYWAIT P1, [R7+URZ+0x30c10], R20 ;  /* 0x030c1014070075a7 */ /* 0x000ea4000802017f */
[----:B--2---:R-:W-:Y:S05]  /*62d0*/  @!P1 BRA `(.L_x_2097) ;  /* 0x000000b400f49947 */ /* 0x004fea0003800000 */
.L_x_2096:
        /* <DEDUP_REMOVED lines=28> */
[----:B------:R-:W-:Y:S02]  /*64a0*/  VIADD R10, R16, 0x20000 ;  /* 0x00020000100a7836 */ /* 0x000fe40000000000 */
[----:B------:R-:W-:-:S02]  /*64b0*/  IMAD R15, R9, 0x4, R16 ;  /* 0x00000004090f7824 */ /* 0x000fc400078e0210 */
        /* <DEDUP_REMOVED lines=16> */
[----:B------:R-:W-:Y:S02]  /*65c0*/  IMAD R218, R221, 0x4, R16 ;  /* 0x00000004ddda7824 */ /* 0x000fe400078e0210 */
[----:B------:R-:W-:-:S02]  /*65d0*/  IMAD R220, R11, 0x4, R10 ;  /* 0x000000040bdc7824 */ /* 0x000fc400078e020a */
        /* <DEDUP_REMOVED lines=15> */
.L_x_2098:
[----:B------:R1:W1:Y:S01]  /*66d0*/  SYNCS.PHASECHK.TRANS64.TRYWAIT P1, [R7+URZ+0x30c30], R20 ;  /* 0x030c3014070075a7 */ /* 0x000262000802017f */
[----:B------:R-:W-:Y:S05]  /*66e0*/  @!P0 BRA `(.L_x_2099) ;  /* 0x0000000000048947 */ /* 0x000fea0003800000 */
[----:B------:R-:W-:Y:S01]  /*66f0*/  BPT.TRAP 0x1 ;  /* 0x000000040000795c */ /* 0x000fe20000300000 */
.L_x_2099:
        /* <DEDUP_REMOVED lines=8> */
.L_x_2100:
        /* <DEDUP_REMOVED lines=14> */
[----:B------:R-:W-:Y:S01]  /*6860*/  SHFL.IDX PT, R13, R15, R13, 0x1f ;  /* 0x00001f0d0f0d7589 */ /* 0x000fe200000e0000 */
        /* <DEDUP_REMOVED lines=70> */
[----:B------:R-:W-:Y:S01]  /*6cd0*/  UIADD3 UR6, UR6, 0x6, URZ ;  /* 0x0000000606067890 */ /* 0x000fe2000fffe03f */
[--C-:B--2---:R-:W-:Y:S01]  /*6ce0*/  FFMA.FTZ R89, R89, UR5, -R9.reuse ;  /* 0x0000000559597c23 */ /* 0x104fe20008010809 */
[----:B------:R-:W-:Y:S01]  /*6cf0*/  MUFU.EX2 R225, R90 ;  /* 0x0000005a00e17308 */ /* 0x000fe20000000800 */
[----:B------:R-:W-:Y:S01]  /*6d00*/  FFMA.FTZ R9, R91, UR5, -R9 ;  /* 0x000000055b097c23 */ /* 0x000fe20008010809 */
[----:B------:R-:W-:Y:S01]  /*6d10*/  FFMA.FTZ R100, R100, UR5, -R14 ;  /* 0x0000000564647c23 */ /* 0x000fe2000801080e */
[--C-:B---3--:R-:W-:Y:S01]  /*6d20*/  FFMA.FTZ R21, R108, UR5, -R22.reuse ;  /* 0x000000056c157c23 */ /* 0x108fe20008010816 */
[----:B------:R-:W-:Y:S01]  /*6d30*/  FFMA.FTZ R22, R110, UR5, -R22 ;  /* 0x000000056e167c23 */ /* 0x000fe20008010816 */
[--C-:B----4-:R-:W-:Y:S01]  /*6d40*/  FFMA.FTZ R231, R231, UR5, -R10.reuse ;  /* 0x00000005e7e77c23 */ /* 0x110fe2000801080a */
[----:B------:R-:W-:Y:S01]  /*6d50*/  FFMA.FTZ R10, R94, UR5, -R10 ;  /* 0x000000055e0a7c23 */ /* 0x000fe2000801080a */
[----:B------:R-:W-:Y:S01]  /*6d60*/  FFMA.FTZ R14, R102, UR5, -R14 ;  /* 0x00000005660e7c23 */ /* 0x000fe2000801080e */
[----:B------:R-:W-:Y:S01]  /*6d70*/  MUFU.EX2 R224, R89 ;  /* 0x0000005900e07308 */ /* 0x000fe20000000800 */
[--C-:B-----5:R-:W-:Y:S01]  /*6d80*/  FFMA.FTZ R96, R96, UR5, -R12.reuse ;  /* 0x0000000560607c23 */ /* 0x120fe2000801080c */
[----:B------:R-:W-:Y:S01]  /*6d90*/  FFMA.FTZ R12, R98, UR5, -R12 ;  /* 0x00000005620c7c23 */ /* 0x000fe2000801080c */
[----:B------:R-:W-:Y:S01]  /*6da0*/  FFMA.FTZ R97, R97, UR5, -R13 ;  /* 0x0000000561617c23 */ /* 0x000fe2000801080d */
[----:B------:R-:W-:Y:S01]  /*6db0*/  SHFL.IDX PT, R98, R223, R6, 0x1f ;  /* 0x00001f06df627589 */ /* 0x000fe200000e0000 */
        /* <DEDUP_REMOVED lines=8> */
[----:B------:R-:W-:Y:S01]  /*6e40*/  FFMA.FTZ R17, R104, UR5, -R18 ;  /* 0x0000000568117c23 */ /* 0x000fe20008010812 */
[----:B------:R-:W-:-:S02]  /*6e50*/  VIADD R104, R6, 0x18 ;  /* 0x0000001806687836 */ /* 0x000fc40000000000 */
[----:B------:R-:W-:Y:S01]  /*6e60*/  FFMA.FTZ R18, R106, UR5, -R18 ;  /* 0x000000056a127c23 */ /* 0x000fe20008010812 */
[----:B------:R1:W-:Y:S01]  /*6e70*/  MUFU.EX2 R226, R101 ;  /* 0x0000006500e27308 */ /* 0x0003e20000000800 */
[----:B------:R-:W-:Y:S01]  /*6e80*/  VIADD R106, R6, 0x10 ;  /* 0x00000010066a7836 */ /* 0x000fe20000000000 */
[----:B------:R-:W2:Y:S01]  /*6e90*/  SHFL.IDX PT, R88, R234, R103, 0x1f ;  /* 0x00001f67ea587589 */ /* 0x000ea200000e0000 */
[--C-:B------:R-:W-:Y:S01]  /*6ea0*/  FFMA.FTZ R19, R105, UR5, -R20.reuse ;  /* 0x0000000569137c23 */ /* 0x100fe20008010814 */
[----:B------:R-:W-:Y:S01]  /*6eb0*/  FFMA.FTZ R20, R107, UR5, -R20 ;  /* 0x000000056b147c23 */ /* 0x000fe20008010814 */
[----:B------:R-:W-:Y:S01]  /*6ec0*/  FSEL R107, R129, -INF , P2 ;  /* 0xff800000816b7808 */ /* 0x000fe20001000000 */
[----:B------:R-:W3:Y:S01]  /*6ed0*/  SHFL.IDX PT, R94, R234, R104, 0x1f ;  /* 0x00001f68ea5e7589 */ /* 0x000ee200000e0000 */
[----:B------:R-:W-:Y:S01]  /*6ee0*/  FSEL R105, R128, -INF , P2 ;  /* 0xff80000080697808 */ /* 0x000fe20001000000 */
[----:B------:R4:W-:Y:S01]  /*6ef0*/  MUFU.EX2 R228, R93 ;  /* 0x0000005d00e47308 */ /* 0x0009e20000000800 */
[C---:B-1----:R-:W-:Y:S01]  /*6f00*/  VIADD R101, R6.reuse, 0x14 ;  /* 0x0000001406657836 */ /* 0x042fe20000000000 */
[----:B------:R-:W1:Y:S04]  /*6f10*/  SHFL.IDX PT, R90, R234, R106, 0x1f ;  /* 0x00001f6aea5a7589 */ /* 0x000e6800000e0000 */
[----:B------:R-:W5:Y:S02]  /*6f20*/  SHFL.IDX PT, R92, R234, R101, 0x1f ;  /* 0x00001f65ea5c7589 */ /* 0x000f6400000e0000 */
[----:B------:R5:W-:Y:S01]  /*6f30*/  MUFU.EX2 R230, R96 ;  /* 0x0000006000e67308 */ /* 0x000be20000000800 */
[----:B----4-:R-:W-:Y:S01]  /*6f40*/  VIADD R93, R6, 0x1c ;  /* 0x0000001c065d7836 */ /* 0x010fe20000000000 */
[----:B------:R-:W4:Y:S04]  /*6f50*/  SHFL.IDX PT, R103, R223, R103, 0x1f ;  /* 0x00001f67df677589 */ /* 0x000f2800000e0000 */
[----:B------:R3:W4:Y:S02]  /*6f60*/  SHFL.IDX PT, R234, R234, R93, 0x1f ;  /* 0x00001f5deaea7589 */ /* 0x00072400000e0000 */
[----:B------:R4:W-:Y:S02]  /*6f70*/  MUFU.EX2 R227, R97 ;  /* 0x0000006100e37308 */ /* 0x0009e40000000800 */
[----:B------:R5:W-:Y:S01]  /*6f80*/  SHFL.IDX PT, R110, R223, R104, 0x1f ;  /* 0x00001f68df6e7589 */ /* 0x000be200000e0000 */
[--C-:B--2---:R-:W-:Y:S01]  /*6f90*/  FFMA.FTZ R23, R109, UR5, -R88.reuse ;  /* 0x000000056d177c23 */ /* 0x104fe20008010858 */
[----:B------:R-:W-:Y:S01]  /*6fa0*/  FSEL R109, R125, -INF , P2 ;  /* 0xff8000007d6d7808 */ /* 0x000fe20001000000 */
[----:B------:R-:W-:Y:S01]  /*6fb0*/  FFMA.FTZ R88, R111, UR5, -R88 ;  /* 0x000000056f587c23 */ /* 0x000fe20008010858 */
[----:B------:R2:W2:Y:S01]  /*6fc0*/  SHFL.IDX PT, R108, R223, R101, 0x1f ;  /* 0x00001f65df6c7589 */ /* 0x0004a200000e0000 */
[----:B------:R-:W-:Y:S01]  /*6fd0*/  FSEL R111, R133, -INF , P2 ;  /* 0xff800000856f7808 */ /* 0x000fe20001000000 */
[--C-:B---3--:R-:W-:Y:S01]  /*6fe0*/  FFMA.FTZ R93, R116, UR5, -R94.reuse ;  /* 0x00000005745d7c23 */ /* 0x108fe2000801085e */
[----:B------:R-:W-:Y:S01]  /*6ff0*/  FFMA.FTZ R94, R118, UR5, -R94 ;  /* 0x00000005765e7c23 */ /* 0x000fe2000801085e */
[----:B------:R-:W-:Y:S01]  /*7000*/  FSEL R118, R145, -INF , P2 ;  /* 0xff80000091767808 */ /* 0x000fe20001000000 */
[----:B------:R-:W-:-:S02]  /*7010*/  VIADD R145, R6, 0x14 ;  /* 0x0000001406917836 */ /* 0x000fc40000000000 */
[--C-:B-1----:R-:W-:Y:S01]  /*7020*/  FFMA.FTZ R89, R112, UR5, -R90.reuse ;  /* 0x0000000570597c23 */ /* 0x102fe2000801085a */
[----:B------:R-:W-:Y:S01]  /*7030*/  FFMA.FTZ R90, R114, UR5, -R90 ;  /* 0x00000005725a7c23 */ /* 0x000fe2000801085a */
[----:B-----5:R-:W-:Y:S01]  /*7040*/  FFMA.FTZ R91, R113, UR5, -R92 ;  /* 0x00000005715b7c23 */ /* 0x020fe2000801085c */
[C---:B------:R-:W-:Y:S01]  /*7050*/  VIADD R113, R6.reuse, 0x4 ;  /* 0x0000000406717836 */ /* 0x040fe20000000000 */
[----:B------:R-:W-:Y:S01]  /*7060*/  FSEL R104, R127, -INF , P1 ;  /* 0xff8000007f687808 */ /* 0x000fe20000800000 */
[----:B------:R-:W-:Y:S02]  /*7070*/  VIADD R114, R6, 0x8 ;  /* 0x0000000806727836 */ /* 0x000fe40000000000 */
[--C-:B----4-:R-:W-:Y:S01]  /*7080*/  FFMA.FTZ R109, R109, UR5, -R103.reuse ;  /* 0x000000056d6d7c23 */ /* 0x110fe20008010867 */
[----:B------:R-:W1:Y:S01]  /*7090*/  SHFL.IDX PT, R106, R223, R106, 0x1f ;  /* 0x00001f6adf6a7589 */ /* 0x000e6200000e0000 */
[----:B--2---:R-:W-:Y:S01]  /*70a0*/  FSEL R101, R124, -INF , P2 ;  /* 0xff8000007c657808 */ /* 0x004fe20001000000 */
[----:B------:R-:W-:Y:S01]  /*70b0*/  FFMA.FTZ R104, R104, UR5, -R103 ;  /* 0x0000000568687c23 */ /* 0x000fe20008010867 */
[--C-:B------:R-:W-:Y:S01]  /*70c0*/  FFMA.FTZ R95, R117, UR5, -R234.reuse ;  /* 0x00000005755f7c23 */ /* 0x100fe200080108ea */
[----:B------:R-:W2:Y:S01]  /*70d0*/  SHFL.IDX PT, R100, R223, R113, 0x1f ;  /* 0x00001f71df647589 */ /* 0x000ea200000e0000 */
[----:B------:R3:W-:Y:S01]  /*70e0*/  MUFU.EX2 R103, R109 ;  /* 0x0000006d00677308 */ /* 0x0007e20000000800 */
[----:B------:R-:W-:Y:S01]  /*70f0*/  FFMA.FTZ R96, R119, UR5, -R234 ;  /* 0x0000000577607c23 */ /* 0x000fe200080108ea */
[----:B------:R-:W-:Y:S01]  /*7100*/  VIADD R234, R6, 0x1c ;  /* 0x0000001c06ea7836 */ /* 0x000fe20000000000 */
[----:B------:R-:W4:Y:S01]  /*7110*/  SHFL.IDX PT, R117, R218, R145, 0x1f ;  /* 0x00001f91da757589 */ /* 0x000f2200000e0000 */
[----:B------:R-:W-:Y:S01]  /*7120*/  FFMA.FTZ R97, R120, UR5, -R98 ;  /* 0x0000000578617c23 */ /* 0x000fe20008010862 */
[----:B------:R-:W-:Y:S01]  /*7130*/  FSEL R120, R144, -INF , P2 ;  /* 0xff80000090787808 */ /* 0x000fe20001000000 */
[--C-:B------:R-:W-:Y:S01]  /*7140*/  FFMA.FTZ R107, R107, UR5, -R108.reuse ;  /* 0x000000056b6b7c23 */ /* 0x100fe2000801086c */
[----:B------:R-:W5:Y:S01]  /*7150*/  SHFL.IDX PT, R102, R223, R114, 0x1f ;  /* 0x00001f72df667589 */ /* 0x000f6200000e0000 */
[----:B------:R-:W-:Y:S01]  /*7160*/  FFMA.FTZ R108, R131, UR5, -R108 ;  /* 0x00000005836c7c23 */ /* 0x000fe2000801086c */
[----:B---3--:R-:W-:Y:S01]  /*7170*/  FSEL R109, R132, -INF , P2 ;  /* 0xff800000846d7808 */ /* 0x008fe20001000000 */
[----:B------:R-:W-:Y:S01]  /*7180*/  VIADD R144, R6, 0xc ;  /* 0x0000000c06907836 */ /* 0x000fe20000000000 */
[----:B------:R-:W3:Y:S01]  /*7190*/  SHFL.IDX PT, R112, R223, R234, 0x1f ;  /* 0x00001feadf707589 */ /* 0x000ee200000e0000 */
[----:B------:R-:W-:Y:S01]  /*71a0*/  FSEL R116, R148, -INF , P2 ;  /* 0xff80000094747808 */ /* 0x000fe20001000000 */
[----:B------:R-:W-:-:S02]  /*71b0*/  VIADD R148, R6, 0x10 ;  /* 0x0000001006947836 */ /* 0x000fc40000000000 */
[--C-:B------:R-:W-:Y:S01]  /*71c0*/  FFMA.FTZ R109, R109, UR5, -R110.reuse ;  /* 0x000000056d6d7c23 */ /* 0x100fe2000801086e */
[----:B------:R-:W-:Y:S01]  /*71d0*/  FFMA.FTZ R110, R134, UR5, -R110 ;  /* 0x00000005866e7c23 */ /* 0x000fe2000801086e */
[----:B------:R-:W3:Y:S01]  /*71e0*/  SHFL.IDX PT, R131, R218, R6, 0x1f ;  /* 0x00001f06da837589 */ /* 0x000ee200000e0000 */
[----:B------:R-:W-:Y:S01]  /*71f0*/  FSEL R125, R140, -INF , P2 ;  /* 0xff8000008c7d7808 */ /* 0x000fe20001000000 */
[----:B------:R-:W-:Y:S01]  /*7200*/  FFMA.FTZ R98, R122, UR5, -R98 ;  /* 0x000000057a627c23 */ /* 0x000fe20008010862 */
[--C-:B-1----:R-:W-:Y:S01]  /*7210*/  FFMA.FTZ R105, R105, UR5, -R106.reuse ;  /* 0x0000000569697c23 */ /* 0x102fe2000801086a */
[----:B------:R1:W3:Y:S01]  /*7220*/  SHFL.IDX PT, R134, R218, R113, 0x1f ;  /* 0x00001f71da867589 */ /* 0x0002e200000e0000 */
[----:B------:R-:W-:Y:S01]  /*7230*/  FFMA.FTZ R106, R130, UR5, -R106 ;  /* 0x00000005826a7c23 */ /* 0x000fe2000801086a */
[----:B------:R-:W-:Y:S01]  /*7240*/  FSEL R130, R136, -INF , P2 ;  /* 0xff80000088827808 */ /* 0x000fe20001000000 */
[--C-:B--2---:R-:W-:Y:S01]  /*7250*/  FFMA.FTZ R99, R99, UR5, -R100.reuse ;  /* 0x0000000563637c23 */ /* 0x104fe20008010864 */
[----:B------:R-:W-:Y:S01]  /*7260*/  FFMA.FTZ R100, R123, UR5, -R100 ;  /* 0x000000057b647c23 */ /* 0x000fe20008010864 */
[----:B------:R-:W2:Y:S01]  /*7270*/  SHFL.IDX PT, R121, R218, R144, 0x1f ;  /* 0x00001f90da797589 */ /* 0x000ea200000e0000 */
[----:B------:R-:W-:Y:S01]  /*7280*/  FSEL R122, R141, -INF , P2 ;  /* 0xff8000008d7a7808 */ /* 0x000fe20001000000 */
[--C-:B----4-:R-:W-:Y:S01]  /*7290*/  FFMA.FTZ R118, R118, UR5, -R117.reuse ;  /* 0x0000000576767c23 */ /* 0x110fe20008010875 */
[----:B------:R-:W-:Y:S01]  /*72a0*/  FFMA.FTZ R117, R147, UR5, -R117 ;  /* 0x0000000593757c23 */ /* 0x000fe20008010875 */
[----:B------:R4:W2:Y:S01]  /*72b0*/  SHFL.IDX PT, R123, R218, R114, 0x1f ;  /* 0x00001f72da7b7589 */ /* 0x0008a200000e0000 */
[----:B-1----:R-:W-:Y:S01]  /*72c0*/  FSEL R113, R151, -INF , P1 ;  /* 0xff80000097717808 */ /* 0x002fe20000800000 */
[----:B------:R-:W-:-:S02]  /*72d0*/  VIADD R151, R6, 0x4 ;  /* 0x0000000406977836 */ /* 0x000fc40000000000 */
[--C-:B-----5:R-:W-:Y:S01]  /*72e0*/  FFMA.FTZ R101, R101, UR5, -R102.reuse ;  /* 0x0000000565657c23 */ /* 0x120fe20008010866 */
[----:B------:R-:W5:Y:S01]  /*72f0*/  LDL R147, [R1+0x2c] ;  /* 0x00002c0001937983 */ /* 0x000f620000100800 */
[----:B------:R-:W-:Y:S01]  /*7300*/  FFMA.FTZ R102, R126, UR5, -R102 ;  /* 0x000000057e667c23 */ /* 0x000fe20008010866 */
[--C-:B---3--:R-:W-:Y:S01]  /*7310*/  FFMA.FTZ R111, R111, UR5, -R112.reuse ;  /* 0x000000056f6f7c23 */ /* 0x108fe20008010870 */
[----:B------:R-:W-:Y:S01]  /*7320*/  FFMA.FTZ R112, R135, UR5, -R112 ;  /* 0x0000000587707c23 */ /* 0x000fe20008010870 */
[----:B------:R-:W-:Y:S01]  /*7330*/  FSEL R135, R137, -INF , P2 ;  /* 0xff80000089877808 */ /* 0x000fe20001000000 */
[C---:B------:R-:W-:Y:S01]  /*7340*/  VIADD R223, R6.reuse, 0x18 ;  /* 0x0000001806df7836 */ /* 0x040fe20000000000 */
[----:B----4-:R-:W-:Y:S01]  /*7350*/  FSEL R114, R149, -INF , P2 ;  /* 0xff80000095727808 */ /* 0x010fe20001000000 */
[----:B------:R-:W-:Y:S02]  /*7360*/  VIADD R149, R6, 0x8 ;  /* 0x0000000806957836 */ /* 0x000fe40000000000 */
[--C-:B------:R-:W-:Y:S01]  /*7370*/  FFMA.FTZ R130, R130, UR5, -R131.reuse ;  /* 0x0000000582827c23 */ /* 0x100fe20008010883 */
[----:B------:R-:W-:Y:S01]  /*7380*/  FFMA.FTZ R131, R138, UR5, -R131 ;  /* 0x000000058a837c23 */ /* 0x000fe20008010883 */
[----:B------:R-:W-:Y:S01]  /*7390*/  FFMA.FTZ R92, R115, UR5, -R92 ;  /* 0x00000005735c7c23 */ /* 0x000fe2000801085c */
[--C-:B------:R-:W-:Y:S01]  /*73a0*/  FFMA.FTZ R135, R135, UR5, -R134.reuse ;  /* 0x0000000587877c23 */ /* 0x100fe20008010886 */
[----:B------:R-:W-:Y:S01]  /*73b0*/  FFMA.FTZ R134, R139, UR5, -R134 ;  /* 0x000000058b867c23 */ /* 0x000fe20008010886 */
[----:B------:R-:W1:Y:S01]  /*73c0*/  SHFL.IDX PT, R119, R218, R148, 0x1f ;  /* 0x00001f94da777589 */ /* 0x000e6200000e0000 */
[----:B------:R-:W3:Y:S01]  /*73d0*/  MUFU.EX2 R10, R10 ;  /* 0x0000000a000a7308 */ /* 0x000ee20000000800 */
[----:B------:R-:W-:-:S02]  /*73e0*/  WARPGROUP.DEPBAR.LE gsb0, 0x0 ;  /* 0x00008000000079c5 */ /* 0x000fc40000010000 */
[----:B------:R-:W-:Y:S01]  /*73f0*/  WARPGROUP.ARRIVE ;  /* 0x00000000000079c5 */ /* 0x000fe20000000000 */
[--C-:B--2---:R-:W-:Y:S01]  /*7400*/  FFMA.FTZ R122, R122, UR5, -R121.reuse ;  /* 0x000000057a7a7c23 */ /* 0x104fe20008010879 */
[----:B------:R-:W-:Y:S01]  /*7410*/  FFMA.FTZ R121, R143, UR5, -R121 ;  /* 0x000000058f797c23 */ /* 0x000fe20008010879 */
[--C-:B------:R-:W-:Y:S01]  /*7420*/  FFMA.FTZ R125, R125, UR5, -R123.reuse ;  /* 0x000000057d7d7c23 */ /* 0x100fe2000801087b */
[----:B------:R-:W-:Y:S01]  /*7430*/  FFMA.FTZ R123, R142, UR5, -R123 ;  /* 0x000000058e7b7c23 */ /* 0x000fe2000801087b */
[----:B------:R-:W2:Y:S01]  /*7440*/  SHFL.IDX PT, R115, R218, R223, 0x1f ;  /* 0x00001fdfda737589 */ /* 0x000ea200000e0000 */
[----:B------:R-:W-:Y:S01]  /*7450*/  HGMMA.64x128x16.F32.BF16 R24, gdesc[UR8], R24, gsb0 ;  /* 0x01e00000081879f0 */ /* 0x000fe20008001818 */
[----:B------:R-:W-:Y:S01]  /*7460*/  R2UR UR8, R236 ;  /* 0x00000000ec0872ca */ /* 0x000fe200000e0000 */
[----:B------:R-:W-:Y:S01]  /*7470*/  UMOV UR10, UR4 ;  /* 0x00000004000a7c82 */ /* 0x000fe20008000000 */
[----:B------:R-:W-:Y:S01]  /*7480*/  R2UR UR9, R237 ;  /* 0x00000000ed0972ca */ /* 0x000fe200000e0000 */
[----:B------:R-:W-:Y:S01]  /*7490*/  UMOV UR11, 0x40000040 ;  /* 0x40000040000b7882 */ /* 0x000fe20000000000 */
[----:B------:R-:W4:Y:S01]  /*74a0*/  SHFL.IDX PT, R218, R218, R234, 0x1f ;  /* 0x00001feadada7589 */ /* 0x000f2200000e0000 */
[----:B------:R-:W3:Y:S01]  /*74b0*/  MUFU.EX2 R11, R11 ;  /* 0x0000000b000b7308 */ /* 0x000ee20000000800 */
[----:B------:R-:W-:-:S07]  /*74c0*/  R2UR UR4, R217 ;  /* 0x00000000d90472ca */ /* 0x000fce00000e0000 */
[----:B------:R-:W-:Y:S01]  /*74d0*/  MUFU.EX2 R9, R9 ;  /* 0x0000000900097308 */ /* 0x000fe20000000800 */
[--C-:B-1----:R-:W-:Y:S01]  /*74e0*/  FFMA.FTZ R120, R120, UR5, -R119.reuse ;  /* 0x0000000578787c23 */ /* 0x102fe20008010877 */
[----:B------:R-:W-:-:S06]  /*74f0*/  FFMA.FTZ R119, R146, UR5, -R119 ;  /* 0x0000000592777c23 */ /* 0x000fcc0008010877 */
[----:B------:R-:W-:Y:S01]  /*7500*/  MUFU.EX2 R107, R107 ;  /* 0x0000006b006b7308 */ /* 0x000fe20000000800 */
[--C-:B--2---:R-:W-:Y:S01]  /*7510*/  FFMA.FTZ R116, R116, UR5, -R115.reuse ;  /* 0x0000000574747c23 */ /* 0x104fe20008010873 */
[----:B------:R-:W-:Y:S01]  /*7520*/  FFMA.FTZ R115, R150, UR5, -R115 ;  /* 0x0000000596737c23 */ /* 0x000fe20008010873 */
[----:B----4-:R-:W-:-:S05]  /*7530*/  FFMA.FTZ R114, R114, UR5, -R218 ;  /* 0x0000000572727c23 */ /* 0x010fca00080108da */
[----:B------:R-:W-:Y:S01]  /*7540*/  MUFU.EX2 R14, R14 ;  /* 0x0000000e000e7308 */ /* 0x000fe20000000800 */
[----:B------:R-:W-:-:S07]  /*7550*/  FFMA.FTZ R113, R113, UR5, -R218 ;  /* 0x0000000571717c23 */ /* 0x000fce00080108da */
[----:B------:R-:W1:Y:S08]  /*7560*/  MUFU.EX2 R15, R15 ;  /* 0x0000000f000f7308 */ /* 0x000e700000000800 */
[----:B------:R-:W2:Y:S08]  /*7570*/  MUFU.EX2 R101, R101 ;  /* 0x0000006500657308 */ /* 0x000eb00000000800 */
        /* <DEDUP_REMOVED lines=12> */
[----:B------:R-:W4:Y:S01]  /*7640*/  MUFU.EX2 R97, R97 ;  /* 0x0000006100617308 */ /* 0x000f220000000800 */
[----:B------:R-:W-:Y:S01]  /*7650*/  HGMMA.64x128x16.F32.BF16 R24, gdesc[UR8], R24, gsb0 ;  /* 0x01e00000081879f0 */ /* 0x000fe20008001818 */
[----:B------:R-:W-:Y:S01]  /*7660*/  R2UR UR8, R232 ;  /* 0x00000000e80872ca */ /* 0x000fe200000e0000 */
[----:B------:R-:W-:Y:S01]  /*7670*/  UMOV UR10, UR6 ;  /* 0x00000006000a7c82 */ /* 0x000fe20008000000 */
[----:B------:R-:W-:Y:S01]  /*7680*/  R2UR UR9, R233 ;  /* 0x00000000e90972ca */ /* 0x000fe200000e0000 */
[----:B------:R-:W-:-:S03]  /*7690*/  UMOV UR11, 0x40000040 ;  /* 0x40000040000b7882 */ /* 0x000fc60000000000 */
[----:B------:R-:W-:Y:S08]  /*76a0*/  MUFU.EX2 R98, R98 ;  /* 0x0000006200627308 */ /* 0x000ff00000000800 */
[----:B------:R-:W4:Y:S08]  /*76b0*/  MUFU.EX2 R99, R99 ;  /* 0x0000006300637308 */ /* 0x000f300000000800 */
        /* <DEDUP_REMOVED lines=24> */
[----:B------:R-:W3:Y:S04]  /*7840*/  LDS R216, [R216+0x400] ;  /* 0x00040000d8d87984 */ /* 0x000ee80000000800 */
[----:B------:R-:W1:Y:S04]  /*7850*/  LDS R220, [R220+0x400] ;  /* 0x00040000dcdc7984 */ /* 0x000e680000000800 */
[----:B------:R-:W-:Y:S04]  /*7860*/  LDS R219, [R219+0x400] ;  /* 0x00040000dbdb7984 */ /* 0x000fe80000000800 */
[----:B------:R-:W-:Y:S04]  /*7870*/  LDS R221, [R221+0x400] ;  /* 0x00040000dddd7984 */ /* 0x000fe80000000800 */
[----:B---3--:R-:W3:Y:S04]  /*7880*/  SHFL.IDX PT, R124, R216, R6, 0x1f ;  /* 0x00001f06d87c7589 */ /* 0x008ee800000e0000 */
[----:B------:R-:W2:Y:S04]  /*7890*/  SHFL.IDX PT, R126, R216, R151, 0x1f ;  /* 0x00001f97d87e7589 */ /* 0x000ea800000e0000 */
[----:B------:R-:W4:Y:S04]  /*78a0*/  SHFL.IDX PT, R133, R216, R149, 0x1f ;  /* 0x00001f95d8857589 */ /* 0x000f2800000e0000 */
[----:B------:R-:W5:Y:S04]  /*78b0*/  SHFL.IDX PT, R127, R216, R144, 0x1f ;  /* 0x00001f90d87f7589 */ /* 0x000f6800000e0000 */
[----:B------:R-:W5:Y:S04]  /*78c0*/  SHFL.IDX PT, R129, R216, R148, 0x1f ;  /* 0x00001f94d8817589 */ /* 0x000f6800000e0000 */
[----:B-1----:R-:W1:Y:S01]  /*78d0*/  SHFL.IDX PT, R137, R220, R144, 0x1f ;  /* 0x00001f90dc897589 */ /* 0x002e6200000e0000 */
[--C-:B---3--:R-:W-:Y:S01]  /*78e0*/  FADD.FTZ R24, R24, -R124.reuse ;  /* 0x8000007c18187221 */ /* 0x108fe20000010000 */
[----:B------:R-:W-:-:S02]  /*78f0*/  FADD.FTZ R26, R26, -R124 ;  /* 0x8000007c1a1a7221 */ /* 0x000fc40000010000 */
[----:B------:R-:W3:Y:S01]  /*7900*/  SHFL.IDX PT, R138, R220, R148, 0x1f ;  /* 0x00001f94dc8a7589 */ /* 0x000ee200000e0000 */
[--C-:B--2---:R-:W-:Y:S01]  /*7910*/  FADD.FTZ R124, R25, -R126.reuse ;  /* 0x8000007e197c7221 */ /* 0x104fe20000010000 */
[----:B------:R-:W-:Y:S02]  /*7920*/  FADD.FTZ R126, R27, -R126 ;  /* 0x8000007e1b7e7221 */ /* 0x000fe40000010000 */
[----:B------:R-:W-:Y:S01]  /*7930*/  SHFL.IDX PT, R132, R216, R145, 0x1f ;  /* 0x00001f91d8847589 */ /* 0x000fe200000e0000 */
[--C-:B----4-:R-:W-:Y:S01]  /*7940*/  FADD.FTZ R128, R28, -R133.reuse ;  /* 0x800000851c807221 */ /* 0x110fe20000010000 */
[----:B------:R-:W-:Y:S01]  /*7950*/  FADD.FTZ R25, R30, -R133 ;  /* 0x800000851e197221 */ /* 0x000fe20000010000 */
[----:B------:R2:W4:Y:S01]  /*7960*/  MUFU.EX2 R28, R130 ;  /* 0x00000082001c7308 */ /* 0x0005220000000800 */
[----:B------:R-:W4:Y:S01]  /*7970*/  SHFL.IDX PT, R142, R216, R234, 0x1f ;  /* 0x00001fead88e7589 */ /* 0x000f2200000e0000 */
[----:B-----5:R-:W-:-:S03]  /*7980*/  FADD.FTZ R27, R31, -R127 ;  /* 0x8000007f1f1b7221 */ /* 0x020fc60000010000 */
[----:B------:R-:W5:Y:S03]  /*7990*/  SHFL.IDX PT, R139, R220, R149, 0x1f ;  /* 0x00001f95dc8b7589 */ /* 0x000f6600000e0000 */
[----:B------:R3:W5:Y:S01]  /*79a0*/  MUFU.EX2 R30, R135 ;  /* 0x00000087001e7308 */ /* 0x0007620000000800 */
[----:B--2---:R-:W-:Y:S01]  /*79b0*/  FADD.FTZ R130, R29, -R127 ;  /* 0x8000007f1d827221 */ /* 0x004fe20000010000 */
[----:B------:R-:W-:Y:S01]  /*79c0*/  FADD.FTZ R127, R32, -R129 ;  /* 0x80000081207f7221 */ /* 0x000fe20000010000 */
[----:B------:R-:W2:Y:S01]  /*79d0*/  SHFL.IDX PT, R143, R216, R223, 0x1f ;  /* 0x00001fdfd88f7589 */ /* 0x000ea200000e0000 */
[--C-:B-1----:R-:W-:Y:S01]  /*79e0*/  FADD.FTZ R45, R45, -R137.reuse ;  /* 0x800000892d2d7221 */ /* 0x102fe20000010000 */
[----:B------:R-:W-:Y:S01]  /*79f0*/  FADD.FTZ R47, R47, -R137 ;  /* 0x800000892f2f7221 */ /* 0x000fe20000010000 */
[----:B------:R-:W-:Y:S01]  /*7a00*/  FADD.FTZ R129, R34, -R129 ;  /* 0x8000008122817221 */ /* 0x000fe20000010000 */
[----:B------:R-:W1:Y:S01]  /*7a10*/  SHFL.IDX PT, R32, R220, R145, 0x1f ;  /* 0x00001f91dc207589 */ /* 0x000e6200000e0000 */
[--C-:B---3--:R-:W-:Y:S01]  /*7a20*/  FADD.FTZ R48, R48, -R138.reuse ;  /* 0x8000008a30307221 */ /* 0x108fe20000010000 */
[----:B------:R-:W-:Y:S01]  /*7a30*/  FADD.FTZ R50, R50, -R138 ;  /* 0x8000008a32327221 */ /* 0x000fe20000010000 */
[----:B------:R3:W1:Y:S01]  /*7a40*/  MUFU.EX2 R29, R131 ;  /* 0x00000083001d7308 */ /* 0x0006620000000800 */
[----:B------:R-:W1:Y:S04]  /*7a50*/  SHFL.IDX PT, R135, R219, R6, 0x1f ;  /* 0x00001f06db877589 */ /* 0x000e6800000e0000 */
[----:B------:R-:W1:Y:S01]  /*7a60*/  SHFL.IDX PT, R136, R220, R223, 0x1f ;  /* 0x00001fdfdc887589 */ /* 0x000e6200000e0000 */
[--C-:B----4-:R-:W-:Y:S01]  /*7a70*/  FADD.FTZ R37, R37, -R142.reuse ;  /* 0x8000008e25257221 */ /* 0x110fe20000010000 */
[----:B------:R-:W-:-:S02]  /*7a80*/  FADD.FTZ R39, R39, -R142 ;  /* 0x8000008e27277221 */ /* 0x000fc40000010000 */
[----:B------:R-:W4:Y:S01]  /*7a90*/  SHFL.IDX PT, R137, R219, R149, 0x1f ;  /* 0x00001f95db897589 */ /* 0x000f2200000e0000 */
[--C-:B---3--:R-:W-:Y:S01]  /*7aa0*/  FADD.FTZ R131, R33, -R132.reuse ;  /* 0x8000008421837221 */ /* 0x108fe20000010000 */
[----:B------:R-:W-:Y:S01]  /*7ab0*/  FADD.FTZ R132, R35, -R132 ;  /* 0x8000008423847221 */ /* 0x000fe20000010000 */
[----:B------:R3:W4:Y:S01]  /*7ac0*/  MUFU.EX2 R31, R134 ;  /* 0x00000086001f7308 */ /* 0x0007220000000800 */
[----:B------:R-:W-:Y:S01]  /*7ad0*/  SHFL.IDX PT, R138, R221, R148, 0x1f ;  /* 0x00001f94dd8a7589 */ /* 0x000fe200000e0000 */
[--C-:B-----5:R-:W-:Y:S01]  /*7ae0*/  FADD.FTZ R44, R44, -R139.reuse ;  /* 0x8000008b2c2c7221 */ /* 0x120fe20000010000 */
[----:B------:R-:W-:Y:S02]  /*7af0*/  FADD.FTZ R46, R46, -R139 ;  /* 0x8000008b2e2e7221 */ /* 0x000fe40000010000 */
[----:B------:R-:W5:Y:S01]  /*7b00*/  SHFL.IDX PT, R35, R219, R144, 0x1f ;  /* 0x00001f90db237589 */ /* 0x000f6200000e0000 */
[----:B--2---:R-:W-:-:S03]  /*7b10*/  FADD.FTZ R133, R36, -R143 ;  /* 0x8000008f24857221 */ /* 0x004fc60000010000 */
[----:B------:R-:W2:Y:S01]  /*7b20*/  SHFL.IDX PT, R140, R220, R151, 0x1f ;  /* 0x00001f97dc8c7589 */ /* 0x000ea200000e0000 */
[--C-:B-1----:R-:W-:Y:S01]  /*7b30*/  FADD.FTZ R49, R49, -R32.reuse ;  /* 0x8000002031317221 */ /* 0x102fe20000010000 */
[----:B------:R-:W-:Y:S02]  /*7b40*/  FADD.FTZ R51, R51, -R32 ;  /* 0x8000002033337221 */ /* 0x000fe40000010000 */
[----:B------:R-:W1:Y:S01]  /*7b50*/  SHFL.IDX PT, R141, R220, R6, 0x1f ;  /* 0x00001f06dc8d7589 */ /* 0x000e6200000e0000 */
[----:B------:R5:W1:Y:S01]  /*7b60*/  MUFU.EX2 R32, R125 ;  /* 0x0000007d00207308 */ /* 0x000a620000000800 */
[--C-:B------:R-:W-:Y:S01]  /*7b70*/  FADD.FTZ R56, R56, -R135.reuse ;  /* 0x8000008738387221 */ /* 0x100fe20000010000 */
[----:B------:R-:W-:Y:S01]  /*7b80*/  FADD.FTZ R58, R58, -R135 ;  /* 0x800000873a3a7221 */ /* 0x000fe20000010000 */
[----:B---3--:R-:W-:Y:S01]  /*7b90*/  SHFL.IDX PT, R134, R219, R145, 0x1f ;  /* 0x00001f91db867589 */ /* 0x008fe200000e0000 */
[--C-:B------:R-:W-:Y:S01]  /*7ba0*/  FADD.FTZ R52, R52, -R136.reuse ;  /* 0x8000008834347221 */ /* 0x100fe20000010000 */
[----:B------:R-:W-:Y:S01]  /*7bb0*/  FADD.FTZ R54, R54, -R136 ;  /* 0x8000008836367221 */ /* 0x000fe20000010000 */
[----:B------:R-:W-:Y:S01]  /*7bc0*/  FMUL.FTZ R25, R10, R25 ;  /* 0x000000190a197220 */ /* 0x000fe20000410000 */
[----:B------:R-:W-:Y:S01]  /*7bd0*/  SHFL.IDX PT, R142, R221, R145, 0x1f ;  /* 0x00001f91dd8e7589 */ /* 0x000fe200000e0000 */
[--C-:B----4-:R-:W-:Y:S01]  /*7be0*/  FADD.FTZ R60, R60, -R137.reuse ;  /* 0x800000893c3c7221 */ /* 0x110fe20000010000 */
[----:B------:R-:W-:Y:S01]  /*7bf0*/  FADD.FTZ R62, R62, -R137 ;  /* 0x800000893e3e7221 */ /* 0x000fe20000010000 */
[----:B------:R-:W-:Y:S01]  /*7c00*/  FMUL.FTZ R27, R11, R27 ;  /* 0x0000001b0b1b7220 */ /* 0x000fe20000410000 */
[----:B------:R-:W3:Y:S01]  /*7c10*/  SHFL.IDX PT, R33, R220, R234, 0x1f ;  /* 0x00001feadc217589 */ /* 0x000ee200000e0000 */
[----:B------:R-:W-:Y:S01]  /*7c20*/  FMUL.FTZ R26, R225, R26 ;  /* 0x0000001ae11a7220 */ /* 0x000fe20000410000 */
[----:B------:R-:W-:Y:S01]  /*7c30*/  MUFU.EX2 R119, R119 ;  /* 0x0000007700777308 */ /* 0x000fe20000000800 */
[----:B------:R-:W-:Y:S01]  /*7c40*/  FADD.FTZ R38, R38, -R143 ;  /* 0x8000008f26267221 */ /* 0x000fe20000010000 */
[----:B-----5:R-:W-:Y:S04]  /*7c50*/  SHFL.IDX PT, R125, R221, R6, 0x1f ;  /* 0x00001f06dd7d7589 */ /* 0x020fe800000e0000 */
[----:B------:R-:W4:Y:S01]  /*7c60*/  SHFL.IDX PT, R34, R219, R151, 0x1f ;  /* 0x00001f97db227589 */ /* 0x000f2200000e0000 */
[----:B------:R-:W-:Y:S01]  /*7c70*/  FMUL.FTZ R37, R226, R37 ;  /* 0x00000025e2257220 */ /* 0x000fe20000410000 */
[--C-:B------:R-:W-:Y:S01]  /*7c80*/  FADD.FTZ R61, R61, -R35.reuse ;  /* 0x800000233d3d7221 */ /* 0x100fe20000010000 */
[----:B------:R-:W-:Y:S01]  /*7c90*/  FADD.FTZ R63, R63, -R35 ;  /* 0x800000233f3f7221 */ /* 0x000fe20000010000 */
[----:B------:R-:W-:Y:S01]  /*7ca0*/  SHFL.IDX PT, R135, R221, R151, 0x1f ;  /* 0x00001f97dd877589 */ /* 0x000fe200000e0000 */
[----:B------:R-:W-:Y:S01]  /*7cb0*/  MUFU.EX2 R118, R118 ;  /* 0x0000007600767308 */ /* 0x000fe20000000800 */
[----:B------:R-:W-:Y:S01]  /*7cc0*/  FMUL.FTZ R39, R15, R39 ;  /* 0x000000270f277220 */ /* 0x000fe20000410000 */
[--C-:B--2---:R-:W-:Y:S01]  /*7cd0*/  FADD.FTZ R41, R41, -R140.reuse ;  /* 0x8000008c29297221 */ /* 0x104fe20000010000 */
[----:B------:R-:W-:Y:S01]  /*7ce0*/  SHFL.IDX PT, R139, R221, R149, 0x1f ;  /* 0x00001f95dd8b7589 */ /* 0x000fe200000e0000 */
[----:B------:R-:W-:Y:S01]  /*7cf0*/  FADD.FTZ R43, R43, -R140 ;  /* 0x8000008c2b2b7221 */ /* 0x000fe20000010000 */
[--C-:B-1----:R-:W-:Y:S01]  /*7d00*/  FADD.FTZ R40, R40, -R141.reuse ;  /* 0x8000008d28287221 */ /* 0x102fe20000010000 */
[----:B------:R-:W-:Y:S01]  /*7d10*/  FADD.FTZ R42, R42, -R141 ;  /* 0x8000008d2a2a7221 */ /* 0x000fe20000010000 */
[----:B------:R-:W-:Y:S04]  /*7d20*/  SHFL.IDX PT, R144, R221, R144, 0x1f ;  /* 0x00001f90dd907589 */ /* 0x000fe800000e0000 */
[----:B------:R-:W-:Y:S04]  /*7d30*/  SHFL.IDX PT, R145, R221, R223, 0x1f ;  /* 0x00001fdfdd917589 */ /* 0x000fe800000e0000 */
[----:B------:R-:W1:Y:S04]  /*7d40*/  SHFL.IDX PT, R36, R219, R223, 0x1f ;  /* 0x00001fdfdb247589 */ /* 0x000e6800000e0000 */
[----:B------:R-:W2:Y:S01]  /*7d50*/  SHFL.IDX PT, R136, R219, R148, 0x1f ;  /* 0x00001f94db887589 */ /* 0x000ea200000e0000 */
[----:B------:R-:W-:Y:S01]  /*7d60*/  FADD.FTZ R137, R80, -R138 ;  /* 0x8000008a50897221 */ /* 0x000fe20000010000 */
[--C-:B---3--:R-:W-:Y:S01]  /*7d70*/  FADD.FTZ R53, R53, -R33.reuse ;  /* 0x8000002135357221 */ /* 0x108fe20000010000 */
[----:B------:R-:W-:Y:S01]  /*7d80*/  FADD.FTZ R55, R55, -R33 ;  /* 0x8000002137377221 */ /* 0x000fe20000010000 */
[----:B------:R-:W3:Y:S01]  /*7d90*/  SHFL.IDX PT, R221, R221, R234, 0x1f ;  /* 0x00001feadddd7589 */ /* 0x000ee200000e0000 */
[----:B------:R5:W-:Y:S01]  /*7da0*/  MUFU.EX2 R35, R121 ;  /* 0x0000007900237308 */ /* 0x000be20000000800 */
[--C-:B----4-:R-:W-:Y:S01]  /*7db0*/  FADD.FTZ R57, R57, -R34.reuse ;  /* 0x8000002239397221 */ /* 0x110fe20000010000 */
[----:B------:R-:W-:Y:S01]  /*7dc0*/  FADD.FTZ R59, R59, -R34 ;  /* 0x800000223b3b7221 */ /* 0x000fe20000010000 */
[----:B------:R-:W4:Y:S01]  /*7dd0*/  SHFL.IDX PT, R219, R219, R234, 0x1f ;  /* 0x00001feadbdb7589 */ /* 0x000f2200000e0000 */
[----:B------:R-:W-:Y:S01]  /*7de0*/  FADD.FTZ R138, R82, -R138 ;  /* 0x8000008a528a7221 */ /* 0x000fe20000010000 */
[----:B------:R-:W-:Y:S01]  /*7df0*/  FMUL.FTZ R82, R229, R133 ;  /* 0x00000085e5527220 */ /* 0x000fe20000410000 */
[----:B------:R-:W-:-:S02]  /*7e00*/  FADD.FTZ R65, R65, -R134 ;  /* 0x8000008641417221 */ /* 0x000fc40000010000 */
[----:B------:R2:W4:Y:S01]  /*7e10*/  MUFU.EX2 R33, R123 ;  /* 0x0000007b00217308 */ /* 0x0005220000000800 */
[----:B-----5:R-:W-:Y:S01]  /*7e20*/  FADD.FTZ R121, R67, -R134 ;  /* 0x8000008643797221 */ /* 0x020fe20000010000 */
[----:B------:R-:W-:Y:S01]  /*7e30*/  F2FP.BF16.F32.PACK_AB R82, R37, R82 ;  /* 0x000000522552723e */ /* 0x000fe200000010ff */
[----:B-1----:R-:W-:-:S05]  /*7e40*/  FADD.FTZ R67, R70, -R36 ;  /* 0x8000002446437221 */ /* 0x002fca0000010000 */
[----:B------:R1:W5:Y:S01]  /*7e50*/  MUFU.EX2 R34, R122 ;  /* 0x0000007a00227308 */ /* 0x0003620000000800 */
[----:B--2---:R-:W-:Y:S01]  /*7e60*/  FADD.FTZ R123, R68, -R36 ;  /* 0x80000024447b7221 */ /* 0x004fe20000010000 */
[--C-:B------:R-:W-:Y:S01]  /*7e70*/  FADD.FTZ R64, R64, -R136.reuse ;  /* 0x8000008840407221 */ /* 0x100fe20000010000 */
[----:B------:R-:W-:Y:S01]  /*7e80*/  FADD.FTZ R66, R66, -R136 ;  /* 0x8000008842427221 */ /* 0x000fe20000010000 */
[----:B---3--:R-:W-:Y:S01]  /*7e90*/  FADD.FTZ R146, R85, -R221 ;  /* 0x800000dd55927221 */ /* 0x008fe20000010000 */
[----:B------:R-:W-:-:S03]  /*7ea0*/  FMUL.FTZ R85, R9, R126 ;  /* 0x0000007e09557220 */ /* 0x000fc60000410000 */
[----:B------:R2:W3:Y:S01]  /*7eb0*/  MUFU.EX2 R36, R120 ;  /* 0x0000007800247308 */ /* 0x0004e20000000800 */
[----:B------:R-:W-:Y:S01]  /*7ec0*/  FADD.FTZ R221, R87, -R221 ;  /* 0x800000dd57dd7221 */ /* 0x000fe20000010000 */
[----:B------:R-:W-:Y:S01]  /*7ed0*/  F2FP.BF16.F32.PACK_AB R87, R27, R25 ;  /* 0x000000191b57723e */ /* 0x000fe200000010ff */
[----:B------:R-:W-:Y:S01]  /*7ee0*/  FMUL.FTZ R25, R107, R65 ;  /* 0x000000416b197220 */ /* 0x000fe20000410000 */
[----:B------:R-:W-:-:S04]  /*7ef0*/  F2FP.BF16.F32.PACK_AB R85, R85, R26 ;  /* 0x0000001a5555723e */ /* 0x000fc800000010ff */
[----:B------:R-:W3:Y:S01]  /*7f00*/  MUFU.EX2 R117, R117 ;  /* 0x0000007500757308 */ /* 0x000ee20000000800 */
        /* <DEDUP_REMOVED lines=8> */
[----:B------:R-:W-:Y:S01]  /*7f90*/  FMUL.FTZ R26, R108, R121 ;  /* 0x000000796c1a7220 */ /* 0x000fe20000410000 */
[----:B-1----:R-:W-:-:S06]  /*7fa0*/  FADD.FTZ R122, R72, -R125 ;  /* 0x8000007d487a7221 */ /* 0x002fcc0000010000 */
[----:B------:R-:W1:Y:S01]  /*7fb0*/  MUFU.EX2 R114, R114 ;  /* 0x0000007200727308 */ /* 0x000e620000000800 */
[----:B------:R-:W-:-:S07]  /*7fc0*/  FADD.FTZ R134, R73, -R135 ;  /* 0x8000008749867221 */ /* 0x000fce0000010000 */
[----:B------:R-:W1:Y:S01]  /*7fd0*/  MUFU.EX2 R37, R113 ;  /* 0x0000007100257308 */ /* 0x000e620000000800 */
[----:B------:R-:W-:Y:S01]  /*7fe0*/  FADD.FTZ R125, R74, -R125 ;  /* 0x8000007d4a7d7221 */ /* 0x000fe20000010000 */
[----:B------:R-:W-:Y:S01]  /*7ff0*/  FADD.FTZ R135, R75, -R135 ;  /* 0x800000874b877221 */ /* 0x000fe20000010000 */
[--C-:B------:R-:W-:Y:S01]  /*8000*/  FADD.FTZ R140, R81, -R142.reuse ;  /* 0x8000008e518c7221 */ /* 0x100fe20000010000 */
[--C-:B------:R-:W-:Y:S01]  /*8010*/  FADD.FTZ R143, R84, -R145.reuse ;  /* 0x80000091548f7221 */ /* 0x100fe20000010000 */
[----:B------:R-:W-:Y:S01]  /*8020*/  FADD.FTZ R142, R83, -R142 ;  /* 0x8000008e538e7221 */ /* 0x000fe20000010000 */
[----:B------:R-:W-:Y:S01]  /*8030*/  FADD.FTZ R145, R86, -R145 ;  /* 0x8000009156917221 */ /* 0x000fe20000010000 */
        /* <DEDUP_REMOVED lines=9> */
[----:B--2---:R-:W-:Y:S01]  /*80d0*/  FADD.FTZ R120, R71, -R219 ;  /* 0x800000db47787221 */ /* 0x004fe20000010000 */
        /* <DEDUP_REMOVED lines=64> */
[----:B------:R-:W-:Y:S01]  /*84e0*/  FMUL.FTZ R26, R37, R221 ;  /* 0x000000dd251a7220 */ /* 0x000fe20000410000 */
[----:B------:R-:W-:Y:S01]  /*84f0*/  F2FP.BF16.F32.PACK_AB R72, R49, R48 ;  /* 0x000000303148723e */ /* 0x000fe200000010ff */
[----:B------:R-:W-:Y:S01]  /*8500*/  UMOV UR6, UR4 ;  /* 0x0000000400067c82 */ /* 0x000fe20008000000 */
[----:B------:R-:W-:Y:S01]  /*8510*/  F2FP.BF16.F32.PACK_AB R73, R51, R50 ;  /* 0x000000323349723e */ /* 0x000fe200000010ff */
[----:B------:R-:W-:Y:S01]  /*8520*/  UMOV UR7, 0x40000040 ;  /* 0x4000004000077882 */ /* 0x000fe20000000000 */
[----:B------:R-:W-:Y:S01]  /*8530*/  F2FP.BF16.F32.PACK_AB R74, R53, R52 ;  /* 0x00000034354a723e */ /* 0x000fe200000010ff */
[----:B------:R-:W2:Y:S01]  /*8540*/  LDL R38, [R1+0x40] ;  /* 0x0000400001267983 */ /* 0x000ea20000100800 */
        /* <DEDUP_REMOVED lines=152> */
.L_x_2102:
        /* <DEDUP_REMOVED lines=70> */
.L_x_2103:
        /* <DEDUP_REMOVED lines=12> */
.L_x_2093:
        /* <DEDUP_REMOVED lines=121> */
.L_x_2116:
[----:B------:R-:W-:-:S05]  /*9b80*/  IMAD.U32 R7, RZ, RZ, UR36 ;  /* 0x00000024ff077e24 */ /* 0x000fca000f8e00ff */
[----:B------:R-:W-:-:S04]  /*9b90*/  LOP3.LUT R7, R7, 0x1, RZ, 0xfc, !PT ;  /* 0x0000000107077812 */ /* 0x000fc800078efcff */
[----:B------:R-:W-:-:S13]  /*9ba0*/  ISETP.NE.AND P6, PT, R7, 0x3, PT ;  /* 0x000000030700780c */ /* 0x000fda0003fc5270 */
[----:B--2---:R-:W-:Y:S05]  /*9bb0*/  @!P6 BRA `(.L_x_2106) ;  /* 0x000000000004e947 */ /* 0x004fea0003800000 */
[----:B------:R-:W-:Y:S01]  /*9bc0*/  BPT.TRAP 0x1 ;  /* 0x000000040000795c */ /* 0x000fe20000300000 */
.L_x_2106:
[----:B------:R-:W-:Y:S01]  /*9bd0*/  IMAD R7, R0, 0x8, R16 ;  /* 0x0000000800077824 */ /* 0x000fe200078e0210 */
[----:B------:R-:W-:-:S04]  /*9be0*/  SHF.L.U32 R20, R4, 0x1f, RZ ;  /* 0x0000001f04147819 */ /* 0x000fc800000006ff */
[----:B------:R2:W3:Y:S01]  /*9bf0*/  SYNCS.PHASECHK.TRANS64.TRYWAIT P0, [R7+URZ+0x30c10], R20 ;  /* 0x030c1014070075a7 */ /* 0x0004e2000800017f */
[----:B------:R-:W-:Y:S05]  /*9c00*/  @!P6 BRA `(.L_x_2107) ;  /* 0x000000000004e947 */ /* 0x000fea0003800000 */
[----:B------:R-:W-:Y:S01]  /*9c10*/  BPT.TRAP 0x1 ;  /* 0x000000040000795c */ /* 0x000fe20000300000 */
.L_x_2107:
[----:B-1----:R-:W-:-:S05]  /*9c20*/  VIADD R8, R16, 0x10000 ;  /* 0x0001000010087836 */ /* 0x002fca0000000000 */
[----:B------:R-:W-:-:S04]  /*9c30*/  SHF.R.U32.HI R8, RZ, 0x4, R8 ;  /* 0x00000004ff087819 */ /* 0x000fc80000011608 */
[----:B------:R-:W-:-:S04]  /*9c40*/  LOP3.LUT R8, R8, 0x3fff, RZ, 0xc0, !PT ;  /* 0x00003fff08087812 */ /* 0x000fc800078ec0ff */
[----:B------:R-:W-:Y:S01]  /*9c50*/  LOP3.LUT R9, R8, 0x10000, RZ, 0xfc, !PT ;  /* 0x0001000008097812 */ /* 0x000fe200078efcff */
[----:B---3--:R-:W-:Y:S06]  /*9c60*/  @P0 BRA `(.L_x_2108) ;  /* 0x0000000000080947 */ /* 0x008fec0003800000 */
[----:B------:R-:W1:Y:S02]  /*9c70*/  SYNCS.PHASECHK.TRANS64.TRYWAIT P0, [R7+URZ+0x30c10], R20 ;  /* 0x030c1014070075a7 */ /* 0x000e64000800017f */
[----:B-1----:R-:W-:Y:S05]  /*9c80*/  @!P0 BRA `(.L_x_2109) ;  /* 0x0000007c00b08947 */ /* 0x002fea0003800000 */
.L_x_2108:
        /* <DEDUP_REMOVED lines=32> */
[----:B------:R-:W-:Y:S02]  /*9e90*/  VIADD R10, R16, 0x20000 ;  /* 0x00020000100a7836 */ /* 0x000fe40000000000 */
[----:B------:R-:W-:Y:S02]  /*9ea0*/  IMAD R221, R219, 0x4, R16 ;  /* 0x00000004dbdd7824 */ /* 0x000fe400078e0210 */
[----:B------:R-:W-:-:S02]  /*9eb0*/  IMAD R223, R223, 0x4, R10 ;  /* 0x00000004dfdf7824 */ /* 0x000fc400078e020a */
        /* <DEDUP_REMOVED lines=27> */
.L_x_2110:
[----:B------:R1:W1:Y:S01]  /*a070*/  SYNCS.PHASECHK.TRANS64.TRYWAIT P0, [R7+URZ+0x30c30], R20 ;  /* 0x030c3014070075a7 */ /* 0x000262000800017f */
[----:B------:R-:W-:Y:S05]  /*a080*/  @!P6 BRA `(.L_x_2111) ;  /* 0x000000000004e947 */ /* 0x000fea0003800000 */
[----:B------:R-:W-:Y:S01]  /*a090*/  BPT.TRAP 0x1 ;  /* 0x000000040000795c */ /* 0x000fe20000300000 */
.L_x_2111:
        /* <DEDUP_REMOVED lines=8> */
.L_x_2112:
        /* <DEDUP_REMOVED lines=33> */
[----:B------:R-:W-:Y:S01]  /*a330*/  UIADD3 UR6, UR6, 0x6, URZ ;  /* 0x0000000606067890 */ /* 0x000fe2000fffe03f */
[----:B------:R-:W-:Y:S01]  /*a340*/  SEL R225, R225, 0x80, !P2 ;  /* 0x00000080e1e17807 */ /* 0x000fe20005000000 */
[----:B------:R-:W-:Y:S01]  /*a350*/  SHFL.IDX PT, R11, R17, R23, 0x1f ;  /* 0x00001f17110b7589 */ /* 0x000fe200000e0000 */
[----:B------:R-:W-:Y:S01]  /*a360*/  SEL R224, R224, 0x80, P1 ;  /* 0x00000080e0e07807 */ /* 0x000fe20000800000 */
[----:B------:R-:W-:Y:S01]  /*a370*/  VIADD R13, R5, 0xc ;  /* 0x0000000c050d7836 */ /* 0x000fe20000000000 */
[----:B------:R-:W-:-:S02]  /*a380*/  SEL R217, R217, 0x80, !P0 ;  /* 0x00000080d9d97807 */ /* 0x000fc40004000000 */
[----:B------:R-:W-:Y:S02]  /*a390*/  ISETP.GE.AND P1, PT, R225, RZ, PT ;  /* 0x000000ffe100720c */ /* 0x000fe40003f26270 */
[----:B------:R-:W-:Y:S01]  /*a3a0*/  SEL R222, R222, 0x80, P3 ;  /* 0x00000080dede7807 */ /* 0x000fe20001800000 */
[----:B------:R1:W5:Y:S01]  /*a3b0*/  SHFL.IDX PT, R10, R17, R13, 0x1f ;  /* 0x00001f0d110a7589 */ /* 0x00036200000e0000 */
[----:B------:R-:W-:Y:S02]  /*a3c0*/  ISETP.GE.AND P0, PT, R217, 0x1, PT ;  /* 0x00000001d900780c */ /* 0x000fe40003f06270 */
[----:B------:R-:W-:Y:S02]  /*a3d0*/  ISETP.GT.OR P1, PT, R224, RZ, !P1 ;  /* 0x000000ffe000720c */ /* 0x000fe40004f24670 */
[----:B------:R-:W-:Y:S02]  /*a3e0*/  ISETP.GT.OR P0, PT, R222, 0x1, !P0 ;  /* 0x00000001de00780c */ /* 0x000fe40004704670 */
[----:B------:R-:W-:-:S02]  /*a3f0*/  FSEL R88, R88, -INF , !P1 ;  /* 0xff80000058587808 */ /* 0x000fc40004800000 */
[----:B------:R-:W-:Y:S01]  /*a400*/  ISETP.GE.AND P1, PT, R225, 0x8, PT ;  /* 0x00000008e100780c */ /* 0x000fe20003f26270 */
[----:B-1----:R-:W-:Y:S01]  /*a410*/  VIADD R13, R5, 0x10 ;  /* 0x00000010050d7836 */ /* 0x002fe20000000000 */
[----:B------:R-:W-:Y:S01]  /*a420*/  FSEL R91, R91, -INF , !P0 ;  /* 0xff8000005b5b7808 */ /* 0x000fe20004000000 */
[----:B--2---:R-:W-:Y:S01]  /*a430*/  FFMA.FTZ R88, R88, UR5, -R9 ;  /* 0x0000000558587c23 */ /* 0x004fe20008010809 */
[C---:B------:R-:W-:Y:S02]  /*a440*/  ISETP.GE.AND P0, PT, R217.reuse, 0x9, PT ;  /* 0x00000009d900780c */ /* 0x040fe40003f06270 */
[----:B------:R-:W-:Y:S01]  /*a450*/  ISETP.GT.OR P1, PT, R224, 0x8, !P1 ;  /* 0x00000008e000780c */ /* 0x000fe20004f24670 */
[----:B------:R1:W-:Y:S01]  /*a460*/  MUFU.EX2 R227, R88 ;  /* 0x0000005800e37308 */ /* 0x0003e20000000800 */
[----:B------:R-:W-:Y:S01]  /*a470*/  ISETP.GE.AND P3, PT, R217, RZ, PT ;  /* 0x000000ffd900720c */ /* 0x000fe20003f66270 */
[----:B------:R-:W2:Y:S01]  /*a480*/  SHFL.IDX PT, R18, R17, R13, 0x1f ;  /* 0x00001f0d11127589 */ /* 0x000ea200000e0000 */
[----:B------:R-:W-:-:S02]  /*a490*/  ISETP.GT.OR P0, PT, R222, 0x9, !P0 ;  /* 0x00000009de00780c */ /* 0x000fc40004704670 */
[----:B------:R-:W-:Y:S02]  /*a4a0*/  FSEL R92, R92, -INF , !P1 ;  /* 0xff8000005c5c7808 */ /* 0x000fe40004800000 */
[----:B------:R-:W-:Y:S02]  /*a4b0*/  ISETP.GE.AND P2, PT, R225, 0x1, PT ;  /* 0x00000001e100780c */ /* 0x000fe40003f46270 */
[----:B------:R-:W-:Y:S01]  /*a4c0*/  ISETP.GT.OR P3, PT, R222, RZ, !P3 ;  /* 0x000000ffde00720c */ /* 0x000fe20005f64670 */
[----:B-1----:R-:W-:Y:S01]  /*a4d0*/  SHFL.IDX PT, R88, R17, R21, 0x1f ;  /* 0x00001f1511587589 */ /* 0x002fe200000e0000 */
[----:B------:R-:W-:Y:S02]  /*a4e0*/  ISETP.GE.AND P1, PT, R217, 0x10, PT ;  /* 0x00000010d900780c */ /* 0x000fe40003f26270 */
[----:B------:R-:W-:Y:S02]  /*a4f0*/  FSEL R95, R95, -INF , !P0 ;  /* 0xff8000005f5f7808 */ /* 0x000fe40004000000 */
[----:B------:R-:W-:-:S02]  /*a500*/  ISETP.GT.OR P2, PT, R224, 0x1, !P2 ;  /* 0x00000001e000780c */ /* 0x000fc40005744670 */
[----:B------:R-:W-:Y:S01]  /*a510*/  FSEL R90, R90, -INF , !P3 ;  /* 0xff8000005a5a7808 */ /* 0x000fe20005800000 */
[----:B-----5:R-:W-:Y:S01]  /*a520*/  FFMA.FTZ R14, R95, UR5, -R10 ;  /* 0x000000055f0e7c23 */ /* 0x020fe2000801080a */
[----:B------:R-:W-:Y:S02]  /*a530*/  ISETP.GE.AND P0, PT, R225, 0x10, PT ;  /* 0x00000010e100780c */ /* 0x000fe40003f06270 */
        /* <DEDUP_REMOVED lines=11> */
[----:B------:R-:W-:Y:S01]  /*a5f0*/  FFMA.FTZ R11, R91, UR5, -R11 ;  /* 0x000000055b0b7c23 */ /* 0x000fe2000801080b */
[----:B------:R-:W-:Y:S01]  /*a600*/  ISETP.GT.OR P3, PT, R222, 0x8, !P3 ;  /* 0x00000008de00780c */ /* 0x000fe20005f64670 */
[----:B------:R-:W-:Y:S01]  /*a610*/  SHFL.IDX PT, R91, R231, R23, 0x1f ;  /* 0x00001f17e75b7589 */ /* 0x000fe200000e0000 */
[----:B------:R-:W-:Y:S01]  /*a620*/  ISETP.GE.AND P1, PT, R217, 0x11, PT ;  /* 0x00000011d900780c */ /* 0x000fe20003f26270 */
[----:B------:R-:W1:Y:S01]  /*a630*/  MUFU.EX2 R9, R9 ;  /* 0x0000000900097308 */ /* 0x000e620000000800 */
[----:B------:R-:W-:Y:S01]  /*a640*/  FSEL R15, R96, -INF , !P0 ;  /* 0xff800000600f7808 */ /* 0x000fe20004000000 */
[----:B------:R-:W3:Y:S01]  /*a650*/  SHFL.IDX PT, R12, R17, R90, 0x1f ;  /* 0x00001f5a110c7589 */ /* 0x000ee200000e0000 */
[----:B------:R-:W-:Y:S01]  /*a660*/  ISETP.GT.OR P2, PT, R224, 0x9, !P2 ;  /* 0x00000009e000780c */ /* 0x000fe20005744670 */
[----:B------:R-:W-:Y:S01]  /*a670*/  VIADD R96, R5, 0x14 ;  /* 0x0000001405607836 */ /* 0x000fe20000000000 */
[----:B------:R-:W-:Y:S01]  /*a680*/  FSEL R94, R94, -INF , !P3 ;  /* 0xff8000005e5e7808 */ /* 0x000fe20005800000 */
[--C-:B--2---:R-:W-:Y:S01]  /*a690*/  FFMA.FTZ R15, R15, UR5, -R18.reuse ;  /* 0x000000050f0f7c23 */ /* 0x104fe20008010812 */
[----:B------:R-:W-:Y:S01]  /*a6a0*/  ISETP.GE.AND P0, PT, R225, 0x11, PT ;  /* 0x00000011e100780c */ /* 0x000fe20003f06270 */
[----:B------:R-:W-:Y:S01]  /*a6b0*/  FFMA.FTZ R18, R98, UR5, -R18 ;  /* 0x0000000562127c23 */ /* 0x000fe20008010812 */
[----:B------:R-:W-:Y:S01]  /*a6c0*/  ISETP.GT.OR P1, PT, R222, 0x11, !P1 ;  /* 0x00000011de00780c */ /* 0x000fe20004f24670 */
[----:B------:R-:W2:Y:S01]  /*a6d0*/  SHFL.IDX PT, R19, R17, R96, 0x1f ;  /* 0x00001f6011137589 */ /* 0x000ea200000e0000 */
[----:B------:R-:W-:Y:S01]  /*a6e0*/  ISETP.GE.AND P3, PT, R217, 0x18, PT ;  /* 0x00000018d900780c */ /* 0x000fe20003f66270 */
[----:B------:R-:W-:Y:S01]  /*a6f0*/  VIADD R98, R5, 0x18 ;  /* 0x0000001805627836 */ /* 0x000fe20000000000 */
[----:B------:R-:W-:Y:S01]  /*a700*/  FSEL R93, R93, -INF , !P2 ;  /* 0xff8000005d5d7808 */ /* 0x000fe20005000000 */
[----:B------:R-:W-:Y:S01]  /*a710*/  MUFU.EX2 R11, R11 ;  /* 0x0000000b000b7308 */ /* 0x000fe20000000800 */
[----:B------:R-:W-:-:S02]  /*a720*/  ISETP.GT.OR P0, PT, R224, 0x11, !P0 ;  /* 0x00000011e000780c */ /* 0x000fc40004704670 */
[----:B------:R-:W-:Y:S01]  /*a730*/  FSEL R99, R99, -INF , !P1 ;  /* 0xff80000063637808 */ /* 0x000fe20004800000 */
[----:B------:R-:W-:Y:S01]  /*a740*/  FFMA.FTZ R13, R93, UR5, -R10 ;  /* 0x000000055d0d7c23 */ /* 0x000fe2000801080a */
[----:B------:R-:W-:Y:S01]  /*a750*/  ISETP.GE.AND P2, PT, R225, 0x18, PT ;  /* 0x00000018e100780c */ /* 0x000fe20003f46270 */
[----:B------:R-:W-:Y:S01]  /*a760*/  SHFL.IDX PT, R93, R231, R90, 0x1f ;  /* 0x00001f5ae75d7589 */ /* 0x000fe200000e0000 */
[----:B------:R-:W-:Y:S01]  /*a770*/  ISETP.GT.OR P1, PT, R222, 0x18, !P3 ;  /* 0x00000018de00780c */ /* 0x000fe20005f24670 */
[----:B------:R-:W-:Y:S01]  /*a780*/  MUFU.EX2 R226, R226 ;  /* 0x000000e200e27308 */ /* 0x000fe20000000800 */
[----:B------:R-:W-:Y:S01]  /*a790*/  FSEL R97, R97, -INF , !P0 ;  /* 0xff80000061617808 */ /* 0x000fe20004000000 */
[----:B------:R2:W5:Y:S01]  /*a7a0*/  SHFL.IDX PT, R20, R17, R98, 0x1f ;  /* 0x00001f6211147589 */ /* 0x00056200000e0000 */
[----:B------:R-:W-:Y:S01]  /*a7b0*/  ISETP.GT.OR P0, PT, R224, 0x18, !P2 ;  /* 0x00000018e000780c */ /* 0x000fe20005704670 */
[--C-:B---3--:R-:W-:Y:S01]  /*a7c0*/  FFMA.FTZ R92, R92, UR5, -R12.reuse ;  /* 0x000000055c5c7c23 */ /* 0x108fe2000801080c */
[----:B------:R-:W-:Y:S01]  /*a7d0*/  FSEL R102, R102, -INF , !P1 ;  /* 0xff80000066667808 */ /* 0x000fe20004800000 */
[----:B------:R-:W-:Y:S01]  /*a7e0*/  FFMA.FTZ R12, R94, UR5, -R12 ;  /* 0x000000055e0c7c23 */ /* 0x000fe2000801080c */
[----:B------:R-:W-:Y:S01]  /*a7f0*/  ISETP.GE.AND P1, PT, R225, 0x20, PT ;  /* 0x00000020e100780c */ /* 0x000fe20003f26270 */
[----:B------:R-:W-:Y:S01]  /*a800*/  VIADD R94, R5, 0xc ;  /* 0x0000000c055e7836 */ /* 0x000fe20000000000 */
[----:B------:R-:W-:Y:S01]  /*a810*/  FSEL R21, R100, -INF , !P0 ;  /* 0xff80000064157808 */ /* 0x000fe20004000000 */
[----:B------:R3:W-:Y:S01]  /*a820*/  MUFU.EX2 R10, R92 ;  /* 0x0000005c000a7308 */ /* 0x0007e20000000800 */
[----:B------:R-:W-:Y:S01]  /*a830*/  ISETP.GE.AND P0, PT, R225, 0x19, PT ;  /* 0x00000019e100780c */ /* 0x000fe20003f06270 */
[--C-:B--2---:R-:W-:Y:S01]  /*a840*/  FFMA.FTZ R17, R97, UR5, -R19.reuse ;  /* 0x0000000561117c23 */ /* 0x104fe20008010813 */
[C---:B------:R-:W-:Y:S01]  /*a850*/  ISETP.GT.OR P1, PT, R224.reuse, 0x20, !P1 ;  /* 0x00000020e000780c */ /* 0x040fe20004f24670 */
[----:B------:R2:W1:Y:S01]  /*a860*/  SHFL.IDX PT, R95, R231, R94, 0x1f ;  /* 0x00001f5ee75f7589 */ /* 0x00046200000e0000 */
[----:B------:R-:W-:Y:S01]  /*a870*/  ISETP.GT.OR P0, PT, R224, 0x19, !P0 ;  /* 0x00000019e000780c */ /* 0x000fe20004704670 */
[----:B------:R-:W-:Y:S01]  /*a880*/  FFMA.FTZ R19, R99, UR5, -R19 ;  /* 0x0000000563137c23 */ /* 0x000fe20008010813 */
[----:B------:R-:W-:Y:S01]  /*a890*/  FSEL R23, R104, -INF , !P1 ;  /* 0xff80000068177808 */ /* 0x000fe20004800000 */
[----:B------:R-:W1:Y:S01]  /*a8a0*/  SHFL.IDX PT, R99, R231, R96, 0x1f ;  /* 0x00001f60e7637589 */ /* 0x000e6200000e0000 */
[C---:B------:R-:W-:Y:S01]  /*a8b0*/  ISETP.GE.AND P3, PT, R217.reuse, 0x20, PT ;  /* 0x00000020d900780c */ /* 0x040fe20003f66270 */
[----:B------:R-:W1:Y:S01]  /*a8c0*/  MUFU.EX2 R12, R12 ;  /* 0x0000000c000c7308 */ /* 0x000e620000000800 */
[----:B------:R-:W-:Y:S01]  /*a8d0*/  ISETP.GE.AND P1, PT, R217, 0x21, PT ;  /* 0x00000021d900780c */ /* 0x000fe20003f26270 */
[----:B----4-:R-:W-:Y:S01]  /*a8e0*/  SHFL.IDX PT, R104, R220, R5, 0x1f ;  /* 0x00001f05dc687589 */ /* 0x010fe200000e0000 */
[----:B------:R-:W-:Y:S01]  /*a8f0*/  FSEL R22, R101, -INF , !P0 ;  /* 0xff80000065167808 */ /* 0x000fe20004000000 */
[----:B--2---:R-:W-:Y:S01]  /*a900*/  VIADD R94, R5, 0x10 ;  /* 0x00000010055e7836 */ /* 0x004fe20000000000 */
[C---:B------:R-:W-:Y:S01]  /*a910*/  ISETP.GT.OR P0, PT, R222.reuse, 0x20, !P3 ;  /* 0x00000020de00780c */ /* 0x040fe20005f04670 */
[----:B------:R-:W2:Y:S01]  /*a920*/  SHFL.IDX PT, R101, R231, R98, 0x1f ;  /* 0x00001f62e7657589 */ /* 0x000ea200000e0000 */
[----:B------:R-:W-:Y:S01]  /*a930*/  ISETP.GT.OR P1, PT, R222, 0x21, !P1 ;  /* 0x00000021de00780c */ /* 0x000fe20004f24670 */
[----:B-----5:R-:W-:Y:S01]  /*a940*/  FFMA.FTZ R21, R21, UR5, -R20 ;  /* 0x0000000515157c23 */ /* 0x020fe20008010814 */
[----:B------:R-:W-:-:S02]  /*a950*/  WARPGROUP.DEPBAR.LE gsb0, 0x0 ;  /* 0x00008000000079c5 */ /* 0x000fc40000010000 */
[----:B------:R-:W-:Y:S01]  /*a960*/  WARPGROUP.ARRIVE ;  /* 0x00000000000079c5 */ /* 0x000fe20000000000 */
[----:B------:R-:W-:Y:S01]  /*a970*/  ISETP.GE.AND P3, PT, R217, 0x28, PT ;  /* 0x00000028d900780c */ /* 0x000fe20003f66270 */
[----:B------:R4:W5:Y:S01]  /*a980*/  SHFL.IDX PT, R97, R231, R94, 0x1f ;  /* 0x00001f5ee7617589 */ /* 0x00096200000e0000 */
        /* <DEDUP_REMOVED lines=9> */
[----:B------:R-:W-:Y:S01]  /*aa20*/  VIADD R102, R5, 0x1c ;  /* 0x0000001c05667836 */ /* 0x000fe20000000000 */
[----:B------:R-:W-:Y:S01]  /*aa30*/  FSEL R110, R110, -INF , !P1 ;  /* 0xff8000006e6e7808 */ /* 0x000fe20004800000 */
[----:B------:R-:W-:Y:S01]  /*aa40*/  FFMA.FTZ R22, R22, UR5, -R88 ;  /* 0x0000000516167c23 */ /* 0x000fe20008010858 */
[----:B------:R-:W-:Y:S01]  /*aa50*/  FSEL R106, R106, -INF , !P0 ;  /* 0xff8000006a6a7808 */ /* 0x000fe20004000000 */
[--C-:B------:R-:W-:Y:S01]  /*aa60*/  FFMA.FTZ R23, R23, UR5, -R89.reuse ;  /* 0x0000000517177c23 */ /* 0x100fe20008010859 */
[----:B------:R-:W-:Y:S01]  /*aa70*/  ISETP.GE.AND P1, PT, R217, 0x29, PT ;  /* 0x00000029d900780c */ /* 0x000fe20003f26270 */
[----:B------:R-:W-:Y:S01]  /*aa80*/  SHFL.IDX PT, R231, R231, R102, 0x1f ;  /* 0x00001f66e7e77589 */ /* 0x000fe200000e0000 */
[----:B------:R-:W-:Y:S01]  /*aa90*/  ISETP.GT.OR P2, PT, R222, 0x19, !P2 ;  /* 0x00000019de00780c */ /* 0x000fe20005744670 */
[----:B------:R-:W-:Y:S01]  /*aaa0*/  FFMA.FTZ R89, R106, UR5, -R89 ;  /* 0x000000056a597c23 */ /* 0x000fe20008010859 */
[----:B------:R-:W-:Y:S01]  /*aab0*/  ISETP.GE.AND P0, PT, R225, 0x21, PT ;  /* 0x00000021e100780c */ /* 0x000fe20003f06270 */
[----:B------:R-:W-:Y:S01]  /*aac0*/  MUFU.EX2 R21, R21 ;  /* 0x0000001500157308 */ /* 0x000fe20000000800 */
[----:B------:R-:W-:-:S02]  /*aad0*/  ISETP.GT.OR P1, PT, R222, 0x29, !P1 ;  /* 0x00000029de00780c */ /* 0x000fc40004f24670 */
[----:B------:R-:W-:Y:S02]  /*aae0*/  FSEL R103, R103, -INF , !P2 ;  /* 0xff80000067677808 */ /* 0x000fe40005000000 */
[----:B------:R-:W-:Y:S02]  /*aaf0*/  ISETP.GT.OR P0, PT, R224, 0x21, !P0 ;  /* 0x00000021e000780c */ /* 0x000fe40004704670 */
[----:B------:R-:W-:Y:S01]  /*ab00*/  ISETP.GE.AND P2, PT, R225, 0x28, PT ;  /* 0x00000028e100780c */ /* 0x000fe20003f46270 */
[----:B------:R-:W-:Y:S01]  /*ab10*/  FFMA.FTZ R88, R103, UR5, -R88 ;  /* 0x0000000567587c23 */ /* 0x000fe20008010858 */
[----:B------:R-:W-:Y:S01]  /*ab20*/  FSEL R111, R111, -INF , !P1 ;  /* 0xff8000006f6f7808 */ /* 0x000fe20004800000 */
[----:B------:R-:W-:Y:S01]  /*ab30*/  MUFU.EX2 R22, R22 ;  /* 0x0000001600167308 */ /* 0x000fe20000000800 */
[----:B------:R-:W-:Y:S02]  /*ab40*/  FSEL R90, R105, -INF , !P0 ;  /* 0xff800000695a7808 */ /* 0x000fe40004000000 */
[----:B------:R-:W-:-:S02]  /*ab50*/  ISETP.GE.AND P1, PT, R217, 0x30, PT ;  /* 0x00000030d900780c */ /* 0x000fc40003f26270 */
[----:B------:R-:W-:Y:S01]  /*ab60*/  ISETP.GT.OR P0, PT, R224, 0x28, !P2 ;  /* 0x00000028e000780c */ /* 0x000fe20005704670 */
[--C-:B------:R-:W-:Y:S01]  /*ab70*/  FFMA.FTZ R90, R90, UR5, -R91.reuse ;  /* 0x000000055a5a7c23 */ /* 0x100fe2000801085b */
[----:B------:R-:W-:Y:S01]  /*ab80*/  ISETP.GT.OR P1, PT, R222, 0x30, !P1 ;  /* 0x00000030de00780c */ /* 0x000fe20004f24670 */
[----:B------:R-:W-:Y:S01]  /*ab90*/  FFMA.FTZ R91, R107, UR5, -R91 ;  /* 0x000000056b5b7c23 */ /* 0x000fe2000801085b */
[----:B---3--:R-:W-:Y:S01]  /*aba0*/  FSEL R92, R108, -INF , !P0 ;  /* 0xff8000006c5c7808 */ /* 0x008fe20004000000 */
[----:B------:R-:W-:Y:S01]  /*abb0*/  MUFU.EX2 R20, R20 ;  /* 0x0000001400147308 */ /* 0x000fe20000000800 */
[C---:B------:R-:W-:Y:S02]  /*abc0*/  ISETP.GE.AND P0, PT, R225.reuse, 0x29, PT ;  /* 0x00000029e100780c */ /* 0x040fe40003f06270 */
[----:B------:R-:W-:Y:S01]  /*abd0*/  FSEL R114, R114, -INF , !P1 ;  /* 0xff80000072727808 */ /* 0x000fe20004800000 */
[--C-:B------:R-:W-:Y:S01]  /*abe0*/  FFMA.FTZ R92, R92, UR5, -R93.reuse ;  /* 0x000000055c5c7c23 */ /* 0x100fe2000801085d */
[C---:B------:R-:W-:Y:S01]  /*abf0*/  ISETP.GE.AND P1, PT, R225.reuse, 0x31, PT ;  /* 0x00000031e100780c */ /* 0x040fe20003f26270 */
[----:B------:R-:W-:Y:S01]  /*ac00*/  FFMA.FTZ R93, R110, UR5, -R93 ;  /* 0x000000056e5d7c23 */ /* 0x000fe2000801085d */
[----:B------:R-:W-:Y:S01]  /*ac10*/  ISETP.GT.OR P0, PT, R224, 0x29, !P0 ;  /* 0x00000029e000780c */ /* 0x000fe20004704670 */
[----:B------:R-:W-:Y:S01]  /*ac20*/  MUFU.EX2 R88, R88 ;  /* 0x0000005800587308 */ /* 0x000fe20000000800 */
[----:B------:R-:W-:-:S02]  /*ac30*/  ISETP.GE.AND P2, PT, R225, 0x38, PT ;  /* 0x00000038e100780c */ /* 0x000fc40003f46270 */
[----:B------:R-:W-:Y:S02]  /*ac40*/  ISETP.GE.AND P3, PT, R217, 0x31, PT ;  /* 0x00000031d900780c */ /* 0x000fe40003f66270 */
[C---:B------:R-:W-:Y:S02]  /*ac50*/  ISETP.GT.OR P1, PT, R224.reuse, 0x31, !P1 ;  /* 0x00000031e000780c */ /* 0x040fe40004f24670 */
[----:B----4-:R-:W-:Y:S01]  /*ac60*/  FSEL R94, R109, -INF , !P0 ;  /* 0xff8000006d5e7808 */ /* 0x010fe20004000000 */
[----:B------:R-:W-:Y:S01]  /*ac70*/  VIADD R109, R5, 0xc ;  /* 0x0000000c056d7836 */ /* 0x000fe20000000000 */
[----:B------:R-:W-:Y:S01]  /*ac80*/  ISETP.GT.OR P2, PT, R224, 0x38, !P2 ;  /* 0x00000038e000780c */ /* 0x000fe20005744670 */
[----:B------:R-:W-:Y:S01]  /*ac90*/  MUFU.EX2 R13, R13 ;  /* 0x0000000d000d7308 */ /* 0x000fe20000000800 */
[----:B------:R-:W-:Y:S01]  /*aca0*/  ISETP.GT.OR P3, PT, R222, 0x31, !P3 ;  /* 0x00000031de00780c */ /* 0x000fe20005f64670 */
[--C-:B-1----:R-:W-:Y:S01]  /*acb0*/  FFMA.FTZ R94, R94, UR5, -R95.reuse ;  /* 0x000000055e5e7c23 */ /* 0x102fe2000801085f */
[----:B------:R-:W-:Y:S01]  /*acc0*/  ISETP.GE.AND P0, PT, R225, 0x30, PT ;  /* 0x00000030e100780c */ /* 0x000fe20003f06270 */
[----:B------:R-:W-:Y:S01]  /*acd0*/  FFMA.FTZ R95, R111, UR5, -R95 ;  /* 0x000000056f5f7c23 */ /* 0x000fe2000801085f */
[----:B------:R-:W-:Y:S01]  /*ace0*/  FSEL R98, R113, -INF , !P1 ;  /* 0xff80000071627808 */ /* 0x000fe20004800000 */
[----:B------:R1:W3:Y:S01]  /*acf0*/  SHFL.IDX PT, R111, R220, R109, 0x1f ;  /* 0x00001f6ddc6f7589 */ /* 0x0002e200000e0000 */
[----:B------:R-:W-:Y:S01]  /*ad00*/  FSEL R115, R115, -INF , !P3 ;  /* 0xff80000073737808 */ /* 0x000fe20005800000 */
[----:B------:R-:W-:Y:S01]  /*ad10*/  MUFU.EX2 R15, R15 ;  /* 0x0000000f000f7308 */ /* 0x000fe20000000800 */
[----:B------:R-:W-:Y:S01]  /*ad20*/  FSEL R100, R116, -INF , !P2 ;  /* 0xff80000074647808 */ /* 0x000fe20005000000 */
[--C-:B------:R-:W-:Y:S01]  /*ad30*/  FFMA.FTZ R98, R98, UR5, -R99.reuse ;  /* 0x0000000562627c23 */ /* 0x100fe20008010863 */
[----:B------:R-:W-:Y:S01]  /*ad40*/  ISETP.GE.AND P1, PT, R225, 0x41, PT ;  /* 0x00000041e100780c */ /* 0x000fe20003f26270 */
[----:B------:R-:W-:Y:S01]  /*ad50*/  FFMA.FTZ R99, R115, UR5, -R99 ;  /* 0x0000000573637c23 */ /* 0x000fe20008010863 */
[----:B------:R-:W-:Y:S01]  /*ad60*/  ISETP.GT.OR P0, PT, R224, 0x30, !P0 ;  /* 0x00000030e000780c */ /* 0x000fe20004704670 */
[----:B--2---:R-:W-:Y:S01]  /*ad70*/  FFMA.FTZ R100, R100, UR5, -R101 ;  /* 0x0000000564647c23 */ /* 0x004fe20008010865 */
[----:B------:R-:W-:Y:S01]  /*ad80*/  ISETP.GE.AND P2, PT, R225, 0x48, PT ;  /* 0x00000048e100780c */ /* 0x000fe20003f46270 */
[----:B-1----:R-:W-:Y:S01]  /*ad90*/  VIADD R109, R5, 0x10 ;  /* 0x00000010056d7836 */ /* 0x002fe20000000000 */
[----:B------:R-:W-:Y:S01]  /*ada0*/  ISETP.GE.AND P3, PT, R225, 0x49, PT ;  /* 0x00000049e100780c */ /* 0x000fe20003f66270 */
[----:B------:R-:W-:Y:S01]  /*adb0*/  MUFU.EX2 R18, R18 ;  /* 0x0000001200127308 */ /* 0x000fe20000000800 */
[----:B------:R-:W-:-:S02]  /*adc0*/  ISETP.GT.OR P1, PT, R224, 0x41, !P1 ;  /* 0x00000041e000780c */ /* 0x000fc40004f24670 */
[----:B------:R-:W-:Y:S01]  /*add0*/  FSEL R96, R112, -INF , !P0 ;  /* 0xff80000070607808 */ /* 0x000fe20004000000 */
[----:B------:R-:W-:Y:S01]  /*ade0*/  VIADD R112, R5, 0x8 ;  /* 0x0000000805707836 */ /* 0x000fe20000000000 */
[C---:B------:R-:W-:Y:S01]  /*adf0*/  ISETP.GT.OR P2, PT, R224.reuse, 0x48, !P2 ;  /* 0x00000048e000780c */ /* 0x040fe20005744670 */
[----:B------:R3:W-:Y:S01]  /*ae00*/  SHFL.IDX PT, R113, R220, R109, 0x1f ;  /* 0x00001f6ddc717589 */ /* 0x0007e200000e0000 */
[----:B------:R-:W-:Y:S01]  /*ae10*/  ISETP.GT.OR P3, PT, R224, 0x49, !P3 ;  /* 0x00000049e000780c */ /* 0x000fe20005f64670 */
[--C-:B-----5:R-:W-:Y:S01]  /*ae20*/  FFMA.FTZ R96, R96, UR5, -R97.reuse ;  /* 0x0000000560607c23 */ /* 0x120fe20008010861 */
[----:B------:R-:W-:Y:S01]  /*ae30*/  FSEL R121, R121, -INF , !P1 ;  /* 0xff80000079797808 */ /* 0x000fe20004800000 */
[----:B------:R-:W1:Y:S01]  /*ae40*/  SHFL.IDX PT, R110, R220, R112, 0x1f ;  /* 0x00001f70dc6e7589 */ /* 0x000e6200000e0000 */
[----:B------:R-:W-:Y:S01]  /*ae50*/  ISETP.GE.AND P1, PT, R225, 0x59, PT ;  /* 0x00000059e100780c */ /* 0x000fe20003f26270 */
[----:B------:R-:W-:Y:S01]  /*ae60*/  FFMA.FTZ R97, R114, UR5, -R97 ;  /* 0x0000000572617c23 */ /* 0x000fe20008010861 */
[----:B------:R-:W-:Y:S01]  /*ae70*/  FSEL R124, R124, -INF , !P2 ;  /* 0xff8000007c7c7808 */ /* 0x000fe20005000000 */
[----:B------:R-:W-:Y:S01]  /*ae80*/  VIADD R114, R5, 0x4 ;  /* 0x0000000405727836 */ /* 0x000fe20000000000 */
[----:B------:R-:W-:Y:S01]  /*ae90*/  FSEL R125, R125, -INF , !P3 ;  /* 0xff8000007d7d7808 */ /* 0x000fe20005800000 */
[----:B------:R-:W-:Y:S01]  /*aea0*/  MUFU.EX2 R17, R17 ;  /* 0x0000001100117308 */ /* 0x000fe20000000800 */
[----:B------:R-:W-:-:S02]  /*aeb0*/  ISETP.GE.AND P2, PT, R225, 0x60, PT ;  /* 0x00000060e100780c */ /* 0x000fc40003f46270 */
[----:B------:R-:W-:Y:S01]  /*aec0*/  ISETP.GE.AND P3, PT, R225, 0x61, PT ;  /* 0x00000061e100780c */ /* 0x000fe20003f66270 */
[----:B------:R-:W2:Y:S01]  /*aed0*/  SHFL.IDX PT, R103, R220, R114, 0x1f ;  /* 0x00001f72dc677589 */ /* 0x000ea200000e0000 */
[C---:B------:R-:W-:Y:S01]  /*aee0*/  ISETP.GT.OR P1, PT, R224.reuse, 0x59, !P1 ;  /* 0x00000059e000780c */ /* 0x040fe20004f24670 */
[----:B---3--:R-:W-:Y:S01]  /*aef0*/  FFMA.FTZ R109, R125, UR5, -R111 ;  /* 0x000000057d6d7c23 */ /* 0x008fe2000801086f */
[C---:B------:R-:W-:Y:S01]  /*af00*/  ISETP.GT.OR P2, PT, R224.reuse, 0x60, !P2 ;  /* 0x00000060e000780c */ /* 0x040fe20005744670 */
[----:B------:R-:W-:Y:S01]  /*af10*/  MUFU.EX2 R19, R19 ;  /* 0x0000001300137308 */ /* 0x000fe20000000800 */
[----:B------:R-:W-:Y:S02]  /*af20*/  ISETP.GT.OR P3, PT, R224, 0x61, !P3 ;  /* 0x00000061e000780c */ /* 0x000fe40005f64670 */
[----:B------:R-:W-:Y:S02]  /*af30*/  ISETP.GE.AND P4, PT, R225, 0x40, PT ;  /* 0x00000040e100780c */ /* 0x000fe40003f86270 */
[----:B------:R-:W-:-:S02]  /*af40*/  FSEL R133, R133, -INF , !P1 ;  /* 0xff80000085857808 */ /* 0x000fc40004800000 */
[----:B------:R-:W-:Y:S01]  /*af50*/  ISETP.GE.AND P0, PT, R217, 0x38, PT ;  /* 0x00000038d900780c */ /* 0x000fe20003f06270 */
[----:B------:R-:W-:Y:S01]  /*af60*/  MUFU.EX2 R109, R109 ;  /* 0x0000006d006d7308 */ /* 0x000fe20000000800 */
[----:B------:R-:W-:Y:S01]  /*af70*/  ISETP.GE.AND P5, PT, R225, 0x39, PT ;  /* 0x00000039e100780c */ /* 0x000fe20003fa6270 */
[----:B-1----:R-:W-:Y:S01]  /*af80*/  FFMA.FTZ R108, R124, UR5, -R110 ;  /* 0x000000057c6c7c23 */ /* 0x002fe2000801086e */
[----:B------:R-:W-:Y:S02]  /*af90*/  ISETP.GE.AND P1, PT, R217, 0x39, PT ;  /* 0x00000039d900780c */ /* 0x000fe40003f26270 */
[----:B------:R-:W-:Y:S02]  /*afa0*/  FSEL R136, R136, -INF , !P2 ;  /* 0xff80000088887808 */ /* 0x000fe40005000000 */
[----:B------:R-:W-:Y:S01]  /*afb0*/  FSEL R137, R137, -INF , !P3 ;  /* 0xff80000089897808 */ /* 0x000fe20005800000 */
[----:B------:R-:W-:Y:S01]  /*afc0*/  MUFU.EX2 R108, R108 ;  /* 0x0000006c006c7308 */ /* 0x000fe20000000800 */
[----:B------:R-:W-:-:S02]  /*afd0*/  ISETP.GE.AND P2, PT, R217, 0x40, PT ;  /* 0x00000040d900780c */ /* 0x000fc40003f46270 */
[----:B------:R-:W-:Y:S01]  /*afe0*/  ISETP.GE.AND P3, PT, R217, 0x41, PT ;  /* 0x00000041d900780c */ /* 0x000fe20003f66270 */
[----:B--2---:R-:W-:Y:S01]  /*aff0*/  FFMA.FTZ R106, R121, UR5, -R103 ;  /* 0x00000005796a7c23 */ /* 0x004fe20008010867 */
[----:B------:R-:W-:Y:S02]  /*b000*/  ISETP.GT.OR P4, PT, R224, 0x40, !P4 ;  /* 0x00000040e000780c */ /* 0x000fe40006784670 */
[----:B------:R-:W-:Y:S01]  /*b010*/  ISETP.GT.OR P0, PT, R222, 0x38, !P0 ;  /* 0x00000038de00780c */ /* 0x000fe20004704670 */
[----:B------:R-:W-:Y:S01]  /*b020*/  MUFU.EX2 R23, R23 ;  /* 0x0000001700177308 */ /* 0x000fe20000000800 */
[----:B------:R-:W-:Y:S02]  /*b030*/  ISETP.GT.OR P5, PT, R224, 0x39, !P5 ;  /* 0x00000039e000780c */ /* 0x000fe40006fa4670 */
[C---:B------:R-:W-:Y:S02]  /*b040*/  ISETP.GT.OR P1, PT, R222.reuse, 0x39, !P1 ;  /* 0x00000039de00780c */ /* 0x040fe40004f24670 */
[----:B------:R-:W-:-:S02]  /*b050*/  ISETP.GT.OR P2, PT, R222, 0x40, !P2 ;  /* 0x00000040de00780c */ /* 0x000fc40005744670 */
[----:B------:R-:W-:Y:S01]  /*b060*/  ISETP.GT.OR P3, PT, R222, 0x41, !P3 ;  /* 0x00000041de00780c */ /* 0x000fe20005f64670 */
[----:B------:R-:W-:Y:S01]  /*b070*/  MUFU.EX2 R106, R106 ;  /* 0x0000006a006a7308 */ /* 0x000fe20000000800 */
[----:B------:R-:W-:Y:S02]  /*b080*/  FSEL R120, R120, -INF , !P4 ;  /* 0xff80000078787808 */ /* 0x000fe40006000000 */
[----:B------:R-:W-:Y:S02]  /*b090*/  FSEL R118, R118, -INF , !P0 ;  /* 0xff80000076767808 */ /* 0x000fe40004000000 */
[----:B------:R-:W-:Y:S01]  /*b0a0*/  FSEL R117, R117, -INF , !P5 ;  /* 0xff80000075757808 */ /* 0x000fe20006800000 */
[----:B------:R-:W-:Y:S02]  /*b0b0*/  WARPGROUP.DEPBAR.LE gsb0, 0x0 ;  /* 0x00008000000079c5 */ /* 0x000fe40000010000 */
[----:B------:R-:W-:Y:S01]  /*b0c0*/  WARPGROUP.ARRIVE ;  /* 0x00000000000079c5 */ /* 0x000fe20000000000 */
[----:B------:R-:W-:Y:S01]  /*b0d0*/  ISETP.GE.AND P4, PT, R225, 0x58, PT ;  /* 0x00000058e100780c */ /* 0x000fe20003f86270 */
[--C-:B------:R-:W-:Y:S01]  /*b0e0*/  FFMA.FTZ R102, R117, UR5, -R231.reuse ;  /* 0x0000000575667c23 */ /* 0x100fe200080108e7 */
[----:B------:R-:W-:Y:S01]  /*b0f0*/  FSEL R119, R119, -INF , !P1 ;  /* 0xff80000077777808 */ /* 0x000fe20004800000 */
[--C-:B------:R-:W-:Y:S01]  /*b100*/  FFMA.FTZ R120, R120, UR5, -R104.reuse ;  /* 0x0000000578787c23 */ /* 0x100fe20008010868 */
        /* <DEDUP_REMOVED lines=8> */
[----:B------:R-:W-:Y:S01]  /*b190*/  ISETP.GE.AND P1, PT, R217, 0x48, PT ;  /* 0x00000048d900780c */ /* 0x000fe20003f26270 */
[----:B------:R-:W-:Y:S01]  /*b1a0*/  VIADD R231, R5, 0x14 ;  /* 0x0000001405e77836 */ /* 0x000fe20000000000 */
[----:B------:R-:W-:Y:S01]  /*b1b0*/  FSEL R105, R122, -INF , !P2 ;  /* 0xff8000007a697808 */ /* 0x000fe20005000000 */
[----:B------:R-:W-:Y:S01]  /*b1c0*/  FFMA.FTZ R101, R118, UR5, -R101 ;  /* 0x0000000576657c23 */ /* 0x000fe20008010865 */
        /* <DEDUP_REMOVED lines=9> */
[----:B------:R-:W-:Y:S02]  /*b260*/  ISETP.GT.OR P5, PT, R224, 0x51, !P5 ;  /* 0x00000051e000780c */ /* 0x000fe40006fa4670 */
[----:B------:R-:W-:Y:S02]  /*b270*/  ISETP.GT.OR P1, PT, R222, 0x48, !P1 ;  /* 0x00000048de00780c */ /* 0x000fe40004f24670 */
[C---:B------:R-:W-:Y:S02]  /*b280*/  ISETP.GT.OR P2, PT, R224.reuse, 0x71, !P2 ;  /* 0x00000071e000780c */ /* 0x040fe40005744670 */
[----:B------:R-:W-:Y:S01]  /*b290*/  ISETP.GT.OR P3, PT, R224, 0x78, !P3 ;  /* 0x00000078e000780c */ /* 0x000fe20005f64670 */
[----:B------:R2:W-:Y:S01]  /*b2a0*/  MUFU.EX2 R104, R119 ;  /* 0x0000007700687308 */ /* 0x0005e20000000800 */
[----:B------:R-:W-:-:S02]  /*b2b0*/  FSEL R132, R132, -INF , !P4 ;  /* 0xff80000084847808 */ /* 0x000fc40006000000 */
[----:B------:R-:W-:Y:S02]  /*b2c0*/  FSEL R128, R128, -INF , !P0 ;  /* 0xff80000080807808 */ /* 0x000fe40004000000 */
[----:B------:R-:W-:Y:S02]  /*b2d0*/  FSEL R129, R129, -INF , !P5 ;  /* 0xff80000081817808 */ /* 0x000fe40006800000 */
[C---:B------:R-:W-:Y:S01]  /*b2e0*/  ISETP.GE.AND P4, PT, R225.reuse, 0x70, PT ;  /* 0x00000070e100780c */ /* 0x040fe20003f86270 */
[----:B------:R-:W-:Y:S01]  /*b2f0*/  MUFU.EX2 R105, R105 ;  /* 0x0000006900697308 */ /* 0x000fe20000000800 */
[----:B------:R-:W-:Y:S02]  /*b300*/  FSEL R126, R126, -INF , !P1 ;  /* 0xff8000007e7e7808 */ /* 0x000fe40004800000 */
[C---:B------:R-:W-:Y:S02]  /*b310*/  ISETP.GE.AND P0, PT, R225.reuse, 0x68, PT ;  /* 0x00000068e100780c */ /* 0x040fe40003f06270 */
[C---:B------:R-:W-:Y:S01]  /*b320*/  ISETP.GE.AND P5, PT, R225.reuse, 0x69, PT ;  /* 0x00000069e100780c */ /* 0x040fe20003fa6270 */
[----:B------:R-:W-:Y:S01]  /*b330*/  FFMA.FTZ R110, R126, UR5, -R110 ;  /* 0x000000057e6e7c23 */ /* 0x000fe2000801086e */
[----:B------:R-:W-:Y:S01]  /*b340*/  ISETP.GE.AND P1, PT, R225, 0x79, PT ;  /* 0x00000079e100780c */ /* 0x000fe20003f26270 */
[----:B------:R-:W-:Y:S01]  /*b350*/  VIADD R225, R5, 0x1c ;  /* 0x0000001c05e17836 */ /* 0x000fe20000000000 */
[----:B------:R-:W-:Y:S01]  /*b360*/  FSEL R124, R145, -INF , !P2 ;  /* 0xff800000917c7808 */ /* 0x000fe20005000000 */
[----:B------:R-:W-:Y:S01]  /*b370*/  MUFU.EX2 R107, R107 ;  /* 0x0000006b006b7308 */ /* 0x000fe20000000800 */
[----:B------:R-:W-:-:S02]  /*b380*/  FSEL R122, R148, -INF , !P3 ;  /* 0xff800000947a7808 */ /* 0x000fc40005800000 */
[C---:B------:R-:W-:Y:S01]  /*b390*/  ISETP.GE.AND P2, PT, R217.reuse, 0x58, PT ;  /* 0x00000058d900780c */ /* 0x040fe20003f46270 */
[----:B------:R-:W-:Y:S01]  /*b3a0*/  SHFL.IDX PT, R148, R221, R5, 0x1f ;  /* 0x00001f05dd947589 */ /* 0x000fe200000e0000 */
[----:B------:R-:W-:Y:S02]  /*b3b0*/  ISETP.GE.AND P3, PT, R217, 0x59, PT ;  /* 0x00000059d900780c */ /* 0x000fe40003f66270 */
[C---:B------:R-:W-:Y:S01]  /*b3c0*/  ISETP.GT.OR P4, PT, R224.reuse, 0x70, !P4 ;  /* 0x00000070e000780c */ /* 0x040fe20006784670 */
[----:B------:R-:W3:Y:S01]  /*b3d0*/  MUFU.EX2 R110, R110 ;  /* 0x0000006e006e7308 */ /* 0x000ee20000000800 */
[C---:B------:R-:W-:Y:S02]  /*b3e0*/  ISETP.GT.OR P0, PT, R224.reuse, 0x68, !P0 ;  /* 0x00000068e000780c */ /* 0x040fe40004704670 */
[C---:B------:R-:W-:Y:S02]  /*b3f0*/  ISETP.GT.OR P5, PT, R224.reuse, 0x69, !P5 ;  /* 0x00000069e000780c */ /* 0x040fe40006fa4670 */
[----:B------:R-:W-:Y:S01]  /*b400*/  ISETP.GT.OR P1, PT, R224, 0x79, !P1 ;  /* 0x00000079e000780c */ /* 0x000fe20004f24670 */
[----:B------:R-:W-:Y:S01]  /*b410*/  VIADD R224, R5, 0x18 ;  /* 0x0000001805e07836 */ /* 0x000fe20000000000 */
[C---:B------:R-:W-:Y:S01]  /*b420*/  ISETP.GT.OR P2, PT, R222.reuse, 0x58, !P2 ;  /* 0x00000058de00780c */ /* 0x040fe20005744670 */
[----:B------:R-:W-:Y:S01]  /*b430*/  MUFU.EX2 R90, R90 ;  /* 0x0000005a005a7308 */ /* 0x000fe20000000800 */
[----:B------:R-:W-:-:S02]  /*b440*/  ISETP.GT.OR P3, PT, R222, 0x59, !P3 ;  /* 0x00000059de00780c */ /* 0x000fc40005f64670 */
[----:B------:R-:W-:Y:S02]  /*b450*/  FSEL R126, R144, -INF , !P4 ;  /* 0xff800000907e7808 */ /* 0x000fe40006000000 */
[----:B------:R-:W-:Y:S02]  /*b460*/  ISETP.GE.AND P4, PT, R217, 0x51, PT ;  /* 0x00000051d900780c */ /* 0x000fe40003f86270 */
[----:B------:R-:W-:Y:S01]  /*b470*/  FSEL R117, R134, -INF , !P2 ;  /* 0xff80000086757808 */ /* 0x000fe20005000000 */
[----:B------:R-:W-:Y:S01]  /*b480*/  MUFU.EX2 R91, R91 ;  /* 0x0000005b005b7308 */ /* 0x000fe20000000800 */
[----:B------:R-:W-:Y:S01]  /*b490*/  FSEL R115, R135, -INF , !P3 ;  /* 0xff80000087737808 */ /* 0x000fe20005800000 */
[----:B------:R-:W4:Y:S01]  /*b4a0*/  SHFL.IDX PT, R134, R220, R224, 0x1f ;  /* 0x00001fe0dc867589 */ /* 0x000f2200000e0000 */
[----:B------:R-:W-:Y:S02]  /*b4b0*/  FSEL R140, R140, -INF , !P0 ;  /* 0xff8000008c8c7808 */ /* 0x000fe40004000000 */
[----:B------:R-:W-:Y:S01]  /*b4c0*/  ISETP.GE.AND P0, PT, R217, 0x49, PT ;  /* 0x00000049d900780c */ /* 0x000fe20003f06270 */
[----:B------:R-:W5:Y:S01]  /*b4d0*/  SHFL.IDX PT, R135, R220, R231, 0x1f ;  /* 0x00001fe7dc877589 */ /* 0x000f6200000e0000 */
[C---:B------:R-:W-:Y:S01]  /*b4e0*/  ISETP.GT.OR P4, PT, R222.reuse, 0x51, !P4 ;  /* 0x00000051de00780c */ /* 0x040fe20006784670 */
[----:B------:R-:W-:Y:S01]  /*b4f0*/  MUFU.EX2 R92, R92 ;  /* 0x0000005c005c7308 */ /* 0x000fe20000000800 */
[----:B------:R-:W-:Y:S01]  /*b500*/  ISETP.GT.OR P0, PT, R222, 0x49, !P0 ;  /* 0x00000049de00780c */ /* 0x000fe20004704670 */
[----:B------:R-:W-:Y:S01]  /*b510*/  SHFL.IDX PT, R220, R220, R225, 0x1f ;  /* 0x00001fe1dcdc7589 */ /* 0x000fe200000e0000 */
[----:B------:R-:W-:-:S02]  /*b520*/  FSEL R144, R131, -INF , !P4 ;  /* 0xff80000083907808 */ /* 0x000fc40006000000 */
[----:B------:R-:W-:Y:S01]  /*b530*/  FSEL R127, R127, -INF , !P0 ;  /* 0xff8000007f7f7808 */ /* 0x000fe20004000000 */
[----:B------:R-:W2:Y:S01]  /*b540*/  SHFL.IDX PT, R131, R221, R114, 0x1f ;  /* 0x00001f72dd837589 */ /* 0x000ea200000e0000 */
[----:B------:R-:W-:Y:S01]  /*b550*/  FSEL R116, R141, -INF , !P5 ;  /* 0xff8000008d747808 */ /* 0x000fe20006800000 */
[----:B------:R-:W-:Y:S01]  /*b560*/  MUFU.EX2 R93, R93 ;  /* 0x0000005d005d7308 */ /* 0x000fe20000000800 */
[----:B------:R-:W-:Y:S01]  /*b570*/  ISETP.GE.AND P0, PT, R217, 0x61, PT ;  /* 0x00000061d900780c */ /* 0x000fe20003f06270 */
[----:B------:R-:W-:Y:S01]  /*b580*/  FFMA.FTZ R111, R127, UR5, -R111 ;  /* 0x000000057f6f7c23 */ /* 0x000fe2000801086f */
[----:B------:R-:W-:Y:S02]  /*b590*/  ISETP.GE.AND P5, PT, R217, 0x50, PT ;  /* 0x00000050d900780c */ /* 0x000fe40003fa6270 */
[----:B-1----:R-:W-:Y:S02]  /*b5a0*/  FSEL R120, R149, -INF , !P1 ;  /* 0xff80000095787808 */ /* 0x002fe40004800000 */
[C---:B------:R-:W-:Y:S01]  /*b5b0*/  ISETP.GT.OR P0, PT, R222.reuse, 0x61, !P0 ;  /* 0x00000061de00780c */ /* 0x040fe20004704670 */
[----:B------:R-:W1:Y:S01]  /*b5c0*/  MUFU.EX2 R111, R111 ;  /* 0x0000006f006f7308 */ /* 0x000e620000000800 */
[----:B------:R-:W-:Y:S01]  /*b5d0*/  ISETP.GE.AND P1, PT, R217, 0x60, PT ;  /* 0x00000060d900780c */ /* 0x000fe20003f26270 */
[----:B----4-:R-:W-:Y:S01]  /*b5e0*/  FFMA.FTZ R117, R117, UR5, -R134 ;  /* 0x0000000575757c23 */ /* 0x010fe20008010886 */
[----:B------:R-:W-:-:S02]  /*b5f0*/  ISETP.GT.OR P5, PT, R222, 0x50, !P5 ;  /* 0x00000050de00780c */ /* 0x000fc40006fa4670 */
[----:B------:R-:W-:Y:S01]  /*b600*/  FSEL R141, R139, -INF , !P0 ;  /* 0xff8000008b8d7808 */ /* 0x000fe20004000000 */
[----:B-----5:R-:W-:Y:S01]  /*b610*/  FFMA.FTZ R129, R129, UR5, -R135 ;  /* 0x0000000581817c23 */ /* 0x020fe20008010887 */
[----:B------:R-:W-:Y:S01]  /*b620*/  FSEL R118, R130, -INF , !P5 ;  /* 0xff80000082767808 */ /* 0x000fe20006800000 */
[----:B------:R-:W-:Y:S01]  /*b630*/  FFMA.FTZ R139, R136, UR5, -R148 ;  /* 0x00000005888b7c23 */ /* 0x000fe20008010894 */
[----:B------:R-:W-:Y:S01]  /*b640*/  ISETP.GT.OR P1, PT, R222, 0x60, !P1 ;  /* 0x00000060de00780c */ /* 0x000fe20004f24670 */
[----:B------:R4:W5:Y:S01]  /*b650*/  SHFL.IDX PT, R130, R221, R112, 0x1f ;  /* 0x00001f70dd827589 */ /* 0x00096200000e0000 */
[C---:B------:R-:W-:Y:S01]  /*b660*/  ISETP.GE.AND P0, PT, R217.reuse, 0x79, PT ;  /* 0x00000079d900780c */ /* 0x040fe20003f06270 */
[----:B------:R-:W-:Y:S01]  /*b670*/  MUFU.EX2 R117, R117 ;  /* 0x0000007500757308 */ /* 0x000fe20000000800 */
[----:B------:R-:W-:Y:S01]  /*b680*/  ISETP.GE.AND P5, PT, R217, 0x68, PT ;  /* 0x00000068d900780c */ /* 0x000fe20003fa6270 */
[----:B--2---:R-:W-:Y:S01]  /*b690*/  FFMA.FTZ R141, R141, UR5, -R131 ;  /* 0x000000058d8d7c23 */ /* 0x004fe20008010883 */
[----:B------:R-:W-:-:S02]  /*b6a0*/  FSEL R138, R138, -INF , !P1 ;  /* 0xff8000008a8a7808 */ /* 0x000fc40004800000 */
[----:B------:R-:W-:Y:S02]  /*b6b0*/  ISETP.GT.OR P0, PT, R222, 0x79, !P0 ;  /* 0x00000079de00780c */ /* 0x000fe40004704670 */
[C---:B------:R-:W-:Y:S01]  /*b6c0*/  ISETP.GE.AND P4, PT, R217.reuse, 0x69, PT ;  /* 0x00000069d900780c */ /* 0x040fe20003f86270 */
[--C-:B----4-:R-:W-:Y:S01]  /*b6d0*/  FFMA.FTZ R112, R128, UR5, -R113.reuse ;  /* 0x0000000580707c23 */ /* 0x110fe20008010871 */
[C---:B------:R-:W-:Y:S01]  /*b6e0*/  ISETP.GE.AND P2, PT, R217.reuse, 0x70, PT ;  /* 0x00000070d900780c */ /* 0x040fe20003f46270 */
[----:B------:R-:W-:Y:S01]  /*b6f0*/  FFMA.FTZ R113, R118, UR5, -R113 ;  /* 0x0000000576717c23 */ /* 0x000fe20008010871 */
[----:B------:R-:W-:Y:S01]  /*b700*/  ISETP.GE.AND P3, PT, R217, 0x71, PT ;  /* 0x00000071d900780c */ /* 0x000fe20003f66270 */
[--C-:B------:R-:W-:Y:S01]  /*b710*/  FFMA.FTZ R118, R133, UR5, -R220.reuse ;  /* 0x0000000585767c23 */ /* 0x100fe200080108dc */
[----:B------:R-:W-:Y:S01]  /*b720*/  ISETP.GE.AND P1, PT, R217, 0x78, PT ;  /* 0x00000078d900780c */ /* 0x000fe20003f26270 */
[----:B------:R-:W-:Y:S01]  /*b730*/  FFMA.FTZ R133, R115, UR5, -R220 ;  /* 0x0000000573857c23 */ /* 0x000fe200080108dc */
[C---:B------:R-:W-:Y:S01]  /*b740*/  ISETP.GT.OR P5, PT, R222.reuse, 0x68, !P5 ;  /* 0x00000068de00780c */ /* 0x040fe20006fa4670 */
[----:B------:R-:W-:Y:S01]  /*b750*/  VIADD R220, R5, 0x4 ;  /* 0x0000000405dc7836 */ /* 0x000fe20000000000 */
[----:B------:R-:W-:Y:S01]  /*b760*/  FSEL R119, R151, -INF , !P0 ;  /* 0xff80000097777808 */ /* 0x000fe20004000000 */
[C---:B------:R-:W-:Y:S01]  /*b770*/  VIADD R151, R5.reuse, 0x8 ;  /* 0x0000000805977836 */ /* 0x040fe20000000000 */
[----:B------:R-:W-:Y:S01]  /*b780*/  ISETP.GT.OR P4, PT, R222, 0x69, !P4 ;  /* 0x00000069de00780c */ /* 0x000fe20006784670 */
[----:B------:R-:W-:Y:S01]  /*b790*/  FFMA.FTZ R128, R144, UR5, -R135 ;  /* 0x0000000590807c23 */ /* 0x000fe20008010887 */
[C---:B------:R-:W-:Y:S01]  /*b7a0*/  ISETP.GT.OR P2, PT, R222.reuse, 0x70, !P2 ;  /* 0x00000070de00780c */ /* 0x040fe20005744670 */
[----:B------:R-:W-:Y:S01]  /*b7b0*/  MUFU.EX2 R115, R129 ;  /* 0x0000008100737308 */ /* 0x000fe20000000800 */
[----:B------:R-:W-:Y:S01]  /*b7c0*/  ISETP.GT.OR P3, PT, R222, 0x71, !P3 ;  /* 0x00000071de00780c */ /* 0x000fe20005f64670 */
[----:B------:R-:W-:Y:S01]  /*b7d0*/  FFMA.FTZ R144, R132, UR5, -R134 ;  /* 0x0000000584907c23 */ /* 0x000fe20008010886 */
[----:B------:R-:W-:Y:S01]  /*b7e0*/  ISETP.GT.OR P1, PT, R222, 0x78, !P1 ;  /* 0x00000078de00780c */ /* 0x000fe20004f24670 */
[----:B------:R-:W-:Y:S01]  /*b7f0*/  VIADD R222, R5, 0xc ;  /* 0x0000000c05de7836 */ /* 0x000fe20000000000 */
[----:B------:R-:W-:Y:S01]  /*b800*/  FSEL R114, R142, -INF , !P5 ;  /* 0xff8000008e727808 */ /* 0x000fe20006800000 */
[----:B------:R-:W-:-:S02]  /*b810*/  WARPGROUP.DEPBAR.LE gsb0, 0x0 ;  /* 0x00008000000079c5 */ /* 0x000fc40000010000 */
[----:B------:R-:W-:Y:S01]  /*b820*/  WARPGROUP.ARRIVE ;  /* 0x00000000000079c5 */ /* 0x000fe20000000000 */
[----:B------:R-:W-:Y:S01]  /*b830*/  FFMA.FTZ R142, R137, UR5, -R131 ;  /* 0x00000005898e7c23 */ /* 0x000fe20008010883 */
[----:B------:R-:W2:Y:S01]  /*b840*/  SHFL.IDX PT, R134, R221, R224, 0x1f ;  /* 0x00001fe0dd867589 */ /* 0x000ea200000e0000 */
[----:B------:R-:W-:Y:S01]  /*b850*/  FSEL R125, R146, -INF , !P2 ;  /* 0xff800000927d7808 */ /* 0x000fe20005000000 */
[----:B------:R-:W-:Y:S01]  /*b860*/  FFMA.FTZ R146, R138, UR5, -R148 ;  /* 0x000000058a927c23 */ /* 0x000fe20008010894 */
[----:B------:R-:W-:Y:S01]  /*b870*/  FSEL R121, R150, -INF , !P1 ;  /* 0xff80000096797808 */ /* 0x000fe20004800000 */
[----:B------:R-:W-:Y:S01]  /*b880*/  HGMMA.64x128x16.F32.BF16 R24, gdesc[UR12], R24, gsb0 ;  /* 0x01e000000c1879f0 */ /* 0x000fe20008001818 */
[----:B------:R-:W4:Y:S01]  /*b890*/  SHFL.IDX PT, R135, R221, R231, 0x1f ;  /* 0x00001fe7dd877589 */ /* 0x000f2200000e0000 */
[----:B------:R-:W-:Y:S01]  /*b8a0*/  FSEL R123, R147, -INF , !P3 ;  /* 0xff800000937b7808 */ /* 0x000fe20005800000 */
[----:B------:R-:W-:Y:S01]  /*b8b0*/  VIADD R217, R5, 0x10 ;  /* 0x0000001005d97836 */ /* 0x000fe20000000000 */
[----:B------:R-:W-:Y:S01]  /*b8c0*/  FSEL R127, R143, -INF , !P4 ;  /* 0xff8000008f7f7808 */ /* 0x000fe20006000000 */
[----:B------:R-:W3:Y:S01]  /*b8d0*/  SHFL.IDX PT, R145, R221, R222, 0x1f ;  /* 0x00001fdedd917589 */ /* 0x000ee200000e0000 */
[--C-:B-----5:R-:W-:Y:S01]  /*b8e0*/  FFMA.FTZ R132, R140, UR5, -R130.reuse ;  /* 0x000000058c847c23 */ /* 0x120fe20008010882 */
[----:B------:R-:W-:Y:S01]  /*b8f0*/  FFMA.FTZ R130, R114, UR5, -R130 ;  /* 0x0000000572827c23 */ /* 0x000fe20008010882 */
[----:B------:R-:W5:Y:S01]  /*b900*/  MUFU.EX2 R112, R112 ;  /* 0x0000007000707308 */ /* 0x000f620000000800 */
[----:B------:R-:W1:Y:S04]  /*b910*/  SHFL.IDX PT, R143, R221, R217, 0x1f ;  /* 0x00001fd9dd8f7589 */ /* 0x000e6800000e0000 */
[----:B------:R-:W5:Y:S03]  /*b920*/  SHFL.IDX PT, R221, R221, R225, 0x1f ;  /* 0x00001fe1dddd7589 */ /* 0x000f6600000e0000 */
[----:B------:R3:W-:Y:S01]  /*b930*/  MUFU.EX2 R114, R128 ;  /* 0x0000008000727308 */ /* 0x0007e20000000800 */
[--C-:B--2---:R-:W-:Y:S01]  /*b940*/  FFMA.FTZ R122, R122, UR5, -R134.reuse ;  /* 0x000000057a7a7c23 */ /* 0x104fe20008010886 */
[----:B------:R-:W-:-:S06]  /*b950*/  FFMA.FTZ R121, R121, UR5, -R134 ;  /* 0x0000000579797c23 */ /* 0x000fcc0008010886 */
[----:B------:R-:W-:Y:S01]  /*b960*/  MUFU.EX2 R94, R94 ;  /* 0x0000005e005e7308 */ /* 0x000fe20000000800 */
[--C-:B----4-:R-:W-:Y:S01]  /*b970*/  FFMA.FTZ R124, R124, UR5, -R135.reuse ;  /* 0x000000057c7c7c23 */ /* 0x110fe20008010887 */
[----:B------:R-:W-:Y:S01]  /*b980*/  FFMA.FTZ R123, R123, UR5, -R135 ;  /* 0x000000057b7b7c23 */ /* 0x000fe20008010887 */
[--C-:B---3--:R-:W-:Y:S01]  /*b990*/  FFMA.FTZ R128, R116, UR5, -R145.reuse ;  /* 0x0000000574807c23 */ /* 0x108fe20008010891 */
[----:B------:R-:W-:-:S04]  /*b9a0*/  FFMA.FTZ R127, R127, UR5, -R145 ;  /* 0x000000057f7f7c23 */ /* 0x000fc80008010891 */
[----:B------:R-:W-:Y:S01]  /*b9b0*/  MUFU.EX2 R116, R144 ;  /* 0x0000009000747308 */ /* 0x000fe20000000800 */
[--C-:B-1----:R-:W-:Y:S01]  /*b9c0*/  FFMA.FTZ R126, R126, UR5, -R143.reuse ;  /* 0x000000057e7e7c23 */ /* 0x102fe2000801088f */
[----:B------:R-:W-:Y:S01]  /*b9d0*/  FFMA.FTZ R125, R125, UR5, -R143 ;  /* 0x000000057d7d7c23 */ /* 0x000fe2000801088f */
[--C-:B-----5:R-:W-:Y:S01]  /*b9e0*/  FFMA.FTZ R120, R120, UR5, -R221.reuse ;  /* 0x0000000578787c23 */ /* 0x120fe200080108dd */
[----:B------:R-:W-:-:S04]  /*b9f0*/  FFMA.FTZ R119, R119, UR5, -R221 ;  /* 0x0000000577777c23 */ /* 0x000fc800080108dd */
        /* <DEDUP_REMOVED lines=11> */
[----:B------:R-:W1:Y:S04]  /*bab0*/  LDS R223, [R223+0x400] ;  /* 0x00040000dfdf7984 */ /* 0x000e680000000800 */
[----:B------:R-:W2:Y:S04]  /*bac0*/  LDS R216, [R216+0x400] ;  /* 0x00040000d8d87984 */ /* 0x000ea80000000800 */
[----:B------:R-:W-:Y:S04]  /*bad0*/  LDS R218, [R218+0x400] ;  /* 0x00040000dada7984 */ /* 0x000fe80000000800 */
[----:B------:R-:W-:Y:S04]  /*bae0*/  LDS R219, [R219+0x400] ;  /* 0x00040000dbdb7984 */ /* 0x000fe80000000800 */
[----:B-1----:R-:W1:Y:S04]  /*baf0*/  SHFL.IDX PT, R129, R223, R5, 0x1f ;  /* 0x00001f05df817589 */ /* 0x002e6800000e0000 */
[----:B------:R-:W3:Y:S04]  /*bb00*/  SHFL.IDX PT, R131, R223, R220, 0x1f ;  /* 0x00001fdcdf837589 */ /* 0x000ee800000e0000 */
[----:B------:R-:W4:Y:S04]  /*bb10*/  SHFL.IDX PT, R136, R223, R151, 0x1f ;  /* 0x00001f97df887589 */ /* 0x000f2800000e0000 */
[----:B------:R-:W5:Y:S04]  /*bb20*/  SHFL.IDX PT, R137, R223, R222, 0x1f ;  /* 0x00001fdedf897589 */ /* 0x000f6800000e0000 */
[----:B------:R-:W5:Y:S04]  /*bb30*/  SHFL.IDX PT, R138, R223, R231, 0x1f ;  /* 0x00001fe7df8a7589 */ /* 0x000f6800000e0000 */
[----:B--2---:R-:W2:Y:S01]  /*bb40*/  SHFL.IDX PT, R148, R216, R220, 0x1f ;  /* 0x00001fdcd8947589 */ /* 0x004ea200000e0000 */
[--C-:B-1----:R-:W-:Y:S01]  /*bb50*/  FADD.FTZ R24, R24, -R129.reuse ;  /* 0x8000008118187221 */ /* 0x102fe20000010000 */
[----:B------:R-:W-:-:S02]  /*bb60*/  FADD.FTZ R26, R26, -R129 ;  /* 0x800000811a1a7221 */ /* 0x000fc40000010000 */
[----:B------:R-:W1:Y:S01]  /*bb70*/  SHFL.IDX PT, R135, R223, R217, 0x1f ;  /* 0x00001fd9df877589 */ /* 0x000e6200000e0000 */
[--C-:B---3--:R-:W-:Y:S01]  /*bb80*/  FADD.FTZ R129, R25, -R131.reuse ;  /* 0x8000008319817221 */ /* 0x108fe20000010000 */
[----:B------:R-:W-:Y:S02]  /*bb90*/  FADD.FTZ R131, R27, -R131 ;  /* 0x800000831b837221 */ /* 0x000fe40000010000 */
[----:B------:R-:W3:Y:S01]  /*bba0*/  SHFL.IDX PT, R140, R223, R224, 0x1f ;  /* 0x00001fe0df8c7589 */ /* 0x000ee200000e0000 */
[--C-:B----4-:R-:W-:Y:S01]  /*bbb0*/  FADD.FTZ R134, R28, -R136.reuse ;  /* 0x800000881c867221 */ /* 0x110fe20000010000 */
[----:B------:R-:W-:Y:S01]  /*bbc0*/  FADD.FTZ R25, R30, -R136 ;  /* 0x800000881e197221 */ /* 0x000fe20000010000 */
[----:B------:R1:W-:Y:S01]  /*bbd0*/  MUFU.EX2 R28, R133 ;  /* 0x00000085001c7308 */ /* 0x0003e20000000800 */
[----:B------:R-:W4:Y:S01]  /*bbe0*/  SHFL.IDX PT, R150, R223, R225, 0x1f ;  /* 0x00001fe1df967589 */ /* 0x000f2200000e0000 */
[--C-:B-----5:R-:W-:Y:S01]  /*bbf0*/  FADD.FTZ R136, R29, -R137.reuse ;  /* 0x800000891d887221 */ /* 0x120fe20000010000 */
[----:B------:R-:W-:-:S02]  /*bc00*/  FADD.FTZ R27, R31, -R137 ;  /* 0x800000891f1b7221 */ /* 0x000fc40000010000 */
[----:B------:R-:W5:Y:S01]  /*bc10*/  SHFL.IDX PT, R149, R216, R5, 0x1f ;  /* 0x00001f05d8957589 */ /* 0x000f6200000e0000 */
[--C-:B------:R-:W-:Y:S01]  /*bc20*/  FADD.FTZ R137, R33, -R138.reuse ;  /* 0x8000008a21897221 */ /* 0x100fe20000010000 */
[----:B------:R-:W-:Y:S01]  /*bc30*/  FADD.FTZ R138, R35, -R138 ;  /* 0x8000008a238a7221 */ /* 0x000fe20000010000 */
[----:B------:R1:W-:Y:S01]  /*bc40*/  MUFU.EX2 R31, R142 ;  /* 0x0000008e001f7308 */ /* 0x0003e20000000800 */
[----:B------:R-:W5:Y:S01]  /*bc50*/  SHFL.IDX PT, R35, R218, R220, 0x1f ;  /* 0x00001fdcda237589 */ /* 0x000f6200000e0000 */
[--C-:B--2---:R-:W-:Y:S01]  /*bc60*/  FADD.FTZ R41, R41, -R148.reuse ;  /* 0x8000009429297221 */ /* 0x104fe20000010000 */
[----:B------:R-:W-:Y:S02]  /*bc70*/  FADD.FTZ R43, R43, -R148 ;  /* 0x800000942b2b7221 */ /* 0x000fe40000010000 */
[----:B------:R-:W2:Y:S01]  /*bc80*/  SHFL.IDX PT, R145, R216, R231, 0x1f ;  /* 0x00001fe7d8917589 */ /* 0x000ea200000e0000 */
[----:B-1----:R-:W-:-:S03]  /*bc90*/  FADD.FTZ R133, R32, -R135 ;  /* 0x8000008720857221 */ /* 0x002fc60000010000 */
[----:B------:R1:W-:Y:S01]  /*bca0*/  SHFL.IDX PT, R142, R219, R220, 0x1f ;  /* 0x00001fdcdb8e7589 */ /* 0x0003e200000e0000 */
[----:B------:R1:W-:Y:S01]  /*bcb0*/  MUFU.EX2 R29, R139 ;  /* 0x0000008b001d7308 */ /* 0x0003e20000000800 */
[----:B------:R-:W-:Y:S01]  /*bcc0*/  FADD.FTZ R135, R34, -R135 ;  /* 0x8000008722877221 */ /* 0x000fe20000010000 */
[----:B---3--:R-:W-:Y:S01]  /*bcd0*/  FADD.FTZ R38, R38, -R140 ;  /* 0x8000008c26267221 */ /* 0x008fe20000010000 */
[----:B------:R-:W3:Y:S04]  /*bce0*/  SHFL.IDX PT, R32, R216, R217, 0x1f ;  /* 0x00001fd9d8207589 */ /* 0x000ee800000e0000 */
[----:B------:R-:W3:Y:S01]  /*bcf0*/  SHFL.IDX PT, R33, R216, R225, 0x1f ;  /* 0x00001fe1d8217589 */ /* 0x000ee200000e0000 */
[----:B----4-:R-:W-:Y:S01]  /*bd00*/  FADD.FTZ R39, R39, -R150 ;  /* 0x8000009627277221 */ /* 0x010fe20000010000 */
[----:B-1----:R-:W-:Y:S01]  /*bd10*/  FADD.FTZ R139, R36, -R140 ;  /* 0x8000008c248b7221 */ /* 0x002fe20000010000 */
[----:B------:R-:W-:Y:S01]  /*bd20*/  FADD.FTZ R140, R37, -R150 ;  /* 0x80000096258c7221 */ /* 0x000fe20000010000 */
[----:B------:R-:W4:Y:S01]  /*bd30*/  LDL R220, [R1+0x2c] ;  /* 0x00002c0001dc7983 */ /* 0x000f220000100800 */
[----:B------:R1:W-:Y:S01]  /*bd40*/  MUFU.EX2 R30, R146 ;  /* 0x00000092001e7308 */ /* 0x0003e20000000800 */
[--C-:B-----5:R-:W-:Y:S01]  /*bd50*/  FADD.FTZ R40, R40, -R149.reuse ;  /* 0x8000009528287221 */ /* 0x120fe20000010000 */
[----:B------:R-:W-:Y:S01]  /*bd60*/  FADD.FTZ R42, R42, -R149 ;  /* 0x800000952a2a7221 */ /* 0x000fe20000010000 */
[----:B------:R-:W5:Y:S01]  /*bd70*/  SHFL.IDX PT, R144, R216, R222, 0x1f ;  /* 0x00001fded8907589 */ /* 0x000f6200000e0000 */
[--C-:B------:R-:W-:Y:S01]  /*bd80*/  FADD.FTZ R57, R57, -R35.reuse ;  /* 0x8000002339397221 */ /* 0x100fe20000010000 */
[----:B------:R-:W-:-:S02]  /*bd90*/  FADD.FTZ R59, R59, -R35 ;  /* 0x800000233b3b7221 */ /* 0x000fc40000010000 */
[----:B------:R-:W5:Y:S01]  /*bda0*/  SHFL.IDX PT, R143, R216, R224, 0x1f ;  /* 0x00001fe0d88f7589 */ /* 0x000f6200000e0000 */
[--C-:B--2---:R-:W-:Y:S01]  /*bdb0*/  FADD.FTZ R49, R49, -R145.reuse ;  /* 0x8000009131317221 */ /* 0x104fe20000010000 */
[----:B------:R-:W-:Y:S02]  /*bdc0*/  FADD.FTZ R51, R51, -R145 ;  /* 0x8000009133337221 */ /* 0x000fe40000010000 */
[----:B------:R-:W2:Y:S01]  /*bdd0*/  SHFL.IDX PT, R147, R216, R151, 0x1f ;  /* 0x00001f97d8937589 */ /* 0x000ea200000e0000 */
[----:B------:R-:W-:Y:S01]  /*bde0*/  FMUL.FTZ R26, R9, R26 ;  /* 0x0000001a091a7220 */ /* 0x000fe20000410000 */
[----:B------:R-:W-:Y:S01]  /*bdf0*/  MUFU.EX2 R35, R128 ;  /* 0x0000008000237308 */ /* 0x000fe20000000800 */
[--C-:B---3--:R-:W-:Y:S01]  /*be00*/  FADD.FTZ R48, R48, -R32.reuse ;  /* 0x8000002030307221 */ /* 0x108fe20000010000 */
[----:B------:R-:W-:Y:S01]  /*be10*/  FADD.FTZ R50, R50, -R32 ;  /* 0x8000002032327221 */ /* 0x000fe20000010000 */
[----:B------:R-:W-:Y:S01]  /*be20*/  SHFL.IDX PT, R145, R219, R151, 0x1f ;  /* 0x00001f97db917589 */ /* 0x000fe200000e0000 */
[--C-:B------:R-:W-:Y:S01]  /*be30*/  FADD.FTZ R53, R53, -R33.reuse ;  /* 0x8000002135357221 */ /* 0x100fe20000010000 */
[----:B------:R-:W-:-:S03]  /*be40*/  FADD.FTZ R55, R55, -R33 ;  /* 0x8000002137377221 */ /* 0x000fc60000010000 */
[----:B------:R3:W-:Y:S01]  /*be50*/  MUFU.EX2 R32, R141 ;  /* 0x0000008d00207308 */ /* 0x0007e20000000800 */
[----:B------:R-:W-:Y:S04]  /*be60*/  SHFL.IDX PT, R150, R219, R222, 0x1f ;  /* 0x00001fdedb967589 */ /* 0x000fe800000e0000 */
[----:B-1----:R-:W-:Y:S01]  /*be70*/  SHFL.IDX PT, R146, R219, R217, 0x1f ;  /* 0x00001fd9db927589 */ /* 0x002fe200000e0000 */
[--C-:B-----5:R-:W-:Y:S01]  /*be80*/  FADD.FTZ R45, R45, -R144.reuse ;  /* 0x800000902d2d7221 */ /* 0x120fe20000010000 */
[----:B------:R-:W-:Y:S01]  /*be90*/  FADD.FTZ R47, R47, -R144 ;  /* 0x800000902f2f7221 */ /* 0x000fe20000010000 */
[----:B------:R1:W5:Y:S01]  /*bea0*/  MUFU.EX2 R33, R132 ;  /* 0x0000008400217308 */ /* 0x0003620000000800 */
[----:B---3--:R-:W-:Y:S01]  /*beb0*/  SHFL.IDX PT, R141, R219, R5, 0x1f ;  /* 0x00001f05db8d7589 */ /* 0x008fe200000e0000 */
[--C-:B------:R-:W-:Y:S01]  /*bec0*/  FADD.FTZ R52, R52, -R143.reuse ;  /* 0x8000008f34347221 */ /* 0x100fe20000010000 */
[----:B------:R-:W-:-:S02]  /*bed0*/  FADD.FTZ R54, R54, -R143 ;  /* 0x8000008f36367221 */ /* 0x000fc40000010000 */
[----:B------:R-:W-:Y:S01]  /*bee0*/  SHFL.IDX PT, R149, R219, R231, 0x1f ;  /* 0x00001fe7db957589 */ /* 0x000fe200000e0000 */
[----:B------:R-:W-:Y:S01]  /*bef0*/  FMUL.FTZ R25, R12, R25 ;  /* 0x000000190c197220 */ /* 0x000fe20000410000 */
[--C-:B--2---:R-:W-:Y:S01]  /*bf00*/  FADD.FTZ R44, R44, -R147.reuse ;  /* 0x800000932c2c7221 */ /* 0x104fe20000010000 */
[----:B------:R-:W-:Y:S01]  /*bf10*/  MUFU.EX2 R125, R125 ;  /* 0x0000007d007d7308 */ /* 0x000fe20000000800 */
[----:B------:R-:W-:Y:S01]  /*bf20*/  SHFL.IDX PT, R216, R219, R224, 0x1f ;  /* 0x00001fe0dbd87589 */ /* 0x000fe200000e0000 */
[----:B------:R-:W-:-:S03]  /*bf30*/  FADD.FTZ R46, R46, -R147 ;  /* 0x800000932e2e7221 */ /* 0x000fc60000010000 */
[----:B------:R-:W2:Y:S04]  /*bf40*/  SHFL.IDX PT, R219, R219, R225, 0x1f ;  /* 0x00001fe1dbdb7589 */ /* 0x000ea800000e0000 */
[----:B------:R-:W3:Y:S04]  /*bf50*/  SHFL.IDX PT, R144, R218, R151, 0x1f ;  /* 0x00001f97da907589 */ /* 0x000ee800000e0000 */
[----:B------:R-:W5:Y:S04]  /*bf60*/  SHFL.IDX PT, R36, R218, R222, 0x1f ;  /* 0x00001fdeda247589 */ /* 0x000f6800000e0000 */
[----:B------:R2:W5:Y:S04]  /*bf70*/  SHFL.IDX PT, R143, R218, R217, 0x1f ;  /* 0x00001fd9da8f7589 */ /* 0x00056800000e0000 */
[----:B-1----:R-:W1:Y:S04]  /*bf80*/  SHFL.IDX PT, R132, R218, R231, 0x1f ;  /* 0x00001fe7da847589 */ /* 0x002e6800000e0000 */
[----:B------:R-:W1:Y:S04]  /*bf90*/  SHFL.IDX PT, R34, R218, R5, 0x1f ;  /* 0x00001f05da227589 */ /* 0x000e6800000e0000 */
[----:B------:R-:W1:Y:S04]  /*bfa0*/  SHFL.IDX PT, R37, R218, R224, 0x1f ;  /* 0x00001fe0da257589 */ /* 0x000e6800000e0000 */
[----:B------:R-:W1:Y:S01]  /*bfb0*/  SHFL.IDX PT, R218, R218, R225, 0x1f ;  /* 0x00001fe1dada7589 */ /* 0x000e6200000e0000 */
[----:B--2---:R-:W-:Y:S01]  /*bfc0*/  FADD.FTZ R217, R85, -R219 ;  /* 0x800000db55d97221 */ /* 0x004fe20000010000 */
[----:B------:R-:W-:Y:S01]  /*bfd0*/  FMUL.FTZ R85, R11, R131 ;  /* 0x000000830b557220 */ /* 0x000fe20000410000 */
[----:B---3--:R-:W-:Y:S01]  /*bfe0*/  FADD.FTZ R62, R62, -R144 ;  /* 0x800000903e3e7221 */ /* 0x008fe20000010000 */
[--C-:B-----5:R-:W-:Y:S01]  /*bff0*/  FADD.FTZ R63, R63, -R36.reuse ;  /* 0x800000243f3f7221 */ /* 0x120fe20000010000 */
[----:B------:R-:W-:Y:S01]  /*c000*/  FADD.FTZ R61, R61, -R36 ;  /* 0x800000243d3d7221 */ /* 0x000fe20000010000 */
[----:B------:R-:W-:Y:S01]  /*c010*/  FADD.FTZ R60, R60, -R144 ;  /* 0x800000903c3c7221 */ /* 0x000fe20000010000 */
[----:B------:R-:W-:Y:S01]  /*c020*/  F2FP.BF16.F32.PACK_AB R85, R85, R26 ;  /* 0x0000001a5555723e */ /* 0x000fe200000010ff */
[----:B------:R-:W-:Y:S01]  /*c030*/  FMUL.FTZ R26, R14, R27 ;  /* 0x0000001b0e1a7220 */ /* 0x000fe20000410000 */
[----:B------:R-:W-:Y:S01]  /*c040*/  FADD.FTZ R64, R64, -R143 ;  /* 0x8000008f40407221 */ /* 0x000fe20000010000 */
[----:B------:R-:W-:Y:S01]  /*c050*/  FADD.FTZ R219, R87, -R219 ;  /* 0x800000db57db7221 */ /* 0x000fe20000010000 */
[----:B------:R-:W-:Y:S01]  /*c060*/  MUFU.EX2 R124, R124 ;  /* 0x0000007c007c7308 */ /* 0x000fe20000000800 */
[----:B-1----:R-:W-:Y:S01]  /*c070*/  FADD.FTZ R65, R65, -R132 ;  /* 0x8000008441417221 */ /* 0x002fe20000010000 */
[----:B------:R-:W-:Y:S01]  /*c080*/  F2FP.BF16.F32.PACK_AB R87, R26, R25 ;  /* 0x000000191a57723e */ /* 0x000fe200000010ff */
[----:B------:R-:W-:Y:S01]  /*c090*/  FADD.FTZ R148, R77, -R150 ;  /* 0x800000964d947221 */ /* 0x000fe20000010000 */
[----:B------:R-:W-:Y:S01]  /*c0a0*/  FADD.FTZ R66, R66, -R143 ;  /* 0x8000008f42427221 */ /* 0x000fe20000010000 */
[--C-:B------:R-:W-:Y:S01]  /*c0b0*/  FADD.FTZ R56, R56, -R34.reuse ;  /* 0x8000002238387221 */ /* 0x100fe20000010000 */
[----:B------:R-:W-:-:S02]  /*c0c0*/  FADD.FTZ R58, R58, -R34 ;  /* 0x800000223a3a7221 */ /* 0x000fc40000010000 */
[----:B------:R1:W2:Y:S01]  /*c0d0*/  MUFU.EX2 R34, R130 ;  /* 0x0000008200227308 */ /* 0x0002a20000000800 */
[----:B------:R-:W-:Y:S01]  /*c0e0*/  FMUL.FTZ R62, R110, R62 ;  /* 0x0000003e6e3e7220 */ /* 0x000fe20000410000 */
[----:B------:R-:W-:Y:S01]  /*c0f0*/  FMUL.FTZ R63, R111, R63 ;  /* 0x0000003f6f3f7220 */ /* 0x000fe20000410000 */
[----:B------:R-:W-:Y:S01]  /*c100*/  FMUL.FTZ R64, R112, R64 ;  /* 0x0000004070407220 */ /* 0x000fe20000410000 */
[----:B------:R-:W-:Y:S01]  /*c110*/  FMUL.FTZ R25, R115, R65 ;  /* 0x0000004173197220 */ /* 0x000fe20000410000 */
[----:B------:R-:W-:-:S03]  /*c120*/  FADD.FTZ R144, R76, -R145 ;  /* 0x800000914c907221 */ /* 0x000fc60000010000 */
[----:B------:R3:W5:Y:S01]  /*c130*/  MUFU.EX2 R36, R127 ;  /* 0x0000007f00247308 */ /* 0x0007620000000800 */
[----:B-1----:R-:W-:Y:S01]  /*c140*/  FADD.FTZ R130, R67, -R132 ;  /* 0x8000008443827221 */ /* 0x002fe20000010000 */
[--C-:B------:R-:W-:Y:S01]  /*c150*/  FADD.FTZ R132, R68, -R37.reuse ;  /* 0x8000002544847221 */ /* 0x100fe20000010000 */
[----:B------:R-:W-:Y:S01]  /*c160*/  FADD.FTZ R67, R70, -R37 ;  /* 0x8000002546437221 */ /* 0x000fe20000010000 */
[----:B------:R-:W-:-:S04]  /*c170*/  F2FP.BF16.F32.PACK_AB R64, R25, R64 ;  /* 0x000000401940723e */ /* 0x000fc800000010ff */
[----:B------:R1:W5:Y:S01]  /*c180*/  MUFU.EX2 R37, R126 ;  /* 0x0000007e00257308 */ /* 0x0003620000000800 */
[----:B---3--:R-:W-:Y:S01]  /*c190*/  FADD.FTZ R127, R71, -R218 ;  /* 0x800000da477f7221 */ /* 0x008fe20000010000 */
[----:B------:R-:W-:Y:S01]  /*c1a0*/  F2FP.BF16.F32.PACK_AB R71, R63, R62 ;  /* 0x0000003e3f47723e */ /* 0x000fe200000010ff */
[----:B------:R-:W-:-:S05]  /*c1b0*/  FMUL.FTZ R62, R33, R144 ;  /* 0x00000090213e7220 */ /* 0x000fca0000410000 */
[----:B------:R-:W3:Y:S01]  /*c1c0*/  MUFU.EX2 R123, R123 ;  /* 0x0000007b007b7308 */ /* 0x000ee20000000800 */
[----:B------:R-:W-:Y:S01]  /*c1d0*/  FMUL.FTZ R25, R35, R148 ;  /* 0x0000009423197220 */ /* 0x000fe20000410000 */
[----:B------:R-:W-:-:S06]  /*c1e0*/  FADD.FTZ R143, R80, -R146 ;  /* 0x80000092508f7221 */ /* 0x000fcc0000010000 */
[----:B------:R-:W3:Y:S01]  /*c1f0*/  MUFU.EX2 R122, R122 ;  /* 0x0000007a007a7308 */ /* 0x000ee20000000800 */
[----:B------:R-:W-:-:S07]  /*c200*/  FADD.FTZ R146, R82, -R146 ;  /* 0x8000009252927221 */ /* 0x000fce0000010000 */
[----:B------:R-:W3:Y:S08]  /*c210*/  MUFU.EX2 R121, R121 ;  /* 0x0000007900797308 */ /* 0x000ef00000000800 */
[----:B------:R-:W3:Y:S08]  /*c220*/  MUFU.EX2 R120, R120 ;  /* 0x0000007800787308 */ /* 0x000ef00000000800 */
[----:B------:R-:W3:Y:S01]  /*c230*/  MUFU.EX2 R119, R119 ;  /* 0x0000007700777308 */ /* 0x000ee20000000800 */
[--C-:B------:R-:W-:Y:S01]  /*c240*/  FADD.FTZ R151, R84, -R216.reuse ;  /* 0x800000d854977221 */ /* 0x100fe20000010000 */
[----:B------:R-:W-:Y:S01]  /*c250*/  FMUL.FTZ R82, R21, R139 ;  /* 0x0000008b15527220 */ /* 0x000fe20000410000 */
[----:B------:R-:W-:Y:S01]  /*c260*/  FMUL.FTZ R27, R22, R140 ;  /* 0x0000008c161b7220 */ /* 0x000fe20000410000 */
[----:B------:R-:W-:Y:S01]  /*c270*/  FADD.FTZ R216, R86, -R216 ;  /* 0x800000d856d87221 */ /* 0x000fe20000010000 */
[----:B------:R-:W-:Y:S01]  /*c280*/  FMUL.FTZ R38, R20, R38 ;  /* 0x0000002614267220 */ /* 0x000fe20000410000 */
[----:B------:R-:W-:Y:S01]  /*c290*/  FMUL.FTZ R39, R88, R39 ;  /* 0x0000002758277220 */ /* 0x000fe20000410000 */
[----:B------:R-:W-:Y:S01]  /*c2a0*/  FADD.FTZ R70, R69, -R218 ;  /* 0x800000da45467221 */ /* 0x000fe20000010000 */
[--C-:B------:R-:W-:Y:S01]  /*c2b0*/  FADD.FTZ R128, R72, -R141.reuse ;  /* 0x8000008d48807221 */ /* 0x100fe20000010000 */
[----:B-1----:R-:W-:Y:S01]  /*c2c0*/  FADD.FTZ R126, R74, -R141 ;  /* 0x8000008d4a7e7221 */ /* 0x002fe20000010000 */
        /* <DEDUP_REMOVED lines=91> */
[----:B----4-:R-:W-:-:S04]  /*c880*/  IMAD R25, R0, 0x4000, R220 ;  /* 0x0000400000197824 */ /* 0x010fc800078e02dc */
        /* <DEDUP_REMOVED lines=148> */
.L_x_2114:
        /* <DEDUP_REMOVED lines=70> */
.L_x_2115:
        /* <DEDUP_REMOVED lines=12> */
.L_x_2105:
        /* <DEDUP_REMOVED lines=34> */
.L_x_2073:
[----:B------:R-:W-:Y:S05]  /*d910*/  @P0 BRA `(.L_x_2067) ;  /* 0x0000004000000947 */ /* 0x000fea0003800000 */
[----:B------:R-:W-:Y:S01]  /*d920*/  ULDC.64 UR4, c[0x0][0x878] ;  /* 0x00021e0000047ab9 */ /* 0x000fe20000000a00 */
[----:B------:R-:W3:Y:S01]  /*d930*/  S2R R12, SR_TID.X ;  /* 0x00000000000c7919 */ /* 0x000ee20000002100 */
[----:B------:R-:W-:Y:S01]  /*d940*/  UISETP.NE.U32.AND UP0, UPT, UR4, URZ, UPT ;  /* 0x0000003f0400728c */ /* 0x000fe2000bf05070 */
[----:B------:R-:W4:Y:S01]  /*d950*/  S2UR UR8, SR_CTAID.Y ;  /* 0x00000000000879c3 */ /* 0x000f220000002600 */
[----:B------:R-:W-:Y:S02]  /*d960*/  ULDC.64 UR10, c[0x0][0x848] ;  /* 0x00021200000a7ab9 */ /* 0x000fe40000000a00 */
[----:B------:R-:W-:Y:S01]  /*d970*/  UISETP.NE.AND.EX UP0, UPT, UR5, URZ, UPT, UP0 ;  /* 0x0000003f0500728c */ /* 0x000fe2000bf05300 */
[----:B------:R-:W5:Y:S04]  /*d980*/  S2R R0, SR_CTAID.X ;  /* 0x0000000000007919 */ /* 0x000f680000002500 */
[----:B-12---:R-:W1:Y:S01]  /*d990*/  LDC.64 R8, c[0x0][0x818] ;  /* 0x00020600ff087b82 */ /* 0x006e620000000a00 */
[----:B------:R-:W-:-:S05]  /*d9a0*/  PLOP3.LUT P0, PT, PT, PT, UP0, 0x80, 0x0 ;  /* 0x000000000000781c */ /* 0x000fca0003f0f008 */
[----:B------:R-:W-:Y:S02]  /*d9b0*/  @UP0 ULDC.64 UR4, c[0x0][0x878] ;  /* 0x00021e0000040ab9 */ /* 0x000fe40000000a00 */
[----:B------:R-:W-:Y:S01]  /*d9c0*/  @UP0 UIMAD.WIDE UR4, UR37, 0x4, UR4 ;  /* 0x00000004250408a5 */ /* 0x000fe2000f8e0204 */
[----:B------:R-:W2:Y:S05]  /*d9d0*/  LDC.64 R10, c[0x0][0x840] ;  /* 0x00021000ff0a7b82 */ /* 0x000eaa0000000a00 */
[----:B------:R-:W-:Y:S02]  /*d9e0*/  IMAD.U32 R2, RZ, RZ, UR4 ;  /* 0x00000004ff027e24 */ /* 0x000fe4000f8e00ff */
[----:B------:R-:W-:Y:S01]  /*d9f0*/  IMAD.U32 R3, RZ, RZ, UR5 ;  /* 0x00000005ff037e24 */ /* 0x000fe2000f8e00ff */
[----:B------:R-:W-:-:S04]  /*da00*/  ULDC UR5, c[0x0][0x850] ;  /* 0x0002140000057ab9 */ /* 0x000fc80000000800 */
[----:B------:R-:W4:Y:S01]  /*da10*/  @P0 LDG.E R2, desc[UR38][R2.64] ;  /* 0x0000002602020981 */ /* 0x000f22000c1e1900 */
[----:B------:R-:W-:Y:S01]  /*da20*/  UISETP.NE.AND UP1, UPT, UR5, 0x1, UPT ;  /* 0x000000010500788c */ /* 0x000fe2000bf25270 */
[----:B---3--:R-:W-:Y:S01]  /*da30*/  VIADD R13, R12, 0xffffff80 ;  /* 0xffffff800c0d7836 */ /* 0x008fe20000000000 */
[----:B------:R-:W-:Y:S01]  /*da40*/  MOV R14, 0x400 ;  /* 0x00000400000e7802 */ /* 0x000fe20000000f00 */
[----:B------:R-:W3:Y:S01]  /*da50*/  S2R R15, SR_CgaCtaId ;  /* 0x00000000000f7919 */ /* 0x000ee20000008800 */
[----:B-----5:R-:W-:Y:S02]  /*da60*/  IMAD.SHL.U32 R0, R0, 0x2000, RZ ;  /* 0x0000200000007824 */ /* 0x020fe400078e00ff */
[----:B---3--:R-:W-:Y:S02]  /*da70*/  LEA R15, R15, R14, 0x18 ;  /* 0x0000000e0f0f7211 */ /* 0x008fe400078ec0ff */
[----:B----4-:R-:W-:Y:S02]  /*da80*/  @P0 R2UR UR4, R2 ;  /* 0x00000000020402ca */ /* 0x010fe400000e0000 */
[----:B------:R-:W-:-:S04]  /*da90*/  SHF.R.S32.HI R2, RZ, 0x1f, R13 ;  /* 0x0000001fff027819 */ /* 0x000fc8000001140d */
[----:B------:R-:W-:-:S07]  /*daa0*/  LEA.HI R3, R2, R13, RZ, 0x7 ;  /* 0x0000000d02037211 */ /* 0x000fce00078f38ff */
[----:B------:R-:W-:-:S03]  /*dab0*/  @UP0 ULEA UR6, UR37, UR4, 0x7 ;  /* 0x0000000425060291 */ /* 0x000fc6000f8e383f */
[----:B------:R-:W-:Y:S01]  /*dac0*/  @UP1 ULDC UR4, c[0x0][0x854] ;  /* 0x0002150000041ab9 */ /* 0x000fe20000000800 */
[----:B------:R-:W-:Y:S02]  /*dad0*/  @UP0 USHF.R.S32.HI UR7, URZ, 0x1f, UR6 ;  /* 0x0000001f3f070899 */ /* 0x000fe40008011406 */
[----:B------:R-:W-:Y:S02]  /*dae0*/  UIMAD.WIDE.U32 UR4, UR8, UR4, URZ ;  /* 0x00000004080472a5 */ /* 0x000fe4000f8e003f */
[----:B------:R-:W-:-:S03]  /*daf0*/  @UP0 ULEA.HI UR7, UR7, UR6, URZ, 0x7 ;  /* 0x0000000607070291 */ /* 0x000fc6000f8f383f */
[----:B------:R-:W-:Y:S01]  /*db00*/  UMOV UR6, UR8 ;  /* 0x0000000800067c82 */ /* 0x000fe20008000000 */
[----:B------:R-:W-:Y:S01]  /*db10*/  @UP1 ULDC UR8, c[0x0][0x858] ;  /* 0x0002160000081ab9 */ /* 0x000fe20000000800 */
[----:B------:R-:W-:Y:S02]  /*db20*/  @UP0 USHF.L.U32 UR7, UR7, 0x6, URZ ;  /* 0x0000000607070899 */ /* 0x000fe4000800063f */
[----:B------:R-:W-:Y:S02]  /*db30*/  @UP1 USHF.R.U32.HI UR6, URZ, UR8, UR5 ;  /* 0x000000083f061299 */ /* 0x000fe40008011605 */
[----:B------:R-:W-:Y:S02]  /*db40*/  @UP0 ULOP3.LUT UR4, UR7, 0xffffe000, URZ, 0xc0, !UPT ;  /* 0xffffe00007040892 */ /* 0x000fe4000f8ec03f */
[----:B------:R-:W-:Y:S02]  /*db50*/  USHF.R.S32.HI UR7, URZ, 0x1f, UR6 ;  /* 0x0000001f3f077899 */ /* 0x000fe40008011406 */
[----:B------:R-:W-:Y:S01]  /*db60*/  @UP0 USHF.R.S32.HI UR5, URZ, 0x1f, UR4 ;  /* 0x0000001f3f050899 */ /* 0x000fe20008011404 */
[----:B------:R-:W-:-:S02]  /*db70*/  ULDC.64 UR8, c[0x0][0x820] ;  /* 0x0002080000087ab9 */ /* 0x000fc40000000a00 */
[----:B------:R-:W-:Y:S01]  /*db80*/  @!UP0 UMOV UR4, URZ ;  /* 0x0000003f00048c82 */ /* 0x000fe20008000000 */
[----:B-1----:R-:W-:Y:S01]  /*db90*/  IMAD R2, R8, UR7, RZ ;  /* 0x0000000708027c24 */ /* 0x002fe2000f8e02ff */
[----:B------:R-:W-:Y:S01]  /*dba0*/  IADD3 R4, P0, R0, UR4, RZ ;  /* 0x0000000400047c10 */ /* 0x000fe2000ff1e0ff */
[----:B------:R-:W-:Y:S01]  /*dbb0*/  USHF.R.S32.HI UR4, URZ, 0x1f, UR37 ;  /* 0x0000001f3f047899 */ /* 0x000fe20008011425 */
[----:B--2---:R-:W-:Y:S01]  /*dbc0*/  IMAD R6, R10, UR7, RZ ;  /* 0x000000070a067c24 */ /* 0x004fe2000f8e02ff */
[----:B------:R-:W-:Y:S01]  /*dbd0*/  @!UP0 UMOV UR5, URZ ;  /* 0x0000003f00058c82 */ /* 0x000fe20008000000 */
[----:B------:R-:W-:Y:S01]  /*dbe0*/  IMAD R9, R9, UR6, R2 ;  /* 0x0000000609097c24 */ /* 0x000fe2000f8e0202 */
[C---:B------:R-:W-:Y:S01]  /*dbf0*/  LOP3.LUT R2, R3.reuse, 0xfffff80, RZ, 0xc0, !PT ;  /* 0x0fffff8003027812 */ /* 0x040fe200078ec0ff */
[----:B------:R-:W-:Y:S01]  /*dc00*/  IMAD.SHL.U32 R3, R3, 0x20, RZ ;  /* 0x0000002003037824 */ /* 0x000fe200078e00ff */
[----:B------:R-:W-:Y:S01]  /*dc10*/  LEA.HI.X.SX32 R5, R0, UR5, 0x1, P0 ;  /* 0x0000000500057c11 */ /* 0x000fe200080f0eff */
[----:B------:R-:W-:-:S02]  /*dc20*/  USEL UR4, UR4, URZ, !UP0 ;  /* 0x0000003f04047287 */ /* 0x000fc4000c000000 */
[----:B------:R-:W-:Y:S01]  /*dc30*/  IMAD.IADD R0, R13, 0x1, -R2 ;  /* 0x000000010d007824 */ /* 0x000fe200078e0a02 */
[----:B------:R-:W-:Y:S01]  /*dc40*/  LOP3.LUT R7, R3, 0x3ffff000, RZ, 0xc0, !PT ;  /* 0x3ffff00003077812 */ /* 0x000fe200078ec0ff */
[----:B------:R-:W-:Y:S01]  /*dc50*/  IMAD.WIDE.U32 R2, R8, UR6, R4 ;  /* 0x0000000608027c25 */ /* 0x000fe2000f8e0004 */
[----:B------:R-:W-:Y:S02]  /*dc60*/  UIMAD UR5, UR4, UR8, URZ ;  /* 0x00000008040572a4 */ /* 0x000fe4000f8e023f */
[----:B------:R-:W-:Y:S01]  /*dc70*/  UIMAD UR4, UR4, UR10, URZ ;  /* 0x0000000a040472a4 */ /* 0x000fe2000f8e023f */
[----:B------:R-:W-:Y:S02]  /*dc80*/  IMAD R0, R0, 0x4, R7 ;  /* 0x0000000400007824 */ /* 0x000fe400078e0207 */
[----:B------:R-:W-:Y:S02]  /*dc90*/  IMAD R7, R11, UR6, R6 ;  /* 0x000000060b077c24 */ /* 0x000fe4000f8e0206 */
[----:B------:R-:W-:Y:S01]  /*dca0*/  IMAD.WIDE.U32 R4, R10, UR6, R4 ;  /* 0x000000060a047c25 */ /* 0x000fe2000f8e0004 */
[----:B------:R-:W-:-:S03]  /*dcb0*/  USEL UR6, UR37, URZ, !UP0 ;  /* 0x0000003f25067287 */ /* 0x000fc6000c000000 */
[----:B------:R-:W-:Y:S01]  /*dcc0*/  IMAD.IADD R3, R3, 0x1, R9 ;  /* 0x0000000103037824 */ /* 0x000fe200078e0209 */
[----:B------:R-:W-:Y:S01]  /*dcd0*/  UIMAD UR5, UR6, UR9, UR5 ;  /* 0x00000009060572a4 */ /* 0x000fe2000f8e0205 */
[----:B------:R-:W-:Y:S01]  /*dce0*/  IMAD.IADD R5, R5, 0x1, R7 ;  /* 0x0000000105057824 */ /* 0x000fe200078e0207 */
[----:B------:R-:W-:Y:S01]  /*dcf0*/  UIMAD UR4, UR6, UR11, UR4 ;  /* 0x0000000b060472a4 */ /* 0x000fe2000f8e0204 */
[----:B------:R-:W-:Y:S02]  /*dd00*/  IMAD.U32 R9, RZ, RZ, UR8 ;  /* 0x00000008ff097e24 */ /* 0x000fe4000f8e00ff */
[----:B------:R-:W-:Y:S02]  /*dd10*/  IMAD.U32 R7, RZ, RZ, UR10 ;  /* 0x0000000aff077e24 */ /* 0x000fe4000f8e00ff */
[----:B------:R-:W-:-:S04]  /*dd20*/  IMAD.WIDE.U32 R2, R9, UR6, R2 ;  /* 0x0000000609027c25 */ /* 0x000fc8000f8e0002 */
[----:B------:R-:W-:-:S04]  /*dd30*/  IMAD.WIDE.U32 R4, R7, UR6, R4 ;  /* 0x0000000607047c25 */ /* 0x000fc8000f8e0004 */
[----:B------:R-:W-:Y:S02]  /*dd40*/  VIADD R7, R3, UR5 ;  /* 0x0000000503077c36 */ /* 0x000fe40008000000 */
[----:B------:R-:W-:Y:S01]  /*dd50*/  VIADD R6, R5, UR4 ;  /* 0x0000000405067c36 */ /* 0x000fe20008000000 */
[----:B------:R-:W-:Y:S05]  /*dd60*/  WARPSYNC.ALL ;  /* 0x0000000000007948 */ /* 0x000fea0003800000 */
[----:B------:R-:W-:Y:S01]  /*dd70*/  IMAD R0, R0, 0x4, R15 ;  /* 0x0000000400007824 */ /* 0x000fe200078e020f */
        /* <DEDUP_REMOVED lines=32> */
.L_x_2119:
[----:B------:R-:W-:Y:S01]  /*df80*/  @P0 ELECT P1, URZ, PT ;  /* 0x00000000003f082f */ /* 0x000fe20003820000 */
[----:B------:R1:W-:-:S12]  /*df90*/  UBLKRED.G.S.ADD.F32.RN [UR4], [UR6], UR7, desc[UR8] ;  /* 0x00000804060073bb */ /* 0x0003d800080a1407 */
[----:B------:R-:W-:Y:S02]  /*dfa0*/  @P1 PLOP3.LUT P0, PT, P1, PT, PT, 0x8, 0x0 ;  /* 0x000000000000181c */ /* 0x000fe40000f0e170 */
[----:B------:R-:W-:-:S11]  /*dfb0*/  PLOP3.LUT P1, PT, PT, PT, PT, 0x8, 0x0 ;  /* 0x000000000000781c */ /* 0x000fd60003f2e170 */
[----:B-1----:R-:W-:Y:S05]  /*dfc0*/  @P0 BRA.U.ANY `(.L_x_2119) ;  /* 0xfffffffd00ec0947 */ /* 0x002fea000393ffff */
[----:B------:R0:W-:Y:S01]  /*dfd0*/  UTMACMDFLUSH ;  /* 0x00000000000079b7 */ /* 0x0001e20000000000 */
[----:B------:R-:W-:-:S04]  /*dfe0*/  DEPBAR.LE SB0, 0x0 ;  /* 0x000080000000791a */ /* 0x000fc80000000000 */
.L_x_2118:
[----:B------:R-:W-:Y:S05]  /*dff0*/  BSYNC B0 ;  /* 0x0000000000007941 */ /* 0x000fea0003800000 */
.L_x_2117:
        /* <DEDUP_REMOVED lines=25> */
.L_x_2120:
[----:B------:R-:W-:Y:S01]  /*e190*/  @P0 ELECT P1, URZ, PT ;  /* 0x00000000003f082f */ /* 0x000fe20003820000 */
[----:B------:R2:W-:-:S12]  /*e1a0*/  UBLKRED.G.S.ADD.F32.RN [UR4], [UR6], UR7, desc[UR8] ;  /* 0x00000804060073bb */ /* 0x0005d800080a1407 */
[----:B------:R-:W-:Y:S02]  /*e1b0*/  @P1 PLOP3.LUT P0, PT, P1, PT, PT, 0x8, 0x0 ;  /* 0x000000000000181c */ /* 0x000fe40000f0e170 */
[----:B------:R-:W-:-:S11]  /*e1c0*/  PLOP3.LUT P1, PT, PT, PT, PT, 0x8, 0x0 ;  /* 0x000000000000781c */ /* 0x000fd60003f2e170 */
[----:B--2---:R-:W-:Y:S05]  /*e1d0*/  @P0 BRA.U.ANY `(.L_x_2120) ;  /* 0xfffffffd00ec0947 */ /* 0x004fea000393ffff */
[----:B------:R0:W-:Y:S01]  /*e1e0*/  UTMACMDFLUSH ;  /* 0x00000000000079b7 */ /* 0x0001e20000000000 */
[----:B------:R-:W-:-:S04]  /*e1f0*/  DEPBAR.LE SB0, 0x0 ;  /* 0x000080000000791a */ /* 0x000fc80000000000 */
[----:B------:R-:W-:Y:S05]  /*e200*/  BRA `(.L_x_2067) ;  /* 0x0000003400c47947 */ /* 0x000fea0003800000 */
.L_x_2062:
        /* <DEDUP_REMOVED lines=21> */
.L_x_2122:
        /* <DEDUP_REMOVED lines=13> */
.L_x_2124:
[----:B------:R-:W-:-:S05]  /*e430*/  ULDC UR4, c[0x0][0x8c4] ;  /* 0x0002310000047ab9 */ /* 0x000fca0000000800 */
.L_x_2123:
        /* <DEDUP_REMOVED lines=44> */
.L_x_2125:
        /* <DEDUP_REMOVED lines=13> */
.L_x_2126:
        /* <DEDUP_REMOVED lines=12> */
.L_x_2127:
        /* <DEDUP_REMOVED lines=22> */
.L_x_2128:
[----:B------:R-:W-:-:S13]  /*e9f0*/  ISETP.GT.AND P0, PT, R2, UR7, PT ;  /* 0x0000000702007c0c */ /* 0x000fda000bf04270 */
[----:B------:R-:W-:Y:S05]  /*ea00*/  @!P0 BRA `(.L_x_2067) ;  /* 0x0000002c00c48947 */ /* 0x000fea0003800000 */
[----:B------:R-:W-:Y:S01]  /*ea10*/  ULDC.64 UR14, c[0x0][0x2d8] ;  /* 0x0000b600000e7ab9 */ /* 0x000fe20000000a00 */
[----:B------:R-:W-:Y:S01]  /*ea20*/  VIADD R0, R2, -UR7 ;  /* 0x8000000702007c36 */ /* 0x000fe20008000000 */
[----:B------:R-:W-:Y:S02]  /*ea30*/  UIMAD UR11, UR11, UR14, URZ ;  /* 0x0000000e0b0b72a4 */ /* 0x000fe4000f8e023f */
[----:B------:R-:W-:Y:S02]  /*ea40*/  USHF.R.S32.HI UR6, URZ, 0x1f, UR12 ;  /* 0x0000001f3f067899 */ /* 0x000fe4000801140c */
[----:B------:R-:W-:Y:S01]  /*ea50*/  UIMAD.WIDE.U32 UR8, UR16, UR14, URZ ;  /* 0x0000000e100872a5 */ /* 0x000fe2000f8e003f */
        /* <DEDUP_REMOVED lines=33> */
.L_x_2131:
[----:B------:R-:W-:Y:S05]  /*ec70*/  BSYNC B0 ;  /* 0x0000000000007941 */ /* 0x000fea0003800000 */
.L_x_2130:
        /* <DEDUP_REMOVED lines=19> */
.L_x_2133:
[----:B------:R-:W-:Y:S05]  /*edb0*/  BSYNC B0 ;  /* 0x0000000000007941 */ /* 0x000fea0003800000 */
.L_x_2132:
[----:B------:R-:W-:Y:S06]  /*edc0*/  BAR.ARV 0xa, 0xa0 ;  /* 0x0282800000007b1d */ /* 0x000fec0000002000 */
[----:B------:R-:W-:Y:S04]  /*edd0*/  BSSY B0, `(.L_x_2134) ;  /* 0x0000003000007945 */ /* 0x000fe80003800000 */
[----:B------:R-:W-:Y:S05]  /*ede0*/  @!P0 BRA `(.L_x_2135) ;  /* 0x0000000000048947 */ /* 0x000fea0003800000 */
[----:B------:R-:W-:-:S04]  /*edf0*/  DEPBAR.LE SB0, 0x0 ;  /* 0x000080000000791a */ /* 0x000fc80000000000 */
.L_x_2135:
[----:B------:R-:W-:Y:S05]  /*ee00*/  BSYNC B0 ;  /* 0x0000000000007941 */ /* 0x000fea0003800000 */
.L_x_2134:
[----:B------:R-:W-:Y:S06]  /*ee10*/  BAR.ARV 0xb, 0xa0 ;  /* 0x02c2800000007b1d */ /* 0x000fec0000002000 */
[----:B------:R-:W-:Y:S01]  /*ee20*/  UIADD3 UR15, UR7, 0x1, URZ ;  /* 0x00000001070f7890 */ /* 0x000fe2000fffe03f */
[----:B------:R-:W-:Y:S11]  /*ee30*/  BRA `(.L_x_2136) ;  /* 0x0000000000047947 */ /* 0x000ff60003800000 */
.L_x_2129:
[----:B------:R-:W-:-:S05]  /*ee40*/  UMOV UR15, UR7 ;  /* 0x00000007000f7c82 */ /* 0x000fca0008000000 */
.L_x_2136:
        /* <DEDUP_REMOVED lines=21> */
.L_x_2149:
        /* <DEDUP_REMOVED lines=20> */
.L_x_2138:
[----:B------:R-:W-:Y:S05]  /*f0e0*/  BSYNC B0 ;  /* 0x0000000000007941 */ /* 0x000fea0003800000 */
.L_x_2137:
        /* <DEDUP_REMOVED lines=13> */
.L_x_2140:
[----:B------:R-:W-:Y:S05]  /*f1c0*/  BSYNC B0 ;  /* 0x0000000000007941 */ /* 0x000fea0003800000 */
.L_x_2139:
[----:B------:R-:W-:Y:S06]  /*f1d0*/  BAR.ARV 0xa, 0xa0 ;  /* 0x0282800000007b1d */ /* 0x000fec0000002000 */
[----:B------:R-:W-:Y:S04]  /*f1e0*/  BSSY B0, `(.L_x_2141) ;  /* 0x0000003000007945 */ /* 0x000fe80003800000 */
[----:B------:R-:W-:Y:S05]  /*f1f0*/  @!P0 BRA `(.L_x_2142) ;  /* 0x0000000000048947 */ /* 0x000fea0003800000 */
[----:B------:R-:W-:-:S04]  /*f200*/  DEPBAR.LE SB0, 0x0 ;  /* 0x000080000000791a */ /* 0x000fc80000000000 */
.L_x_2142:
[----:B------:R-:W-:Y:S05]  /*f210*/  BSYNC B0 ;  /* 0x0000000000007941 */ /* 0x000fea0003800000 */
.L_x_2141:
        /* <DEDUP_REMOVED lines=13> */
.L_x_2144:
[----:B------:R-:W-:Y:S05]  /*f2f0*/  BSYNC B0 ;  /* 0x0000000000007941 */ /* 0x000fea0003800000 */
.L_x_2143:
        /* <DEDUP_REMOVED lines=13> */
.L_x_2146:
[----:B------:R-:W-:Y:S05]  /*f3d0*/  BSYNC B0 ;  /* 0x0000000000007941 */ /* 0x000fea0003800000 */
.L_x_2145:
[----:B------:R-:W-:Y:S01]  /*f3e0*/  UIADD3 UR15, UR15, 0x2, URZ ;  /* 0x000000020f0f7890 */ /* 0x000fe2000fffe03f */
[----:B------:R-:W-:Y:S06]  /*f3f0*/  BAR.ARV 0xa, 0xa0 ;  /* 0x0282800000007b1d */ /* 0x000fec0000002000 */
[----:B------:R-:W-:Y:S01]  /*f400*/  BSSY B0, `(.L_x_2147) ;  /* 0x0000004000007945 */ /* 0x000fe20003800000 */
[----:B------:R-:W-:-:S03]  /*f410*/  ISETP.LE.AND P1, PT, R2, UR15, PT ;  /* 0x0000000f02007c0c */ /* 0x000fc6000bf23270 */
[----:B------:R-:W-:Y:S10]  /*f420*/  @!P0 BRA `(.L_x_2148) ;  /* 0x0000000000048947 */ /* 0x000ff40003800000 */
[----:B------:R-:W-:-:S04]  /*f430*/  DEPBAR.LE SB0, 0x0 ;  /* 0x000080000000791a */ /* 0x000fc80000000000 */
.L_x_2148:
[----:B------:R-:W-:Y:S05]  /*f440*/  BSYNC B0 ;  /* 0x0000000000007941 */ /* 0x000fea0003800000 */
.L_x_2147:
[----:B------:R-:W-:Y:S06]  /*f450*/  BAR.ARV 0xb, 0xa0 ;  /* 0x02c2800000007b1d */ /* 0x000fec0000002000 */
[----:B------:R-:W-:Y:S02]  /*f460*/  UIADD3 UR19, UR19, 0x4000, URZ ;  /* 0x0000400013137890 */ /* 0x000fe4000fffe03f */
[----:B------:R-:W-:Y:S01]  /*f470*/  UIADD3 UR6, UR6, 0x4000, URZ ;  /* 0x0000400006067890 */ /* 0x000fe2000fffe03f */
[----:B------:R-:W-:Y:S11]  /*f480*/  @!P1 BRA `(.L_x_2149) ;  /* 0xfffffff800c49947 */ /* 0x000ff6000383ffff */
[----:B------:R-:W-:Y:S05]  /*f490*/  BRA `(.L_x_2067) ;  /* 0x0000002400207947 */ /* 0x000fea0003800000 */
.L_x_2121:
        /* <DEDUP_REMOVED lines=14> */
.L_x_2150:
        /* <DEDUP_REMOVED lines=14> */
.L_x_2152:
[----:B------:R-:W-:-:S05]  /*f660*/  ULDC UR4, c[0x0][0x8c4] ;  /* 0x0002310000047ab9 */ /* 0x000fca0000000800 */
.L_x_2151:
        /* <DEDUP_REMOVED lines=59> */
.L_x_2154:
        /* <DEDUP_REMOVED lines=13> */
.L_x_2155:
        /* <DEDUP_REMOVED lines=8> */
.L_x_2156:
        /* <DEDUP_REMOVED lines=21> */
.L_x_2157:
        /* <DEDUP_REMOVED lines=50> */
.L_x_2187:
        /* <DEDUP_REMOVED lines=15> */
.L_x_2160:
        /* <DEDUP_REMOVED lines=77> */
.L_x_2171:
[----:B-123--:R-:W-:-:S04]  /*105a0*/  SHF.L.U32 R18, R10, 0x1f, RZ ;  /* 0x0000001f0a127819 */ /* 0x00efc800000006ff */
[----:B------:R-:W2:Y:S02]  /*105b0*/  SYNCS.PHASECHK.TRANS64.TRYWAIT P1, [R15+URZ+0x30c40], R18 ;  /* 0x030c40120f0075a7 */ /* 0x000ea4000802017f */
[----:B--2---:R-:W-:Y:S05]  /*105c0*/  @!P1 BRA `(.L_x_2163) ;  /* 0x00000014009c9947 */ /* 0x004fea0003800000 */
.L_x_2188:
        /* <DEDUP_REMOVED lines=8> */
.L_x_2164:
        /* <DEDUP_REMOVED lines=30> */
.L_x_2189:
        /* <DEDUP_REMOVED lines=8> */
.L_x_2166:
        /* <DEDUP_REMOVED lines=30> */
.L_x_2190:
        /* <DEDUP_REMOVED lines=8> */
.L_x_2168:
        /* <DEDUP_REMOVED lines=24> */
.L_x_2192:
        /* <DEDUP_REMOVED lines=8> */
.L_x_2170:
        /* <DEDUP_REMOVED lines=30> */
.L_x_2162:
[----:B------:R-:W4:Y:S02]  /*10ef0*/  LDL.LU R4, [R1+0x8] ;  /* 0x0000080001047983 */ /* 0x000f240000300800 */
[----:B----4-:R-:W-:Y:S02]  /*10f00*/  ISETP.NE.AND P1, PT, R4, RZ, PT ;  /* 0x000000ff0400720c */ /* 0x010fe40003f25270 */
[----:B------:R4:W5:Y:S11]  /*10f10*/  LDL R4, [R1+0x4] ;  /* 0x0000040001047983 */ /* 0x0009760000100800 */
[----:B----4-:R-:W-:Y:S05]  /*10f20*/  @!P1 BRA `(.L_x_2161) ;  /* 0x0000000400249947 */ /* 0x010fea0003800000 */
[----:B------:R-:W-:-:S04]  /*10f30*/  SHF.L.U32 R12, R10, 0x1f, RZ ;  /* 0x0000001f0a0c7819 */ /* 0x000fc800000006ff */
[----:B------:R-:W4:Y:S02]  /*10f40*/  SYNCS.PHASECHK.TRANS64.TRYWAIT P1, [R15+URZ+0x30c40], R12 ;  /* 0x030c400c0f0075a7 */ /* 0x000f24000802017f */
[----:B----4-:R-:W-:Y:S05]  /*10f50*/  @!P1 BRA `(.L_x_2172) ;  /* 0x0000000c008c9947 */ /* 0x010fea0003800000 */
.L_x_2193:
        /* <DEDUP_REMOVED lines=8> */
.L_x_2173:
        /* <DEDUP_REMOVED lines=27> */
.L_x_2194:
        /* <DEDUP_REMOVED lines=8> */
.L_x_2175:
        /* <DEDUP_REMOVED lines=27> */
.L_x_2161:
[----:B------:R-:W1:Y:S01]  /*113c0*/  S2R R0, SR_TID.X ;  /* 0x0000000000007919 */ /* 0x000e620000002100 */
[----:B------:R-:W-:Y:S01]  /*113d0*/  IMAD R3, R16, 0x8, R15 ;  /* 0x0000000810037824 */ /* 0x000fe200078e020f */
[----:B-1----:R-:W-:Y:S02]  /*113e0*/  LOP3.LUT R2, R0, 0x7f, RZ, 0xc0, !PT ;  /* 0x0000007f00027812 */ /* 0x002fe400078ec0ff */
[----:B------:R-:W-:Y:S02]  /*113f0*/  SHF.L.U32 R0, R10, 0x1f, RZ ;  /* 0x0000001f0a007819 */ /* 0x000fe400000006ff */
[----:B------:R-:W-:Y:S02]  /*11400*/  ISETP.NE.AND P1, PT, R2, RZ, PT ;  /* 0x000000ff0200720c */ /* 0x000fe40003f25270 */
[----:B------:R-:W1:Y:S02]  /*11410*/  SYNCS.PHASECHK.TRANS64.TRYWAIT P0, [R3+URZ+0x30c40], R0 ;  /* 0x030c4000030075a7 */ /* 0x000e64000800017f */
[----:B-1----:R-:W-:Y:S09]  /*11420*/  @!P0 BRA `(.L_x_2176) ;  /* 0x0000000800808947 */ /* 0x002ff20003800000 */
.L_x_2195:
[----:B------:R-:W-:Y:S05]  /*11430*/  @P1 BRA `(.L_x_2177) ;  /* 0x0000000000181947 */ /* 0x000fea0003800000 */
[----:B------:R-:W1:Y:S01]  /*11440*/  S2R R2, SR_TID.X ;  /* 0x0000000000027919 */ /* 0x000e620000002100 */
[----:B------:R-:W-:-:S04]  /*11450*/  IMAD.MOV.U32 R0, RZ, RZ, 0x4200 ;  /* 0x00004200ff007424 */ /* 0x000fc800078e00ff */
[----:B------:R1:W-:Y:S02]  /*11460*/  SYNCS.ARRIVE.TRANS64 RZ, [R3+URZ+0x30c30], R0 ;  /* 0x030c300003ff79a7 */ /* 0x0003e4000800003f */
[----:B-1----:R-:W-:-:S13]  /*11470*/  LOP3.LUT P0, RZ, R2, 0x1f, RZ, 0xc0, !PT ;  /* 0x0000001f02ff7812 */ /* 0x002fda000780c0ff */
[----:B------:R-:W-:Y:S05]  /*11480*/  @!P0 BRA `(.L_x_2177) ;  /* 0x0000000000048947 */ /* 0x000fea0003800000 */
[----:B------:R-:W-:Y:S01]  /*11490*/  BPT.TRAP 0x1 ;  /* 0x000000040000795c */ /* 0x000fe20000300000 */
.L_x_2177:
        /* <DEDUP_REMOVED lines=34> */
.L_x_2158:
[----:B------:R-:W-:Y:S05]  /*116c0*/  BSYNC B0 ;  /* 0x0000000000007941 */ /* 0x000fea0003800000 */
.L_x_2153:
[----:B------:R-:W-:-:S03]  /*116d0*/  UMOV UR8, 0xffffffff ;  /* 0xffffffff00087882 */ /* 0x000fc60000000000 */
[----:B------:R-:W-:Y:S05]  /*116e0*/  BRA.DIV UR8, `(.L_x_2178) ;  /* 0x0000000608e47947 */ /* 0x000fea000b800000 */
[----:B------:R-:W-:-:S13]  /*116f0*/  ELECT P6, URZ, PT ;  /* 0x00000000003f782f */ /* 0x000fda00038c0000 */
.L_x_2198:
[----:B------:R-:W-:Y:S05]  /*11700*/  @!P6 BRA `(.L_x_2067) ;  /* 0x000000000084e947 */ /* 0x000fea0003800000 */
[----:B------:R-:W-:-:S06]  /*11710*/  ULOP3.LUT UR8, UR36, 0x2, URZ, 0xfc, !UPT ;  /* 0x0000000224087892 */ /* 0x000fcc000f8efc3f */
[----:B------:R-:W-:-:S05]  /*11720*/  IMAD.U32 R2, RZ, RZ, UR8 ;  /* 0x00000008ff027e24 */ /* 0x000fca000f8e00ff */
[----:B------:R-:W-:-:S13]  /*11730*/  ISETP.NE.AND P2, PT, R2, 0x3, PT ;  /* 0x000000030200780c */ /* 0x000fda0003f45270 */
[----:B------:R-:W-:Y:S05]  /*11740*/  @!P2 BRA `(.L_x_2179) ;  /* 0x000000000004a947 */ /* 0x000fea0003800000 */
[----:B---3--:R-:W-:Y:S01]  /*11750*/  BPT.TRAP 0x1 ;  /* 0x000000040000795c */ /* 0x008fe20000300000 */
.L_x_2179:
        /* <DEDUP_REMOVED lines=15> */
.L_x_2199:
[----:B------:R-:W2:Y:S02]  /*11850*/  SYNCS.PHASECHK.TRANS64.TRYWAIT P0, [R3+URZ], R2 ;  /* 0x00000002030075a7 */ /* 0x000ea4000800017f */
[----:B--2---:R-:W-:Y:S05]  /*11860*/  @!P0 BRA `(.L_x_2181) ;  /* 0x0000000400b88947 */ /* 0x004fea0003800000 */
.L_x_2200:
[----:B------:R-:W-:Y:S05]  /*11870*/  @!P2 BRA `(.L_x_2182) ;  /* 0x000000000004a947 */ /* 0x000fea0003800000 */
[----:B---3--:R-:W-:Y:S01]  /*11880*/  BPT.TRAP 0x1 ;  /* 0x000000040000795c */ /* 0x008fe20000300000 */
.L_x_2182:
[----:B--2---:R-:W-:-:S04]  /*11890*/  VIADD R3, R8, 0x30c40 ;  /* 0x00030c4008037836 */ /* 0x004fc80000000000 */
[----:B------:R-:W-:-:S04]  /*118a0*/  IMAD R5, R0, 0x8, R3 ;  /* 0x0000000800057824 */ /* 0x000fc800078e0203 */
[----:B------:R-:W2:Y:S02]  /*118b0*/  SYNCS.PHASECHK.TRANS64.TRYWAIT P0, [R5+URZ], R4 ;  /* 0x00000004050075a7 */ /* 0x000ea4000800017f */
[----:B--2---:R-:W-:Y:S05]  /*118c0*/  @!P0 BRA `(.L_x_2183) ;  /* 0x0000000400b48947 */ /* 0x004fea0003800000 */
.L_x_2201:
[----:B------:R-:W-:-:S07]  /*118d0*/  IMAD R3, R6, 0x8, R3 ;  /* 0x0000000806037824 */ /* 0x000fce00078e0203 */
.L_x_2184:
[----:B----4-:R4:W1:Y:S02]  /*118e0*/  SYNCS.PHASECHK.TRANS64.TRYWAIT P0, [R3+URZ], R2 ;  /* 0x00000002030075a7 */ /* 0x010864000800017f */
[----:B-1----:R-:W-:Y:S05]  /*118f0*/  @!P0 NANOSLEEP.SYNCS 0x989680 ;  /* 0x009896800000895d */ /* 0x002fea0003900000 */
[----:B------:R-:W1:Y:S02]  /*11900*/  @!P0 SYNCS.PHASECHK.TRANS64 P0, [R3+URZ], R2 ;  /* 0x00000002030085a7 */ /* 0x000e64000800007f */
[----:B-1----:R-:W-:Y:S05]  /*11910*/  @!P0 BRA `(.L_x_2184) ;  /* 0xfffffffc00f08947 */ /* 0x002fea000383ffff */
.L_x_2067:
[----:B---3--:R-:W-:Y:S05]  /*11920*/  BSYNC B6 ;  /* 0x0000000000067941 */ /* 0x008fea0003800000 */
.L_x_2061:
[----:B------:R-:W-:Y:S05]  /*11930*/  EXIT ;  /* 0x000000000000794d */ /* 0x000fea0003800000 */
.L_x_2078:
[----:B------:R-:W-:Y:S02]  /*11940*/  IMAD.MOV.U32 R13, RZ, RZ, R10 ;  /* 0x000000ffff0d7224 */ /* 0x000fe400078e000a */
[----:B------:R-:W-:Y:S02]  /*11950*/  IMAD.MOV.U32 R12, RZ, RZ, RZ ;  /* 0x000000ffff0c7224 */ /* 0x000fe400078e00ff */
[----:B------:R-:W-:Y:S02]  /*11960*/  IMAD.MOV.U32 R11, RZ, RZ, 0x1f ;  /* 0x0000001fff0b7424 */ /* 0x000fe400078e00ff */
[----:B------:R-:W-:-:S07]  /*11970*/  IMAD.MOV.U32 R15, RZ, RZ, -0x1 ;  /* 0xffffffffff0f7424 */ /* 0x000fce00078e00ff */
[----:B------:R-:W-:Y:S05]  /*11980*/  WARPSYNC.COLLECTIVE R15, `(.L_x_2185) ;  /* 0x000000000f087348 */ /* 0x000fea0003c00000 */
[----:B------:R1:W2:Y:S02]  /*11990*/  SHFL.IDX P6, R14, R13, R12, R11 ;  /* 0x0000000c0d0e7389 */ /* 0x0002a400000c000b */
[----:B-12---:R-:W-:Y:S01]  /*119a0*/  ENDCOLLECTIVE ;  /* 0x000000000000791b */ /* 0x006fe20003800000 */
.L_x_2185:
[----:B------:R-:W-:Y:S05]  /*119b0*/  BRA `(.L_x_2186) ;  /* 0xfffffef800987947 */ /* 0x000fea000383ffff */
.L_x_2080:
[----:B--2---:R2:W3:Y:S02]  /*119c0*/  SYNCS.PHASECHK.TRANS64.TRYWAIT P0, [R16+URZ+0x30c00], R11 ;  /* 0x030c000b100075a7 */ /* 0x0044e4000800017f */
[----:B---3--:R-:W-:Y:S05]  /*119d0*/  @!P0 NANOSLEEP.SYNCS 0x989680 ;  /* 0x009896800000895d */ /* 0x008fea0003900000 */
[----:B------:R-:W3:Y:S02]  /*119e0*/  @!P0 SYNCS.PHASECHK.TRANS64 P0, [R16+URZ+0x30c00], R11 ;  /* 0x030c000b100085a7 */ /* 0x000ee4000800007f */
[----:B---3--:R-:W-:Y:S05]  /*119f0*/  @!P0 BRA `(.L_x_2080) ;  /* 0xfffffffc00f08947 */ /* 0x008fea000383ffff */
[----:B------:R-:W-:Y:S05]  /*11a00*/  BRA `(.L_x_2079) ;  /* 0xfffffef800e07947 */ /* 0x000fea000383ffff */
.L_x_2085:
[----:B--2---:R2:W3:Y:S02]  /*11a10*/  SYNCS.PHASECHK.TRANS64.TRYWAIT P0, [R8+URZ+0x30c10], R23 ;  /* 0x030c1017080075a7 */ /* 0x0044e4000800017f */
[----:B---3--:R-:W-:Y:S05]  /*11a20*/  @!P0 NANOSLEEP.SYNCS 0x989680 ;  /* 0x009896800000895d */ /* 0x008fea0003900000 */
[----:B------:R-:W3:Y:S02]  /*11a30*/  @!P0 SYNCS.PHASECHK.TRANS64 P0, [R8+URZ+0x30c10], R23 ;  /* 0x030c1017080085a7 */ /* 0x000ee4000800007f */
[----:B---3--:R-:W-:Y:S05]  /*11a40*/  @!P0 BRA `(.L_x_2085) ;  /* 0xfffffffc00f08947 */ /* 0x008fea000383ffff */
[----:B------:R-:W-:Y:S05]  /*11a50*/  BRA `(.L_x_2084) ;  /* 0xffffff0400807947 */ /* 0x000fea000383ffff */
.L_x_2089:
[----:B------:R1:W1:Y:S02]  /*11a60*/  SYNCS.PHASECHK.TRANS64.TRYWAIT P0, [R8+URZ+0x30c30], R23 ;  /* 0x030c3017080075a7 */ /* 0x000264000800017f */
[----:B-1----:R-:W-:Y:S05]  /*11a70*/  @!P0 NANOSLEEP.SYNCS 0x989680 ;  /* 0x009896800000895d */ /* 0x002fea0003900000 */
[----:B------:R-:W1:Y:S02]  /*11a80*/  @!P0 SYNCS.PHASECHK.TRANS64 P0, [R8+URZ+0x30c30], R23 ;  /* 0x030c3017080085a7 */ /* 0x000e64000800007f */
[----:B-1----:R-:W-:Y:S05]  /*11a90*/  @!P0 BRA `(.L_x_2089) ;  /* 0xfffffffc00f08947 */ /* 0x002fea000383ffff */
[----:B------:R-:W-:Y:S05]  /*11aa0*/  BRA `(.L_x_2088) ;  /* 0xffffff0800807947 */ /* 0x000fea000383ffff */
.L_x_2097:
[----:B--2---:R2:W3:Y:S02]  /*11ab0*/  SYNCS.PHASECHK.TRANS64.TRYWAIT P1, [R7+URZ+0x30c10], R20 ;  /* 0x030c1014070075a7 */ /* 0x0044e4000802017f */
[----:B---3--:R-:W-:Y:S05]  /*11ac0*/  @!P1 NANOSLEEP.SYNCS 0x989680 ;  /* 0x009896800000995d */ /* 0x008fea0003900000 */
[----:B------:R-:W3:Y:S02]  /*11ad0*/  @!P1 SYNCS.PHASECHK.TRANS64 P1, [R7+URZ+0x30c10], R20 ;  /* 0x030c1014070095a7 */ /* 0x000ee4000802007f */
[----:B---3--:R-:W-:Y:S05]  /*11ae0*/  @!P1 BRA `(.L_x_2097) ;  /* 0xfffffffc00f09947 */ /* 0x008fea000383ffff */
[----:B------:R-:W-:Y:S05]  /*11af0*/  BRA `(.L_x_2096) ;  /* 0xffffff4400f87947 */ /* 0x000fea000383ffff */
.L_x_2101:
[----:B------:R1:W1:Y:S02]  /*11b00*/  SYNCS.PHASECHK.TRANS64.TRYWAIT P1, [R7+URZ+0x30c30], R20 ;  /* 0x030c3014070075a7 */ /* 0x000264000802017f */
[----:B-1----:R-:W-:Y:S05]  /*11b10*/  @!P1 NANOSLEEP.SYNCS 0x989680 ;  /* 0x009896800000995d */ /* 0x002fea0003900000 */
[----:B------:R-:W1:Y:S02]  /*11b20*/  @!P1 SYNCS.PHASECHK.TRANS64 P1, [R7+URZ+0x30c30], R20 ;  /* 0x030c3014070095a7 */ /* 0x000e64000802007f */
[----:B-1----:R-:W-:Y:S05]  /*11b30*/  @!P1 BRA `(.L_x_2101) ;  /* 0xfffffffc00f09947 */ /* 0x002fea000383ffff */
[----:B------:R-:W-:Y:S05]  /*11b40*/  BRA `(.L_x_2100) ;  /* 0xffffff4c000c7947 */ /* 0x000fea000383ffff */
.L_x_2109:
[----:B-1----:R1:W3:Y:S02]  /*11b50*/  SYNCS.PHASECHK.TRANS64.TRYWAIT P0, [R7+URZ+0x30c10], R20 ;  /* 0x030c1014070075a7 */ /* 0x0022e4000800017f */
[----:B---3--:R-:W-:Y:S05]  /*11b60*/  @!P0 NANOSLEEP.SYNCS 0x989680 ;  /* 0x009896800000895d */ /* 0x008fea0003900000 */
[----:B------:R-:W3:Y:S02]  /*11b70*/  @!P0 SYNCS.PHASECHK.TRANS64 P0, [R7+URZ+0x30c10], R20 ;  /* 0x030c1014070085a7 */ /* 0x000ee4000800007f */
[----:B---3--:R-:W-:Y:S05]  /*11b80*/  @!P0 BRA `(.L_x_2109) ;  /* 0xfffffffc00f08947 */ /* 0x008fea000383ffff */
[----:B------:R-:W-:Y:S05]  /*11b90*/  BRA `(.L_x_2108) ;  /* 0xffffff80003c7947 */ /* 0x000fea000383ffff */
.L_x_2113:
[----:B------:R1:W1:Y:S02]  /*11ba0*/  SYNCS.PHASECHK.TRANS64.TRYWAIT P0, [R7+URZ+0x30c30], R20 ;  /* 0x030c3014070075a7 */ /* 0x000264000800017f */
[----:B-1----:R-:W-:Y:S05]  /*11bb0*/  @!P0 NANOSLEEP.SYNCS 0x989680 ;  /* 0x009896800000895d */ /* 0x002fea0003900000 */
[----:B------:R-:W1:Y:S02]  /*11bc0*/  @!P0 SYNCS.PHASECHK.TRANS64 P0, [R7+URZ+0x30c30], R20 ;  /* 0x030c3014070085a7 */ /* 0x000e64000800007f */
[----:B-1----:R-:W-:Y:S05]  /*11bd0*/  @!P0 BRA `(.L_x_2113) ;  /* 0xfffffffc00f08947 */ /* 0x002fea000383ffff */
[----:B------:R-:W-:Y:S05]  /*11be0*/  BRA `(.L_x_2112) ;  /* 0xffffff84004c7947 */ /* 0x000fea000383ffff */
.L_x_2159:
[----:B-1----:R1:W2:Y:S02]  /*11bf0*/  SYNCS.PHASECHK.TRANS64.TRYWAIT P0, [R15+URZ+0x30c20], R0 ;  /* 0x030c20000f0075a7 */ /* 0x0022a4000800017f */
[----:B--2---:R-:W-:Y:S05]  /*11c00*/  @!P0 NANOSLEEP.SYNCS 0x989680 ;  /* 0x009896800000895d */ /* 0x004fea0003900000 */
[----:B------:R-:W2:Y:S02]  /*11c10*/  @!P0 SYNCS.PHASECHK.TRANS64 P0, [R15+URZ+0x30c20], R0 ;  /* 0x030c20000f0085a7 */ /* 0x000ea4000800007f */
[----:B--2---:R-:W-:Y:S05]  /*11c20*/  @!P0 BRA `(.L_x_2159) ;  /* 0xfffffffc00f08947 */ /* 0x004fea000383ffff */
[----:B------:R-:W-:Y:S05]  /*11c30*/  BRA `(.L_x_2187) ;  /* 0xffffffe000e87947 */ /* 0x000fea000383ffff */
.L_x_2163:
[----:B--2---:R2:W3:Y:S02]  /*11c40*/  SYNCS.PHASECHK.TRANS64.TRYWAIT P1, [R15+URZ+0x30c40], R18 ;  /* 0x030c40120f0075a7 */ /* 0x0044e4000802017f */
[----:B---3--:R-:W-:Y:S05]  /*11c50*/  @!P1 NANOSLEEP.SYNCS 0x989680 ;  /* 0x009896800000995d */ /* 0x008fea0003900000 */
[----:B------:R-:W3:Y:S02]  /*11c60*/  @!P1 SYNCS.PHASECHK.TRANS64 P1, [R15+URZ+0x30c40], R18 ;  /* 0x030c40120f0095a7 */ /* 0x000ee4000802007f */
[----:B---3--:R-:W-:Y:S05]  /*11c70*/  @!P1 BRA `(.L_x_2163) ;  /* 0xfffffffc00f09947 */ /* 0x008fea000383ffff */
[----:B------:R-:W-:Y:S05]  /*11c80*/  BRA `(.L_x_2188) ;  /* 0xffffffe800507947 */ /* 0x000fea000383ffff */
.L_x_2165:
[----:B-1----:R1:W3:Y:S02]  /*11c90*/  SYNCS.PHASECHK.TRANS64.TRYWAIT P1, [R15+URZ+0x30c28], R18 ;  /* 0x030c28120f0075a7 */ /* 0x0022e4000802017f */
[----:B---3--:R-:W-:Y:S05]  /*11ca0*/  @!P1 NANOSLEEP.SYNCS 0x989680 ;  /* 0x009896800000995d */ /* 0x008fea0003900000 */
[----:B------:R-:W3:Y:S02]  /*11cb0*/  @!P1 SYNCS.PHASECHK.TRANS64 P1, [R15+URZ+0x30c28], R18 ;  /* 0x030c28120f0095a7 */ /* 0x000ee4000802007f */
[----:B---3--:R-:W-:Y:S05]  /*11cc0*/  @!P1 BRA `(.L_x_2165) ;  /* 0xfffffffc00f09947 */ /* 0x008fea000383ffff */
[----:B------:R-:W-:Y:S05]  /*11cd0*/  BRA `(.L_x_2189) ;  /* 0xffffffe800d47947 */ /* 0x000fea000383ffff */
.L_x_2167:
[----:B---3--:R3:W4:Y:S02]  /*11ce0*/  SYNCS.PHASECHK.TRANS64.TRYWAIT P1, [R15+URZ+0x30c48], R18 ;  /* 0x030c48120f0075a7 */ /* 0x008724000802017f */
[----:B----4-:R-:W-:Y:S05]  /*11cf0*/  @!P1 NANOSLEEP.SYNCS 0x989680 ;  /* 0x009896800000995d */ /* 0x010fea0003900000 */
[----:B------:R-:W4:Y:S02]  /*11d00*/  @!P1 SYNCS.PHASECHK.TRANS64 P1, [R15+URZ+0x30c48], R18 ;  /* 0x030c48120f0095a7 */ /* 0x000f24000802007f */
[----:B----4-:R-:W-:Y:S05]  /*11d10*/  @!P1 BRA `(.L_x_2167) ;  /* 0xfffffffc00f09947 */ /* 0x010fea000383ffff */
[----:B------:R-:W-:Y:S05]  /*11d20*/  BRA `(.L_x_2190) ;  /* 0xffffffec00587947 */ /* 0x000fea000383ffff */
.L_x_2169:
[----:B------:R-:W-:-:S07]  /*11d30*/  SHF.L.U32 R4, R10, 0x1f, RZ ;  /* 0x0000001f0a047819 */ /* 0x000fce00000006ff */
.L_x_2191:
[----:B----4-:R4:W1:Y:S02]  /*11d40*/  SYNCS.PHASECHK.TRANS64.TRYWAIT P1, [R15+URZ+0x30c20], R4 ;  /* 0x030c20040f0075a7 */ /* 0x010864000802017f */
[----:B-1----:R-:W-:Y:S05]  /*11d50*/  @!P1 NANOSLEEP.SYNCS 0x989680 ;  /* 0x009896800000995d */ /* 0x002fea0003900000 */
[----:B------:R-:W1:Y:S02]  /*11d60*/  @!P1 SYNCS.PHASECHK.TRANS64 P1, [R15+URZ+0x30c20], R4 ;  /* 0x030c20040f0095a7 */ /* 0x000e64000802007f */
[----:B-1----:R-:W-:Y:S05]  /*11d70*/  @!P1 BRA `(.L_x_2191) ;  /* 0xfffffffc00f09947 */ /* 0x002fea000383ffff */
[----:B------:R-:W-:Y:S05]  /*11d80*/  BRA `(.L_x_2192) ;  /* 0xffffffec00c07947 */ /* 0x000fea000383ffff */
.L_x_2172:
[----:B----4-:R4:W1:Y:S02]  /*11d90*/  SYNCS.PHASECHK.TRANS64.TRYWAIT P1, [R15+URZ+0x30c40], R12 ;  /* 0x030c400c0f0075a7 */ /* 0x010864000802017f */
[----:B-1----:R-:W-:Y:S05]  /*11da0*/  @!P1 NANOSLEEP.SYNCS 0x989680 ;  /* 0x009896800000995d */ /* 0x002fea0003900000 */
[----:B------:R-:W1:Y:S02]  /*11db0*/  @!P1 SYNCS.PHASECHK.TRANS64 P1, [R15+URZ+0x30c40], R12 ;  /* 0x030c400c0f0095a7 */ /* 0x000e64000802007f */
[----:B-1----:R-:W-:Y:S05]  /*11dc0*/  @!P1 BRA `(.L_x_2172) ;  /* 0xfffffffc00f09947 */ /* 0x002fea000383ffff */
[----:B------:R-:W-:Y:S05]  /*11dd0*/  BRA `(.L_x_2193) ;  /* 0xfffffff000607947 */ /* 0x000fea000383ffff */
.L_x_2174:
[----:B-1----:R1:W2:Y:S02]  /*11de0*/  SYNCS.PHASECHK.TRANS64.TRYWAIT P1, [R15+URZ+0x30c28], R12 ;  /* 0x030c280c0f0075a7 */ /* 0x0022a4000802017f */
[----:B--2---:R-:W-:Y:S05]  /*11df0*/  @!P1 NANOSLEEP.SYNCS 0x989680 ;  /* 0x009896800000995d */ /* 0x004fea0003900000 */
[----:B------:R-:W2:Y:S02]  /*11e00*/  @!P1 SYNCS.PHASECHK.TRANS64 P1, [R15+URZ+0x30c28], R12 ;  /* 0x030c280c0f0095a7 */ /* 0x000ea4000802007f */
[----:B--2---:R-:W-:Y:S05]  /*11e10*/  @!P1 BRA `(.L_x_2174) ;  /* 0xfffffffc00f09947 */ /* 0x004fea000383ffff */
[----:B------:R-:W-:Y:S05]  /*11e20*/  BRA `(.L_x_2194) ;  /* 0xfffffff000d87947 */ /* 0x000fea000383ffff */
.L_x_2176:
[----:B------:R1:W1:Y:S02]  /*11e30*/  SYNCS.PHASECHK.TRANS64.TRYWAIT P0, [R3+URZ+0x30c40], R0 ;  /* 0x030c4000030075a7 */ /* 0x000264000800017f */
[----:B-1----:R-:W-:Y:S05]  /*11e40*/  @!P0 NANOSLEEP.SYNCS 0x989680 ;  /* 0x009896800000895d */ /* 0x002fea0003900000 */
[----:B------:R-:W1:Y:S02]  /*11e50*/  @!P0 SYNCS.PHASECHK.TRANS64 P0, [R3+URZ+0x30c40], R0 ;  /* 0x030c4000030085a7 */ /* 0x000e64000800007f */
[----:B-1----:R-:W-:Y:S05]  /*11e60*/  @!P0 BRA `(.L_x_2176) ;  /* 0xfffffffc00f08947 */ /* 0x002fea000383ffff */
[----:B------:R-:W-:Y:S05]  /*11e70*/  BRA `(.L_x_2195) ;  /* 0xfffffff4006c7947 */ /* 0x000fea000383ffff */
.L_x_2178:
[----:B------:R-:W-:Y:S01]  /*11e80*/  BSSY B0, `(.L_x_2196) ;  /* 0x0000006000007945 */ /* 0x000fe20003800000 */
[----:B------:R-:W-:-:S07]  /*11e90*/  IMAD.MOV.U32 R15, RZ, RZ, -0x1 ;  /* 0xffffffffff0f7424 */ /* 0x000fce00078e00ff */
[----:B---3--:R-:W-:Y:S05]  /*11ea0*/  WARPSYNC.COLLECTIVE R15, `(.L_x_2197) ;  /* 0x000000000f0c7348 */ /* 0x008fea0003c00000 */
[----:B------:R-:W-:Y:S02]  /*11eb0*/  ELECT P6, UR62, PT ;  /* 0x00000000003e782f */ /* 0x000fe400038c0000 */
[----:B------:R-:W-:Y:S01]  /*11ec0*/  MOV R14, UR62 ;  /* 0x0000003e000e7c02 */ /* 0x000fe20008000f00 */
[----:B---3--:R-:W-:Y:S10]  /*11ed0*/  ENDCOLLECTIVE ;  /* 0x000000000000791b */ /* 0x008ff40003800000 */
.L_x_2197:
[----:B------:R-:W-:Y:S05]  /*11ee0*/  BSYNC B0 ;  /* 0x0000000000007941 */ /* 0x000fea0003800000 */
.L_x_2196:
[----:B------:R-:W-:Y:S05]  /*11ef0*/  BRA `(.L_x_2198) ;  /* 0xfffffff800007947 */ /* 0x000fea000383ffff */
.L_x_2180:
[----:B-1----:R1:W2:Y:S02]  /*11f00*/  SYNCS.PHASECHK.TRANS64.TRYWAIT P0, [R7+URZ], R4 ;  /* 0x00000004070075a7 */ /* 0x0022a4000800017f */
[----:B--2---:R-:W-:Y:S05]  /*11f10*/  @!P0 NANOSLEEP.SYNCS 0x989680 ;  /* 0x009896800000895d */ /* 0x004fea0003900000 */
[----:B------:R-:W2:Y:S02]  /*11f20*/  @!P0 SYNCS.PHASECHK.TRANS64 P0, [R7+URZ], R4 ;  /* 0x00000004070085a7 */ /* 0x000ea4000800007f */
[----:B--2---:R-:W-:Y:S05]  /*11f30*/  @!P0 BRA `(.L_x_2180) ;  /* 0xfffffffc00f08947 */ /* 0x004fea000383ffff */
[----:B------:R-:W-:Y:S05]  /*11f40*/  BRA `(.L_x_2199) ;  /* 0xfffffff800407947 */ /* 0x000fea000383ffff */
.L_x_2181:
[----:B--2---:R2:W4:Y:S02]  /*11f50*/  SYNCS.PHASECHK.TRANS64.TRYWAIT P0, [R3+URZ], R2 ;  /* 0x00000002030075a7 */ /* 0x004524000800017f */
[----:B----4-:R-:W-:Y:S05]  /*11f60*/  @!P0 NANOSLEEP.SYNCS 0x989680 ;  /* 0x009896800000895d */ /* 0x010fea0003900000 */
[----:B------:R-:W4:Y:S02]  /*11f70*/  @!P0 SYNCS.PHASECHK.TRANS64 P0, [R3+URZ], R2 ;  /* 0x00000002030085a7 */ /* 0x000f24000800007f */
[----:B----4-:R-:W-:Y:S05]  /*11f80*/  @!P0 BRA `(.L_x_2181) ;  /* 0xfffffffc00f08947 */ /* 0x010fea000383ffff */
[----:B------:R-:W-:Y:S05]  /*11f90*/  BRA `(.L_x_2200) ;  /* 0xfffffff800347947 */ /* 0x000fea000383ffff */
.L_x_2183:
[----:B--2---:R2:W4:Y:S02]  /*11fa0*/  SYNCS.PHASECHK.TRANS64.TRYWAIT P0, [R5+URZ], R4 ;  /* 0x00000004050075a7 */ /* 0x004524000800017f */
[----:B----4-:R-:W-:Y:S05]  /*11fb0*/  @!P0 NANOSLEEP.SYNCS 0x989680 ;  /* 0x009896800000895d */ /* 0x010fea0003900000 */
[----:B------:R-:W4:Y:S02]  /*11fc0*/  @!P0 SYNCS.PHASECHK.TRANS64 P0, [R5+URZ], R4 ;  /* 0x00000004050085a7 */ /* 0x000f24000800007f */
[----:B----4-:R-:W-:Y:S05]  /*11fd0*/  @!P0 BRA `(.L_x_2183) ;  /* 0xfffffffc00f08947 */ /* 0x010fea000383ffff */
[----:B------:R-:W-:Y:S05]  /*11fe0*/  BRA `(.L_x_2201) ;  /* 0xfffffff800387947 */ /* 0x000fea000383ffff */
.L_x_2202:
        /* <DEDUP_REMOVED lines=9> */
.L_x_3707:


//--------------------- .text._ZN7cutlass13device_kernelIN5flash11enable_sm90INS1_16FlashAttnBwdSm90INS1_25CollectiveMainloopBwdSm90ILi2ELi2ELi2EN4cute5tupleIJNS5_1CILi1EEES8_S8_EEENS6_IJNS7_ILi128EEESA_NS7_ILi64EEEEEENS_10bfloat16_tEfNS_4arch4Sm90ELb0ELb1ELb0ELb1ELb1ELb1ELb0ELb0ELi2ELi1ELi2ELi2ELb0EEENS1_24CollectiveEpilogueBwdGQAISC_fSF_Li256ELb1ELb1EEENS1_19SingleTileSchedulerILb1ELb0ELb0ELi128EEEEEEEEEvNT_6ParamsE --------------------------
	.section	.text._ZN7cutlass13device_kernelIN5flash11enable_sm90INS1_16FlashAttnBwdSm90INS1_25CollectiveMainloopBwdSm90ILi2ELi2ELi2EN4cute5tupleIJNS5_1CILi1EEES8_S8_EEENS6_IJNS7_ILi128EEESA_NS7_ILi64EEEEEENS_10bfloat16_tEfNS_4arch4Sm90ELb0ELb1ELb0ELb1ELb1ELb1ELb0ELb0ELi2ELi1ELi2ELi2ELb0EEENS1_24CollectiveEpilogueBwdGQAISC_fSF_Li256ELb1ELb1EEENS1_19SingleTileSchedulerILb1ELb0ELb0ELi128EEEEEEEEEvNT_6ParamsE,"ax",@progbits
	.align	128
.text._ZN7cutlass13device_kernelIN5flash11enable_sm90INS1_16FlashAttnBwdSm90INS1_25CollectiveMainloopBwdSm90ILi2ELi2ELi2EN4cute5tupleIJNS5_1CILi1EEES8_S8_EEENS6_IJNS7_ILi128EEESA_NS7_ILi64EEEEEENS_10bfloat16_tEfNS_4arch4Sm90ELb0ELb1ELb0ELb1ELb1ELb1ELb0ELb0ELi2ELi1ELi2ELi2ELb0EEENS1_24CollectiveEpilogueBwdGQAISC_fSF_Li256ELb1ELb1EEENS1_19SingleTileSchedulerILb1ELb0ELb0ELi128EEEEEEEEEvNT_6ParamsE:
        .type           _ZN7cutlass13device_kernelIN5flash11enable_sm90INS1_16FlashAttnBwdSm90INS1_25CollectiveMainloopBwdSm90ILi2ELi2ELi2EN4cute5tupleIJNS5_1CILi1EEES8_S8_EEENS6_IJNS7_ILi128EEESA_NS7_ILi64EEEEEENS_10bfloat16_tEfNS_4arch4Sm90ELb0ELb1ELb0ELb1ELb1ELb1ELb0ELb0ELi2ELi1ELi2ELi2ELb0EEENS1_24CollectiveEpilogueBwdGQAISC_fSF_Li256ELb1ELb1EEENS1_19SingleTileSchedulerILb1ELb0ELb0ELi128EEEEEEEEEvNT_6ParamsE,@function
        .size           _ZN7cutlass13device_kernelIN5flash11enable_sm90INS1_16FlashAttnBwdSm90INS1_25CollectiveMainloopBwdSm90ILi2ELi2ELi2EN4cute5tupleIJNS5_1CILi1EEES8_S8_EEENS6_IJNS7_ILi128EEESA_NS7_ILi64EEEEEENS_10bfloat16_tEfNS_4arch4Sm90ELb0ELb1ELb0ELb1ELb1ELb1ELb0ELb0ELi2ELi1ELi2ELi2ELb0EEENS1_24CollectiveEpilogueBwdGQAISC_fSF_Li256ELb1ELb1EEENS1_19SingleTileSchedulerILb1ELb0ELb0ELi128EEEEEEEEEvNT_6ParamsE,(.L_x_3708 - _ZN7cutlass13device_kernelIN5flash11enable_sm90INS1_16FlashAttnBwdSm90INS1_25CollectiveMainloopBwdSm90ILi2ELi2ELi2EN4cute5tupleIJNS5_1CILi1EEES8_S8_EEENS6_IJNS7_ILi128EEESA_NS7_ILi64EEEEEENS_10bfloat16_tEfNS_4arch4Sm90ELb0ELb1ELb0ELb1ELb1ELb1ELb0ELb0ELi2ELi1ELi2ELi2ELb0EEENS1_24CollectiveEpilogueBwdGQAISC_fSF_Li256ELb1ELb1EEENS1_19SingleTileSchedulerILb1ELb0ELb0ELi128EEEEEEEEEvNT_6ParamsE)
        .other          _ZN7cutlass13device_kernelIN5flash11enable_sm90INS1_16FlashAttnBwdSm90INS1_25CollectiveMainloopBwdSm90ILi2ELi2ELi2EN4cute5tupleIJNS5_1CILi1EEES8_S8_EEENS6_IJNS7_ILi128EEESA_NS7_ILi64EEEEEENS_10bfloat16_tEfNS_4arch4Sm90ELb0ELb1ELb0ELb1ELb1ELb1ELb0ELb0ELi2ELi1ELi2ELi2ELb0EEENS1_24CollectiveEpilogueBwdGQAISC_fSF_Li256ELb1ELb1EEENS1_19SingleTileSchedulerILb1ELb0ELb0ELi128EEEEEEEEEvNT_6ParamsE,@"STO_CUDA_ENTRY STV_DEFAULT"
_ZN7cutlass13device_kernelIN5flash11enable_sm90INS1_16FlashAttnBwdSm90INS1_25CollectiveMainloopBwdSm90ILi2ELi2ELi2EN4cute5tupleIJNS5_1CILi1EEES8_S8_EEENS6_IJNS7_ILi128EEESA_NS7_ILi64EEEEEENS_10bfloat16_tEfNS_4arch4Sm90ELb0ELb1ELb0ELb1ELb1ELb1ELb0ELb0ELi2ELi1ELi2ELi2ELb0EEENS1_24CollectiveEpilogueBwdGQAISC_fSF_Li256ELb1ELb1EEENS1_19SingleTileSchedulerILb1ELb0ELb0ELi128EEEEEEEEEvNT_6ParamsE:
        /* <DEDUP_REMOVED lines=24> */
.L_x_2204:
[----:B------:R-:W-:Y:S05]  /*0180*/  BSYNC B0 ;  /* 0x0000000000007941 */ /* 0x000fea0003800000 */
.L_x_2203:
        /* <DEDUP_REMOVED lines=37> */
.L_x_2205:
        /* <DEDUP_REMOVED lines=22> */
.L_x_2206:
[----:B------:R-:W-:Y:S01]  /*0540*/  PLOP3.LUT P0, PT, PT, PT, UP0, 0x80, 0x0 ;  /* 0x000000000000781c */ /* 0x000fe20003f0f008 */
[----:B------:R-:W-:Y:S01]  /*0550*/  NOP ;  /* 0x0000000000007918 */ /* 0x000fe20000000000 */
[----:B------:R-:W-:Y:S01]  /*0560*/  ULDC.64 UR38, c[0x0][0x208] ;  /* 0x0000820000267ab9 */ /* 0x000fe20000000a00 */
[----:B------:R-:W-:Y:S01]  /*0570*/  BSSY B6, `(.L_x_2207) ;  /* 0x0001275000067945 */ /* 0x000fe20003800000 */
[----:B-12-4-:R-:W-:Y:S09]  /*0580*/  BAR.SYNC.DEFER_BLOCKING 0x0 ;  /* 0x0000000000007b1d */ /* 0x016ff20000010000 */
[----:B------:R-:W-:Y:S05]  /*0590*/  @!P0 BRA `(.L_x_2208) ;  /* 0x000000e000408947 */ /* 0x000fea0003800000 */
.L_x_2209:
        /* <DEDUP_REMOVED lines=24> */
.L_x_2210:
        /* <DEDUP_REMOVED lines=14> */
.L_x_2212:
[----:B------:R-:W-:-:S05]  /*0800*/  ULDC UR4, c[0x0][0x8c4] ;  /* 0x0002310000047ab9 */ /* 0x000fca0000000800 */
.L_x_2211:
        /* <DEDUP_REMOVED lines=19> */
.L_x_2214:
        /* <DEDUP_REMOVED lines=14> */
.L_x_2215:
        /* <DEDUP_REMOVED lines=11> */
.L_x_2216:
        /* <DEDUP_REMOVED lines=13> */
.L_x_2217:
        /* <DEDUP_REMOVED lines=50> */
.L_x_2218:
        /* <DEDUP_REMOVED lines=28> */
.L_x_2221:
        /* <DEDUP_REMOVED lines=15> */
.L_x_2220:
        /* <DEDUP_REMOVED lines=22> */
.L_x_2223:
        /* <DEDUP_REMOVED lines=15> */
.L_x_2222:
[----:B------:R-:W-:Y:S01]  /*13c0*/  SHF.R.S32.HI R6, RZ, 0x1f, R17 ;  /* 0x0000001fff067819 */ /* 0x000fe20000011411 */
[----:B------:R-:W-:-:S03]  /*13d0*/  UMOV UR4, 0xffffffff ;  /* 0xffffffff00047882 */ /* 0x000fc60000000000 */
[----:B------:R-:W-:-:S04]  /*13e0*/  LEA.HI R0, R6, R17, RZ, 0x7 ;  /* 0x0000001106007211 */ /* 0x000fc800078f38ff */
[----:B------:R-:W-:Y:S01]  /*13f0*/  SHF.R.S32.HI R10, RZ, 0x7, R0 ;  /* 0x00000007ff0a7819 */ /* 0x000fe20000011400 */
[----:B------:R-:W-:Y:S06]  /*1400*/  BRA.DIV UR4, `(.L_x_2224) ;  /* 0x0000011a04347947 */ /* 0x000fec000b800000 */
[----:B------:R1:W2:Y:S02]  /*1410*/  SHFL.IDX PT, R14, R10, RZ, 0x1f ;  /* 0x00001fff0a0e7589 */ /* 0x0002a400000e0000 */
.L_x_2372:
        /* <DEDUP_REMOVED lines=23> */
.L_x_2225:
        /* <DEDUP_REMOVED lines=157> */
.L_x_2238:
[----:B------:R-:W-:-:S06]  /*1f60*/  ULOP3.LUT UR4, UR36, 0x1, URZ, 0xfc, !UPT ;  /* 0x0000000124047892 */ /* 0x000fcc000f8efc3f */
[----:B-1----:R-:W-:-:S05]  /*1f70*/  IMAD.U32 R8, RZ, RZ, UR4 ;  /* 0x00000004ff087e24 */ /* 0x002fca000f8e00ff */
[----:B------:R-:W-:-:S13]  /*1f80*/  ISETP.NE.AND P6, PT, R8, 0x3, PT ;  /* 0x000000030800780c */ /* 0x000fda0003fc5270 */
[----:B------:R-:W-:Y:S05]  /*1f90*/  @!P6 BRA `(.L_x_2228) ;  /* 0x000000000004e947 */ /* 0x000fea0003800000 */
[----:B------:R-:W-:Y:S01]  /*1fa0*/  BPT.TRAP 0x1 ;  /* 0x000000040000795c */ /* 0x000fe20000300000 */
.L_x_2228:
[----:B------:R-:W-:Y:S01]  /*1fb0*/  IMAD R8, R0, 0x8, R16 ;  /* 0x0000000800087824 */ /* 0x000fe200078e0210 */
[----:B------:R-:W-:-:S04]  /*1fc0*/  SHF.L.U32 R23, R4, 0x1f, RZ ;  /* 0x0000001f04177819 */ /* 0x000fc800000006ff */
[----:B------:R1:W2:Y:S01]  /*1fd0*/  SYNCS.PHASECHK.TRANS64.TRYWAIT P0, [R8+URZ+0x30c10], R23 ;  /* 0x030c1017080075a7 */ /* 0x0002a2000800017f */
[----:B------:R-:W-:Y:S05]  /*1fe0*/  @!P6 BRA `(.L_x_2229) ;  /* 0x000000000004e947 */ /* 0x000fea0003800000 */
[----:B------:R-:W-:Y:S01]  /*1ff0*/  BPT.TRAP 0x1 ;  /* 0x000000040000795c */ /* 0x000fe20000300000 */
.L_x_2229:
[----:B------:R-:W-:-:S05]  /*2000*/  VIADD R9, R16, 0x10000 ;  /* 0x0001000010097836 */ /* 0x000fca0000000000 */
[----:B------:R-:W-:-:S04]  /*2010*/  SHF.R.U32.HI R9, RZ, 0x4, R9 ;  /* 0x00000004ff097819 */ /* 0x000fc80000011609 */
[----:B------:R-:W-:Y:S01]  /*2020*/  LOP3.LUT R9, R9, 0x3fff, RZ, 0xc0, !PT ;  /* 0x00003fff09097812 */ /* 0x000fe200078ec0ff */
[----:B--2---:R-:W-:Y:S06]  /*2030*/  @P0 BRA `(.L_x_2230) ;  /* 0x0000000000080947 */ /* 0x004fec0003800000 */
[----:B------:R-:W2:Y:S02]  /*2040*/  SYNCS.PHASECHK.TRANS64.TRYWAIT P0, [R8+URZ+0x30c10], R23 ;  /* 0x030c1017080075a7 */ /* 0x000ea4000800017f */
[----:B--2---:R-:W-:Y:S05]  /*2050*/  @!P0 BRA `(.L_x_2231) ;  /* 0x0000010c00548947 */ /* 0x004fea0003800000 */
.L_x_2230:
        /* <DEDUP_REMOVED lines=60> */
.L_x_2232:
[----:B------:R1:W1:Y:S01]  /*2420*/  SYNCS.PHASECHK.TRANS64.TRYWAIT P0, [R8+URZ+0x30c30], R23 ;  /* 0x030c3017080075a7 */ /* 0x000262000800017f */
[----:B------:R-:W-:Y:S05]  /*2430*/  @!P6 BRA `(.L_x_2233) ;  /* 0x000000000004e947 */ /* 0x000fea0003800000 */
[----:B------:R-:W-:Y:S01]  /*2440*/  BPT.TRAP 0x1 ;  /* 0x000000040000795c */ /* 0x000fe20000300000 */
.L_x_2233:
[----:B------:R-:W2:Y:S01]  /*2450*/  LDC.64 R24, c[0x0][0x748] ;  /* 0x0001d200ff187b82 */ /* 0x000ea20000000a00 */
[----:B------:R-:W-:-:S05]  /*2460*/  VIADD R13, R16, 0x18000 ;  /* 0x00018000100d7836 */ /* 0x000fca0000000000 */
[----:B------:R-:W-:Y:S01]  /*2470*/  SHF.R.U32.HI R13, RZ, 0x4, R13 ;  /* 0x00000004ff0d7819 */ /* 0x000fe2000001160d */
[----:B-1----:R-:W-:Y:S06]  /*2480*/  @P0 BRA `(.L_x_2234) ;  /* 0x0000000000080947 */ /* 0x002fec0003800000 */
[----:B------:R-:W1:Y:S02]  /*2490*/  SYNCS.PHASECHK.TRANS64.TRYWAIT P0, [R8+URZ+0x30c30], R23 ;  /* 0x030c3017080075a7 */ /* 0x000e64000800017f */
[----:B-1----:R-:W-:Y:S05]  /*24a0*/  @!P0 BRA `(.L_x_2235) ;  /* 0x0000010800548947 */ /* 0x002fea0003800000 */
.L_x_2234:
        /* <DEDUP_REMOVED lines=769> */
.L_x_2236:
        /* <DEDUP_REMOVED lines=68> */
.L_x_2237:
        /* <DEDUP_REMOVED lines=11> */
.L_x_2227:
        /* <DEDUP_REMOVED lines=130> */
.L_x_2250:
[----:B------:R-:W-:-:S05]  /*61d0*/  IMAD.U32 R7, RZ, RZ, UR36 ;  /* 0x00000024ff077e24 */ /* 0x000fca000f8e00ff */
[----:B------:R-:W-:-:S04]  /*61e0*/  LOP3.LUT R7, R7, 0x1, RZ, 0xfc, !PT ;  /* 0x0000000107077812 */ /* 0x000fc800078efcff */
[----:B------:R-:W-:-:S13]  /*61f0*/  ISETP.NE.AND P0, PT, R7, 0x3, PT ;  /* 0x000000030700780c */ /* 0x000fda0003f05270 */
[----:B------:R-:W-:Y:S05]  /*6200*/  @!P0 BRA `(.L_x_2240) ;  /* 0x0000000000048947 */ /* 0x000fea0003800000 */
[----:B------:R-:W-:Y:S01]  /*6210*/  BPT.TRAP 0x1 ;  /* 0x000000040000795c */ /* 0x000fe20000300000 */
.L_x_2240:
[----:B------:R-:W-:Y:S01]  /*6220*/  IMAD R7, R0, 0x8, R16 ;  /* 0x0000000800077824 */ /* 0x000fe200078e0210 */
[----:B------:R-:W-:-:S04]  /*6230*/  SHF.L.U32 R20, R4, 0x1f, RZ ;  /* 0x0000001f04147819 */ /* 0x000fc800000006ff */
[----:B------:R1:W3:Y:S01]  /*6240*/  SYNCS.PHASECHK.TRANS64.TRYWAIT P1, [R7+URZ+0x30c10], R20 ;  /* 0x030c1014070075a7 */ /* 0x0002e2000802017f */
[----:B------:R-:W-:Y:S05]  /*6250*/  @!P0 BRA `(.L_x_2241) ;  /* 0x0000000000048947 */ /* 0x000fea0003800000 */
[----:B------:R-:W-:Y:S01]  /*6260*/  BPT.TRAP 0x1 ;  /* 0x000000040000795c */ /* 0x000fe20000300000 */
.L_x_2241:
[----:B--2---:R-:W-:-:S05]  /*6270*/  VIADD R8, R16, 0x10000 ;  /* 0x0001000010087836 */ /* 0x004fca0000000000 */
[----:B------:R-:W-:-:S04]  /*6280*/  SHF.R.U32.HI R8, RZ, 0x4, R8 ;  /* 0x00000004ff087819 */ /* 0x000fc80000011608 */
[----:B------:R-:W-:-:S04]  /*6290*/  LOP3.LUT R8, R8, 0x3fff, RZ, 0xc0, !PT ;  /* 0x00003fff08087812 */ /* 0x000fc800078ec0ff */
[----:B------:R-:W-:Y:S01]  /*62a0*/  LOP3.LUT R9, R8, 0x10000, RZ, 0xfc, !PT ;  /* 0x0001000008097812 */ /* 0x000fe200078efcff */
[----:B---3--:R-:W-:Y:S06]  /*62b0*/  @P1 BRA `(.L_x_2242) ;  /* 0x0000000000081947 */ /* 0x008fec0003800000 */
[----:B------:R-:W2:Y:S02]  /*62c0*/  SYNCS.PHASECHK.TRANS64.TRYWAIT P1, [R7+URZ+0x30c10], R20 ;  /* 0x030c1014070075a7 */ /* 0x000ea4000802017f */
[----:B--2---:R-:W-:Y:S05]  /*62d0*/  @!P1 BRA `(.L_x_2243) ;  /* 0x000000c800dc9947 */ /* 0x004fea0003800000 */
.L_x_2242:
        /* <DEDUP_REMOVED lines=63> */
.L_x_2244:
[----:B------:R1:W1:Y:S01]  /*66d0*/  SYNCS.PHASECHK.TRANS64.TRYWAIT P1, [R7+URZ+0x30c30], R20 ;  /* 0x030c3014070075a7 */ /* 0x000262000802017f */
[----:B------:R-:W-:Y:S05]  /*66e0*/  @!P0 BRA `(.L_x_2245) ;  /* 0x0000000000048947 */ /* 0x000fea0003800000 */
[----:B------:R-:W-:Y:S01]  /*66f0*/  BPT.TRAP 0x1 ;  /* 0x000000040000795c */ /* 0x000fe20000300000 */
.L_x_2245:
        /* <DEDUP_REMOVED lines=8> */
.L_x_2246:
        /* <DEDUP_REMOVED lines=629> */
.L_x_2248:
        /* <DEDUP_REMOVED lines=70> */
.L_x_2249:
        /* <DEDUP_REMOVED lines=12> */
.L_x_2239:
        /* <DEDUP_REMOVED lines=121> */
.L_x_2262:
[----:B------:R-:W-:-:S05]  /*9b80*/  IMAD.U32 R7, RZ, RZ, UR36 ;  /* 0x00000024ff077e24 */ /* 0x000fca000f8e00ff */
[----:B------:R-:W-:-:S04]  /*9b90*/  LOP3.LUT R7, R7, 0x1, RZ, 0xfc, !PT ;  /* 0x0000000107077812 */ /* 0x000fc800078efcff */
[----:B------:R-:W-:-:S13]  /*9ba0*/  ISETP.NE.AND P6, PT, R7, 0x3, PT ;  /* 0x000000030700780c */ /* 0x000fda0003fc5270 */
[----:B--2---:R-:W-:Y:S05]  /*9bb0*/  @!P6 BRA `(.L_x_2252) ;  /* 0x000000000004e947 */ /* 0x004fea0003800000 */
[----:B------:R-:W-:Y:S01]  /*9bc0*/  BPT.TRAP 0x1 ;  /* 0x000000040000795c */ /* 0x000fe20000300000 */
.L_x_2252:
[----:B------:R-:W-:Y:S01]  /*9bd0*/  IMAD R7, R0, 0x8, R16 ;  /* 0x0000000800077824 */ /* 0x000fe200078e0210 */
[----:B------:R-:W-:-:S04]  /*9be0*/  SHF.L.U32 R20, R4, 0x1f, RZ ;  /* 0x0000001f04147819 */ /* 0x000fc800000006ff */
[----:B------:R2:W3:Y:S01]  /*9bf0*/  SYNCS.PHASECHK.TRANS64.TRYWAIT P0, [R7+URZ+0x30c10], R20 ;  /* 0x030c1014070075a7 */ /* 0x0004e2000800017f */
[----:B------:R-:W-:Y:S05]  /*9c00*/  @!P6 BRA `(.L_x_2253) ;  /* 0x000000000004e947 */ /* 0x000fea0003800000 */
[----:B------:R-:W-:Y:S01]  /*9c10*/  BPT.TRAP 0x1 ;  /* 0x000000040000795c */ /* 0x000fe20000300000 */
.L_x_2253:
[----:B-1----:R-:W-:-:S05]  /*9c20*/  VIADD R8, R16, 0x10000 ;  /* 0x0001000010087836 */ /* 0x002fca0000000000 */
[----:B------:R-:W-:-:S04]  /*9c30*/  SHF.R.U32.HI R8, RZ, 0x4, R8 ;  /* 0x00000004ff087819 */ /* 0x000fc80000011608 */
[----:B------:R-:W-:-:S04]  /*9c40*/  LOP3.LUT R8, R8, 0x3fff, RZ, 0xc0, !PT ;  /* 0x00003fff08087812 */ /* 0x000fc800078ec0ff */
[----:B------:R-:W-:Y:S01]  /*9c50*/  LOP3.LUT R9, R8, 0x10000, RZ, 0xfc, !PT ;  /* 0x0001000008097812 */ /* 0x000fe200078efcff */
[----:B---3--:R-:W-:Y:S06]  /*9c60*/  @P0 BRA `(.L_x_2254) ;  /* 0x0000000000080947 */ /* 0x008fec0003800000 */
[----:B------:R-:W1:Y:S02]  /*9c70*/  SYNCS.PHASECHK.TRANS64.TRYWAIT P0, [R7+URZ+0x30c10], R20 ;  /* 0x030c1014070075a7 */ /* 0x000e64000800017f */
[----:B-1----:R-:W-:Y:S05]  /*9c80*/  @!P0 BRA `(.L_x_2255) ;  /* 0x0000009000988947 */ /* 0x002fea0003800000 */
.L_x_2254:
        /* <DEDUP_REMOVED lines=62> */
.L_x_2256:
[----:B------:R1:W1:Y:S01]  /*a070*/  SYNCS.PHASECHK.TRANS64.TRYWAIT P0, [R7+URZ+0x30c30], R20 ;  /* 0x030c3014070075a7 */ /* 0x000262000800017f */
[----:B------:R-:W-:Y:S05]  /*a080*/  @!P6 BRA `(.L_x_2257) ;  /* 0x000000000004e947 */ /* 0x000fea0003800000 */
[----:B------:R-:W-:Y:S01]  /*a090*/  BPT.TRAP 0x1 ;  /* 0x000000040000795c */ /* 0x000fe20000300000 */
.L_x_2257:
        /* <DEDUP_REMOVED lines=8> */
.L_x_2258:
        /* <DEDUP_REMOVED lines=779> */
.L_x_2260:
        /* <DEDUP_REMOVED lines=70> */
.L_x_2261:
        /* <DEDUP_REMOVED lines=12> */
.L_x_2251:
        /* <DEDUP_REMOVED lines=34> */
.L_x_2219:
[----:B------:R-:W-:Y:S05]  /*d910*/  @P0 BRA `(.L_x_2213) ;  /* 0x0000005000e80947 */ /* 0x000fea0003800000 */
[----:B------:R-:W-:Y:S01]  /*d920*/  ULDC.64 UR4, c[0x0][0x878] ;  /* 0x00021e0000047ab9 */ /* 0x000fe20000000a00 */
[----:B------:R-:W3:Y:S01]  /*d930*/  LDC R15, c[0x0][0x850] ;  /* 0x00021400ff0f7b82 */ /* 0x000ee20000000800 */
[----:B------:R-:W-:Y:S01]  /*d940*/  UISETP.NE.U32.AND UP0, UPT, UR4, URZ, UPT ;  /* 0x0000003f0400728c */ /* 0x000fe2000bf05070 */
[----:B-12---:R-:W1:Y:S01]  /*d950*/  S2R R8, SR_CTAID.Y ;  /* 0x0000000000087919 */ /* 0x006e620000002600 */
[----:B------:R-:W-:Y:S01]  /*d960*/  ULDC.64 UR6, c[0x0][0x818] ;  /* 0x0002060000067ab9 */ /* 0x000fe20000000a00 */
[----:B------:R-:W-:Y:S01]  /*d970*/  ULDC.64 UR8, c[0x0][0x820] ;  /* 0x0002080000087ab9 */ /* 0x000fe20000000a00 */
[----:B------:R-:W-:Y:S01]  /*d980*/  UISETP.NE.AND.EX UP0, UPT, UR5, URZ, UPT, UP0 ;  /* 0x0000003f0500728c */ /* 0x000fe2000bf05300 */
[----:B------:R-:W2:Y:S01]  /*d990*/  S2R R16, SR_CTAID.X ;  /* 0x0000000000107919 */ /* 0x000ea20000002500 */
[----:B------:R-:W-:-:S04]  /*d9a0*/  ULDC.64 UR10, c[0x0][0x848] ;  /* 0x00021200000a7ab9 */ /* 0x000fc80000000a00 */
[----:B------:R-:W-:-:S05]  /*d9b0*/  PLOP3.LUT P1, PT, PT, PT, UP0, 0x80, 0x0 ;  /* 0x000000000000781c */ /* 0x000fca0003f2f008 */
[----:B------:R-:W-:Y:S02]  /*d9c0*/  @UP0 ULDC.64 UR4, c[0x0][0x878] ;  /* 0x00021e0000040ab9 */ /* 0x000fe40000000a00 */
[----:B------:R-:W-:-:S06]  /*d9d0*/  @UP0 UIMAD.WIDE UR4, UR37, 0x4, UR4 ;  /* 0x00000004250408a5 */ /* 0x000fcc000f8e0204 */
[----:B------:R-:W-:Y:S02]  /*d9e0*/  IMAD.U32 R2, RZ, RZ, UR4 ;  /* 0x00000004ff027e24 */ /* 0x000fe4000f8e00ff */
[----:B------:R-:W-:-:S05]  /*d9f0*/  IMAD.U32 R3, RZ, RZ, UR5 ;  /* 0x00000005ff037e24 */ /* 0x000fca000f8e00ff */
[----:B------:R2:W4:Y:S01]  /*da00*/  @P1 LDG.E R2, desc[UR38][R2.64] ;  /* 0x0000002602021981 */ /* 0x000522000c1e1900 */
[----:B---3--:R-:W-:Y:S01]  /*da10*/  ISETP.NE.AND P0, PT, R15, 0x1, PT ;  /* 0x000000010f00780c */ /* 0x008fe20003f05270 */
[----:B-1----:R-:W-:Y:S01]  /*da20*/  IMAD.MOV.U32 R7, RZ, RZ, R8 ;  /* 0x000000ffff077224 */ /* 0x002fe200078e0008 */
[----:B------:R-:W1:Y:S01]  /*da30*/  S2R R12, SR_TID.X ;  /* 0x00000000000c7919 */ /* 0x000e620000002100 */
[----:B------:R-:W3:Y:S01]  /*da40*/  S2R R11, SR_CgaCtaId ;  /* 0x00000000000b7919 */ /* 0x000ee20000008800 */
[----:B--2---:R-:W-:-:S09]  /*da50*/  IMAD.SHL.U32 R3, R16, 0x2000, RZ ;  /* 0x0000200010037824 */ /* 0x004fd200078e00ff */
[----:B------:R-:W2:Y:S08]  /*da60*/  @P0 LDC R5, c[0x0][0x854] ;  /* 0x00021500ff050b82 */ /* 0x000eb00000000800 */
[----:B------:R-:W5:Y:S01]  /*da70*/  @P0 LDC R9, c[0x0][0x858] ;  /* 0x00021600ff090b82 */ /* 0x000f620000000800 */
[----:B-1----:R-:W-:Y:S02]  /*da80*/  VIADD R19, R12, 0xffffff80 ;  /* 0xffffff800c137836 */ /* 0x002fe40000000000 */
[----:B--2---:R-:W-:-:S05]  /*da90*/  @P0 IMAD.HI.U32 R0, R8, R5, RZ ;  /* 0x0000000508000227 */ /* 0x004fca00078e00ff */
[----:B-----5:R-:W-:Y:S02]  /*daa0*/  @P0 SHF.R.U32.HI R7, RZ, R9, R0 ;  /* 0x00000009ff070219 */ /* 0x020fe40000011600 */
[----:B------:R-:W-:Y:S02]  /*dab0*/  MOV R0, 0x400 ;  /* 0x0000040000007802 */ /* 0x000fe40000000f00 */
[----:B------:R-:W-:Y:S02]  /*dac0*/  SHF.R.S32.HI R10, RZ, 0x1f, R7 ;  /* 0x0000001fff0a7819 */ /* 0x000fe40000011407 */
[----:B---3--:R-:W-:-:S03]  /*dad0*/  LEA R21, R11, R0, 0x18 ;  /* 0x000000000b157211 */ /* 0x008fc600078ec0ff */
[----:B------:R-:W-:-:S04]  /*dae0*/  IMAD R0, R10, UR6, RZ ;  /* 0x000000060a007c24 */ /* 0x000fc8000f8e02ff */
[----:B------:R-:W-:Y:S01]  /*daf0*/  IMAD R11, R7, UR7, R0 ;  /* 0x00000007070b7c24 */ /* 0x000fe2000f8e0200 */
[----:B----4-:R-:W-:Y:S02]  /*db00*/  @P1 R2UR UR4, R2 ;  /* 0x00000000020412ca */ /* 0x010fe400000e0000 */
[----:B------:R-:W-:-:S04]  /*db10*/  SHF.R.S32.HI R2, RZ, 0x1f, R19 ;  /* 0x0000001fff027819 */ /* 0x000fc80000011413 */
[----:B------:R-:W-:-:S04]  /*db20*/  LEA.HI R9, R2, R19, RZ, 0x7 ;  /* 0x0000001302097211 */ /* 0x000fc800078f38ff */
[----:B------:R-:W-:-:S03]  /*db30*/  LOP3.LUT R0, R9, 0xfffff80, RZ, 0xc0, !PT ;  /* 0x0fffff8009007812 */ /* 0x000fc600078ec0ff */
[----:B------:R-:W-:Y:S02]  /*db40*/  @UP0 ULEA UR4, UR37, UR4, 0x7 ;  /* 0x0000000425040291 */ /* 0x000fe4000f8e383f */
[----:B------:R-:W-:Y:S02]  /*db50*/  IMAD.IADD R0, R19, 0x1, -R0 ;  /* 0x0000000113007824 */ /* 0x000fe400078e0a00 */
[----:B------:R-:W-:-:S04]  /*db60*/  @UP0 USHF.R.S32.HI UR5, URZ, 0x1f, UR4 ;  /* 0x0000001f3f050899 */ /* 0x000fc80008011404 */
[----:B------:R-:W-:-:S04]  /*db70*/  @UP0 ULEA.HI UR5, UR5, UR4, URZ, 0x7 ;  /* 0x0000000405050291 */ /* 0x000fc8000f8f383f */
[----:B------:R-:W-:-:S04]  /*db80*/  @UP0 USHF.L.U32 UR5, UR5, 0x6, URZ ;  /* 0x0000000605050899 */ /* 0x000fc8000800063f */
[----:B------:R-:W-:-:S04]  /*db90*/  @UP0 ULOP3.LUT UR4, UR5, 0xffffe000, URZ, 0xc0, !UPT ;  /* 0xffffe00005040892 */ /* 0x000fc8000f8ec03f */
[----:B------:R-:W-:-:S03]  /*dba0*/  @UP0 USHF.R.S32.HI UR5, URZ, 0x1f, UR4 ;  /* 0x0000001f3f050899 */ /* 0x000fc60008011404 */
[----:B------:R-:W-:Y:S02]  /*dbb0*/  @!UP0 UMOV UR4, URZ ;  /* 0x0000003f00048c82 */ /* 0x000fe40008000000 */
[C---:B------:R-:W-:Y:S02]  /*dbc0*/  IADD3 R4, P0, R3.reuse, UR4, RZ ;  /* 0x0000000403047c10 */ /* 0x040fe4000ff1e0ff */
[----:B------:R-:W-:Y:S02]  /*dbd0*/  @!UP0 UMOV UR5, URZ ;  /* 0x0000003f00058c82 */ /* 0x000fe40008000000 */
[----:B------:R-:W-:Y:S01]  /*dbe0*/  LEA.HI.X.SX32 R5, R3, UR5, 0x1, P0 ;  /* 0x0000000503057c11 */ /* 0x000fe200080f0eff */
[----:B------:R-:W-:Y:S02]  /*dbf0*/  ULDC.64 UR4, c[0x0][0x840] ;  /* 0x0002100000047ab9 */ /* 0x000fe40000000a00 */
[----:B------:R-:W-:Y:S02]  /*dc00*/  IMAD R6, R10, UR4, RZ ;  /* 0x000000040a067c24 */ /* 0x000fe4000f8e02ff */
[----:B------:R-:W-:Y:S01]  /*dc10*/  IMAD.WIDE.U32 R2, R7, UR6, R4 ;  /* 0x0000000607027c25 */ /* 0x000fe2000f8e0004 */
[----:B------:R-:W-:-:S03]  /*dc20*/  USEL UR6, UR37, URZ, !UP0 ;  /* 0x0000003f25067287 */ /* 0x000fc6000c000000 */
[C---:B------:R-:W-:Y:S02]  /*dc30*/  IMAD R13, R7.reuse, UR5, R6 ;  /* 0x00000005070d7c24 */ /* 0x040fe4000f8e0206 */
[----:B------:R-:W-:Y:S01]  /*dc40*/  IMAD.WIDE.U32 R4, R7, UR4, R4 ;  /* 0x0000000407047c25 */ /* 0x000fe2000f8e0004 */
[----:B------:R-:W-:-:S03]  /*dc50*/  USHF.R.S32.HI UR4, URZ, 0x1f, UR37 ;  /* 0x0000001f3f047899 */ /* 0x000fc60008011425 */
[----:B------:R-:W-:Y:S01]  /*dc60*/  IMAD.SHL.U32 R6, R9, 0x20, RZ ;  /* 0x0000002009067824 */ /* 0x000fe200078e00ff */
[----:B------:R-:W-:Y:S01]  /*dc70*/  USEL UR4, UR4, URZ, !UP0 ;  /* 0x0000003f04047287 */ /* 0x000fe2000c000000 */
[----:B------:R-:W-:Y:S02]  /*dc80*/  IMAD.IADD R3, R3, 0x1, R11 ;  /* 0x0000000103037824 */ /* 0x000fe400078e020b */
[----:B------:R-:W-:Y:S01]  /*dc90*/  IMAD.IADD R5, R5, 0x1, R13 ;  /* 0x0000000105057824 */ /* 0x000fe200078e020d */
[----:B------:R-:W-:Y:S01]  /*dca0*/  LOP3.LUT R9, R6, 0x3ffff000, RZ, 0xc0, !PT ;  /* 0x3ffff00006097812 */ /* 0x000fe200078ec0ff */
[----:B------:R-:W-:Y:S01]  /*dcb0*/  UIMAD UR5, UR4, UR8, URZ ;  /* 0x00000008040572a4 */ /* 0x000fe2000f8e023f */
[----:B------:R-:W-:Y:S01]  /*dcc0*/  IMAD.U32 R11, RZ, RZ, UR10 ;  /* 0x0000000aff0b7e24 */ /* 0x000fe2000f8e00ff */
[----:B------:R-:W-:Y:S01]  /*dcd0*/  UIMAD UR4, UR4, UR10, URZ ;  /* 0x0000000a040472a4 */ /* 0x000fe2000f8e023f */
[----:B------:R-:W-:Y:S01]  /*dce0*/  IMAD.MOV R6, RZ, RZ, -R7 ;  /* 0x000000ffff067224 */ /* 0x000fe200078e0a07 */
[----:B------:R-:W-:Y:S01]  /*dcf0*/  UIMAD UR5, UR6, UR9, UR5 ;  /* 0x00000009060572a4 */ /* 0x000fe2000f8e0205 */
[----:B------:R-:W-:Y:S01]  /*dd00*/  IMAD R0, R0, 0x4, R9 ;  /* 0x0000000400007824 */ /* 0x000fe200078e0209 */
[----:B------:R-:W-:Y:S01]  /*dd10*/  UIMAD UR4, UR6, UR11, UR4 ;  /* 0x0000000b060472a4 */ /* 0x000fe2000f8e0204 */
[----:B------:R-:W-:-:S02]  /*dd20*/  IMAD.U32 R9, RZ, RZ, UR8 ;  /* 0x00000008ff097e24 */ /* 0x000fc4000f8e00ff */
[----:B------:R-:W-:-:S04]  /*dd30*/  IMAD.WIDE.U32 R4, R11, UR6, R4 ;  /* 0x000000060b047c25 */ /* 0x000fc8000f8e0004 */
[----:B------:R-:W-:-:S04]  /*dd40*/  IMAD.WIDE.U32 R2, R9, UR6, R2 ;  /* 0x0000000609027c25 */ /* 0x000fc8000f8e0002 */
[----:B------:R-:W-:Y:S02]  /*dd50*/  VIADD R11, R3, UR5 ;  /* 0x00000005030b7c36 */ /* 0x000fe40008000000 */
[----:B------:R-:W-:Y:S01]  /*dd60*/  VIADD R9, R5, UR4 ;  /* 0x0000000405097c36 */ /* 0x000fe20008000000 */
[----:B------:R-:W-:Y:S05]  /*dd70*/  WARPSYNC.ALL ;  /* 0x0000000000007948 */ /* 0x000fea0003800000 */
[----:B------:R-:W-:Y:S02]  /*dd80*/  IMAD R17, R15, R6, R8 ;  /* 0x000000060f117224 */ /* 0x000fe400078e0208 */
[----:B------:R-:W-:Y:S01]  /*dd90*/  IMAD R0, R0, 0x4, R21 ;  /* 0x0000000400007824 */ /* 0x000fe200078e0215 */
[----:B------:R-:W-:Y:S01]  /*dda0*/  BAR.SYNC.DEFER_BLOCKING 0x1, 0x100 ;  /* 0x0044000000007b1d */ /* 0x000fe20000010000 */
[----:B------:R-:W-:-:S02]  /*ddb0*/  ISETP.NE.AND P1, PT, R12, 0x80, PT ;  /* 0x000000800c00780c */ /* 0x000fc40003f25270 */
[----:B------:R-:W-:-:S03]  /*ddc0*/  ISETP.NE.AND P0, PT, R19, RZ, PT ;  /* 0x000000ff1300720c */ /* 0x000fc60003f05270 */
[----:B------:R-:W-:Y:S01]  /*ddd0*/  ULDC UR4, c[0x0][0x870] ;  /* 0x00021c0000047ab9 */ /* 0x000fe20000000800 */
[----:B------:R-:W-:Y:S01]  /*dde0*/  ULDC UR5, c[0x0][0x80c] ;  /* 0x0002030000057ab9 */ /* 0x000fe20000000800 */
[----:B------:R-:W-:Y:S01]  /*ddf0*/  IMAD R6, R16, UR4, RZ ;  /* 0x0000000410067c24 */ /* 0x000fe2000f8e02ff */
[----:B------:R-:W1:Y:S01]  /*de00*/  LDC.64 R12, c[0x0][0x800] ;  /* 0x00020000ff0c7b82 */ /* 0x000e620000000a00 */
[----:B------:R-:W-:Y:S01]  /*de10*/  UIMAD UR4, UR37, UR5, URZ ;  /* 0x00000005250472a4 */ /* 0x000fe2000f8e023f */
[----:B------:R-:W-:Y:S01]  /*de20*/  BSSY B0, `(.L_x_2263) ;  /* 0x000001c000007945 */ /* 0x000fe20003800000 */
[----:B------:R-:W-:Y:S02]  /*de30*/  IMAD R6, R6, UR5, RZ ;  /* 0x0000000506067c24 */ /* 0x000fe4000f8e02ff */
[----:B------:R-:W-:-:S03]  /*de40*/  USHF.R.S32.HI UR5, URZ, 0x1f, UR4 ;  /* 0x0000001f3f057899 */ /* 0x000fc60008011404 */
[----:B------:R-:W2:Y:S01]  /*de50*/  LDC.64 R14, c[0x0][0x828] ;  /* 0x00020a00ff0e7b82 */ /* 0x000ea20000000a00 */
[----:B------:R-:W-:Y:S02]  /*de60*/  IADD3 R8, P2, P3, R6, UR4, R7 ;  /* 0x0000000406087c10 */ /* 0x000fe4000fb5e007 */
[----:B------:R-:W-:-:S03]  /*de70*/  SHF.R.S32.HI R7, RZ, 0x1f, R6 ;  /* 0x0000001fff077819 */ /* 0x000fc60000011406 */
[C---:B------:R-:W-:Y:S01]  /*de80*/  IMAD.SHL.U32 R16, R8.reuse, 0x4, RZ ;  /* 0x0000000408107824 */ /* 0x040fe200078e00ff */
[----:B------:R3:W-:Y:S01]  /*de90*/  STS.128 [R0], R184 ;  /* 0x000000b800007388 */ /* 0x0007e20000000c00 */
[----:B------:R-:W-:Y:S01]  /*dea0*/  IADD3.X R7, R7, UR5, R10, P2, P3 ;  /* 0x0000000507077c10 */ /* 0x000fe200097e640a */
[----:B------:R-:W-:Y:S02]  /*deb0*/  ULDC.64 UR4, c[0x0][0x868] ;  /* 0x00021a0000047ab9 */ /* 0x000fe40000000a00 */
[----:B------:R3:W-:Y:S01]  /*dec0*/  STS.128 [R0+0x800], R188 ;  /* 0x000800bc00007388 */ /* 0x0007e20000000c00 */
[----:B------:R-:W-:Y:S02]  /*ded0*/  SHF.L.U64.HI R10, R8, 0x2, R7 ;  /* 0x00000002080a7819 */ /* 0x000fe40000010207 */
[----:B------:R-:W-:Y:S01]  /*dee0*/  IADD3 R6, P4, R16, UR4, RZ ;  /* 0x0000000410067c10 */ /* 0x000fe2000ff9e0ff */
[----:B------:R3:W-:Y:S01]  /*def0*/  STS.128 [R0+0x1000], R192 ;  /* 0x001000c000007388 */ /* 0x0007e20000000c00 */
[----:B-1----:R-:W-:-:S02]  /*df00*/  LEA R12, P2, R2, R12, 0x2 ;  /* 0x0000000c020c7211 */ /* 0x002fc400078410ff */
[----:B------:R-:W-:Y:S01]  /*df10*/  IADD3.X R7, R10, UR5, RZ, P4, !PT ;  /* 0x000000050a077c10 */ /* 0x000fe2000a7fe4ff */
[----:B------:R3:W-:Y:S04]  /*df20*/  STS.128 [R0+0x1800], R196 ;  /* 0x001800c400007388 */ /* 0x0007e80000000c00 */
[----:B------:R3:W-:Y:S01]  /*df30*/  STS.128 [R0+0x2000], R200 ;  /* 0x002000c800007388 */ /* 0x0007e20000000c00 */
[----:B--2---:R-:W-:-:S03]  /*df40*/  LEA R14, P3, R4, R14, 0x2 ;  /* 0x0000000e040e7211 */ /* 0x004fc600078610ff */
[----:B------:R3:W-:Y:S04]  /*df50*/  STS.128 [R0+0x2800], R204 ;  /* 0x002800cc00007388 */ /* 0x0007e80000000c00 */
[----:B------:R3:W-:Y:S04]  /*df60*/  STS.128 [R0+0x3000], R208 ;  /* 0x003000d000007388 */ /* 0x0007e80000000c00 */
[----:B------:R3:W-:Y:S01]  /*df70*/  STS.128 [R0+0x3800], R212 ;  /* 0x003800d400007388 */ /* 0x0007e20000000c00 */
[----:B------:R-:W-:Y:S05]  /*df80*/  @P0 BRA `(.L_x_2264) ;  /* 0x0000000000140947 */ /* 0x000fea0003800000 */
.L_x_2265:
[----:B------:R-:W2:Y:S04]  /*df90*/  LDG.E.STRONG.GPU R8, desc[UR38][R6.64] ;  /* 0x0000002606087981 */ /* 0x000ea8000c1ef900 */
[----:B--2---:R-:W-:Y:S01]  /*dfa0*/  CCTL.IVALL ;  /* 0x00000000ff00798f */ /* 0x004fe20002000000 */
[----:B------:R-:W-:Y:S05]  /*dfb0*/  YIELD ;  /* 0x0000000000007946 */ /* 0x000fea0003800000 */
[----:B------:R-:W-:-:S13]  /*dfc0*/  ISETP.NE.AND P0, PT, R8, R17, PT ;  /* 0x000000110800720c */ /* 0x000fda0003f05270 */
[----:B------:R-:W-:Y:S05]  /*dfd0*/  @P0 BRA `(.L_x_2265) ;  /* 0xfffffffc00ec0947 */ /* 0x000fea000383ffff */
.L_x_2264:
[----:B------:R-:W-:Y:S05]  /*dfe0*/  BSYNC B0 ;  /* 0x0000000000007941 */ /* 0x000fea0003800000 */
.L_x_2263:
[----:B------:R-:W-:Y:S01]  /*dff0*/  UMOV UR4, 0xffffffff ;  /* 0xffffffff00047882 */ /* 0x000fe20000000000 */
[----:B------:R-:W-:Y:S02]  /*e000*/  LEA.HI.X R11, R2, R13, R11, 0x2, P2 ;  /* 0x0000000d020b7211 */ /* 0x000fe400010f140b */
[----:B------:R-:W-:Y:S01]  /*e010*/  LEA.HI.X R9, R4, R15, R9, 0x2, P3 ;  /* 0x0000000f04097211 */ /* 0x000fe200018f1409 */
[----:B------:R-:W-:Y:S06]  /*e020*/  BRA.DIV UR4, `(.L_x_2266) ;  /* 0x0000004e04d87947 */ /* 0x000fec000b800000 */
[----:B------:R-:W-:Y:S01]  /*e030*/  NOP ;  /* 0x0000000000007918 */ /* 0x000fe20000000000 */
.L_x_2375:
        /* <DEDUP_REMOVED lines=17> */
.L_x_2269:
[----:B------:R-:W-:Y:S01]  /*e150*/  @P0 ELECT P2, URZ, PT ;  /* 0x00000000003f082f */ /* 0x000fe20003840000 */
[----:B------:R1:W-:-:S12]  /*e160*/  UBLKRED.G.S.ADD.F32.RN [UR4], [UR6], UR7, desc[UR8] ;  /* 0x00000804060073bb */ /* 0x0003d800080a1407 */
[----:B------:R-:W-:Y:S02]  /*e170*/  @P2 PLOP3.LUT P0, PT, P2, PT, PT, 0x8, 0x0 ;  /* 0x000000000000281c */ /* 0x000fe4000170e170 */
[----:B------:R-:W-:-:S11]  /*e180*/  PLOP3.LUT P2, PT, PT, PT, PT, 0x8, 0x0 ;  /* 0x000000000000781c */ /* 0x000fd60003f4e170 */
[----:B-1----:R-:W-:Y:S05]  /*e190*/  @P0 BRA.U.ANY `(.L_x_2269) ;  /* 0xfffffffd00ec0947 */ /* 0x002fea000393ffff */
[----:B------:R0:W-:Y:S01]  /*e1a0*/  UTMACMDFLUSH ;  /* 0x00000000000079b7 */ /* 0x0001e20000000000 */
[----:B------:R-:W-:-:S04]  /*e1b0*/  DEPBAR.LE SB0, 0x0 ;  /* 0x000080000000791a */ /* 0x000fc80000000000 */
.L_x_2268:
[----:B------:R-:W-:Y:S05]  /*e1c0*/  BSYNC B0 ;  /* 0x0000000000007941 */ /* 0x000fea0003800000 */
.L_x_2267:
        /* <DEDUP_REMOVED lines=14> */
.L_x_2271:
[----:B------:R-:W-:Y:S05]  /*e2b0*/  BSYNC B0 ;  /* 0x0000000000007941 */ /* 0x000fea0003800000 */
.L_x_2270:
        /* <DEDUP_REMOVED lines=14> */
.L_x_2274:
[----:B-1-3--:R-:W2:Y:S04]  /*e3a0*/  LDG.E.STRONG.GPU R0, desc[UR38][R2.64] ;  /* 0x0000002602007981 */ /* 0x00aea8000c1ef900 */
[----:B--2---:R-:W-:Y:S01]  /*e3b0*/  CCTL.IVALL ;  /* 0x00000000ff00798f */ /* 0x004fe20002000000 */
[----:B------:R-:W-:Y:S05]  /*e3c0*/  YIELD ;  /* 0x0000000000007946 */ /* 0x000fea0003800000 */
[----:B------:R-:W-:-:S13]  /*e3d0*/  ISETP.NE.AND P0, PT, R0, R17, PT ;  /* 0x000000110000720c */ /* 0x000fda0003f05270 */
[----:B------:R-:W-:Y:S05]  /*e3e0*/  @P0 BRA `(.L_x_2274) ;  /* 0xfffffffc00ec0947 */ /* 0x000fea000383ffff */
.L_x_2273:
[----:B------:R-:W-:Y:S05]  /*e3f0*/  BSYNC B0 ;  /* 0x0000000000007941 */ /* 0x000fea0003800000 */
.L_x_2272:
[----:B------:R-:W-:-:S03]  /*e400*/  UMOV UR4, 0xffffffff ;  /* 0xffffffff00047882 */ /* 0x000fc60000000000 */
[----:B------:R-:W-:Y:S05]  /*e410*/  BRA.DIV UR4, `(.L_x_2275) ;  /* 0x0000004a04f87947 */ /* 0x000fea000b800000 */
[----:B------:R-:W-:Y:S01]  /*e420*/  NOP ;  /* 0x0000000000007918 */ /* 0x000fe20000000000 */
.L_x_2378:
        /* <DEDUP_REMOVED lines=17> */
.L_x_2278:
[----:B------:R-:W-:Y:S01]  /*e540*/  @P0 ELECT P2, URZ, PT ;  /* 0x00000000003f082f */ /* 0x000fe20003840000 */
[----:B------:R2:W-:-:S12]  /*e550*/  UBLKRED.G.S.ADD.F32.RN [UR4], [UR6], UR7, desc[UR8] ;  /* 0x00000804060073bb */ /* 0x0005d800080a1407 */
[----:B------:R-:W-:Y:S02]  /*e560*/  @P2 PLOP3.LUT P0, PT, P2, PT, PT, 0x8, 0x0 ;  /* 0x000000000000281c */ /* 0x000fe4000170e170 */
[----:B------:R-:W-:-:S11]  /*e570*/  PLOP3.LUT P2, PT, PT, PT, PT, 0x8, 0x0 ;  /* 0x000000000000781c */ /* 0x000fd60003f4e170 */
[----:B--2---:R-:W-:Y:S05]  /*e580*/  @P0 BRA.U.ANY `(.L_x_2278) ;  /* 0xfffffffd00ec0947 */ /* 0x004fea000393ffff */
[----:B------:R0:W-:Y:S01]  /*e590*/  UTMACMDFLUSH ;  /* 0x00000000000079b7 */ /* 0x0001e20000000000 */
[----:B------:R-:W-:-:S04]  /*e5a0*/  DEPBAR.LE SB0, 0x0 ;  /* 0x000080000000791a */ /* 0x000fc80000000000 */
.L_x_2277:
[----:B------:R-:W-:Y:S05]  /*e5b0*/  BSYNC B0 ;  /* 0x0000000000007941 */ /* 0x000fea0003800000 */
.L_x_2276:
        /* <DEDUP_REMOVED lines=14> */
.L_x_2208:
        /* <DEDUP_REMOVED lines=21> */
.L_x_2280:
        /* <DEDUP_REMOVED lines=13> */
.L_x_2282:
[----:B------:R-:W-:-:S05]  /*e8c0*/  ULDC UR4, c[0x0][0x8c4] ;  /* 0x0002310000047ab9 */ /* 0x000fca0000000800 */
.L_x_2281:
        /* <DEDUP_REMOVED lines=44> */
.L_x_2283:
        /* <DEDUP_REMOVED lines=13> */
.L_x_2284:
        /* <DEDUP_REMOVED lines=12> */
.L_x_2285:
        /* <DEDUP_REMOVED lines=30> */
.L_x_2286:
        /* <DEDUP_REMOVED lines=35> */
.L_x_2291:
[----:B------:R-:W2:Y:S04]  /*f130*/  LDG.E.STRONG.GPU R0, desc[UR38][R2.64] ;  /* 0x0000002602007981 */ /* 0x000ea8000c1ef900 */
[----:B--2---:R-:W-:Y:S01]  /*f140*/  CCTL.IVALL ;  /* 0x00000000ff00798f */ /* 0x004fe20002000000 */
[----:B------:R-:W-:Y:S05]  /*f150*/  YIELD ;  /* 0x0000000000007946 */ /* 0x000fea0003800000 */
[----:B------:R-:W-:-:S13]  /*f160*/  ISETP.NE.AND P1, PT, R0, UR22, PT ;  /* 0x0000001600007c0c */ /* 0x000fda000bf25270 */
[----:B------:R-:W-:Y:S05]  /*f170*/  @P1 BRA `(.L_x_2291) ;  /* 0xfffffffc00ec1947 */ /* 0x000fea000383ffff */
.L_x_2290:
[----:B------:R-:W-:Y:S05]  /*f180*/  BSYNC B0 ;  /* 0x0000000000007941 */ /* 0x000fea0003800000 */
.L_x_2289:
[----:B------:R-:W-:-:S03]  /*f190*/  UMOV UR15, 0xffffffff ;  /* 0xffffffff000f7882 */ /* 0x000fc60000000000 */
[----:B------:R-:W-:Y:S05]  /*f1a0*/  BRA.DIV UR15, `(.L_x_2292) ;  /* 0x0000003e0fb07947 */ /* 0x000fea000b800000 */
[----:B------:R-:W-:Y:S01]  /*f1b0*/  NOP ;  /* 0x0000000000007918 */ /* 0x000fe20000000000 */
.L_x_2381:
        /* <DEDUP_REMOVED lines=22> */
.L_x_2294:
[----:B------:R-:W-:Y:S05]  /*f320*/  BSYNC B0 ;  /* 0x0000000000007941 */ /* 0x000fea0003800000 */
.L_x_2293:
        /* <DEDUP_REMOVED lines=20> */
.L_x_2296:
[----:B------:R-:W-:Y:S05]  /*f470*/  BSYNC B0 ;  /* 0x0000000000007941 */ /* 0x000fea0003800000 */
.L_x_2295:
[----:B------:R-:W-:Y:S06]  /*f480*/  BAR.ARV 0xa, 0xa0 ;  /* 0x0282800000007b1d */ /* 0x000fec0000002000 */
[----:B------:R-:W-:Y:S04]  /*f490*/  BSSY B0, `(.L_x_2297) ;  /* 0x0000003000007945 */ /* 0x000fe80003800000 */
[----:B------:R-:W-:Y:S05]  /*f4a0*/  @!P0 BRA `(.L_x_2298) ;  /* 0x0000000000048947 */ /* 0x000fea0003800000 */
[----:B------:R-:W-:-:S04]  /*f4b0*/  DEPBAR.LE SB0, 0x0 ;  /* 0x000080000000791a */ /* 0x000fc80000000000 */
.L_x_2298:
[----:B------:R-:W-:Y:S05]  /*f4c0*/  BSYNC B0 ;  /* 0x0000000000007941 */ /* 0x000fea0003800000 */
.L_x_2297:
        /* <DEDUP_REMOVED lines=19> */
.L_x_2300:
[----:B------:R-:W-:Y:S05]  /*f600*/  BSYNC B0 ;  /* 0x0000000000007941 */ /* 0x000fea0003800000 */
.L_x_2299:
[----:B------:R-:W-:Y:S01]  /*f610*/  UIADD3 UR15, UR9, 0x1, URZ ;  /* 0x00000001090f7890 */ /* 0x000fe2000fffe03f */
[----:B------:R-:W-:Y:S11]  /*f620*/  BRA `(.L_x_2301) ;  /* 0x0000000000047947 */ /* 0x000ff60003800000 */
.L_x_2288:
[----:B------:R-:W-:-:S05]  /*f630*/  UMOV UR15, UR9 ;  /* 0x00000009000f7c82 */ /* 0x000fca0008000000 */
.L_x_2301:
        /* <DEDUP_REMOVED lines=15> */
.L_x_2326:
        /* <DEDUP_REMOVED lines=11> */
.L_x_2304:
[----:B------:R-:W2:Y:S04]  /*f7e0*/  LDG.E.STRONG.GPU R0, desc[UR38][R2.64] ;  /* 0x0000002602007981 */ /* 0x000ea8000c1ef900 */
[----:B--2---:R-:W-:Y:S01]  /*f7f0*/  CCTL.IVALL ;  /* 0x00000000ff00798f */ /* 0x004fe20002000000 */
[----:B------:R-:W-:Y:S05]  /*f800*/  YIELD ;  /* 0x0000000000007946 */ /* 0x000fea0003800000 */
[----:B------:R-:W-:-:S13]  /*f810*/  ISETP.NE.AND P1, PT, R0, UR22, PT ;  /* 0x0000001600007c0c */ /* 0x000fda000bf25270 */
[----:B------:R-:W-:Y:S05]  /*f820*/  @P1 BRA `(.L_x_2304) ;  /* 0xfffffffc00ec1947 */ /* 0x000fea000383ffff */
.L_x_2303:
[----:B------:R-:W-:Y:S05]  /*f830*/  BSYNC B0 ;  /* 0x0000000000007941 */ /* 0x000fea0003800000 */
.L_x_2302:
[----:B------:R-:W-:-:S03]  /*f840*/  UMOV UR16, 0xffffffff ;  /* 0xffffffff00107882 */ /* 0x000fc60000000000 */
[----:B------:R-:W-:Y:S05]  /*f850*/  BRA.DIV UR16, `(.L_x_2305) ;  /* 0x0000003a10207947 */ /* 0x000fea000b800000 */
[----:B------:R-:W-:Y:S01]  /*f860*/  NOP ;  /* 0x0000000000007918 */ /* 0x000fe20000000000 */
.L_x_2384:
        /* <DEDUP_REMOVED lines=19> */
.L_x_2307:
[----:B------:R-:W-:Y:S05]  /*f9a0*/  BSYNC B0 ;  /* 0x0000000000007941 */ /* 0x000fea0003800000 */
.L_x_2306:
        /* <DEDUP_REMOVED lines=17> */
.L_x_2309:
[----:B------:R-:W-:Y:S05]  /*fac0*/  BSYNC B0 ;  /* 0x0000000000007941 */ /* 0x000fea0003800000 */
.L_x_2308:
[----:B------:R-:W-:Y:S06]  /*fad0*/  BAR.ARV 0xa, 0xa0 ;  /* 0x0282800000007b1d */ /* 0x000fec0000002000 */
[----:B------:R-:W-:Y:S04]  /*fae0*/  BSSY B0, `(.L_x_2310) ;  /* 0x0000003000007945 */ /* 0x000fe80003800000 */
[----:B------:R-:W-:Y:S05]  /*faf0*/  @!P0 BRA `(.L_x_2311) ;  /* 0x0000000000048947 */ /* 0x000fea0003800000 */
[----:B------:R-:W-:-:S04]  /*fb00*/  DEPBAR.LE SB0, 0x0 ;  /* 0x000080000000791a */ /* 0x000fc80000000000 */
.L_x_2311:
[----:B------:R-:W-:Y:S05]  /*fb10*/  BSYNC B0 ;  /* 0x0000000000007941 */ /* 0x000fea0003800000 */
.L_x_2310:
        /* <DEDUP_REMOVED lines=19> */
.L_x_2313:
[----:B------:R-:W-:Y:S05]  /*fc50*/  BSYNC B0 ;  /* 0x0000000000007941 */ /* 0x000fea0003800000 */
.L_x_2312:
        /* <DEDUP_REMOVED lines=9> */
.L_x_2316:
[----:B------:R-:W2:Y:S04]  /*fcf0*/  LDG.E.STRONG.GPU R0, desc[UR38][R2.64] ;  /* 0x0000002602007981 */ /* 0x000ea8000c1ef900 */
[----:B--2---:R-:W-:Y:S01]  /*fd00*/  CCTL.IVALL ;  /* 0x00000000ff00798f */ /* 0x004fe20002000000 */
[----:B------:R-:W-:Y:S05]  /*fd10*/  YIELD ;  /* 0x0000000000007946 */ /* 0x000fea0003800000 */
[----:B------:R-:W-:-:S13]  /*fd20*/  ISETP.NE.AND P1, PT, R0, UR22, PT ;  /* 0x0000001600007c0c */ /* 0x000fda000bf25270 */
[----:B------:R-:W-:Y:S05]  /*fd30*/  @P1 BRA `(.L_x_2316) ;  /* 0xfffffffc00ec1947 */ /* 0x000fea000383ffff */
.L_x_2315:
[----:B------:R-:W-:Y:S05]  /*fd40*/  BSYNC B0 ;  /* 0x0000000000007941 */ /* 0x000fea0003800000 */
.L_x_2314:
[----:B------:R-:W-:-:S03]  /*fd50*/  UMOV UR12, 0xffffffff ;  /* 0xffffffff000c7882 */ /* 0x000fc60000000000 */
[----:B------:R-:W-:Y:S05]  /*fd60*/  BRA.DIV UR12, `(.L_x_2317) ;  /* 0x000000320cf87947 */ /* 0x000fea000b800000 */
[----:B------:R-:W-:Y:S01]  /*fd70*/  NOP ;  /* 0x0000000000007918 */ /* 0x000fe20000000000 */
.L_x_2387:
        /* <DEDUP_REMOVED lines=15> */
.L_x_2319:
[----:B------:R-:W-:Y:S05]  /*fe70*/  BSYNC B0 ;  /* 0x0000000000007941 */ /* 0x000fea0003800000 */
.L_x_2318:
        /* <DEDUP_REMOVED lines=15> */
.L_x_2321:
[----:B------:R-:W-:Y:S05]  /*ff70*/  BSYNC B0 ;  /* 0x0000000000007941 */ /* 0x000fea0003800000 */
.L_x_2320:
[----:B------:R-:W-:Y:S06]  /*ff80*/  BAR.ARV 0xa, 0xa0 ;  /* 0x0282800000007b1d */ /* 0x000fec0000002000 */
[----:B------:R-:W-:Y:S04]  /*ff90*/  BSSY B0, `(.L_x_2322) ;  /* 0x0000003000007945 */ /* 0x000fe80003800000 */
[----:B------:R-:W-:Y:S05]  /*ffa0*/  @!P0 BRA `(.L_x_2323) ;  /* 0x0000000000048947 */ /* 0x000fea0003800000 */
[----:B------:R-:W-:-:S04]  /*ffb0*/  DEPBAR.LE SB0, 0x0 ;  /* 0x000080000000791a */ /* 0x000fc80000000000 */
.L_x_2323:
[----:B------:R-:W-:Y:S05]  /*ffc0*/  BSYNC B0 ;  /* 0x0000000000007941 */ /* 0x000fea0003800000 */
.L_x_2322:
        /* <DEDUP_REMOVED lines=19> */
.L_x_2325:
[----:B------:R-:W-:Y:S05]  /*10100*/  BSYNC B0 ;  /* 0x0000000000007941 */ /* 0x000fea0003800000 */
.L_x_2324:
[----:B------:R-:W-:Y:S02]  /*10110*/  UIADD3 UR9, UR9, 0x2, URZ ;  /* 0x0000000209097890 */ /* 0x000fe4000fffe03f */
[----:B------:R-:W-:-:S04]  /*10120*/  UIADD3 UR4, UR4, 0x4000, URZ ;  /* 0x0000400004047890 */ /* 0x000fc8000fffe03f */
[----:B------:R-:W-:-:S13]  /*10130*/  ISETP.LE.AND P1, PT, R9, UR9, PT ;  /* 0x0000000909007c0c */ /* 0x000fda000bf23270 */
[----:B------:R-:W-:Y:S05]  /*10140*/  @!P1 BRA `(.L_x_2326) ;  /* 0xfffffff400789947 */ /* 0x000fea000383ffff */
.L_x_2287:
        /* <DEDUP_REMOVED lines=41> */
.L_x_2329:
[----:B------:R-:W-:Y:S05]  /*103e0*/  BSYNC B0 ;  /* 0x0000000000007941 */ /* 0x000fea0003800000 */
.L_x_2328:
[----:B------:R-:W-:Y:S05]  /*103f0*/  BRA `(.L_x_2330) ;  /* 0x0000000000047947 */ /* 0x000fea0003800000 */
.L_x_2327:
[----:B------:R-:W-:-:S05]  /*10400*/  UMOV UR4, UR9 ;  /* 0x0000000900047c82 */ /* 0x000fca0008000000 */
.L_x_2330:
        /* <DEDUP_REMOVED lines=11> */
.L_x_2335:
        /* <DEDUP_REMOVED lines=24> */
.L_x_2332:
[----:B------:R-:W-:Y:S05]  /*10640*/  BSYNC B0 ;  /* 0x0000000000007941 */ /* 0x000fea0003800000 */
.L_x_2331:
        /* <DEDUP_REMOVED lines=24> */
.L_x_2334:
[----:B------:R-:W-:Y:S05]  /*107d0*/  BSYNC B0 ;  /* 0x0000000000007941 */ /* 0x000fea0003800000 */
.L_x_2333:
[----:B------:R-:W-:Y:S02]  /*107e0*/  UIADD3 UR7, UR7, 0x2, URZ ;  /* 0x0000000207077890 */ /* 0x000fe4000fffe03f */
[----:B------:R-:W-:Y:S02]  /*107f0*/  ULEA UR5, UR19, UR5, 0x1 ;  /* 0x0000000513057291 */ /* 0x000fe4000f8e083f */
[----:B------:R-:W-:Y:S02]  /*10800*/  ULEA UR6, UR19, UR6, 0x1 ;  /* 0x0000000613067291 */ /* 0x000fe4000f8e083f */
[----:B------:R-:W-:-:S13]  /*10810*/  ISETP.NE.AND P0, PT, RZ, UR7, PT ;  /* 0x00000007ff007c0c */ /* 0x000fda000bf05270 */
[----:B------:R-:W-:Y:S05]  /*10820*/  @!P0 BRA `(.L_x_2213) ;  /* 0x0000002400248947 */ /* 0x000fea0003800000 */
[----:B------:R-:W-:Y:S05]  /*10830*/  BRA `(.L_x_2335) ;  /* 0xfffffffc00207947 */ /* 0x000fea000383ffff */
.L_x_2279:
        /* <DEDUP_REMOVED lines=14> */
.L_x_2336:
        /* <DEDUP_REMOVED lines=14> */
.L_x_2338:
[----:B------:R-:W-:-:S05]  /*10a00*/  ULDC UR4, c[0x0][0x8c4] ;  /* 0x0002310000047ab9 */ /* 0x000fca0000000800 */
.L_x_2337:
        /* <DEDUP_REMOVED lines=59> */
.L_x_2340:
        /* <DEDUP_REMOVED lines=13> */
.L_x_2341:
        /* <DEDUP_REMOVED lines=8> */
.L_x_2342:
        /* <DEDUP_REMOVED lines=21> */
.L_x_2343:
        /* <DEDUP_REMOVED lines=50> */
.L_x_2388:
        /* <DEDUP_REMOVED lines=15> */
.L_x_2346:
        /* <DEDUP_REMOVED lines=77> */
.L_x_2357:
[----:B-123--:R-:W-:-:S04]  /*11940*/  SHF.L.U32 R18, R10, 0x1f, RZ ;  /* 0x0000001f0a127819 */ /* 0x00efc800000006ff */
[----:B------:R-:W2:Y:S02]  /*11950*/  SYNCS.PHASECHK.TRANS64.TRYWAIT P1, [R15+URZ+0x30c40], R18 ;  /* 0x030c40120f0075a7 */ /* 0x000ea4000802017f */
[----:B--2---:R-:W-:Y:S05]  /*11960*/  @!P1 BRA `(.L_x_2349) ;  /* 0x0000001800289947 */ /* 0x004fea0003800000 */
.L_x_2389:
        /* <DEDUP_REMOVED lines=8> */
.L_x_2350:
        /* <DEDUP_REMOVED lines=30> */
.L_x_2390:
        /* <DEDUP_REMOVED lines=8> */
.L_x_2352:
        /* <DEDUP_REMOVED lines=30> */
.L_x_2391:
        /* <DEDUP_REMOVED lines=8> */
.L_x_2354:
        /* <DEDUP_REMOVED lines=24> */
.L_x_2393:
        /* <DEDUP_REMOVED lines=8> */
.L_x_2356:
        /* <DEDUP_REMOVED lines=30> */
.L_x_2348:
[----:B------:R-:W4:Y:S02]  /*12290*/  LDL.LU R4, [R1+0x8] ;  /* 0x0000080001047983 */ /* 0x000f240000300800 */
[----:B----4-:R-:W-:Y:S02]  /*122a0*/  ISETP.NE.AND P1, PT, R4, RZ, PT ;  /* 0x000000ff0400720c */ /* 0x010fe40003f25270 */
[----:B------:R4:W5:Y:S11]  /*122b0*/  LDL R4, [R1+0x4] ;  /* 0x0000040001047983 */ /* 0x0009760000100800 */
[----:B----4-:R-:W-:Y:S05]  /*122c0*/  @!P1 BRA `(.L_x_2347) ;  /* 0x0000000400249947 */ /* 0x010fea0003800000 */
[----:B------:R-:W-:-:S04]  /*122d0*/  SHF.L.U32 R12, R10, 0x1f, RZ ;  /* 0x0000001f0a0c7819 */ /* 0x000fc800000006ff */
[----:B------:R-:W4:Y:S02]  /*122e0*/  SYNCS.PHASECHK.TRANS64.TRYWAIT P1, [R15+URZ+0x30c40], R12 ;  /* 0x030c400c0f0075a7 */ /* 0x000f24000802017f */
[----:B----4-:R-:W-:Y:S05]  /*122f0*/  @!P1 BRA `(.L_x_2358) ;  /* 0x0000001000189947 */ /* 0x010fea0003800000 */
.L_x_2394:
        /* <DEDUP_REMOVED lines=8> */
.L_x_2359:
        /* <DEDUP_REMOVED lines=27> */
.L_x_2395:
        /* <DEDUP_REMOVED lines=8> */
.L_x_2361:
        /* <DEDUP_REMOVED lines=27> */
.L_x_2347:
[----:B------:R-:W1:Y:S01]  /*12760*/  S2R R0, SR_TID.X ;  /* 0x0000000000007919 */ /* 0x000e620000002100 */
[----:B------:R-:W-:Y:S01]  /*12770*/  IMAD R3, R16, 0x8, R15 ;  /* 0x0000000810037824 */ /* 0x000fe200078e020f */
[----:B-1----:R-:W-:Y:S02]  /*12780*/  LOP3.LUT R2, R0, 0x7f, RZ, 0xc0, !PT ;  /* 0x0000007f00027812 */ /* 0x002fe400078ec0ff */
[----:B------:R-:W-:Y:S02]  /*12790*/  SHF.L.U32 R0, R10, 0x1f, RZ ;  /* 0x0000001f0a007819 */ /* 0x000fe400000006ff */
[----:B------:R-:W-:Y:S02]  /*127a0*/  ISETP.NE.AND P1, PT, R2, RZ, PT ;  /* 0x000000ff0200720c */ /* 0x000fe40003f25270 */
[----:B------:R-:W1:Y:S02]  /*127b0*/  SYNCS.PHASECHK.TRANS64.TRYWAIT P0, [R3+URZ+0x30c40], R0 ;  /* 0x030c4000030075a7 */ /* 0x000e64000800017f */
[----:B-1----:R-:W-:Y:S09]  /*127c0*/  @!P0 BRA `(.L_x_2362) ;  /* 0x0000000c000c8947 */ /* 0x002ff20003800000 */
.L_x_2396:
[----:B------:R-:W-:Y:S05]  /*127d0*/  @P1 BRA `(.L_x_2363) ;  /* 0x0000000000181947 */ /* 0x000fea0003800000 */
[----:B------:R-:W1:Y:S01]  /*127e0*/  S2R R2, SR_TID.X ;  /* 0x0000000000027919 */ /* 0x000e620000002100 */
[----:B------:R-:W-:-:S04]  /*127f0*/  IMAD.MOV.U32 R0, RZ, RZ, 0x4200 ;  /* 0x00004200ff007424 */ /* 0x000fc800078e00ff */
[----:B------:R1:W-:Y:S02]  /*12800*/  SYNCS.ARRIVE.TRANS64 RZ, [R3+URZ+0x30c30], R0 ;  /* 0x030c300003ff79a7 */ /* 0x0003e4000800003f */
[----:B-1----:R-:W-:-:S13]  /*12810*/  LOP3.LUT P0, RZ, R2, 0x1f, RZ, 0xc0, !PT ;  /* 0x0000001f02ff7812 */ /* 0x002fda000780c0ff */
[----:B------:R-:W-:Y:S05]  /*12820*/  @!P0 BRA `(.L_x_2363) ;  /* 0x0000000000048947 */ /* 0x000fea0003800000 */
[----:B------:R-:W-:Y:S01]  /*12830*/  BPT.TRAP 0x1 ;  /* 0x000000040000795c */ /* 0x000fe20000300000 */
.L_x_2363:
        /* <DEDUP_REMOVED lines=34> */
.L_x_2344:
[----:B------:R-:W-:Y:S05]  /*12a60*/  BSYNC B0 ;  /* 0x0000000000007941 */ /* 0x000fea0003800000 */
.L_x_2339:
[----:B------:R-:W-:-:S03]  /*12a70*/  UMOV UR8, 0xffffffff ;  /* 0xffffffff00087882 */ /* 0x000fc60000000000 */
[----:B------:R-:W-:Y:S05]  /*12a80*/  BRA.DIV UR8, `(.L_x_2364) ;  /* 0x0000000a08707947 */ /* 0x000fea000b800000 */
[----:B------:R-:W-:-:S13]  /*12a90*/  ELECT P6, URZ, PT ;  /* 0x00000000003f782f */ /* 0x000fda00038c0000 */
.L_x_2399:
[----:B------:R-:W-:Y:S05]  /*12aa0*/  @!P6 BRA `(.L_x_2213) ;  /* 0x000000000084e947 */ /* 0x000fea0003800000 */
[----:B------:R-:W-:-:S06]  /*12ab0*/  ULOP3.LUT UR8, UR36, 0x2, URZ, 0xfc, !UPT ;  /* 0x0000000224087892 */ /* 0x000fcc000f8efc3f */
[----:B------:R-:W-:-:S05]  /*12ac0*/  IMAD.U32 R2, RZ, RZ, UR8 ;  /* 0x00000008ff027e24 */ /* 0x000fca000f8e00ff */
[----:B------:R-:W-:-:S13]  /*12ad0*/  ISETP.NE.AND P2, PT, R2, 0x3, PT ;  /* 0x000000030200780c */ /* 0x000fda0003f45270 */
[----:B------:R-:W-:Y:S05]  /*12ae0*/  @!P2 BRA `(.L_x_2365) ;  /* 0x000000000004a947 */ /* 0x000fea0003800000 */
[----:B---3--:R-:W-:Y:S01]  /*12af0*/  BPT.TRAP 0x1 ;  /* 0x000000040000795c */ /* 0x008fe20000300000 */
.L_x_2365:
        /* <DEDUP_REMOVED lines=15> */
.L_x_2400:
[----:B------:R-:W2:Y:S02]  /*12bf0*/  SYNCS.PHASECHK.TRANS64.TRYWAIT P0, [R3+URZ], R2 ;  /* 0x00000002030075a7 */ /* 0x000ea4000800017f */
[----:B--2---:R-:W-:Y:S05]  /*12c00*/  @!P0 BRA `(.L_x_2367) ;  /* 0x0000000800448947 */ /* 0x004fea0003800000 */
.L_x_2401:
[----:B------:R-:W-:Y:S05]  /*12c10*/  @!P2 BRA `(.L_x_2368) ;  /* 0x000000000004a947 */ /* 0x000fea0003800000 */
[----:B---3--:R-:W-:Y:S01]  /*12c20*/  BPT.TRAP 0x1 ;  /* 0x000000040000795c */ /* 0x008fe20000300000 */
.L_x_2368:
[----:B--2---:R-:W-:-:S04]  /*12c30*/  VIADD R3, R8, 0x30c40 ;  /* 0x00030c4008037836 */ /* 0x004fc80000000000 */
[----:B------:R-:W-:-:S04]  /*12c40*/  IMAD R5, R0, 0x8, R3 ;  /* 0x0000000800057824 */ /* 0x000fc800078e0203 */
[----:B------:R-:W2:Y:S02]  /*12c50*/  SYNCS.PHASECHK.TRANS64.TRYWAIT P0, [R5+URZ], R4 ;  /* 0x00000004050075a7 */ /* 0x000ea4000800017f */
[----:B--2---:R-:W-:Y:S05]  /*12c60*/  @!P0 BRA `(.L_x_2369) ;  /* 0x0000000800408947 */ /* 0x004fea0003800000 */
.L_x_2402:
[----:B------:R-:W-:-:S07]  /*12c70*/  IMAD R3, R6, 0x8, R3 ;  /* 0x0000000806037824 */ /* 0x000fce00078e0203 */
.L_x_2370:
[----:B----4-:R4:W1:Y:S02]  /*12c80*/  SYNCS.PHASECHK.TRANS64.TRYWAIT P0, [R3+URZ], R2 ;  /* 0x00000002030075a7 */ /* 0x010864000800017f */
[----:B-1----:R-:W-:Y:S05]  /*12c90*/  @!P0 NANOSLEEP.SYNCS 0x989680 ;  /* 0x009896800000895d */ /* 0x002fea0003900000 */
[----:B------:R-:W1:Y:S02]  /*12ca0*/  @!P0 SYNCS.PHASECHK.TRANS64 P0, [R3+URZ], R2 ;  /* 0x00000002030085a7 */ /* 0x000e64000800007f */
[----:B-1----:R-:W-:Y:S05]  /*12cb0*/  @!P0 BRA `(.L_x_2370) ;  /* 0xfffffffc00f08947 */ /* 0x002fea000383ffff */
.L_x_2213:
[----:B---3--:R-:W-:Y:S05]  /*12cc0*/  BSYNC B6 ;  /* 0x0000000000067941 */ /* 0x008fea0003800000 */
.L_x_2207:
[----:B------:R-:W-:Y:S05]  /*12cd0*/  EXIT ;  /* 0x000000000000794d */ /* 0x000fea0003800000 */
.L_x_2224:
[----:B------:R-:W-:Y:S02]  /*12ce0*/  IMAD.MOV.U32 R13, RZ, RZ, R10 ;  /* 0x000000ffff0d7224 */ /* 0x000fe400078e000a */
[----:B------:R-:W-:Y:S02]  /*12cf0*/  IMAD.MOV.U32 R12, RZ, RZ, RZ ;  /* 0x000000ffff0c7224 */ /* 0x000fe400078e00ff */
[----:B------:R-:W-:Y:S02]  /*12d00*/  IMAD.MOV.U32 R11, RZ, RZ, 0x1f ;  /* 0x0000001fff0b7424 */ /* 0x000fe400078e00ff */
[----:B------:R-:W-:-:S07]  /*12d10*/  IMAD.MOV.U32 R15, RZ, RZ, -0x1 ;  /* 0xffffffffff0f7424 */ /* 0x000fce00078e00ff */
[----:B------:R-:W-:Y:S05]  /*12d20*/  WARPSYNC.COLLECTIVE R15, `(.L_x_2371) ;  /* 0x000000000f087348 */ /* 0x000fea0003c00000 */
[----:B------:R1:W2:Y:S02]  /*12d30*/  SHFL.IDX P6, R14, R13, R12, R11 ;  /* 0x0000000c0d0e7389 */ /* 0x0002a400000c000b */
[----:B-12---:R-:W-:Y:S01]  /*12d40*/  ENDCOLLECTIVE ;  /* 0x000000000000791b */ /* 0x006fe20003800000 */
.L_x_2371:
[----:B------:R-:W-:Y:S05]  /*12d50*/  BRA `(.L_x_2372) ;  /* 0xfffffee400b07947 */ /* 0x000fea000383ffff */
.L_x_2226:
[----:B--2---:R2:W3:Y:S02]  /*12d60*/  SYNCS.PHASECHK.TRANS64.TRYWAIT P0, [R16+URZ+0x30c00], R11 ;  /* 0x030c000b100075a7 */ /* 0x0044e4000800017f */
[----:B---3--:R-:W-:Y:S05]  /*12d70*/  @!P0 NANOSLEEP.SYNCS 0x989680 ;  /* 0x009896800000895d */ /* 0x008fea0003900000 */
[----:B------:R-:W3:Y:S02]  /*12d80*/  @!P0 SYNCS.PHASECHK.TRANS64 P0, [R16+URZ+0x30c00], R11 ;  /* 0x030c000b100085a7 */ /* 0x000ee4000800007f */
[----:B---3--:R-:W-:Y:S05]  /*12d90*/  @!P0 BRA `(.L_x_2226) ;  /* 0xfffffffc00f08947 */ /* 0x008fea000383ffff */
[----:B------:R-:W-:Y:S05]  /*12da0*/  BRA `(.L_x_2225) ;  /* 0xfffffee400f87947 */ /* 0x000fea000383ffff */
.L_x_2231:
[----:B--2---:R2:W3:Y:S02]  /*12db0*/  SYNCS.PHASECHK.TRANS64.TRYWAIT P0, [R8+URZ+0x30c10], R23 ;  /* 0x030c1017080075a7 */ /* 0x0044e4000800017f */
[----:B---3--:R-:W-:Y:S05]  /*12dc0*/  @!P0 NANOSLEEP.SYNCS 0x989680 ;  /* 0x009896800000895d */ /* 0x008fea0003900000 */
[----:B------:R-:W3:Y:S02]  /*12dd0*/  @!P0 SYNCS.PHASECHK.TRANS64 P0, [R8+URZ+0x30c10], R23 ;  /* 0x030c1017080085a7 */ /* 0x000ee4000800007f */
[----:B---3--:R-:W-:Y:S05]  /*12de0*/  @!P0 BRA `(.L_x_2231) ;  /* 0xfffffffc00f08947 */ /* 0x008fea000383ffff */
[----:B------:R-:W-:Y:S05]  /*12df0*/  BRA `(.L_x_2230) ;  /* 0xfffffef000987947 */ /* 0x000fea000383ffff */
.L_x_2235:
[----:B------:R1:W1:Y:S02]  /*12e00*/  SYNCS.PHASECHK.TRANS64.TRYWAIT P0, [R8+URZ+0x30c30], R23 ;  /* 0x030c3017080075a7 */ /* 0x000264000800017f */
[----:B-1----:R-:W-:Y:S05]  /*12e10*/  @!P0 NANOSLEEP.SYNCS 0x989680 ;  /* 0x009896800000895d */ /* 0x002fea0003900000 */
[----:B------:R-:W1:Y:S02]  /*12e20*/  @!P0 SYNCS.PHASECHK.TRANS64 P0, [R8+URZ+0x30c30], R23 ;  /* 0x030c3017080085a7 */ /* 0x000e64000800007f */
[----:B-1----:R-:W-:Y:S05]  /*12e30*/  @!P0 BRA `(.L_x_2235) ;  /* 0xfffffffc00f08947 */ /* 0x002fea000383ffff */
[----:B------:R-:W-:Y:S05]  /*12e40*/  BRA `(.L_x_2234) ;  /* 0xfffffef400987947 */ /* 0x000fea000383ffff */
.L_x_2243:
[----:B--2---:R2:W3:Y:S02]  /*12e50*/  SYNCS.PHASECHK.TRANS64.TRYWAIT P1, [R7+URZ+0x30c10], R20 ;  /* 0x030c1014070075a7 */ /* 0x0044e4000802017f */
[----:B---3--:R-:W-:Y:S05]  /*12e60*/  @!P1 NANOSLEEP.SYNCS 0x989680 ;  /* 0x009896800000995d */ /* 0x008fea0003900000 */
[----:B------:R-:W3:Y:S02]  /*12e70*/  @!P1 SYNCS.PHASECHK.TRANS64 P1, [R7+URZ+0x30c10], R20 ;  /* 0x030c1014070095a7 */ /* 0x000ee4000802007f */
[----:B---3--:R-:W-:Y:S05]  /*12e80*/  @!P1 BRA `(.L_x_2243) ;  /* 0xfffffffc00f09947 */ /* 0x008fea000383ffff */
[----:B------:R-:W-:Y:S05]  /*12e90*/  BRA `(.L_x_2242) ;  /* 0xffffff3400107947 */ /* 0x000fea000383ffff */
.L_x_2247:
[----:B------:R1:W1:Y:S02]  /*12ea0*/  SYNCS.PHASECHK.TRANS64.TRYWAIT P1, [R7+URZ+0x30c30], R20 ;  /* 0x030c3014070075a7 */ /* 0x000264000802017f */
[----:B-1----:R-:W-:Y:S05]  /*12eb0*/  @!P1 NANOSLEEP.SYNCS 0x989680 ;  /* 0x009896800000995d */ /* 0x002fea0003900000 */
[----:B------:R-:W1:Y:S02]  /*12ec0*/  @!P1 SYNCS.PHASECHK.TRANS64 P1, [R7+URZ+0x30c30], R20 ;  /* 0x030c3014070095a7 */ /* 0x000e64000802007f */
[----:B-1----:R-:W-:Y:S05]  /*12ed0*/  @!P1 BRA `(.L_x_2247) ;  /* 0xfffffffc00f09947 */ /* 0x002fea000383ffff */
[----:B------:R-:W-:Y:S05]  /*12ee0*/  BRA `(.L_x_2246) ;  /* 0xffffff3800247947 */ /* 0x000fea000383ffff */
.L_x_2255:
[----:B-1----:R1:W3:Y:S02]  /*12ef0*/  SYNCS.PHASECHK.TRANS64.TRYWAIT P0, [R7+URZ+0x30c10], R20 ;  /* 0x030c1014070075a7 */ /* 0x0022e4000800017f */
[----:B---3--:R-:W-:Y:S05]  /*12f00*/  @!P0 NANOSLEEP.SYNCS 0x989680 ;  /* 0x009896800000895d */ /* 0x008fea0003900000 */
[----:B------:R-:W3:Y:S02]  /*12f10*/  @!P0 SYNCS.PHASECHK.TRANS64 P0, [R7+URZ+0x30c10], R20 ;  /* 0x030c1014070085a7 */ /* 0x000ee4000800007f */
[----:B---3--:R-:W-:Y:S05]  /*12f20*/  @!P0 BRA `(.L_x_2255) ;  /* 0xfffffffc00f08947 */ /* 0x008fea000383ffff */
[----:B------:R-:W-:Y:S05]  /*12f30*/  BRA `(.L_x_2254) ;  /* 0xffffff6c00547947 */ /* 0x000fea000383ffff */
.L_x_2259:
[----:B------:R1:W1:Y:S02]  /*12f40*/  SYNCS.PHASECHK.TRANS64.TRYWAIT P0, [R7+URZ+0x30c30], R20 ;  /* 0x030c3014070075a7 */ /* 0x000264000800017f */
[----:B-1----:R-:W-:Y:S05]  /*12f50*/  @!P0 NANOSLEEP.SYNCS 0x989680 ;  /* 0x009896800000895d */ /* 0x002fea0003900000 */
[----:B------:R-:W1:Y:S02]  /*12f60*/  @!P0 SYNCS.PHASECHK.TRANS64 P0, [R7+URZ+0x30c30], R20 ;  /* 0x030c3014070085a7 */ /* 0x000e64000800007f */
[----:B-1----:R-:W-:Y:S05]  /*12f70*/  @!P0 BRA `(.L_x_2259) ;  /* 0xfffffffc00f08947 */ /* 0x002fea000383ffff */
[----:B------:R-:W-:Y:S05]  /*12f80*/  BRA `(.L_x_2258) ;  /* 0xffffff7000647947 */ /* 0x000fea000383ffff */
.L_x_2266:
[----:B------:R-:W-:Y:S01]  /*12f90*/  BSSY B0, `(.L_x_2373) ;  /* 0x0000005000007945 */ /* 0x000fe20003800000 */
[----:B------:R-:W-:-:S07]  /*12fa0*/  IMAD.MOV.U32 R15, RZ, RZ, -0x1 ;  /* 0xffffffffff0f7424 */ /* 0x000fce00078e00ff */
[----:B---3--:R-:W-:Y:S05]  /*12fb0*/  WARPSYNC.COLLECTIVE R15, `(.L_x_2374) ;  /* 0x000000000f087348 */ /* 0x008fea0003c00000 */
[----:B------:R-:W-:Y:S01]  /*12fc0*/  NOP ;  /* 0x0000000000007918 */ /* 0x000fe20000000000 */
[----:B---3--:R-:W-:Y:S01]  /*12fd0*/  ENDCOLLECTIVE ;  /* 0x000000000000791b */ /* 0x008fe20003800000 */
.L_x_2374:
[----:B------:R-:W-:Y:S05]  /*12fe0*/  BSYNC B0 ;  /* 0x0000000000007941 */ /* 0x000fea0003800000 */
.L_x_2373:
[----:B------:R-:W-:Y:S05]  /*12ff0*/  BRA `(.L_x_2375) ;  /* 0xffffffb000107947 */ /* 0x000fea000383ffff */
.L_x_2275:
[----:B------:R-:W-:Y:S01]  /*13000*/  BSSY B0, `(.L_x_2376) ;  /* 0x0000005000007945 */ /* 0x000fe20003800000 */
[----:B------:R-:W-:-:S07]  /*13010*/  IMAD.MOV.U32 R15, RZ, RZ, -0x1 ;  /* 0xffffffffff0f7424 */ /* 0x000fce00078e00ff */
[----:B-1-3--:R-:W-:Y:S05]  /*13020*/  WARPSYNC.COLLECTIVE R15, `(.L_x_2377) ;  /* 0x000000000f087348 */ /* 0x00afea0003c00000 */
[----:B------:R-:W-:Y:S01]  /*13030*/  NOP ;  /* 0x0000000000007918 */ /* 0x000fe20000000000 */
[----:B-1-3--:R-:W-:Y:S01]  /*13040*/  ENDCOLLECTIVE ;  /* 0x000000000000791b */ /* 0x00afe20003800000 */
.L_x_2377:
[----:B------:R-:W-:Y:S05]  /*13050*/  BSYNC B0 ;  /* 0x0000000000007941 */ /* 0x000fea0003800000 */
.L_x_2376:
[----:B------:R-:W-:Y:S05]  /*13060*/  BRA `(.L_x_2378) ;  /* 0xffffffb000f07947 */ /* 0x000fea000383ffff */
.L_x_2292:
[----:B------:R-:W-:Y:S01]  /*13070*/  BSSY B0, `(.L_x_2379) ;  /* 0x0000005000007945 */ /* 0x000fe20003800000 */
[----:B------:R-:W-:-:S07]  /*13080*/  IMAD.MOV.U32 R15, RZ, RZ, -0x1 ;  /* 0xffffffffff0f7424 */ /* 0x000fce00078e00ff */
[----:B------:R-:W-:Y:S05]  /*13090*/  WARPSYNC.COLLECTIVE R15, `(.L_x_2380) ;  /* 0x000000000f087348 */ /* 0x000fea0003c00000 */
[----:B------:R-:W-:Y:S01]  /*130a0*/  NOP ;  /* 0x0000000000007918 */ /* 0x000fe20000000000 */
[----:B------:R-:W-:Y:S01]  /*130b0*/  ENDCOLLECTIVE ;  /* 0x000000000000791b */ /* 0x000fe20003800000 */
.L_x_2380:
[----:B------:R-:W-:Y:S05]  /*130c0*/  BSYNC B0 ;  /* 0x0000000000007941 */ /* 0x000fea0003800000 */
.L_x_2379:
[----:B------:R-:W-:Y:S05]  /*130d0*/  BRA `(.L_x_2381) ;  /* 0xffffffc000387947 */ /* 0x000fea000383ffff */
.L_x_2305:
[----:B------:R-:W-:Y:S01]  /*130e0*/  BSSY B0, `(.L_x_2382) ;  /* 0x0000005000007945 */ /* 0x000fe20003800000 */
[----:B------:R-:W-:-:S07]  /*130f0*/  IMAD.MOV.U32 R15, RZ, RZ, -0x1 ;  /* 0xffffffffff0f7424 */ /* 0x000fce00078e00ff */
[----:B------:R-:W-:Y:S05]  /*13100*/  WARPSYNC.COLLECTIVE R15, `(.L_x_2383) ;  /* 0x000000000f087348 */ /* 0x000fea0003c00000 */
[----:B------:R-:W-:Y:S01]  /*13110*/  NOP ;  /* 0x0000000000007918 */ /* 0x000fe20000000000 */
[----:B------:R-:W-:Y:S01]  /*13120*/  ENDCOLLECTIVE ;  /* 0x000000000000791b */ /* 0x000fe20003800000 */
.L_x_2383:
[----:B------:R-:W-:Y:S05]  /*13130*/  BSYNC B0 ;  /* 0x0000000000007941 */ /* 0x000fea0003800000 */
.L_x_2382:
[----:B------:R-:W-:Y:S05]  /*13140*/  BRA `(.L_x_2384) ;  /* 0xffffffc400c87947 */ /* 0x000fea000383ffff */
.L_x_2317:
[----:B------:R-:W-:Y:S01]  /*13150*/  BSSY B0, `(.L_x_2385) ;  /* 0x0000005000007945 */ /* 0x000fe20003800000 */
[----:B------:R-:W-:-:S07]  /*13160*/  IMAD.MOV.U32 R15, RZ, RZ, -0x1 ;  /* 0xffffffffff0f7424 */ /* 0x000fce00078e00ff */
[----:B------:R-:W-:Y:S05]  /*13170*/  WARPSYNC.COLLECTIVE R15, `(.L_x_2386) ;  /* 0x000000000f087348 */ /* 0x000fea0003c00000 */
[----:B------:R-:W-:Y:S01]  /*13180*/  NOP ;  /* 0x0000000000007918 */ /* 0x000fe20000000000 */
[----:B------:R-:W-:Y:S01]  /*13190*/  ENDCOLLECTIVE ;  /* 0x000000000000791b */ /* 0x000fe20003800000 */
.L_x_2386:
[----:B------:R-:W-:Y:S05]  /*131a0*/  BSYNC B0 ;  /* 0x0000000000007941 */ /* 0x000fea0003800000 */
.L_x_2385:
[----:B------:R-:W-:Y:S05]  /*131b0*/  BRA `(.L_x_2387) ;  /* 0xffffffc800f07947 */ /* 0x000fea000383ffff */
.L_x_2345:
[----:B-1----:R1:W2:Y:S02]  /*131c0*/  SYNCS.PHASECHK.TRANS64.TRYWAIT P0, [R15+URZ+0x30c20], R0 ;  /* 0x030c20000f0075a7 */ /* 0x0022a4000800017f */
[----:B--2---:R-:W-:Y:S05]  /*131d0*/  @!P0 NANOSLEEP.SYNCS 0x989680 ;  /* 0x009896800000895d */ /* 0x004fea0003900000 */
[----:B------:R-:W2:Y:S02]  /*131e0*/  @!P0 SYNCS.PHASECHK.TRANS64 P0, [R15+URZ+0x30c20], R0 ;  /* 0x030c20000f0085a7 */ /* 0x000ea4000800007f */
[----:B--2---:R-:W-:Y:S05]  /*131f0*/  @!P0 BRA `(.L_x_2345) ;  /* 0xfffffffc00f08947 */ /* 0x004fea000383ffff */
[----:B------:R-:W-:Y:S05]  /*13200*/  BRA `(.L_x_2388) ;  /* 0xffffffe0005c7947 */ /* 0x000fea000383ffff */
.L_x_2349:
[----:B--2---:R2:W3:Y:S02]  /*13210*/  SYNCS.PHASECHK.TRANS64.TRYWAIT P1, [R15+URZ+0x30c40], R18 ;  /* 0x030c40120f0075a7 */ /* 0x0044e4000802017f */
[----:B---3--:R-:W-:Y:S05]  /*13220*/  @!P1 NANOSLEEP.SYNCS 0x989680 ;  /* 0x009896800000995d */ /* 0x008fea0003900000 */
[----:B------:R-:W3:Y:S02]  /*13230*/  @!P1 SYNCS.PHASECHK.TRANS64 P1, [R15+URZ+0x30c40], R18 ;  /* 0x030c40120f0095a7 */ /* 0x000ee4000802007f */
[----:B---3--:R-:W-:Y:S05]  /*13240*/  @!P1 BRA `(.L_x_2349) ;  /* 0xfffffffc00f09947 */ /* 0x008fea000383ffff */
[----:B------:R-:W-:Y:S05]  /*13250*/  BRA `(.L_x_2389) ;  /* 0xffffffe400c47947 */ /* 0x000fea000383ffff */
.L_x_2351:
[----:B-1----:R1:W3:Y:S02]  /*13260*/  SYNCS.PHASECHK.TRANS64.TRYWAIT P1, [R15+URZ+0x30c28], R18 ;  /* 0x030c28120f0075a7 */ /* 0x0022e4000802017f */
[----:B---3--:R-:W-:Y:S05]  /*13270*/  @!P1 NANOSLEEP.SYNCS 0x989680 ;  /* 0x009896800000995d */ /* 0x008fea0003900000 */
[----:B------:R-:W3:Y:S02]  /*13280*/  @!P1 SYNCS.PHASECHK.TRANS64 P1, [R15+URZ+0x30c28], R18 ;  /* 0x030c28120f0095a7 */ /* 0x000ee4000802007f */
[----:B---3--:R-:W-:Y:S05]  /*13290*/  @!P1 BRA `(.L_x_2351) ;  /* 0xfffffffc00f09947 */ /* 0x008fea000383ffff */
[----:B------:R-:W-:Y:S05]  /*132a0*/  BRA `(.L_x_2390) ;  /* 0xffffffe800487947 */ /* 0x000fea000383ffff */
.L_x_2353:
[----:B---3--:R3:W4:Y:S02]  /*132b0*/  SYNCS.PHASECHK.TRANS64.TRYWAIT P1, [R15+URZ+0x30c48], R18 ;  /* 0x030c48120f0075a7 */ /* 0x008724000802017f */
[----:B----4-:R-:W-:Y:S05]  /*132c0*/  @!P1 NANOSLEEP.SYNCS 0x989680 ;  /* 0x009896800000995d */ /* 0x010fea0003900000 */
[----:B------:R-:W4:Y:S02]  /*132d0*/  @!P1 SYNCS.PHASECHK.TRANS64 P1, [R15+URZ+0x30c48], R18 ;  /* 0x030c48120f0095a7 */ /* 0x000f24000802007f */
[----:B----4-:R-:W-:Y:S05]  /*132e0*/  @!P1 BRA `(.L_x_2353) ;  /* 0xfffffffc00f09947 */ /* 0x010fea000383ffff */
[----:B------:R-:W-:Y:S05]  /*132f0*/  BRA `(.L_x_2391) ;  /* 0xffffffe800cc7947 */ /* 0x000fea000383ffff */
.L_x_2355:
[----:B------:R-:W-:-:S07]  /*13300*/  SHF.L.U32 R4, R10, 0x1f, RZ ;  /* 0x0000001f0a047819 */ /* 0x000fce00000006ff */
.L_x_2392:
[----:B----4-:R4:W1:Y:S02]  /*13310*/  SYNCS.PHASECHK.TRANS64.TRYWAIT P1, [R15+URZ+0x30c20], R4 ;  /* 0x030c20040f0075a7 */ /* 0x010864000802017f */
[----:B-1----:R-:W-:Y:S05]  /*13320*/  @!P1 NANOSLEEP.SYNCS 0x989680 ;  /* 0x009896800000995d */ /* 0x002fea0003900000 */
[----:B------:R-:W1:Y:S02]  /*13330*/  @!P1 SYNCS.PHASECHK.TRANS64 P1, [R15+URZ+0x30c20], R4 ;  /* 0x030c20040f0095a7 */ /* 0x000e64000802007f */
[----:B-1----:R-:W-:Y:S05]  /*13340*/  @!P1 BRA `(.L_x_2392) ;  /* 0xfffffffc00f09947 */ /* 0x002fea000383ffff */
[----:B------:R-:W-:Y:S05]  /*13350*/  BRA `(.L_x_2393) ;  /* 0xffffffec00347947 */ /* 0x000fea000383ffff */
.L_x_2358:
[----:B----4-:R4:W1:Y:S02]  /*13360*/  SYNCS.PHASECHK.TRANS64.TRYWAIT P1, [R15+URZ+0x30c40], R12 ;  /* 0x030c400c0f0075a7 */ /* 0x010864000802017f */
[----:B-1----:R-:W-:Y:S05]  /*13370*/  @!P1 NANOSLEEP.SYNCS 0x989680 ;  /* 0x009896800000995d */ /* 0x002fea0003900000 */
[----:B------:R-:W1:Y:S02]  /*13380*/  @!P1 SYNCS.PHASECHK.TRANS64 P1, [R15+URZ+0x30c40], R12 ;  /* 0x030c400c0f0095a7 */ /* 0x000e64000802007f */
[----:B-1----:R-:W-:Y:S05]  /*13390*/  @!P1 BRA `(.L_x_2358) ;  /* 0xfffffffc00f09947 */ /* 0x002fea000383ffff */
[----:B------:R-:W-:Y:S05]  /*133a0*/  BRA `(.L_x_2394) ;  /* 0xffffffec00d47947 */ /* 0x000fea000383ffff */
.L_x_2360:
[----:B-1----:R1:W2:Y:S02]  /*133b0*/  SYNCS.PHASECHK.TRANS64.TRYWAIT P1, [R15+URZ+0x30c28], R12 ;  /* 0x030c280c0f0075a7 */ /* 0x0022a4000802017f */
[----:B--2---:R-:W-:Y:S05]  /*133c0*/  @!P1 NANOSLEEP.SYNCS 0x989680 ;  /* 0x009896800000995d */ /* 0x004fea0003900000 */
[----:B------:R-:W2:Y:S02]  /*133d0*/  @!P1 SYNCS.PHASECHK.TRANS64 P1, [R15+URZ+0x30c28], R12 ;  /* 0x030c280c0f0095a7 */ /* 0x000ea4000802007f */
[----:B--2---:R-:W-:Y:S05]  /*133e0*/  @!P1 BRA `(.L_x_2360) ;  /* 0xfffffffc00f09947 */ /* 0x004fea000383ffff */
[----:B------:R-:W-:Y:S05]  /*133f0*/  BRA `(.L_x_2395) ;  /* 0xfffffff0004c7947 */ /* 0x000fea000383ffff */
.L_x_2362:
[----:B------:R1:W1:Y:S02]  /*13400*/  SYNCS.PHASECHK.TRANS64.TRYWAIT P0, [R3+URZ+0x30c40], R0 ;  /* 0x030c4000030075a7 */ /* 0x000264000800017f */
[----:B-1----:R-:W-:Y:S05]  /*13410*/  @!P0 NANOSLEEP.SYNCS 0x989680 ;  /* 0x009896800000895d */ /* 0x002fea0003900000 */
[----:B------:R-:W1:Y:S02]  /*13420*/  @!P0 SYNCS.PHASECHK.TRANS64 P0, [R3+URZ+0x30c40], R0 ;  /* 0x030c4000030085a7 */ /* 0x000e64000800007f */
[----:B-1----:R-:W-:Y:S05]  /*13430*/  @!P0 BRA `(.L_x_2362) ;  /* 0xfffffffc00f08947 */ /* 0x002fea000383ffff */
[----:B------:R-:W-:Y:S05]  /*13440*/  BRA `(.L_x_2396) ;  /* 0xfffffff000e07947 */ /* 0x000fea000383ffff */
.L_x_2364:
[----:B------:R-:W-:Y:S01]  /*13450*/  BSSY B0, `(.L_x_2397) ;  /* 0x0000006000007945 */ /* 0x000fe20003800000 */
[----:B------:R-:W-:-:S07]  /*13460*/  IMAD.MOV.U32 R15, RZ, RZ, -0x1 ;  /* 0xffffffffff0f7424 */ /* 0x000fce00078e00ff */
[----:B---3--:R-:W-:Y:S05]  /*13470*/  WARPSYNC.COLLECTIVE R15, `(.L_x_2398) ;  /* 0x000000000f0c7348 */ /* 0x008fea0003c00000 */
[----:B------:R-:W-:Y:S02]  /*13480*/  ELECT P6, UR62, PT ;  /* 0x00000000003e782f */ /* 0x000fe400038c0000 */
[----:B------:R-:W-:Y:S01]  /*13490*/  MOV R14, UR62 ;  /* 0x0000003e000e7c02 */ /* 0x000fe20008000f00 */
[----:B---3--:R-:W-:Y:S10]  /*134a0*/  ENDCOLLECTIVE ;  /* 0x000000000000791b */ /* 0x008ff40003800000 */
.L_x_2398:
[----:B------:R-:W-:Y:S05]  /*134b0*/  BSYNC B0 ;  /* 0x0000000000007941 */ /* 0x000fea0003800000 */
.L_x_2397:
[----:B------:R-:W-:Y:S05]  /*134c0*/  BRA `(.L_x_2399) ;  /* 0xfffffff400747947 */ /* 0x000fea000383ffff */
.L_x_2366:
[----:B-1----:R1:W2:Y:S02]  /*134d0*/  SYNCS.PHASECHK.TRANS64.TRYWAIT P0, [R7+URZ], R4 ;  /* 0x00000004070075a7 */ /* 0x0022a4000800017f */
[----:B--2---:R-:W-:Y:S05]  /*134e0*/  @!P0 NANOSLEEP.SYNCS 0x989680 ;  /* 0x009896800000895d */ /* 0x004fea0003900000 */
[----:B------:R-:W2:Y:S02]  /*134f0*/  @!P0 SYNCS.PHASECHK.TRANS64 P0, [R7+URZ], R4 ;  /* 0x00000004070085a7 */ /* 0x000ea4000800007f */
[----:B--2---:R-:W-:Y:S05]  /*13500*/  @!P0 BRA `(.L_x_2366) ;  /* 0xfffffffc00f08947 */ /* 0x004fea000383ffff */
[----:B------:R-:W-:Y:S05]  /*13510*/  BRA `(.L_x_2400) ;  /* 0xfffffff400b47947 */ /* 0x000fea000383ffff */
.L_x_2367:
[----:B--2---:R2:W4:Y:S02]  /*13520*/  SYNCS.PHASECHK.TRANS64.TRYWAIT P0, [R3+URZ], R2 ;  /* 0x00000002030075a7 */ /* 0x004524000800017f */
[----:B----4-:R-:W-:Y:S05]  /*13530*/  @!P0 NANOSLEEP.SYNCS 0x989680 ;  /* 0x009896800000895d */ /* 0x010fea0003900000 */
[----:B------:R-:W4:Y:S02]  /*13540*/  @!P0 SYNCS.PHASECHK.TRANS64 P0, [R3+URZ], R2 ;  /* 0x00000002030085a7 */ /* 0x000f24000800007f */
[----:B----4-:R-:W-:Y:S05]  /*13550*/  @!P0 BRA `(.L_x_2367) ;  /* 0xfffffffc00f08947 */ /* 0x010fea000383ffff */
[----:B------:R-:W-:Y:S05]  /*13560*/  BRA `(.L_x_2401) ;  /* 0xfffffff400a87947 */ /* 0x000fea000383ffff */
.L_x_2369:
[----:B--2---:R2:W4:Y:S02]  /*13570*/  SYNCS.PHASECHK.TRANS64.TRYWAIT P0, [R5+URZ], R4 ;  /* 0x00000004050075a7 */ /* 0x004524000800017f */
[----:B----4-:R-:W-:Y:S05]  /*13580*/  @!P0 NANOSLEEP.SYNCS 0x989680 ;  /* 0x009896800000895d */ /* 0x010fea0003900000 */
[----:B------:R-:W4:Y:S02]  /*13590*/  @!P0 SYNCS.PHASECHK.TRANS64 P0, [R5+URZ], R4 ;  /* 0x00000004050085a7 */ /* 0x000f24000800007f */
[----:B----4-:R-:W-:Y:S05]  /*135a0*/  @!P0 BRA `(.L_x_2369) ;  /* 0xfffffffc00f08947 */ /* 0x010fea000383ffff */
[----:B------:R-:W-:Y:S05]  /*135b0*/  BRA `(.L_x_2402) ;  /* 0xfffffff400ac7947 */ /* 0x000fea000383ffff */
.L_x_2403:
        /* <DEDUP_REMOVED lines=12> */
.L_x_3708:


//--------------------- .text._ZN7cutlass13device_kernelIN5flash11enable_sm90INS1_16FlashAttnBwdSm90INS1_25CollectiveMainloopBwdSm90ILi2ELi2ELi2EN4cute5tupleIJNS5_1CILi1EEES8_S8_EEENS6_IJNS7_ILi128EEESA_NS7_ILi64EEEEEENS_10bfloat16_tEfNS_4arch4Sm90ELb1ELb0ELb0ELb0ELb0ELb1ELb0ELb0ELi2ELi1ELi2ELi2ELb0EEENS1_21CollectiveEpilogueBwdISC_SD_SF_Li256ELb0ELb0ELi1EEENS1_25SingleTileBwdLPTSchedulerILb0ELi128ELb0EEEEEEEEEvNT_6ParamsE --------------------------
	.section	.text._ZN7cutlass13device_kernelIN5flash11enable_sm90INS1_16FlashAttnBwdSm90INS1_25CollectiveMainloopBwdSm90ILi2ELi2ELi2EN4cute5tupleIJNS5_1CILi1EEES8_S8_EEENS6_IJNS7_ILi128EEESA_NS7_ILi64EEEEEENS_10bfloat16_tEfNS_4arch4Sm90ELb1ELb0ELb0ELb0ELb0ELb1ELb0ELb0ELi2ELi1ELi2ELi2ELb0EEENS1_21CollectiveEpilogueBwdISC_SD_SF_Li256ELb0ELb0ELi1EEENS1_25SingleTileBwdLPTSchedulerILb0ELi128ELb0EEEEEEEEEvNT_6ParamsE,"ax",@progbits
	.align	128
.text._ZN7cutlass13device_kernelIN5flash11enable_sm90INS1_16FlashAttnBwdSm90INS1_25CollectiveMainloopBwdSm90ILi2ELi2ELi2EN4cute5tupleIJNS5_1CILi1EEES8_S8_EEENS6_IJNS7_ILi128EEESA_NS7_ILi64EEEEEENS_10bfloat16_tEfNS_4arch4Sm90ELb1ELb0ELb0ELb0ELb0ELb1ELb0ELb0ELi2ELi1ELi2ELi2ELb0EEENS1_21CollectiveEpilogueBwdISC_SD_SF_Li256ELb0ELb0ELi1EEENS1_25SingleTileBwdLPTSchedulerILb0ELi128ELb0EEEEEEEEEvNT_6ParamsE:
        .type           _ZN7cutlass13device_kernelIN5flash11enable_sm90INS1_16FlashAttnBwdSm90INS1_25CollectiveMainloopBwdSm90ILi2ELi2ELi2EN4cute5tupleIJNS5_1CILi1EEES8_S8_EEENS6_IJNS7_ILi128EEESA_NS7_ILi64EEEEEENS_10bfloat16_tEfNS_4arch4Sm90ELb1ELb0ELb0ELb0ELb0ELb1ELb0ELb0ELi2ELi1ELi2ELi2ELb0EEENS1_21CollectiveEpilogueBwdISC_SD_SF_Li256ELb0ELb0ELi1EEENS1_25SingleTileBwdLPTSchedulerILb0ELi128ELb0EEEEEEEEEvNT_6ParamsE,@function
        .size           _ZN7cutlass13device_kernelIN5flash11enable_sm90INS1_16FlashAttnBwdSm90INS1_25CollectiveMainloopBwdSm90ILi2ELi2ELi2EN4cute5tupleIJNS5_1CILi1EEES8_S8_EEENS6_IJNS7_ILi128EEESA_NS7_ILi64EEEEEENS_10bfloat16_tEfNS_4arch4Sm90ELb1ELb0ELb0ELb0ELb0ELb1ELb0ELb0ELi2ELi1ELi2ELi2ELb0EEENS1_21CollectiveEpilogueBwdISC_SD_SF_Li256ELb0ELb0ELi1EEENS1_25SingleTileBwdLPTSchedulerILb0ELi128ELb0EEEEEEEEEvNT_6ParamsE,(.L_x_3709 - _ZN7cutlass13device_kernelIN5flash11enable_sm90INS1_16FlashAttnBwdSm90INS1_25CollectiveMainloopBwdSm90ILi2ELi2ELi2EN4cute5tupleIJNS5_1CILi1EEES8_S8_EEENS6_IJNS7_ILi128EEESA_NS7_ILi64EEEEEENS_10bfloat16_tEfNS_4arch4Sm90ELb1ELb0ELb0ELb0ELb0ELb1ELb0ELb0ELi2ELi1ELi2ELi2ELb0EEENS1_21CollectiveEpilogueBwdISC_SD_SF_Li256ELb0ELb0ELi1EEENS1_25SingleTileBwdLPTSchedulerILb0ELi128ELb0EEEEEEEEEvNT_6ParamsE)
        .other          _ZN7cutlass13device_kernelIN5flash11enable_sm90INS1_16FlashAttnBwdSm90INS1_25CollectiveMainloopBwdSm90ILi2ELi2ELi2EN4cute5tupleIJNS5_1CILi1EEES8_S8_EEENS6_IJNS7_ILi128EEESA_NS7_ILi64EEEEEENS_10bfloat16_tEfNS_4arch4Sm90ELb1ELb0ELb0ELb0ELb0ELb1ELb0ELb0ELi2ELi1ELi2ELi2ELb0EEENS1_21CollectiveEpilogueBwdISC_SD_SF_Li256ELb0ELb0ELi1EEENS1_25SingleTileBwdLPTSchedulerILb0ELi128ELb0EEEEEEEEEvNT_6ParamsE,@"STO_CUDA_ENTRY STV_DEFAULT"
_ZN7cutlass13device_kernelIN5flash11enable_sm90INS1_16FlashAttnBwdSm90INS1_25CollectiveMainloopBwdSm90ILi2ELi2ELi2EN4cute5tupleIJNS5_1CILi1EEES8_S8_EEENS6_IJNS7_ILi128EEESA_NS7_ILi64EEEEEENS_10bfloat16_tEfNS_4arch4Sm90ELb1ELb0ELb0ELb0ELb0ELb1ELb0ELb0ELi2ELi1ELi2ELi2ELb0EEENS1_21CollectiveEpilogueBwdISC_SD_SF_Li256ELb0ELb0ELi1EEENS1_25SingleTileBwdLPTSchedulerILb0ELi128ELb0EEEEEEEEEvNT_6ParamsE:
        /* <DEDUP_REMOVED lines=29> */
.L_x_2405:
[----:B------:R-:W-:Y:S05]  /*01d0*/  BSYNC B0 ;  /* 0x0000000000007941 */ /* 0x000fea0003800000 */
.L_x_2404:
        /* <DEDUP_REMOVED lines=34> */
.L_x_2406:
        /* <DEDUP_REMOVED lines=22> */
.L_x_2407:
[----:B---3--:R-:W-:Y:S01]  /*0560*/  ISETP.NE.AND P0, PT, R2, RZ, PT ;  /* 0x000000ff0200720c */ /* 0x008fe20003f05270 */
[----:B------:R-:W-:Y:S01]  /*0570*/  IMAD.MOV.U32 R2, RZ, RZ, 0x1 ;  /* 0x00000001ff027424 */ /* 0x000fe200078e00ff */
[----:B------:R-:W-:Y:S01]  /*0580*/  NOP ;  /* 0x0000000000007918 */ /* 0x000fe20000000000 */
[----:B------:R-:W-:Y:S03]  /*0590*/  BSSY B6, `(.L_x_2408) ;  /* 0x0000cb9000067945 */ /* 0x000fe60003800000 */
[----:B------:R-:W-:-:S05]  /*05a0*/  SEL R2, R2, 0x2, !P0 ;  /* 0x0000000202027807 */ /* 0x000fca0004000000 */
[----:B------:R3:W-:Y:S01]  /*05b0*/  STL [R1+0x18], R2 ;  /* 0x0000180201007387 */ /* 0x0007e20000100800 */
[----:B-12-4-:R-:W-:Y:S06]  /*05c0*/  BAR.SYNC.DEFER_BLOCKING 0x0 ;  /* 0x0000000000007b1d */ /* 0x016fec0000010000 */
[----:B------:R-:W-:Y:S05]  /*05d0*/  @!P0 BRA `(.L_x_2409) ;  /* 0x0000009c00608947 */ /* 0x000fea0003800000 */
.L_x_2410:
[----:B------:R-:W-:-:S08]  /*05e0*/  NOP ;  /* 0x0000000000007918 */ /* 0x000fd00000000000 */
[----:B------:R-:W1:Y:S02]  /*05f0*/  USETMAXREG.TRY_ALLOC.CTAPOOL UP0, 0xf0 ;  /* 0x000000f0000079c8 */ /* 0x000e640008000600 */
[----:B-1----:R-:W-:-:S13]  /*0600*/  PLOP3.LUT P0, PT, PT, PT, UP0, 0x80, 0x0 ;  /* 0x000000000000781c */ /* 0x002fda0003f0f008 */
[----:B------:R-:W-:Y:S05]  /*0610*/  @!P0 BRA `(.L_x_2410) ;  /* 0xfffffffc00f08947 */ /* 0x000fea000383ffff */
[----:B------:R-:W-:Y:S01]  /*0620*/  LOP3.LUT R0, R0, 0x3, RZ, 0xc0, !PT ;  /* 0x0000000300007812 */ /* 0x000fe200078ec0ff */
[----:B---3--:R-:W1:Y:S01]  /*0630*/  S2R R2, SR_TID.X ;  /* 0x0000000000027919 */ /* 0x008e620000002100 */
[----:B------:R-:W2:Y:S01]  /*0640*/  S2UR UR7, SR_CTAID.X ;  /* 0x00000000000779c3 */ /* 0x000ea20000002500 */
[----:B------:R-:W-:Y:S02]  /*0650*/  ULDC UR8, c[0x0][0xb50] ;  /* 0x0002d40000087ab9 */ /* 0x000fe40000000800 */
[----:B------:R-:W-:Y:S01]  /*0660*/  UISETP.NE.AND UP0, UPT, UR8, 0x1, UPT ;  /* 0x000000010800788c */ /* 0x000fe2000bf05270 */
[----:B------:R-:W3:Y:S04]  /*0670*/  SHFL.IDX PT, R0, R0, RZ, 0x1f ;  /* 0x00001fff00007589 */ /* 0x000ee800000e0000 */
[----:B------:R-:W4:Y:S06]  /*0680*/  LDC R3, c[0x0][0xb68] ;  /* 0x0002da00ff037b82 */ /* 0x000f2c0000000800 */
[----:B------:R-:W-:Y:S01]  /*0690*/  @UP0 ULDC UR4, c[0x0][0xb54] ;  /* 0x0002d50000040ab9 */ /* 0x000fe20000000800 */
[----:B------:R-:W-:Y:S01]  /*06a0*/  @UP0 ULDC UR9, c[0x0][0xb58] ;  /* 0x0002d60000090ab9 */ /* 0x000fe20000000800 */
[----:B--2---:R-:W-:-:S02]  /*06b0*/  UIMAD.WIDE.U32 UR4, UR7, UR4, URZ ;  /* 0x00000004070472a5 */ /* 0x004fc4000f8e003f */
[----:B------:R-:W-:Y:S01]  /*06c0*/  UMOV UR6, UR7 ;  /* 0x0000000700067c82 */ /* 0x000fe20008000000 */
[----:B---3--:R-:W-:Y:S01]  /*06d0*/  ISETP.NE.AND P0, PT, R0, RZ, PT ;  /* 0x000000ff0000720c */ /* 0x008fe20003f05270 */
[----:B------:R-:W-:Y:S01]  /*06e0*/  @UP0 USHF.R.U32.HI UR6, URZ, UR9, UR5 ;  /* 0x000000093f060299 */ /* 0x000fe20008011605 */
[----:B-1----:R-:W-:-:S03]  /*06f0*/  SHF.R.U32.HI R2, RZ, 0x7, R2 ;  /* 0x00000007ff027819 */ /* 0x002fc60000011602 */
[----:B------:R-:W-:-:S04]  /*0700*/  UIADD3 UR4, -UR6, URZ, URZ ;  /* 0x0000003f06047290 */ /* 0x000fc8000fffe13f */
[----:B------:R-:W-:-:S04]  /*0710*/  UIMAD UR10, UR8, UR4, UR7 ;  /* 0x00000004080a72a4 */ /* 0x000fc8000f8e0207 */
[----:B------:R-:W-:-:S05]  /*0720*/  @!P0 VIADD R2, R2, 0x9 ;  /* 0x0000000902028836 */ /* 0x000fca0000000000 */
[----:B------:R1:W-:Y:S06]  /*0730*/  @!P0 BAR.ARV R2, 0xa0 ;  /* 0x000280020000851d */ /* 0x0003ec0000002000 */
[----:B----4-:R-:W-:-:S13]  /*0740*/  ISETP.LE.AND P0, PT, R3, UR6, PT ;  /* 0x0000000603007c0c */ /* 0x010fda000bf03270 */
[----:B-1----:R-:W-:Y:S05]  /*0750*/  @!P0 BRA `(.L_x_2411) ;  /* 0x0000000000208947 */ /* 0x002fea0003800000 */
[----:B------:R-:W-:Y:S01]  /*0760*/  ULDC UR7, c[0x0][0xb5c] ;  /* 0x0002d70000077ab9 */ /* 0x000fe20000000800 */
[----:B------:R-:W-:Y:S01]  /*0770*/  UMOV UR36, UR10 ;  /* 0x0000000a00247c82 */ /* 0x000fe20008000000 */
[----:B------:R-:W-:-:S11]  /*0780*/  UISETP.NE.AND UP0, UPT, UR7, 0x1, UPT ;  /* 0x000000010700788c */ /* 0x000fd6000bf05270 */
[----:B------:R-:W-:Y:S02]  /*0790*/  @UP0 ULDC.64 UR8, c[0x0][0xb60] ;  /* 0x0002d80000080ab9 */ /* 0x000fe40000000a00 */
[----:B------:R-:W-:-:S04]  /*07a0*/  UIMAD.WIDE.U32 UR4, UR10, UR8, URZ ;  /* 0x000000080a0472a5 */ /* 0x000fc8000f8e003f */
[----:B------:R-:W-:-:S04]  /*07b0*/  @UP0 USHF.R.U32.HI UR36, URZ, UR9, UR5 ;  /* 0x000000093f240299 */ /* 0x000fc80008011605 */
[----:B------:R-:W-:Y:S01]  /*07c0*/  UIMAD UR4, UR36, UR7, URZ ;  /* 0x00000007240472a4 */ /* 0x000fe2000f8e023f */
[----:B------:R-:W-:Y:S11]  /*07d0*/  BRA `(.L_x_2412) ;  /* 0x00000000001c7947 */ /* 0x000ff60003800000 */
.L_x_2411:
[----:B------:R-:W-:Y:S01]  /*07e0*/  ULDC UR7, c[0x0][0xb44] ;  /* 0x0002d10000077ab9 */ /* 0x000fe20000000800 */
[----:B------:R-:W-:Y:S01]  /*07f0*/  UMOV UR36, UR10 ;  /* 0x0000000a00247c82 */ /* 0x000fe20008000000 */
[----:B------:R-:W-:-:S11]  /*0800*/  UISETP.NE.AND UP0, UPT, UR7, 0x1, UPT ;  /* 0x000000010700788c */ /* 0x000fd6000bf05270 */
[----:B------:R-:W-:Y:S02]  /*0810*/  @UP0 ULDC.64 UR8, c[0x0][0xb48] ;  /* 0x0002d20000080ab9 */ /* 0x000fe40000000a00 */
[----:B------:R-:W-:-:S04]  /*0820*/  UIMAD.WIDE.U32 UR4, UR10, UR8, URZ ;  /* 0x000000080a0472a5 */ /* 0x000fc8000f8e003f */
[----:B------:R-:W-:-:S04]  /*0830*/  @UP0 USHF.R.U32.HI UR36, URZ, UR9, UR5 ;  /* 0x000000093f240299 */ /* 0x000fc80008011605 */
[----:B------:R-:W-:-:S12]  /*0840*/  UIMAD UR4, UR36, UR7, URZ ;  /* 0x00000007240472a4 */ /* 0x000fd8000f8e023f */
.L_x_2412:
[----:B------:R-:W-:Y:S01]  /*0850*/  ULDC UR43, c[0x0][0xb38] ;  /* 0x0002ce00002b7ab9 */ /* 0x000fe20000000800 */
[----:B------:R-:W-:Y:S02]  /*0860*/  UIADD3 UR4, UR10, -UR4, URZ ;  /* 0x800000040a047290 */ /* 0x000fe4000fffe03f */
[----:B------:R-:W-:Y:S01]  /*0870*/  UISETP.NE.AND UP0, UPT, UR43, 0x1, UPT ;  /* 0x000000012b00788c */ /* 0x000fe2000bf05270 */
[----:B------:R-:W-:Y:S02]  /*0880*/  ULDC UR5, c[0x0][0xb44] ;  /* 0x0002d10000057ab9 */ /* 0x000fe40000000800 */
[----:B------:R-:W-:-:S08]  /*0890*/  UIMAD UR6, UR6, UR5, UR4 ;  /* 0x00000005060672a4 */ /* 0x000fd0000f8e0204 */
[----:B------:R-:W-:Y:S01]  /*08a0*/  @UP0 ULDC UR4, c[0x0][0xb3c] ;  /* 0x0002cf0000040ab9 */ /* 0x000fe20000000800 */
[----:B------:R-:W-:Y:S01]  /*08b0*/  @UP0 ULDC UR7, c[0x0][0xb40] ;  /* 0x0002d00000070ab9 */ /* 0x000fe20000000800 */
[----:B------:R-:W-:Y:S02]  /*08c0*/  UIMAD.WIDE.U32 UR4, UR6, UR4, URZ ;  /* 0x00000004060472a5 */ /* 0x000fe4000f8e003f */
[----:B------:R-:W-:Y:S02]  /*08d0*/  UMOV UR44, UR6 ;  /* 0x00000006002c7c82 */ /* 0x000fe40008000000 */
[----:B------:R-:W-:-:S04]  /*08e0*/  @UP0 USHF.R.U32.HI UR44, URZ, UR7, UR5 ;  /* 0x000000073f2c0299 */ /* 0x000fc80008011605 */
[----:B------:R-:W-:Y:S02]  /*08f0*/  UIADD3 UR4, -UR44, URZ, URZ ;  /* 0x0000003f2c047290 */ /* 0x000fe4000fffe13f */
[----:B------:R-:W-:Y:S02]  /*0900*/  ISETP.LE.AND P0, PT, RZ, UR44, PT ;  /* 0x0000002cff007c0c */ /* 0x000fe4000bf03270 */
[----:B------:R-:W-:-:S11]  /*0910*/  UIMAD UR43, UR43, UR4, UR6 ;  /* 0x000000042b2b72a4 */ /* 0x000fd6000f8e0206 */
[----:B------:R-:W-:Y:S05]  /*0920*/  @!P0 BRA `(.L_x_2413) ;  /* 0x000000c400fc8947 */ /* 0x000fea0003800000 */
[----:B------:R-:W-:Y:S01]  /*0930*/  ULDC UR37, c[0x0][0x280] ;  /* 0x0000a00000257ab9 */ /* 0x000fe20000000800 */
[----:B------:R-:W-:Y:S01]  /*0940*/  ULDC UR5, c[0x0][0x290] ;  /* 0x0000a40000057ab9 */ /* 0x000fe20000000800 */
[----:B------:R-:W-:Y:S01]  /*0950*/  ULEA UR4, UR36, UR37, 0x7 ;  /* 0x0000002524047291 */ /* 0x000fe2000f8e383f */
[----:B------:R-:W-:Y:S01]  /*0960*/  PLOP3.LUT P0, PT, PT, PT, PT, 0x80, 0x0 ;  /* 0x000000000000781c */ /* 0x000fe20003f0f070 */
[----:B------:R-:W-:Y:S01]  /*0970*/  ULDC UR6, c[0x0][0x74c] ;  /* 0x0001d30000067ab9 */ /* 0x000fe20000000800 */
[----:B------:R-:W-:Y:S01]  /*0980*/  UIADD3 UR37, UR37, 0x7f, URZ ;  /* 0x0000007f25257890 */ /* 0x000fe2000fffe03f */
[----:B------:R-:W-:Y:S01]  /*0990*/  CS2R R182, SRZ ;  /* 0x0000000000b67805 */ /* 0x000fe2000001ff00 */
[----:B------:R-:W-:Y:S01]  /*09a0*/  UIADD3 UR5, -UR6, UR4, -UR5 ;  /* 0x0000000406057290 */ /* 0x000fe2000fffe905 */
[----:B------:R-:W-:Y:S01]  /*09b0*/  CS2R R180, SRZ ;  /* 0x0000000000b47805 */ /* 0x000fe2000001ff00 */
[----:B------:R-:W-:Y:S01]  /*09c0*/  USHF.R.S32.HI UR4, URZ, 0x1f, UR37 ;  /* 0x0000001f3f047899 */ /* 0x000fe20008011425 */
[----:B------:R-:W-:Y:S01]  /*09d0*/  CS2R R178, SRZ ;  /* 0x0000000000b27805 */ /* 0x000fe2000001ff00 */
[----:B------:R-:W-:Y:S01]  /*09e0*/  USHF.R.S32.HI UR6, URZ, 0x1f, UR5 ;  /* 0x0000001f3f067899 */ /* 0x000fe20008011405 */
[----:B------:R-:W-:Y:S01]  /*09f0*/  CS2R R176, SRZ ;  /* 0x0000000000b07805 */ /* 0x000fe2000001ff00 */
[----:B------:R-:W-:Y:S01]  /*0a00*/  ULEA.HI UR4, UR4, UR37, URZ, 0x7 ;  /* 0x0000002504047291 */ /* 0x000fe2000f8f383f */
[----:B------:R-:W-:Y:S01]  /*0a10*/  CS2R R174, SRZ ;  /* 0x0000000000ae7805 */ /* 0x000fe2000001ff00 */
[----:B------:R-:W-:Y:S01]  /*0a20*/  ULEA.HI UR6, UR6, UR5, URZ, 0x7 ;  /* 0x0000000506067291 */ /* 0x000fe2000f8f383f */
[----:B------:R-:W-:Y:S01]  /*0a30*/  CS2R R172, SRZ ;  /* 0x0000000000ac7805 */ /* 0x000fe2000001ff00 */
[----:B------:R-:W-:Y:S01]  /*0a40*/  USHF.R.S32.HI UR38, URZ, 0x7, UR4 ;  /* 0x000000073f267899 */ /* 0x000fe20008011404 */
[----:B------:R-:W-:Y:S01]  /*0a50*/  CS2R R170, SRZ ;  /* 0x0000000000aa7805 */ /* 0x000fe2000001ff00 */
[----:B------:R-:W-:Y:S01]  /*0a60*/  USHF.R.S32.HI UR6, URZ, 0x7, UR6 ;  /* 0x000000073f067899 */ /* 0x000fe20008011406 */
[----:B------:R-:W-:-:S02]  /*0a70*/  CS2R R168, SRZ ;  /* 0x0000000000a87805 */ /* 0x000fc4000001ff00 */
[----:B------:R-:W-:Y:S02]  /*0a80*/  CS2R R166, SRZ ;  /* 0x0000000000a67805 */ /* 0x000fe4000001ff00 */
[----:B------:R-:W-:Y:S02]  /*0a90*/  CS2R R164, SRZ ;  /* 0x0000000000a47805 */ /* 0x000fe4000001ff00 */
[----:B------:R-:W-:Y:S02]  /*0aa0*/  CS2R R162, SRZ ;  /* 0x0000000000a27805 */ /* 0x000fe4000001ff00 */
[----:B------:R-:W-:Y:S02]  /*0ab0*/  CS2R R160, SRZ ;  /* 0x0000000000a07805 */ /* 0x000fe4000001ff00 */
[----:B------:R-:W-:Y:S02]  /*0ac0*/  VIMNMX R16, RZ, UR6, !PT ;  /* 0x00000006ff107c48 */ /* 0x000fe4000ffe0100 */
[----:B------:R-:W-:-:S02]  /*0ad0*/  CS2R R158, SRZ ;  /* 0x00000000009e7805 */ /* 0x000fc4000001ff00 */
[----:B------:R-:W-:Y:S02]  /*0ae0*/  CS2R R156, SRZ ;  /* 0x00000000009c7805 */ /* 0x000fe4000001ff00 */
[----:B------:R-:W-:Y:S02]  /*0af0*/  CS2R R154, SRZ ;  /* 0x00000000009a7805 */ /* 0x000fe4000001ff00 */
[----:B------:R-:W-:Y:S02]  /*0b00*/  ISETP.LT.AND P1, PT, R16, UR38, PT ;  /* 0x0000002610007c0c */ /* 0x000fe4000bf21270 */
        /* <DEDUP_REMOVED lines=17> */
[----:B------:R-:W-:Y:S06]  /*0c20*/  @!P1 BRA `(.L_x_2414) ;  /* 0x0000008000009947 */ /* 0x000fec0003800000 */
        /* <DEDUP_REMOVED lines=21> */
.L_x_2416:
        /* <DEDUP_REMOVED lines=15> */
.L_x_2415:
        /* <DEDUP_REMOVED lines=22> */
.L_x_2418:
        /* <DEDUP_REMOVED lines=15> */
.L_x_2417:
[----:B------:R-:W-:Y:S01]  /*10c0*/  SHF.R.S32.HI R6, RZ, 0x1f, R17 ;  /* 0x0000001fff067819 */ /* 0x000fe20000011411 */
[----:B------:R-:W-:-:S03]  /*10d0*/  UMOV UR4, 0xffffffff ;  /* 0xffffffff00047882 */ /* 0x000fc60000000000 */
[----:B------:R-:W-:-:S04]  /*10e0*/  LEA.HI R0, R6, R17, RZ, 0x7 ;  /* 0x0000001106007211 */ /* 0x000fc800078f38ff */
[----:B------:R-:W-:Y:S01]  /*10f0*/  SHF.R.S32.HI R13, RZ, 0x7, R0 ;  /* 0x00000007ff0d7819 */ /* 0x000fe20000011400 */
[----:B------:R-:W-:Y:S06]  /*1100*/  BRA.DIV UR4, `(.L_x_2419) ;  /* 0x000000c2040c7947 */ /* 0x000fec000b800000 */
[----:B------:R1:W2:Y:S02]  /*1110*/  SHFL.IDX PT, R14, R13, RZ, 0x1f ;  /* 0x00001fff0d0e7589 */ /* 0x0002a400000e0000 */
.L_x_2522:
[----:B------:R-:W-:Y:S01]  /*1120*/  SHF.L.U32 R9, RZ, 0x1f, RZ ;  /* 0x0000001fff097819 */ /* 0x000fe200000006ff */
[----:B------:R-:W3:Y:S01]  /*1130*/  LDC R10, c[0x0][0x74c] ;  /* 0x0001d300ff0a7b82 */ /* 0x000ee20000000800 */
[CC--:B------:R-:W-:Y:S01]  /*1140*/  LEA.HI R5, R6.reuse, R17.reuse, RZ, 0x5 ;  /* 0x0000001106057211 */ /* 0x0c0fe200078f28ff */
[----:B------:R-:W-:Y:S01]  /*1150*/  IMAD.SHL.U32 R3, R17, 0x40, RZ ;  /* 0x0000004011037824 */ /* 0x000fe200078e00ff */
[----:B------:R-:W-:Y:S02]  /*1160*/  LEA.HI R7, R6, R17, RZ, 0x4 ;  /* 0x0000001106077211 */ /* 0x000fe400078f20ff */
[----:B------:R-:W-:Y:S01]  /*1170*/  SHF.R.S32.HI R2, RZ, 0x5, R5 ;  /* 0x00000005ff027819 */ /* 0x000fe20000011405 */
[----:B------:R-:W4:Y:S02]  /*1180*/  SYNCS.PHASECHK.TRANS64.TRYWAIT P0, [R236+URZ+0x30c00], R9 ;  /* 0x030c0009ec0075a7 */ /* 0x000f24000800017f */
[----:B----4-:R-:W-:Y:S05]  /*1190*/  @P0 BRA `(.L_x_2420) ;  /* 0x0000000000080947 */ /* 0x010fea0003800000 */
[----:B------:R-:W4:Y:S02]  /*11a0*/  SYNCS.PHASECHK.TRANS64.TRYWAIT P0, [R236+URZ+0x30c00], R9 ;  /* 0x030c0009ec0075a7 */ /* 0x000f24000800017f */
[----:B----4-:R-:W-:Y:S05]  /*11b0*/  @!P0 BRA `(.L_x_2421) ;  /* 0x000000bc00fc8947 */ /* 0x010fea0003800000 */
.L_x_2420:
[----:B------:R-:W-:Y:S01]  /*11c0*/  SHF.R.S32.HI R8, RZ, 0x4, R7 ;  /* 0x00000004ff087819 */ /* 0x000fe20000011407 */
[----:B------:R-:W-:Y:S01]  /*11d0*/  ULDC UR5, c[0x0][0x290] ;  /* 0x0000a40000057ab9 */ /* 0x000fe20000000800 */
[----:B------:R-:W-:Y:S01]  /*11e0*/  IMAD.SHL.U32 R4, R2, 0x10, RZ ;  /* 0x0000001002047824 */ /* 0x000fe200078e00ff */
[----:B------:R-:W-:Y:S01]  /*11f0*/  LOP3.LUT R3, R3, 0x1c0, RZ, 0xc0, !PT ;  /* 0x000001c003037812 */ /* 0x000fe200078ec0ff */
[----:B------:R-:W-:Y:S01]  /*1200*/  UIADD3 UR4, UR37, -UR5, URZ ;  /* 0x8000000525047290 */ /* 0x000fe2000fffe03f */
[----:B----4-:R-:W-:Y:S02]  /*1210*/  LEA.HI R9, R7, R8, RZ, 0x1 ;  /* 0x0000000807097211 */ /* 0x010fe400078f08ff */
[----:B------:R-:W-:Y:S02]  /*1220*/  CS2R R182, SRZ ;  /* 0x0000000000b67805 */ /* 0x000fe4000001ff00 */
[----:B------:R-:W-:Y:S01]  /*1230*/  LEA.HI R2, R6, R17, RZ, 0x3 ;  /* 0x0000001106027211 */ /* 0x000fe200078f18ff */
[----:B------:R-:W-:Y:S01]  /*1240*/  ULEA UR4, UR36, UR4, 0x7 ;  /* 0x0000000424047291 */ /* 0x000fe2000f8e383f */
[----:B------:R-:W-:-:S02]  /*1250*/  LOP3.LUT R7, R3, 0x30, R4, 0xf8, !PT ;  /* 0x0000003003077812 */ /* 0x000fc400078ef804 */
[----:B------:R-:W-:Y:S02]  /*1260*/  CS2R R180, SRZ ;  /* 0x0000000000b47805 */ /* 0x000fe4000001ff00 */
[----:B------:R-:W-:Y:S02]  /*1270*/  LOP3.LUT R9, R9, 0x7ffffe, RZ, 0xc0, !PT ;  /* 0x007ffffe09097812 */ /* 0x000fe400078ec0ff */
[----:B------:R-:W-:Y:S02]  /*1280*/  CS2R R178, SRZ ;  /* 0x0000000000b27805 */ /* 0x000fe4000001ff00 */
[----:B------:R-:W-:Y:S02]  /*1290*/  LOP3.LUT R7, R7, 0x8, R2, 0xf8, !PT ;  /* 0x0000000807077812 */ /* 0x000fe400078ef802 */
[----:B------:R-:W-:Y:S02]  /*12a0*/  CS2R R176, SRZ ;  /* 0x0000000000b07805 */ /* 0x000fe4000001ff00 */
[----:B--2---:R-:W-:Y:S01]  /*12b0*/  LEA.HI R2, R14, R14, RZ, 0x1 ;  /* 0x0000000e0e027211 */ /* 0x004fe200078f08ff */
[----:B------:R-:W-:Y:S01]  /*12c0*/  IMAD.IADD R8, R8, 0x1, -R9 ;  /* 0x0000000108087824 */ /* 0x000fe200078e0a09 */
[----:B---3--:R-:W-:-:S02]  /*12d0*/  IADD3 R9, -R10, UR4, RZ ;  /* 0x000000040a097c10 */ /* 0x008fc4000fffe1ff */
[----:B------:R-:W-:Y:S02]  /*12e0*/  CS2R R174, SRZ ;  /* 0x0000000000ae7805 */ /* 0x000fe4000001ff00 */
[----:B------:R-:W-:Y:S02]  /*12f0*/  SHF.R.U32.HI R4, RZ, 0x3, R3 ;  /* 0x00000003ff047819 */ /* 0x000fe40000011603 */
[----:B------:R-:W-:Y:S02]  /*1300*/  CS2R R172, SRZ ;  /* 0x0000000000ac7805 */ /* 0x000fe4000001ff00 */
[----:B------:R-:W-:Y:S02]  /*1310*/  LOP3.LUT R3, R2, 0xffffe, RZ, 0xc0, !PT ;  /* 0x000ffffe02037812 */ /* 0x000fe400078ec0ff */
[----:B------:R-:W-:Y:S02]  /*1320*/  CS2R R170, SRZ ;  /* 0x0000000000aa7805 */ /* 0x000fe4000001ff00 */
[----:B------:R-:W-:-:S02]  /*1330*/  SHF.R.S32.HI R2, RZ, 0x1f, R9 ;  /* 0x0000001fff027819 */ /* 0x000fc40000011409 */
[----:B------:R-:W-:Y:S02]  /*1340*/  CS2R R168, SRZ ;  /* 0x0000000000a87805 */ /* 0x000fe4000001ff00 */
[----:B------:R-:W-:Y:S01]  /*1350*/  LOP3.LUT R4, R7, R4, RZ, 0x3c, !PT ;  /* 0x0000000407047212 */ /* 0x000fe200078e3cff */
[----:B------:R-:W-:Y:S01]  /*1360*/  IMAD R7, R13, 0x10, R8 ;  /* 0x000000100d077824 */ /* 0x000fe200078e0208 */
[----:B------:R-:W-:Y:S01]  /*1370*/  LEA.HI R9, R2, R9, RZ, 0x7 ;  /* 0x0000000902097211 */ /* 0x000fe200078f38ff */
[----:B------:R-:W-:Y:S01]  /*1380*/  IMAD.IADD R230, R14, 0x1, -R3 ;  /* 0x000000010ee67824 */ /* 0x000fe200078e0a03 */
[----:B------:R-:W-:Y:S01]  /*1390*/  LOP3.LUT R2, R0, 0xffffff80, RZ, 0xc0, !PT ;  /* 0xffffff8000027812 */ /* 0x000fe200078ec0ff */
[----:B------:R-:W-:Y:S01]  /*13a0*/  IMAD.U32 R3, R7, 0x200, R4 ;  /* 0x0000020007037824 */ /* 0x000fe200078e0004 */
[----:B------:R-:W-:Y:S01]  /*13b0*/  LEA.HI.SX32 R9, R9, 0x1, 0x19 ;  /* 0x0000000109097811 */ /* 0x000fe200078fcaff */
[----:B------:R-:W-:Y:S01]  /*13c0*/  IMAD.MOV.U32 R0, RZ, RZ, RZ ;  /* 0x000000ffff007224 */ /* 0x000fe200078e00ff */
[----:B------:R-:W-:Y:S01]  /*13d0*/  CS2R R166, SRZ ;  /* 0x0000000000a67805 */ /* 0x000fe2000001ff00 */
[----:B------:R-:W-:Y:S01]  /*13e0*/  IMAD.IADD R8, R17, 0x1, -R2 ;  /* 0x0000000111087824 */ /* 0x000fe200078e0a02 */
[----:B------:R2:W-:Y:S01]  /*13f0*/  STL [R1+0x38], R3 ;  /* 0x0000380301007387 */ /* 0x0005e20000100800 */
[----:B------:R-:W-:Y:S01]  /*1400*/  IMAD.MOV.U32 R4, RZ, RZ, RZ ;  /* 0x000000ffff047224 */ /* 0x000fe200078e00ff */
[----:B------:R-:W-:Y:S01]  /*1410*/  CS2R R164, SRZ ;  /* 0x0000000000a47805 */ /* 0x000fe2000001ff00 */
[--C-:B------:R-:W-:Y:S01]  /*1420*/  IMAD R7, R13, 0x400, R8.reuse ;  /* 0x000004000d077824 */ /* 0x100fe200078e0208 */
[----:B------:R-:W-:-:S02]  /*1430*/  SHF.R.S32.HI R10, RZ, 0x1f, R8 ;  /* 0x0000001fff0a7819 */ /* 0x000fc40000011408 */
[----:B------:R-:W-:Y:S02]  /*1440*/  CS2R R162, SRZ ;  /* 0x0000000000a27805 */ /* 0x000fe4000001ff00 */
[----:B------:R-:W-:Y:S01]  /*1450*/  CS2R R160, SRZ ;  /* 0x0000000000a07805 */ /* 0x000fe2000001ff00 */
[----:B------:R-:W-:Y:S01]  /*1460*/  IMAD.SHL.U32 R7, R7, 0x4, RZ ;  /* 0x0000000407077824 */ /* 0x000fe200078e00ff */
[----:B------:R-:W-:Y:S01]  /*1470*/  LEA.HI R11, R10, R8, RZ, 0x2 ;  /* 0x000000080a0b7211 */ /* 0x000fe200078f10ff */
[----:B------:R-:W-:Y:S01]  /*1480*/  STL [R1+0x28], R10 ;  /* 0x0000280a01007387 */ /* 0x000fe20000100800 */
[----:B--2---:R-:W-:Y:S02]  /*1490*/  VIMNMX R3, R9, UR38, PT ;  /* 0x0000002609037c48 */ /* 0x004fe4000bfe0100 */
[----:B------:R-:W-:Y:S02]  /*14a0*/  CS2R R158, SRZ ;  /* 0x00000000009e7805 */ /* 0x000fe4000001ff00 */
[----:B------:R-:W-:-:S02]  /*14b0*/  CS2R R156, SRZ ;  /* 0x00000000009c7805 */ /* 0x000fc4000001ff00 */
[----:B------:R-:W-:Y:S02]  /*14c0*/  CS2R R154, SRZ ;  /* 0x00000000009a7805 */ /* 0x000fe4000001ff00 */
[----:B------:R-:W-:Y:S01]  /*14d0*/  ISETP.GE.AND P0, PT, R16, R3, PT ;  /* 0x000000031000720c */ /* 0x000fe20003f06270 */
[----:B------:R2:W-:Y:S01]  /*14e0*/  STL [R1+0x4], R3 ;  /* 0x0000040301007387 */ /* 0x0005e20000100800 */
[----:B------:R-:W-:Y:S02]  /*14f0*/  CS2R R152, SRZ ;  /* 0x0000000000987805 */ /* 0x000fe4000001ff00 */
[----:B------:R-:W-:Y:S02]  /*1500*/  CS2R R214, SRZ ;  /* 0x0000000000d67805 */ /* 0x000fe4000001ff00 */
[----:B------:R-:W-:Y:S01]  /*1510*/  CS2R R212, SRZ ;  /* 0x0000000000d47805 */ /* 0x000fe2000001ff00 */
[----:B------:R3:W-:Y:S01]  /*1520*/  STL [R1+0x1c], R11 ;  /* 0x00001c0b01007387 */ /* 0x0007e20000100800 */
[----:B------:R-:W-:-:S02]  /*1530*/  CS2R R210, SRZ ;  /* 0x0000000000d27805 */ /* 0x000fc4000001ff00 */
[----:B------:R-:W-:Y:S02]  /*1540*/  CS2R R208, SRZ ;  /* 0x0000000000d07805 */ /* 0x000fe4000001ff00 */
[----:B------:R-:W-:Y:S02]  /*1550*/  CS2R R206, SRZ ;  /* 0x0000000000ce7805 */ /* 0x000fe4000001ff00 */
[----:B------:R-:W-:Y:S02]  /*1560*/  CS2R R204, SRZ ;  /* 0x0000000000cc7805 */ /* 0x000fe4000001ff00 */
[----:B------:R-:W-:Y:S02]  /*1570*/  CS2R R202, SRZ ;  /* 0x0000000000ca7805 */ /* 0x000fe4000001ff00 */
[----:B--2---:R-:W-:Y:S02]  /*1580*/  LOP3.LUT R3, R11, 0xfffffffc, RZ, 0xc0, !PT ;  /* 0xfffffffc0b037812 */ /* 0x004fe400078ec0ff */
        /* <DEDUP_REMOVED lines=9> */
[----:B------:R-:W-:Y:S02]  /*1620*/  IMAD R2, R7, 0x4, R236 ;  /* 0x0000000407027824 */ /* 0x000fe400078e02ec */
[----:B------:R-:W-:Y:S01]  /*1630*/  IMAD.IADD R3, R8, 0x1, -R3 ;  /* 0x0000000108037824 */ /* 0x000fe200078e0a03 */
[----:B---3--:R-:W-:Y:S06]  /*1640*/  @P0 BRA `(.L_x_2422) ;  /* 0x0000003800980947 */ /* 0x008fec0003800000 */
[----:B------:R-:W-:Y:S01]  /*1650*/  UIMAD UR4, UR36, -0x80, UR5 ;  /* 0xffffff80240478a4 */ /* 0x000fe2000f8e0205 */
[----:B------:R-:W-:Y:S01]  /*1660*/  LEA.HI R8, R10, R8, RZ, 0x5 ;  /* 0x000000080a087211 */ /* 0x000fe200078f28ff */
[----:B------:R-:W-:Y:S01]  /*1670*/  IMAD.MOV.U32 R183, RZ, RZ, RZ ;  /* 0x000000ffffb77224 */ /* 0x000fe200078e00ff */
[----:B------:R-:W-:Y:S02]  /*1680*/  LOP3.LUT R0, R5, 0xffffffe0, RZ, 0xc0, !PT ;  /* 0xffffffe005007812 */ /* 0x000fe400078ec0ff */
[----:B------:R-:W-:Y:S01]  /*1690*/  LEA.HI R4, R13, R13, RZ, 0x1 ;  /* 0x0000000d0d047211 */ /* 0x000fe200078f08ff */
[----:B------:R-:W-:Y:S01]  /*16a0*/  IMAD.U32 R5, RZ, RZ, UR4 ;  /* 0x00000004ff057e24 */ /* 0x000fe2000f8e00ff */
[----:B------:R-:W-:Y:S01]  /*16b0*/  SHF.R.S32.HI R8, RZ, 0x5, R8 ;  /* 0x00000005ff087819 */ /* 0x000fe20000011408 */
[----:B------:R-:W-:Y:S01]  /*16c0*/  IMAD.IADD R0, R17, 0x1, -R0 ;  /* 0x0000000111007824 */ /* 0x000fe200078e0a00 */
[----:B------:R-:W-:Y:S02]  /*16d0*/  LOP3.LUT R4, R4, 0xfffffffe, RZ, 0xc0, !PT ;  /* 0xfffffffe04047812 */ /* 0x000fe400078ec0ff */
[----:B------:R-:W-:Y:S01]  /*16e0*/  SHF.R.S32.HI R7, RZ, 0x1f, R11 ;  /* 0x0000001fff077819 */ /* 0x000fe2000001140b */
[----:B------:R-:W-:Y:S01]  /*16f0*/  IMAD R10, R8, -0x10, R5 ;  /* 0xfffffff0080a7824 */ /* 0x000fe200078e0205 */
[----:B------:R-:W-:Y:S01]  /*1700*/  SHF.R.S32.HI R5, RZ, 0x1f, R0 ;  /* 0x0000001fff057819 */ /* 0x000fe20000011400 */
[----:B-1----:R-:W-:Y:S01]  /*1710*/  IMAD.IADD R13, R13, 0x1, -R4 ;  /* 0x000000010d0d7824 */ /* 0x002fe200078e0a04 */
[----:B------:R-:W-:-:S02]  /*1720*/  SHF.R.S32.HI R8, RZ, 0x2, R11 ;  /* 0x00000002ff087819 */ /* 0x000fc4000001140b */
[CC--:B------:R-:W-:Y:S02]  /*1730*/  LEA.HI R4, R5.reuse, R0.reuse, RZ, 0x3 ;  /* 0x0000000005047211 */ /* 0x0c0fe400078f18ff */
[----:B------:R-:W-:Y:S02]  /*1740*/  LEA.HI R5, R5, R0, RZ, 0x2 ;  /* 0x0000000005057211 */ /* 0x000fe400078f10ff */
[----:B------:R-:W-:Y:S02]  /*1750*/  LEA.HI R9, R7, R8, RZ, 0x3 ;  /* 0x0000000807097211 */ /* 0x000fe400078f18ff */
[--C-:B------:R-:W-:Y:S02]  /*1760*/  SHF.R.S32.HI R0, RZ, 0x3, R4.reuse ;  /* 0x00000003ff007819 */ /* 0x100fe40000011404 */
[----:B------:R-:W-:Y:S02]  /*1770*/  SHF.R.S32.HI R7, RZ, 0x1f, R4 ;  /* 0x0000001fff077819 */ /* 0x000fe40000011404 */
[----:B------:R-:W-:-:S02]  /*1780*/  LEA.HI R6, R6, R17, RZ, 0x2 ;  /* 0x0000001106067211 */ /* 0x000fc400078f10ff */
[----:B------:R-:W-:Y:S02]  /*1790*/  SHF.R.S32.HI R4, RZ, 0x2, R5 ;  /* 0x00000002ff047819 */ /* 0x000fe40000011405 */
[----:B------:R-:W-:Y:S02]  /*17a0*/  LOP3.LUT R9, R9, 0xfffffff8, RZ, 0xc0, !PT ;  /* 0xfffffff809097812 */ /* 0x000fe400078ec0ff */
[----:B------:R-:W-:Y:S01]  /*17b0*/  LOP3.LUT R14, R6, 0xfffffffc, RZ, 0xc0, !PT ;  /* 0xfffffffc060e7812 */ /* 0x000fe200078ec0ff */
[----:B------:R-:W-:Y:S01]  /*17c0*/  VIADD R6, R4, 0x8 ;  /* 0x0000000804067836 */ /* 0x000fe20000000000 */
[----:B------:R-:W-:Y:S02]  /*17d0*/  LEA.HI R7, R7, R0, RZ, 0x4 ;  /* 0x0000000007077211 */ /* 0x000fe400078f20ff */
[----:B------:R-:W-:Y:S01]  /*17e0*/  IADD3 R12, R10, R9, -R8 ;  /* 0x000000090a0c7210 */ /* 0x000fe20007ffe808 */
[----:B------:R-:W-:Y:S01]  /*17f0*/  IMAD.IADD R8, R17, 0x1, -R14 ;  /* 0x0000000111087824 */ /* 0x000fe200078e0a0e */
[----:B------:R-:W-:Y:S01]  /*1800*/  LOP3.LUT R9, R7, 0x1ffffff0, RZ, 0xc0, !PT ;  /* 0x1ffffff007097812 */ /* 0x000fe200078ec0ff */
[----:B------:R-:W-:Y:S01]  /*1810*/  VIADD R14, R4, 0x18 ;  /* 0x00000018040e7836 */ /* 0x000fe20000000000 */
[----:B------:R-:W-:Y:S01]  /*1820*/  LEA.HI R10, R6, R6, RZ, 0x1 ;  /* 0x00000006060a7211 */ /* 0x000fe200078f08ff */
[----:B------:R-:W-:Y:S01]  /*1830*/  IMAD R7, R13, -0x40, R12 ;  /* 0xffffffc00d077824 */ /* 0x000fe200078e020c */
[----:B------:R-:W-:Y:S01]  /*1840*/  LEA.HI R5, R5, R4, RZ, 0x1 ;  /* 0x0000000405057211 */ /* 0x000fe200078f08ff */
[----:B------:R-:W-:Y:S01]  /*1850*/  IMAD.IADD R0, R0, 0x1, -R9 ;  /* 0x0000000100007824 */ /* 0x000fe200078e0a09 */
[----:B------:R-:W-:Y:S01]  /*1860*/  LOP3.LUT R9, R10, 0xfffffffe, RZ, 0xc0, !PT ;  /* 0xfffffffe0a097812 */ /* 0x000fe200078ec0ff */
[----:B------:R-:W-:Y:S01]  /*1870*/  VIADD R12, R4, 0x10 ;  /* 0x00000010040c7836 */ /* 0x000fe20000000000 */
[----:B------:R-:W-:-:S02]  /*1880*/  LOP3.LUT R5, R5, 0xfffffffe, RZ, 0xc0, !PT ;  /* 0xfffffffe05057812 */ /* 0x000fc400078ec0ff */
[----:B------:R-:W-:Y:S01]  /*1890*/  LEA.HI R17, R14, R14, RZ, 0x1 ;  /* 0x0000000e0e117211 */ /* 0x000fe200078f08ff */
[----:B------:R-:W-:Y:S01]  /*18a0*/  IMAD.IADD R9, R6, 0x1, -R9 ;  /* 0x0000000106097824 */ /* 0x000fe200078e0a09 */
[----:B------:R-:W-:Y:S01]  /*18b0*/  LEA.HI R6, R12, R12, RZ, 0x1 ;  /* 0x0000000c0c067211 */ /* 0x000fe200078f08ff */
[----:B------:R-:W-:Y:S01]  /*18c0*/  IMAD.IADD R5, R4, 0x1, -R5 ;  /* 0x0000000104057824 */ /* 0x000fe200078e0a05 */
[--C-:B------:R-:W-:Y:S02]  /*18d0*/  SHF.R.S32.HI R4, RZ, 0x1, R10.reuse ;  /* 0x00000001ff047819 */ /* 0x100fe4000001140a */
[----:B------:R-:W-:Y:S01]  /*18e0*/  SHF.R.S32.HI R11, RZ, 0x1f, R10 ;  /* 0x0000001fff0b7819 */ /* 0x000fe2000001140a */
[----:B------:R-:W-:Y:S01]  /*18f0*/  IMAD R5, R0, 0x8, R5 ;  /* 0x0000000800057824 */ /* 0x000fe200078e0205 */
[----:B------:R-:W-:Y:S02]  /*1900*/  LOP3.LUT R13, R6, 0xfffffffe, RZ, 0xc0, !PT ;  /* 0xfffffffe060d7812 */ /* 0x000fe400078ec0ff */
[----:B------:R-:W-:-:S02]  /*1910*/  SHF.R.S32.HI R10, RZ, 0x1, R6 ;  /* 0x00000001ff0a7819 */ /* 0x000fc40000011406 */
[----:B------:R-:W-:Y:S01]  /*1920*/  SHF.R.S32.HI R15, RZ, 0x1f, R6 ;  /* 0x0000001fff0f7819 */ /* 0x000fe20000011406 */
[----:B------:R-:W-:Y:S01]  /*1930*/  IMAD.IADD R13, R12, 0x1, -R13 ;  /* 0x000000010c0d7824 */ /* 0x000fe200078e0a0d */
        /* <DEDUP_REMOVED lines=13> */
[----:B------:R-:W-:-:S02]  /*1a10*/  IMAD.IADD R6, R6, 0x1, -R19 ;  /* 0x0000000106067824 */ /* 0x000fc400078e0a13 */
[----:B------:R-:W-:Y:S02]  /*1a20*/  IMAD R4, R4, 0x8, R9 ;  /* 0x0000000804047824 */ /* 0x000fe400078e0209 */
[----:B------:R-:W-:Y:S02]  /*1a30*/  IMAD R0, R10, 0x8, R13 ;  /* 0x000000080a007824 */ /* 0x000fe400078e020d */
[----:B-1----:R-:W-:Y:S01]  /*1a40*/  IMAD R5, R6, 0x8, R17 ;  /* 0x0000000806057824 */ /* 0x002fe200078e0211 */
[----:B------:R1:W-:Y:S04]  /*1a50*/  STL [R1+0x10], R4 ;  /* 0x0000100401007387 */ /* 0x0003e80000100800 */
[----:B------:R2:W-:Y:S04]  /*1a60*/  STL [R1+0xc], R0 ;  /* 0x00000c0001007387 */ /* 0x0005e80000100800 */
[----:B------:R3:W-:Y:S01]  /*1a70*/  STL [R1+0x8], R5 ;  /* 0x0000080501007387 */ /* 0x0007e20000100800 */
[----:B-1----:R-:W-:-:S02]  /*1a80*/  IMAD.MOV.U32 R4, RZ, RZ, RZ ;  /* 0x000000ffff047224 */ /* 0x002fc400078e00ff */
[----:B--2---:R-:W-:-:S07]  /*1a90*/  IMAD.MOV.U32 R0, RZ, RZ, RZ ;  /* 0x000000ffff007224 */ /* 0x004fce00078e00ff */
.L_x_2433:
[----:B---3--:R-:W2:Y:S01]  /*1aa0*/  LDL R5, [R1+0x18] ;  /* 0x0000180001057983 */ /* 0x008ea20000100800 */
[----:B------:R-:W-:Y:S05]  /*1ab0*/  YIELD ;  /* 0x0000000000007946 */ /* 0x000fea0003800000 */
[----:B--2---:R-:W-:-:S04]  /*1ac0*/  LOP3.LUT R5, R5, 0x1, RZ, 0xfc, !PT ;  /* 0x0000000105057812 */ /* 0x004fc800078efcff */
[----:B------:R-:W-:-:S13]  /*1ad0*/  ISETP.NE.AND P0, PT, R5, 0x3, PT ;  /* 0x000000030500780c */ /* 0x000fda0003f05270 */
[----:B------:R-:W-:Y:S05]  /*1ae0*/  @!P0 BRA `(.L_x_2423) ;  /* 0x0000000000048947 */ /* 0x000fea0003800000 */
[----:B------:R-:W-:Y:S01]  /*1af0*/  BPT.TRAP 0x1 ;  /* 0x000000040000795c */ /* 0x000fe20000300000 */
.L_x_2423:
[----:B------:R-:W-:Y:S01]  /*1b00*/  IMAD R6, R0, 0x8, R236 ;  /* 0x0000000800067824 */ /* 0x000fe200078e02ec */
[----:B------:R-:W-:-:S04]  /*1b10*/  SHF.L.U32 R17, R4, 0x1f, RZ ;  /* 0x0000001f04117819 */ /* 0x000fc800000006ff */
[----:B------:R1:W2:Y:S01]  /*1b20*/  SYNCS.PHASECHK.TRANS64.TRYWAIT P1, [R6+URZ+0x30c10], R17 ;  /* 0x030c1011060075a7 */ /* 0x0002a2000802017f */
[----:B------:R-:W-:Y:S05]  /*1b30*/  @!P0 BRA `(.L_x_2424) ;  /* 0x0000000000048947 */ /* 0x000fea0003800000 */
[----:B------:R-:W-:Y:S01]  /*1b40*/  BPT.TRAP 0x1 ;  /* 0x000000040000795c */ /* 0x000fe20000300000 */
.L_x_2424:
[----:B------:R-:W-:-:S05]  /*1b50*/  VIADD R5, R236, 0x10000 ;  /* 0x00010000ec057836 */ /* 0x000fca0000000000 */
[----:B------:R-:W-:-:S04]  /*1b60*/  SHF.R.U32.HI R5, RZ, 0x4, R5 ;  /* 0x00000004ff057819 */ /* 0x000fc80000011605 */
[----:B------:R-:W-:Y:S01]  /*1b70*/  LOP3.LUT R5, R5, 0x3fff, RZ, 0xc0, !PT ;  /* 0x00003fff05057812 */ /* 0x000fe200078ec0ff */
[----:B--2---:R-:W-:Y:S06]  /*1b80*/  @P1 BRA `(.L_x_2425) ;  /* 0x0000000000081947 */ /* 0x004fec0003800000 */
[----:B------:R-:W2:Y:S02]  /*1b90*/  SYNCS.PHASECHK.TRANS64.TRYWAIT P1, [R6+URZ+0x30c10], R17 ;  /* 0x030c1011060075a7 */ /* 0x000ea4000802017f */
[----:B--2---:R-:W-:Y:S05]  /*1ba0*/  @!P1 BRA `(.L_x_2426) ;  /* 0x000000b400949947 */ /* 0x004fea0003800000 */
.L_x_2425:
        /* <DEDUP_REMOVED lines=8> */
[----:B------:R-:W5:Y:S04]  /*1c30*/  LDL R13, [R1+0xc] ;  /* 0x00000c00010d7983 */ /* 0x000f680000100800 */
[----:B------:R-:W2:Y:S01]  /*1c40*/  LDL R11, [R1+0x8] ;  /* 0x00000800010b7983 */ /* 0x000ea20000100800 */
[----:B------:R-:W-:Y:S01]  /*1c50*/  WARPGROUP.ARRIVE ;  /* 0x00000000000079c5 */ /* 0x000fe20000000000 */
[----:B------:R-:W-:Y:S01]  /*1c60*/  USHF.R.U32.HI UR4, URZ, 0x4, UR9 ;  /* 0x000000043f047899 */ /* 0x000fe20008011609 */
[----:B------:R-:W-:Y:S01]  /*1c70*/  UMOV UR7, 0x40000040 ;  /* 0x4000004000077882 */ /* 0x000fe20000000000 */
[----:B------:R-:W-:-:S02]  /*1c80*/  UMOV UR5, 0x40000040 ;  /* 0x4000004000057882 */ /* 0x000fc40000000000 */
[----:B------:R-:W-:Y:S02]  /*1c90*/  ULOP3.LUT UR4, UR4, 0x3fff, URZ, 0xc0, !UPT ;  /* 0x00003fff04047892 */ /* 0x000fe4000f8ec03f */
[----:B------:R-:W-:Y:S02]  /*1ca0*/  UMOV UR6, UR8 ;  /* 0x0000000800067c82 */ /* 0x000fe40008000000 */
        /* <DEDUP_REMOVED lines=15> */
[C---:B----4-:R-:W-:Y:S01]  /*1da0*/  IMAD R12, R0.reuse, 0x80, R12 ;  /* 0x00000080000c7824 */ /* 0x050fe200078e020c */
[----:B------:R-:W-:Y:S02]  /*1db0*/  WARPGROUP.DEPBAR.LE gsb0, 0x0 ;  /* 0x00008000000079c5 */ /* 0x000fe40000010000 */
[----:B------:R-:W-:Y:S01]  /*1dc0*/  WARPGROUP.ARRIVE ;  /* 0x00000000000079c5 */ /* 0x000fe20000000000 */
[----:B-----5:R-:W-:-:S02]  /*1dd0*/  IMAD R14, R0, 0x80, R13 ;  /* 0x00000080000e7824 */ /* 0x020fc400078e020d */
[----:B--2---:R-:W-:Y:S02]  /*1de0*/  IMAD R18, R0, 0x80, R11 ;  /* 0x0000008000127824 */ /* 0x004fe400078e020b */
[C---:B------:R-:W-:Y:S01]  /*1df0*/  IMAD R13, R3.reuse, 0x2, R10 ;  /* 0x00000002030d7824 */ /* 0x040fe200078e020a */
[----:B------:R-:W-:Y:S01]  /*1e00*/  HGMMA.64x128x16.F32.BF16 R88, gdesc[UR4], R88, gsb0 ;  /* 0x01e00000045879f0 */ /* 0x000fe20008001858 */
[----:B------:R-:W-:Y:S01]  /*1e10*/  UIADD3 UR6, UR8, 0x6, URZ ;  /* 0x0000000608067890 */ /* 0x000fe2000fffe03f */
[C---:B------:R-:W-:Y:S01]  /*1e20*/  IMAD R229, R3.reuse, 0x2, R12 ;  /* 0x0000000203e57824 */ /* 0x040fe200078e020c */
[----:B------:R-:W-:Y:S01]  /*1e30*/  UIADD3 UR4, UR10, 0x6, URZ ;  /* 0x000000060a047890 */ /* 0x000fe2000fffe03f */
[C---:B------:R-:W-:Y:S01]  /*1e40*/  IMAD R15, R3.reuse, 0x2, R14 ;  /* 0x00000002030f7824 */ /* 0x040fe200078e020e */
[----:B------:R-:W-:Y:S01]  /*1e50*/  UMOV UR7, 0x40000040 ;  /* 0x4000004000077882 */ /* 0x000fe20000000000 */
[----:B------:R-:W-:Y:S01]  /*1e60*/  UMOV UR5, 0x40000040 ;  /* 0x4000004000057882 */ /* 0x000fe20000000000 */
[----:B------:R-:W-:-:S02]  /*1e70*/  IMAD R227, R3, 0x2, R18 ;  /* 0x0000000203e37824 */ /* 0x000fc400078e0212 */
[--C-:B------:R-:W-:Y:S02]  /*1e80*/  IMAD R9, R13, 0x4, R236.reuse ;  /* 0x000000040d097824 */ /* 0x100fe400078e02ec */
        /* <DEDUP_REMOVED lines=9> */
[----:B------:R-:W-:-:S06]  /*1f20*/  WARPGROUP.ARRIVE ;  /* 0x00000000000079c5 */ /* 0x000fcc0000000000 */
        /* <DEDUP_REMOVED lines=8> */
.L_x_2427:
[----:B------:R1:W1:Y:S01]  /*1fb0*/  SYNCS.PHASECHK.TRANS64.TRYWAIT P1, [R6+URZ+0x30c30], R17 ;  /* 0x030c3011060075a7 */ /* 0x000262000802017f */
[----:B------:R-:W-:Y:S05]  /*1fc0*/  @!P0 BRA `(.L_x_2428) ;  /* 0x0000000000048947 */ /* 0x000fea0003800000 */
[----:B------:R-:W-:Y:S01]  /*1fd0*/  BPT.TRAP 0x1 ;  /* 0x000000040000795c */ /* 0x000fe20000300000 */
.L_x_2428:
[----:B------:R-:W5:Y:S01]  /*1fe0*/  LDC R15, c[0x0][0x280] ;  /* 0x0000a000ff0f7b82 */ /* 0x000f620000000800 */
[----:B------:R-:W-:-:S05]  /*1ff0*/  VIADD R13, R236, 0x18000 ;  /* 0x00018000ec0d7836 */ /* 0x000fca0000000000 */
[----:B------:R-:W-:-:S04]  /*2000*/  SHF.R.U32.HI R13, RZ, 0x4, R13 ;  /* 0x00000004ff0d7819 */ /* 0x000fc8000001160d */
[----:B------:R-:W-:Y:S01]  /*2010*/  LOP3.LUT R13, R13, 0x3fff, RZ, 0xc0, !PT ;  /* 0x00003fff0d0d7812 */ /* 0x000fe200078ec0ff */
[----:B-----5:R-:W-:-:S04]  /*2020*/  IMAD R18, R16, -0x80, R15 ;  /* 0xffffff8010127824 */ /* 0x020fc800078e020f */
[----:B------:R-:W-:Y:S01]  /*2030*/  IMAD R18, R3, -0x2, R18 ;  /* 0xfffffffe03127824 */ /* 0x000fe200078e0212 */
[----:B-1----:R-:W-:Y:S06]  /*2040*/  @P1 BRA `(.L_x_2429) ;  /* 0x0000000000081947 */ /* 0x002fec0003800000 */
[----:B------:R-:W1:Y:S02]  /*2050*/  SYNCS.PHASECHK.TRANS64.TRYWAIT P1, [R6+URZ+0x30c30], R17 ;  /* 0x030c3011060075a7 */ /* 0x000e64000802017f */
[----:B-1----:R-:W-:Y:S05]  /*2060*/  @!P1 BRA `(.L_x_2430) ;  /* 0x000000b000789947 */ /* 0x002fea0003800000 */
.L_x_2429:
[----:B------:R-:W-:Y:S01]  /*2070*/  LOP3.LUT R17, R13, 0x10000, RZ, 0xfc, !PT ;  /* 0x000100000d117812 */ /* 0x000fe200078efcff */
[----:B------:R-:W-:Y:S01]  /*2080*/  UIADD3 UR9, UR9, 0x4000, URZ ;  /* 0x0000400009097890 */ /* 0x000fe2000fffe03f */
[----:B------:R-:W-:Y:S01]  /*2090*/  IMAD.IADD R15, R18, 0x1, -R7 ;  /* 0x00000001120f7824 */ /* 0x000fe200078e0a07 */
[----:B------:R-:W-:Y:S01]  /*20a0*/  WARPGROUP.ARRIVE ;  /* 0x00000000000079c5 */ /* 0x000fe20000000000 */
[----:B------:R-:W-:Y:S01]  /*20b0*/  UMOV UR7, 0x40000040 ;  /* 0x4000004000077882 */ /* 0x000fe20000000000 */
[----:B------:R-:W-:Y:S01]  /*20c0*/  IMAD R18, R0, 0x400, R17 ;  /* 0x0000040000127824 */ /* 0x000fe200078e0211 */
[----:B------:R-:W-:Y:S01]  /*20d0*/  USHF.R.U32.HI UR9, URZ, 0x4, UR9 ;  /* 0x000000043f097899 */ /* 0x000fe20008011609 */
[----:B------:R-:W-:Y:S01]  /*20e0*/  ISETP.GT.AND P1, PT, R7, RZ, PT ;  /* 0x000000ff0700720c */ /* 0x000fe20003f24270 */
[----:B------:R-:W-:Y:S01]  /*20f0*/  UMOV UR5, 0x40000040 ;  /* 0x4000004000057882 */ /* 0x000fe20000000000 */
[----:B------:R-:W-:Y:S01]  /*2100*/  VIADD R19, R8, 0x4 ;  /* 0x0000000408137836 */ /* 0x000fe20000000000 */
[----:B------:R-:W-:Y:S01]  /*2110*/  R2UR UR8, R18 ;  /* 0x00000000120872ca */ /* 0x000fe200000e0000 */
[----:B------:R-:W-:Y:S01]  /*2120*/  ULOP3.LUT UR9, UR9, 0x3fff, URZ, 0xc0, !UPT ;  /* 0x00003fff09097892 */ /* 0x000fe2000f8ec03f */
[----:B------:R-:W-:Y:S01]  /*2130*/  SEL R17, R15, 0x80, P1 ;  /* 0x000000800f117807 */ /* 0x000fe20000800000 */
[C---:B------:R-:W-:Y:S01]  /*2140*/  VIADD R237, R8.reuse, 0x8 ;  /* 0x0000000808ed7836 */ /* 0x040fe20000000000 */
[----:B------:R-:W-:Y:S01]  /*2150*/  ULDC UR10, c[0x0][0x744] ;  /* 0x0001d100000a7ab9 */ /* 0x000fe20000000800 */
[----:B------:R-:W-:Y:S01]  /*2160*/  ULOP3.LUT UR9, UR9, 0x10000, URZ, 0xfc, !UPT ;  /* 0x0001000009097892 */ /* 0x000fe2000f8efc3f */
[C---:B------:R-:W-:Y:S01]  /*2170*/  ISETP.GT.AND P5, PT, R17.reuse, RZ, PT ;  /* 0x000000ff1100720c */ /* 0x040fe20003fa4270 */
[C---:B------:R-:W-:Y:S01]  /*2180*/  VIADD R234, R8.reuse, 0x10 ;  /* 0x0000001008ea7836 */ /* 0x040fe20000000000 */
[C---:B------:R-:W-:Y:S01]  /*2190*/  ISETP.GT.AND P6, PT, R17.reuse, 0x1, PT ;  /* 0x000000011100780c */ /* 0x040fe20003fc4270 */
[----:B--2---:R-:W-:Y:S01]  /*21a0*/  SHFL.IDX PT, R220, R9, R237, 0x1f ;  /* 0x00001fed09dc7589 */ /* 0x004fe200000e0000 */
[----:B------:R-:W-:Y:S01]  /*21b0*/  ISETP.GT.AND P1, PT, R17, 0x8, PT ;  /* 0x000000081100780c */ /* 0x000fe20003f24270 */
[----:B------:R-:W-:Y:S01]  /*21c0*/  VIADD R233, R8, 0x14 ;  /* 0x0000001408e97836 */ /* 0x000fe20000000000 */
[----:B------:R-:W-:Y:S01]  /*21d0*/  UMOV UR4, UR9 ;  /* 0x0000000900047c82 */ /* 0x000fe20008000000 */
[----:B------:R-:W-:Y:S01]  /*21e0*/  UMOV UR6, UR8 ;  /* 0x0000000800067c82 */ /* 0x000fe20008000000 */
[----:B------:R-:W-:Y:S01]  /*21f0*/  FSEL R88, R88, -INF , !P5 ;  /* 0xff80000058587808 */ /* 0x000fe20006800000 */
[----:B------:R-:W-:Y:S01]  /*2200*/  HGMMA.64x128x16.F32.BF16 R24, gdesc[UR4], RZ, !UPT, gsb0 ;  /* 0x01e00000041879f0 */ /* 0x000fe2000c0018ff */
[----:B------:R-:W-:Y:S01]  /*2210*/  UIADD3 UR6, UR8, 0x2, URZ ;  /* 0x0000000208067890 */ /* 0x000fe2000fffe03f */
[----:B------:R-:W-:Y:S01]  /*2220*/  FSEL R89, R89, -INF , !P6 ;  /* 0xff80000059597808 */ /* 0x000fe20007000000 */
[----:B------:R-:W-:Y:S01]  /*2230*/  UIADD3 UR4, UR9, 0x2, URZ ;  /* 0x0000000209047890 */ /* 0x000fe2000fffe03f */
[C---:B------:R-:W-:Y:S01]  /*2240*/  ISETP.GT.AND P2, PT, R17.reuse, 0x9, PT ;  /* 0x000000091100780c */ /* 0x040fe20003f44270 */
[----:B------:R-:W-:Y:S01]  /*2250*/  UMOV UR7, 0x40000040 ;  /* 0x4000004000077882 */ /* 0x000fe20000000000 */
[----:B------:R-:W-:Y:S01]  /*2260*/  UMOV UR5, 0x40000040 ;  /* 0x4000004000057882 */ /* 0x000fe20000000000 */
[C---:B------:R-:W-:Y:S01]  /*2270*/  ISETP.GT.AND P3, PT, R17.reuse, 0x10, PT ;  /* 0x000000101100780c */ /* 0x040fe20003f64270 */
[C---:B------:R-:W-:Y:S01]  /*2280*/  VIADD R232, R8.reuse, 0x18 ;  /* 0x0000001808e87836 */ /* 0x040fe20000000000 */
[C---:B------:R-:W-:Y:S01]  /*2290*/  ISETP.GT.AND P4, PT, R17.reuse, 0x11, PT ;  /* 0x000000111100780c */ /* 0x040fe20003f84270 */
[C---:B------:R-:W-:Y:S01]  /*22a0*/  VIADD R231, R8.reuse, 0x1c ;  /* 0x0000001c08e77836 */ /* 0x040fe20000000000 */
[C---:B------:R-:W-:Y:S01]  /*22b0*/  ISETP.GT.AND P5, PT, R17.reuse, 0x18, PT ;  /* 0x000000181100780c */ /* 0x040fe20003fa4270 */
[----:B------:R-:W1:Y:S01]  /*22c0*/  SHFL.IDX PT, R222, R9, R234, 0x1f ;  /* 0x00001fea09de7589 */ /* 0x000e6200000e0000 */
[C---:B------:R-:W-:Y:S01]  /*22d0*/  ISETP.GT.AND P6, PT, R17.reuse, 0x19, PT ;  /* 0x000000191100780c */ /* 0x040fe20003fc4270 */
[----:B------:R-:W-:Y:S01]  /*22e0*/  VIADD R235, R8, 0xc ;  /* 0x0000000c08eb7836 */ /* 0x000fe20000000000 */
[----:B------:R-:W-:Y:S01]  /*22f0*/  FSEL R92, R92, -INF , !P1 ;  /* 0xff8000005c5c7808 */ /* 0x000fe20004800000 */
[----:B------:R-:W2:Y:S01]  /*2300*/  SHFL.IDX PT, R18, R9, R8, 0x1f ;  /* 0x00001f0809127589 */ /* 0x000ea200000e0000 */
[----:B------:R-:W-:Y:S01]  /*2310*/  ISETP.GT.AND P1, PT, R17, 0x20, PT ;  /* 0x000000201100780c */ /* 0x000fe20003f24270 */
[----:B------:R-:W-:Y:S01]  /*2320*/  IMAD R13, R0, 0x400, R13 ;  /* 0x00000400000d7824 */ /* 0x000fe200078e020d */
[----:B------:R-:W-:Y:S01]  /*2330*/  FSEL R93, R93, -INF , !P2 ;  /* 0xff8000005d5d7808 */ /* 0x000fe20005000000 */
[----:B---3--:R-:W-:Y:S01]  /*2340*/  SHFL.IDX PT, R225, R12, R8, 0x1f ;  /* 0x00001f080ce17589 */ /* 0x008fe200000e0000 */
[----:B------:R-:W-:-:S02]  /*2350*/  FSEL R96, R96, -INF , !P3 ;  /* 0xff80000060607808 */ /* 0x000fc40005800000 */
[----:B------:R-:W-:Y:S01]  /*2360*/  FSEL R97, R97, -INF , !P4 ;  /* 0xff80000061617808 */ /* 0x000fe20006000000 */
[----:B------:R-:W-:Y:S01]  /*2370*/  SHFL.IDX PT, R221, R9, R235, 0x1f ;  /* 0x00001feb09dd7589 */ /* 0x000fe200000e0000 */
[----:B------:R-:W-:Y:S02]  /*2380*/  FSEL R100, R100, -INF , !P5 ;  /* 0xff80000064647808 */ /* 0x000fe40006800000 */
[----:B------:R-:W-:Y:S01]  /*2390*/  FSEL R101, R101, -INF , !P6 ;  /* 0xff80000065657808 */ /* 0x000fe20007000000 */
[----:B----4-:R-:W-:Y:S01]  /*23a0*/  SHFL.IDX PT, R224, R10, R237, 0x1f ;  /* 0x00001fed0ae07589 */ /* 0x010fe200000e0000 */
[C---:B------:R-:W-:Y:S02]  /*23b0*/  ISETP.GT.AND P2, PT, R17.reuse, 0x21, PT ;  /* 0x000000211100780c */ /* 0x040fe40003f44270 */
[C---:B------:R-:W-:Y:S01]  /*23c0*/  ISETP.GT.AND P3, PT, R17.reuse, 0x28, PT ;  /* 0x000000281100780c */ /* 0x040fe20003f64270 */
[----:B------:R-:W-:Y:S01]  /*23d0*/  SHFL.IDX PT, R226, R10, R233, 0x1f ;  /* 0x00001fe90ae27589 */ /* 0x000fe200000e0000 */
[----:B------:R-:W-:-:S02]  /*23e0*/  ISETP.GT.AND P4, PT, R17, 0x29, PT ;  /* 0x000000291100780c */ /* 0x000fc40003f84270 */
[C---:B------:R-:W-:Y:S01]  /*23f0*/  ISETP.GT.AND P5, PT, R17.reuse, 0x30, PT ;  /* 0x000000301100780c */ /* 0x040fe20003fa4270 */
[----:B-1----:R-:W-:Y:S01]  /*2400*/  FFMA.FTZ R21, R96, UR10, -R222 ;  /* 0x0000000a60157c23 */ /* 0x002fe200080108de */
[C---:B------:R-:W-:Y:S01]  /*2410*/  ISETP.GT.AND P6, PT, R17.reuse, 0x31, PT ;  /* 0x000000311100780c */ /* 0x040fe20003fc4270 */
[----:B------:R-:W1:Y:S01]  /*2420*/  SHFL.IDX PT, R96, R12, R19, 0x1f ;  /* 0x00001f130c607589 */ /* 0x000e6200000e0000 */
[----:B------:R-:W-:Y:S01]  /*2430*/  FSEL R104, R104, -INF , !P1 ;  /* 0xff80000068687808 */ /* 0x000fe20004800000 */
[----:B--2---:R-:W-:Y:S01]  /*2440*/  FFMA.FTZ R88, R88, UR10, -R18 ;  /* 0x0000000a58587c23 */ /* 0x004fe20008010812 */
[----:B------:R-:W-:Y:S02]  /*2450*/  ISETP.GT.AND P1, PT, R17, 0x38, PT ;  /* 0x000000381100780c */ /* 0x000fe40003f24270 */
[----:B------:R-:W-:Y:S01]  /*2460*/  FSEL R105, R105, -INF , !P2 ;  /* 0xff80000069697808 */ /* 0x000fe20005000000 */
[----:B------:R2:W3:Y:S01]  /*2470*/  MUFU.EX2 R217, R88 ;  /* 0x0000005800d97308 */ /* 0x0004e20000000800 */
[----:B------:R-:W-:-:S02]  /*2480*/  FSEL R108, R108, -INF , !P3 ;  /* 0xff8000006c6c7808 */ /* 0x000fc40005800000 */
[----:B------:R-:W-:Y:S02]  /*2490*/  FSEL R109, R109, -INF , !P4 ;  /* 0xff8000006d6d7808 */ /* 0x000fe40006000000 */
[----:B------:R-:W-:Y:S02]  /*24a0*/  FSEL R112, R112, -INF , !P5 ;  /* 0xff80000070707808 */ /* 0x000fe40006800000 */
[----:B------:R-:W-:Y:S02]  /*24b0*/  FSEL R113, R113, -INF , !P6 ;  /* 0xff80000071717808 */ /* 0x000fe40007000000 */
[C---:B------:R-:W-:Y:S02]  /*24c0*/  ISETP.GT.AND P2, PT, R17.reuse, 0x39, PT ;  /* 0x000000391100780c */ /* 0x040fe40003f44270 */
[C---:B------:R-:W-:Y:S02]  /*24d0*/  ISETP.GT.AND P3, PT, R17.reuse, 0x40, PT ;  /* 0x000000401100780c */ /* 0x040fe40003f64270 */
[----:B------:R-:W-:-:S02]  /*24e0*/  ISETP.GT.AND P4, PT, R17, 0x41, PT ;  /* 0x000000411100780c */ /* 0x000fc40003f84270 */
[C---:B------:R-:W-:Y:S02]  /*24f0*/  ISETP.GT.AND P5, PT, R17.reuse, 0x48, PT ;  /* 0x000000481100780c */ /* 0x040fe40003fa4270 */
[----:B------:R-:W-:Y:S01]  /*2500*/  ISETP.GT.AND P6, PT, R17, 0x49, PT ;  /* 0x000000491100780c */ /* 0x000fe20003fc4270 */
[----:B-1----:R-:W-:Y:S01]  /*2510*/  FFMA.FTZ R22, R105, UR10, -R96 ;  /* 0x0000000a69167c23 */ /* 0x002fe20008010860 */
[----:B------:R-:W-:Y:S02]  /*2520*/  FSEL R116, R116, -INF , !P1 ;  /* 0xff80000074747808 */ /* 0x000fe40004800000 */
[----:B------:R-:W-:Y:S02]  /*2530*/  ISETP.GT.AND P1, PT, R17, 0x50, PT ;  /* 0x000000501100780c */ /* 0x000fe40003f24270 */
[----:B------:R-:W-:Y:S01]  /*2540*/  FSEL R117, R117, -INF , !P2 ;  /* 0xff80000075757808 */ /* 0x000fe20005000000 */
[----:B------:R-:W-:Y:S01]  /*2550*/  MUFU.EX2 R22, R22 ;  /* 0x0000001600167308 */ /* 0x000fe20000000800 */
        /* <DEDUP_REMOVED lines=8> */
[C---:B------:R-:W-:Y:S02]  /*25e0*/  ISETP.GT.AND P6, PT, R17.reuse, 0x61, PT ;  /* 0x000000611100780c */ /* 0x040fe40003fc4270 */
[----:B------:R-:W-:Y:S02]  /*25f0*/  FSEL R128, R128, -INF , !P1 ;  /* 0xff80000080807808 */ /* 0x000fe40004800000 */
[----:B------:R-:W-:Y:S02]  /*2600*/  ISETP.GT.AND P1, PT, R17, 0x68, PT ;  /* 0x000000681100780c */ /* 0x000fe40003f24270 */
[----:B------:R-:W-:Y:S02]  /*2610*/  FSEL R129, R129, -INF , !P2 ;  /* 0xff80000081817808 */ /* 0x000fe40005000000 */
        /* <DEDUP_REMOVED lines=9> */
[----:B------:R-:W-:Y:S01]  /*26b0*/  VIADD R17, R15, 0x8 ;  /* 0x000000080f117836 */ /* 0x000fe20000000000 */
[----:B------:R-:W-:Y:S01]  /*26c0*/  FSEL R140, R140, -INF , !P1 ;  /* 0xff8000008c8c7808 */ /* 0x000fe20004800000 */
[----:B------:R-:W1:Y:S01]  /*26d0*/  SHFL.IDX PT, R15, R9, R19, 0x1f ;  /* 0x00001f13090f7589 */ /* 0x000e6200000e0000 */
[----:B------:R-:W-:Y:S02]  /*26e0*/  ISETP.GT.AND P1, PT, R7, 0x8, PT ;  /* 0x000000080700780c */ /* 0x000fe40003f24270 */
[----:B------:R-:W-:Y:S02]  /*26f0*/  FSEL R149, R149, -INF , !P6 ;  /* 0xff80000095957808 */ /* 0x000fe40007000000 */
[----:B------:R-:W-:-:S02]  /*2700*/  SEL R17, R17, 0x80, P1 ;  /* 0x0000008011117807 */ /* 0x000fc40000800000 */
[----:B------:R-:W-:Y:S02]  /*2710*/  FSEL R141, R141, -INF , !P2 ;  /* 0xff8000008d8d7808 */ /* 0x000fe40005000000 */
[C---:B------:R-:W-:Y:S02]  /*2720*/  ISETP.GT.AND P6, PT, R17.reuse, RZ, PT ;  /* 0x000000ff1100720c */ /* 0x040fe40003fc4270 */
[----:B------:R-:W-:Y:S02]  /*2730*/  ISETP.GT.AND P1, PT, R17, 0x1, PT ;  /* 0x000000011100780c */ /* 0x000fe40003f24270 */
[----:B------:R-:W-:Y:S02]  /*2740*/  FSEL R144, R144, -INF , !P3 ;  /* 0xff80000090907808 */ /* 0x000fe40005800000 */
[----:B------:R-:W-:Y:S02]  /*2750*/  FSEL R145, R145, -INF , !P4 ;  /* 0xff80000091917808 */ /* 0x000fe40006000000 */
[----:B------:R-:W-:-:S02]  /*2760*/  FSEL R148, R148, -INF , !P5 ;  /* 0xff80000094947808 */ /* 0x000fc40006800000 */
[----:B------:R-:W-:Y:S02]  /*2770*/  FSEL R216, R90, -INF , !P6 ;  /* 0xff8000005ad87808 */ /* 0x000fe40007000000 */
[----:B------:R-:W-:Y:S01]  /*2780*/  FSEL R91, R91, -INF , !P1 ;  /* 0xff8000005b5b7808 */ /* 0x000fe20004800000 */
[----:B------:R-:W-:Y:S02]  /*2790*/  WARPGROUP.DEPBAR.LE gsb0, 0x0 ;  /* 0x00008000000079c5 */ /* 0x000fe40000010000 */
[----:B------:R-:W-:Y:S01]  /*27a0*/  WARPGROUP.ARRIVE ;  /* 0x00000000000079c5 */ /* 0x000fe20000000000 */
[----:B------:R-:W-:Y:S01]  /*27b0*/  ISETP.GT.AND P2, PT, R17, 0x8, PT ;  /* 0x000000081100780c */ /* 0x000fe20003f44270 */
[--C-:B-1----:R-:W-:Y:S01]  /*27c0*/  FFMA.FTZ R218, R89, UR10, -R15.reuse ;  /* 0x0000000a59da7c23 */ /* 0x102fe2000801080f */
[C---:B------:R-:W-:Y:S01]  /*27d0*/  ISETP.GT.AND P3, PT, R17.reuse, 0x9, PT ;  /* 0x000000091100780c */ /* 0x040fe20003f64270 */
[----:B------:R-:W1:Y:S01]  /*27e0*/  SHFL.IDX PT, R89, R9, R233, 0x1f ;  /* 0x00001fe909597589 */ /* 0x000e6200000e0000 */
[C---:B------:R-:W-:Y:S01]  /*27f0*/  ISETP.GT.AND P4, PT, R17.reuse, 0x10, PT ;  /* 0x000000101100780c */ /* 0x040fe20003f84270 */
[----:B------:R-:W-:Y:S01]  /*2800*/  HGMMA.64x128x16.F32.BF16 R24, gdesc[UR4], R24, gsb0 ;  /* 0x01e00000041879f0 */ /* 0x000fe20008001818 */
[----:B------:R-:W-:Y:S01]  /*2810*/  UIADD3 UR6, UR8, 0x4, URZ ;  /* 0x0000000408067890 */ /* 0x000fe2000fffe03f */
[C---:B------:R-:W-:Y:S01]  /*2820*/  ISETP.GT.AND P5, PT, R17.reuse, 0x11, PT ;  /* 0x000000111100780c */ /* 0x040fe20003fa4270 */
[----:B------:R-:W-:Y:S01]  /*2830*/  UIADD3 UR4, UR9, 0x4, URZ ;  /* 0x0000000409047890 */ /* 0x000fe2000fffe03f */
[C---:B------:R-:W-:Y:S01]  /*2840*/  ISETP.GT.AND P6, PT, R17.reuse, 0x18, PT ;  /* 0x000000181100780c */ /* 0x040fe20003fc4270 */
[----:B------:R-:W-:Y:S01]  /*2850*/  UMOV UR7, 0x40000040 ;  /* 0x4000004000077882 */ /* 0x000fe20000000000 */
[----:B------:R-:W-:Y:S01]  /*2860*/  UMOV UR5, 0x40000040 ;  /* 0x4000004000057882 */ /* 0x000fe20000000000 */
[----:B------:R-:W-:Y:S01]  /*2870*/  ISETP.GT.AND P1, PT, R17, 0x19, PT ;  /* 0x000000191100780c */ /* 0x000fe20003f24270 */
[----:B------:R-:W4:Y:S01]  /*2880*/  SHFL.IDX PT, R90, R9, R232, 0x1f ;  /* 0x00001fe8095a7589 */ /* 0x000f2200000e0000 */
[----:B------:R-:W-:Y:S01]  /*2890*/  FSEL R94, R94, -INF , !P2 ;  /* 0xff8000005e5e7808 */ /* 0x000fe20005000000 */
[----:B------:R-:W-:Y:S01]  /*28a0*/  FFMA.FTZ R219, R91, UR10, -R15 ;  /* 0x0000000a5bdb7c23 */ /* 0x000fe2000801080f */
[----:B------:R-:W-:Y:S01]  /*28b0*/  FSEL R95, R95, -INF , !P3 ;  /* 0xff8000005f5f7808 */ /* 0x000fe20005800000 */
[----:B------:R-:W-:Y:S01]  /*28c0*/  FFMA.FTZ R216, R216, UR10, -R18 ;  /* 0x0000000ad8d87c23 */ /* 0x000fe20008010812 */
[----:B------:R-:W-:Y:S01]  /*28d0*/  FSEL R98, R98, -INF , !P4 ;  /* 0xff80000062627808 */ /* 0x000fe20006000000 */
[--C-:B------:R-:W-:Y:S01]  /*28e0*/  FFMA.FTZ R18, R93, UR10, -R221.reuse ;  /* 0x0000000a5d127c23 */ /* 0x100fe200080108dd */
[----:B------:R-:W-:Y:S01]  /*28f0*/  FSEL R99, R99, -INF , !P5 ;  /* 0xff80000063637808 */ /* 0x000fe20006800000 */
[----:B------:R-:W-:Y:S01]  /*2900*/  FFMA.FTZ R221, R95, UR10, -R221 ;  /* 0x0000000a5fdd7c23 */ /* 0x000fe200080108dd */
[----:B------:R-:W-:Y:S01]  /*2910*/  FSEL R102, R102, -INF , !P6 ;  /* 0xff80000066667808 */ /* 0x000fe20007000000 */
[----:B------:R-:W-:Y:S01]  /*2920*/  FFMA.FTZ R222, R98, UR10, -R222 ;  /* 0x0000000a62de7c23 */ /* 0x000fe200080108de */
[----:B------:R-:W-:Y:S01]  /*2930*/  FSEL R103, R103, -INF , !P1 ;  /* 0xff80000067677808 */ /* 0x000fe20004800000 */
[----:B------:R-:W-:Y:S01]  /*2940*/  SHFL.IDX PT, R98, R12, R233, 0x1f ;  /* 0x00001fe90c627589 */ /* 0x000fe200000e0000 */
[----:B------:R-:W-:Y:S01]  /*2950*/  ISETP.GT.AND P2, PT, R17, 0x20, PT ;  /* 0x000000201100780c */ /* 0x000fe20003f44270 */
[----:B-1----:R-:W-:Y:S01]  /*2960*/  FFMA.FTZ R15, R97, UR10, -R89 ;  /* 0x0000000a610f7c23 */ /* 0x002fe20008010859 */
[C---:B------:R-:W-:Y:S01]  /*2970*/  ISETP.GT.AND P3, PT, R17.reuse, 0x21, PT ;  /* 0x000000211100780c */ /* 0x040fe20003f64270 */
[----:B------:R-:W1:Y:S01]  /*2980*/  SHFL.IDX PT, R97, R12, R235, 0x1f ;  /* 0x00001feb0c617589 */ /* 0x000e6200000e0000 */
[C---:B------:R-:W-:Y:S01]  /*2990*/  ISETP.GT.AND P4, PT, R17.reuse, 0x28, PT ;  /* 0x000000281100780c */ /* 0x040fe20003f84270 */
[----:B------:R-:W5:Y:S01]  /*29a0*/  MUFU.EX2 R218, R218 ;  /* 0x000000da00da7308 */ /* 0x000f620000000800 */
[----:B------:R-:W-:-:S02]  /*29b0*/  ISETP.GT.AND P5, PT, R17, 0x29, PT ;  /* 0x000000291100780c */ /* 0x000fc40003fa4270 */
[C---:B------:R-:W-:Y:S02]  /*29c0*/  ISETP.GT.AND P6, PT, R17.reuse, 0x30, PT ;  /* 0x000000301100780c */ /* 0x040fe40003fc4270 */
[----:B------:R-:W-:Y:S01]  /*29d0*/  ISETP.GT.AND P1, PT, R17, 0x31, PT ;  /* 0x000000311100780c */ /* 0x000fe20003f24270 */
[----:B----4-:R-:W-:Y:S01]  /*29e0*/  FFMA.FTZ R19, R100, UR10, -R90 ;  /* 0x0000000a64137c23 */ /* 0x010fe2000801085a */
[----:B------:R-:W-:Y:S01]  /*29f0*/  FSEL R106, R106, -INF , !P2 ;  /* 0xff8000006a6a7808 */ /* 0x000fe20005000000 */
[----:B------:R-:W2:Y:S01]  /*2a00*/  SHFL.IDX PT, R100, R12, R237, 0x1f ;  /* 0x00001fed0c647589 */ /* 0x000ea200000e0000 */
[----:B------:R-:W-:Y:S01]  /*2a10*/  FSEL R107, R107, -INF , !P3 ;  /* 0xff8000006b6b7808 */ /* 0x000fe20005800000 */
[----:B------:R-:W4:Y:S01]  /*2a20*/  MUFU.EX2 R216, R216 ;  /* 0x000000d800d87308 */ /* 0x000f220000000800 */
[----:B------:R-:W-:Y:S01]  /*2a30*/  FSEL R110, R110, -INF , !P4 ;  /* 0xff8000006e6e7808 */ /* 0x000fe20006000000 */
[----:B------:R-:W-:Y:S01]  /*2a40*/  FFMA.FTZ R106, R106, UR10, -R225 ;  /* 0x0000000a6a6a7c23 */ /* 0x000fe200080108e1 */
[----:B------:R-:W-:Y:S01]  /*2a50*/  FSEL R111, R111, -INF , !P5 ;  /* 0xff8000006f6f7808 */ /* 0x000fe20006800000 */
[----:B------:R-:W-:Y:S01]  /*2a60*/  FFMA.FTZ R107, R107, UR10, -R96 ;  /* 0x0000000a6b6b7c23 */ /* 0x000fe20008010860 */
[----:B------:R-:W-:Y:S01]  /*2a70*/  FSEL R114, R114, -INF , !P6 ;  /* 0xff80000072727808 */ /* 0x000fe20007000000 */
[----:B------:R-:W-:Y:S01]  /*2a80*/  FFMA.FTZ R96, R129, UR10, -R226 ;  /* 0x0000000a81607c23 */ /* 0x000fe200080108e2 */
[----:B------:R-:W-:Y:S01]  /*2a90*/  FSEL R115, R115, -INF , !P1 ;  /* 0xff80000073737808 */ /* 0x000fe20004800000 */
[----:B------:R-:W3:Y:S01]  /*2aa0*/  SHFL.IDX PT, R129, R11, R8, 0x1f ;  /* 0x00001f080b817589 */ /* 0x000ee200000e0000 */
[C---:B------:R-:W-:Y:S01]  /*2ab0*/  ISETP.GT.AND P2, PT, R17.reuse, 0x38, PT ;  /* 0x000000381100780c */ /* 0x040fe20003f44270 */
[----:B------:R-:W4:Y:S01]  /*2ac0*/  MUFU.EX2 R219, R219 ;  /* 0x000000db00db7308 */ /* 0x000f220000000800 */
[----:B------:R-:W-:Y:S01]  /*2ad0*/  ISETP.GT.AND P3, PT, R17, 0x39, PT ;  /* 0x000000391100780c */ /* 0x000fe20003f64270 */
[--C-:B-1----:R-:W-:Y:S01]  /*2ae0*/  FFMA.FTZ R23, R109, UR10, -R97.reuse ;  /* 0x0000000a6d177c23 */ /* 0x102fe20008010861 */
[C---:B------:R-:W-:Y:S01]  /*2af0*/  ISETP.GT.AND P4, PT, R17.reuse, 0x40, PT ;  /* 0x000000401100780c */ /* 0x040fe20003f84270 */
[----:B------:R-:W1:Y:S01]  /*2b00*/  SHFL.IDX PT, R109, R12, R231, 0x1f ;  /* 0x00001fe70c6d7589 */ /* 0x000e6200000e0000 */
[----:B------:R-:W-:Y:S01]  /*2b10*/  ISETP.GT.AND P5, PT, R17, 0x41, PT ;  /* 0x000000411100780c */ /* 0x000fe20003fa4270 */
[----:B------:R-:W-:Y:S01]  /*2b20*/  FFMA.FTZ R111, R111, UR10, -R97 ;  /* 0x0000000a6f6f7c23 */ /* 0x000fe20008010861 */
[C---:B------:R-:W-:Y:S01]  /*2b30*/  ISETP.GT.AND P6, PT, R17.reuse, 0x48, PT ;  /* 0x000000481100780c */ /* 0x040fe20003fc4270 */
[----:B------:R-:W-:Y:S01]  /*2b40*/  MUFU.EX2 R96, R96 ;  /* 0x0000006000607308 */ /* 0x000fe20000000800 */
[----:B------:R-:W-:-:S02]  /*2b50*/  ISETP.GT.AND P1, PT, R17, 0x49, PT ;  /* 0x000000491100780c */ /* 0x000fc40003f24270 */
[----:B------:R-:W-:Y:S01]  /*2b60*/  FSEL R118, R118, -INF , !P2 ;  /* 0xff80000076767808 */ /* 0x000fe20005000000 */
[--C-:B--2---:R-:W-:Y:S01]  /*2b70*/  FFMA.FTZ R88, R108, UR10, -R100.reuse ;  /* 0x0000000a6c587c23 */ /* 0x104fe20008010864 */
[----:B------:R-:W-:Y:S01]  /*2b80*/  FSEL R119, R119, -INF , !P3 ;  /* 0xff80000077777808 */ /* 0x000fe20005800000 */
[----:B------:R-:W2:Y:S01]  /*2b90*/  SHFL.IDX PT, R108, R12, R232, 0x1f ;  /* 0x00001fe80c6c7589 */ /* 0x000ea200000e0000 */
[----:B------:R-:W-:Y:S01]  /*2ba0*/  FSEL R122, R122, -INF , !P4 ;  /* 0xff8000007a7a7808 */ /* 0x000fe20006000000 */
[----:B------:R-:W-:Y:S01]  /*2bb0*/  FFMA.FTZ R110, R110, UR10, -R100 ;  /* 0x0000000a6e6e7c23 */ /* 0x000fe20008010864 */
[----:B------:R-:W-:Y:S01]  /*2bc0*/  FSEL R123, R123, -INF , !P5 ;  /* 0xff8000007b7b7808 */ /* 0x000fe20006800000 */
[----:B------:R-:W-:Y:S01]  /*2bd0*/  MUFU.EX2 R18, R18 ;  /* 0x0000001200127308 */ /* 0x000fe20000000800 */
[----:B------:R-:W-:Y:S02]  /*2be0*/  FSEL R126, R126, -INF , !P6 ;  /* 0xff8000007e7e7808 */ /* 0x000fe40007000000 */
[----:B------:R-:W-:Y:S01]  /*2bf0*/  FSEL R127, R127, -INF , !P1 ;  /* 0xff8000007f7f7808 */ /* 0x000fe20004800000 */
[----:B---3--:R-:W-:Y:S01]  /*2c00*/  FFMA.FTZ R100, R136, UR10, -R129 ;  /* 0x0000000a88647c23 */ /* 0x008fe20008010881 */
[C---:B------:R-:W-:Y:S01]  /*2c10*/  ISETP.GT.AND P2, PT, R17.reuse, 0x50, PT ;  /* 0x000000501100780c */ /* 0x040fe20003f44270 */
[----:B------:R-:W3:Y:S01]  /*2c20*/  SHFL.IDX PT, R136, R11, R234, 0x1f ;  /* 0x00001fea0b887589 */ /* 0x000ee200000e0000 */
[C---:B------:R-:W-:Y:S01]  /*2c30*/  ISETP.GT.AND P3, PT, R17.reuse, 0x51, PT ;  /* 0x000000511100780c */ /* 0x040fe20003f64270 */
[----:B------:R-:W-:Y:S01]  /*2c40*/  FFMA.FTZ R126, R126, UR10, -R224 ;  /* 0x0000000a7e7e7c23 */ /* 0x000fe200080108e0 */
[----:B------:R-:W-:Y:S01]  /*2c50*/  ISETP.GT.AND P4, PT, R17, 0x58, PT ;  /* 0x000000581100780c */ /* 0x000fe20003f84270 */
[----:B-1----:R-:W-:Y:S01]  /*2c60*/  FFMA.FTZ R119, R119, UR10, -R109 ;  /* 0x0000000a77777c23 */ /* 0x002fe2000801086d */
[C---:B------:R-:W-:Y:S01]  /*2c70*/  ISETP.GT.AND P5, PT, R17.reuse, 0x59, PT ;  /* 0x000000591100780c */ /* 0x040fe20003fa4270 */
[----:B------:R-:W-:Y:S01]  /*2c80*/  MUFU.EX2 R221, R221 ;  /* 0x000000dd00dd7308 */ /* 0x000fe20000000800 */
[----:B------:R-:W-:-:S02]  /*2c90*/  ISETP.GT.AND P6, PT, R17, 0x60, PT ;  /* 0x000000601100780c */ /* 0x000fc40003fc4270 */
[----:B------:R-:W-:Y:S02]  /*2ca0*/  ISETP.GT.AND P1, PT, R17, 0x61, PT ;  /* 0x000000611100780c */ /* 0x000fe40003f24270 */
[----:B------:R-:W-:Y:S02]  /*2cb0*/  FSEL R130, R130, -INF , !P2 ;  /* 0xff80000082827808 */ /* 0x000fe40005000000 */
[----:B------:R-:W-:Y:S01]  /*2cc0*/  FSEL R131, R131, -INF , !P3 ;  /* 0xff80000083837808 */ /* 0x000fe20005800000 */
[----:B--2---:R-:W-:Y:S01]  /*2cd0*/  FFMA.FTZ R91, R116, UR10, -R108 ;  /* 0x0000000a745b7c23 */ /* 0x004fe2000801086c */
[----:B------:R-:W-:Y:S01]  /*2ce0*/  FSEL R134, R134, -INF , !P4 ;  /* 0xff80000086867808 */ /* 0x000fe20006000000 */
[----:B------:R-:W-:Y:S01]  /*2cf0*/  FFMA.FTZ R116, R102, UR10, -R90 ;  /* 0x0000000a66747c23 */ /* 0x000fe2000801085a */
[----:B------:R-:W-:Y:S01]  /*2d00*/  FSEL R135, R135, -INF , !P5 ;  /* 0xff80000087877808 */ /* 0x000fe20006800000 */
[----:B------:R1:W-:Y:S01]  /*2d10*/  MUFU.EX2 R90, R91 ;  /* 0x0000005b005a7308 */ /* 0x0003e20000000800 */
[----:B------:R-:W-:Y:S01]  /*2d20*/  FSEL R138, R138, -INF , !P6 ;  /* 0xff8000008a8a7808 */ /* 0x000fe20007000000 */
[----:B------:R-:W-:Y:S01]  /*2d30*/  FFMA.FTZ R118, R118, UR10, -R108 ;  /* 0x0000000a76767c23 */ /* 0x000fe2000801086c */
[----:B------:R-:W-:Y:S01]  /*2d40*/  FSEL R139, R139, -INF , !P1 ;  /* 0xff8000008b8b7808 */ /* 0x000fe20004800000 */
[----:B------:R-:W-:Y:S01]  /*2d50*/  FFMA.FTZ R131, R131, UR10, -R226 ;  /* 0x0000000a83837c23 */ /* 0x000fe200080108e2 */
[C---:B------:R-:W-:Y:S01]  /*2d60*/  ISETP.GT.AND P2, PT, R17.reuse, 0x68, PT ;  /* 0x000000681100780c */ /* 0x040fe20003f44270 */
[----:B---3--:R-:W-:Y:S01]  /*2d70*/  FFMA.FTZ R102, R144, UR10, -R136 ;  /* 0x0000000a90667c23 */ /* 0x008fe20008010888 */
[C---:B------:R-:W-:Y:S01]  /*2d80*/  ISETP.GT.AND P3, PT, R17.reuse, 0x69, PT ;  /* 0x000000691100780c */ /* 0x040fe20003f64270 */
[----:B------:R-:W2:Y:S01]  /*2d90*/  MUFU.EX2 R126, R126 ;  /* 0x0000007e007e7308 */ /* 0x000ea20000000800 */
[----:B------:R-:W-:Y:S01]  /*2da0*/  ISETP.GT.AND P4, PT, R17, 0x70, PT ;  /* 0x000000701100780c */ /* 0x000fe20003f84270 */
[----:B-1----:R-:W-:Y:S01]  /*2db0*/  FFMA.FTZ R91, R117, UR10, -R109 ;  /* 0x0000000a755b7c23 */ /* 0x002fe2000801086d */
[C---:B------:R-:W-:Y:S01]  /*2dc0*/  ISETP.GT.AND P5, PT, R17.reuse, 0x71, PT ;  /* 0x000000711100780c */ /* 0x040fe20003fa4270 */
[----:B------:R-:W-:Y:S01]  /*2dd0*/  SHFL.IDX PT, R117, R10, R235, 0x1f ;  /* 0x00001feb0a757589 */ /* 0x000fe200000e0000 */
[C---:B------:R-:W-:Y:S01]  /*2de0*/  ISETP.GT.AND P6, PT, R17.reuse, 0x78, PT ;  /* 0x000000781100780c */ /* 0x040fe20003fc4270 */
[----:B------:R-:W-:Y:S01]  /*2df0*/  FFMA.FTZ R138, R138, UR10, -R129 ;  /* 0x0000000a8a8a7c23 */ /* 0x000fe20008010881 */
[----:B------:R-:W-:Y:S01]  /*2e00*/  ISETP.GT.AND P1, PT, R17, 0x79, PT ;  /* 0x000000791100780c */ /* 0x000fe20003f24270 */
[--C-:B------:R-:W-:Y:S01]  /*2e10*/  FFMA.FTZ R17, R92, UR10, -R220.reuse ;  /* 0x0000000a5c117c23 */ /* 0x100fe200080108dc */
[----:B------:R-:W-:Y:S01]  /*2e20*/  FFMA.FTZ R220, R94, UR10, -R220 ;  /* 0x0000000a5edc7c23 */ /* 0x000fe200080108dc */
[----:B------:R-:W1:Y:S01]  /*2e30*/  SHFL.IDX PT, R92, R9, R231, 0x1f ;  /* 0x00001fe7095c7589 */ /* 0x000e6200000e0000 */
[----:B------:R-:W-:Y:S01]  /*2e40*/  FFMA.FTZ R94, R124, UR10, -R224 ;  /* 0x0000000a7c5e7c23 */ /* 0x000fe200080108e0 */
[----:B------:R-:W-:Y:S01]  /*2e50*/  FSEL R108, R143, -INF , !P3 ;  /* 0xff8000008f6c7808 */ /* 0x000fe20005800000 */
[----:B------:R-:W-:-:S02]  /*2e60*/  WARPGROUP.DEPBAR.LE gsb0, 0x0 ;  /* 0x00008000000079c5 */ /* 0x000fc40000010000 */
[----:B------:R-:W-:Y:S01]  /*2e70*/  WARPGROUP.ARRIVE ;  /* 0x00000000000079c5 */ /* 0x000fe20000000000 */
[----:B-1----:R-:W-:Y:S01]  /*2e80*/  FFMA.FTZ R20, R101, UR10, -R92 ;  /* 0x0000000a65147c23 */ /* 0x002fe2000801085c */
[----:B------:R1:W-:Y:S01]  /*2e90*/  MUFU.EX2 R9, R21 ;  /* 0x0000001500097308 */ /* 0x0003e20000000800 */
[----:B------:R-:W3:Y:S01]  /*2ea0*/  SHFL.IDX PT, R101, R12, R234, 0x1f ;  /* 0x00001fea0c657589 */ /* 0x000ee200000e0000 */
[--C-:B------:R-:W-:Y:S01]  /*2eb0*/  FFMA.FTZ R95, R125, UR10, -R117.reuse ;  /* 0x0000000a7d5f7c23 */ /* 0x100fe20008010875 */
[----:B------:R-:W-:Y:S01]  /*2ec0*/  FFMA.FTZ R127, R127, UR10, -R117 ;  /* 0x0000000a7f7f7c23 */ /* 0x000fe20008010875 */
[----:B------:R-:W-:Y:S01]  /*2ed0*/  HGMMA.64x128x16.F32.BF16 R24, gdesc[UR4], R24, gsb0 ;  /* 0x01e00000041879f0 */ /* 0x000fe20008001818 */
[----:B------:R-:W-:Y:S01]  /*2ee0*/  UIADD3 UR6, UR8, 0x6, URZ ;  /* 0x0000000608067890 */ /* 0x000fe2000fffe03f */
[----:B------:R-:W5:Y:S01]  /*2ef0*/  SHFL.IDX PT, R124, R10, R232, 0x1f ;  /* 0x00001fe80a7c7589 */ /* 0x000f6200000e0000 */
[----:B------:R-:W-:Y:S01]  /*2f00*/  UIADD3 UR4, UR9, 0x6, URZ ;  /* 0x0000000609047890 */ /* 0x000fe2000fffe03f */
[----:B------:R-:W-:Y:S01]  /*2f10*/  MUFU.EX2 R94, R94 ;  /* 0x0000005e005e7308 */ /* 0x000fe20000000800 */
[----:B------:R-:W-:Y:S01]  /*2f20*/  UMOV UR7, 0x40000040 ;  /* 0x4000004000077882 */ /* 0x000fe20000000000 */
[----:B------:R-:W-:Y:S01]  /*2f30*/  UMOV UR5, 0x40000040 ;  /* 0x4000004000057882 */ /* 0x000fe20000000000 */
[----:B-1----:R-:W-:Y:S01]  /*2f40*/  FFMA.FTZ R21, R104, UR10, -R225 ;  /* 0x0000000a68157c23 */ /* 0x002fe200080108e1 */
[----:B------:R-:W-:Y:S01]  /*2f50*/  VIADD R104, R8, 0x4 ;  /* 0x0000000408687836 */ /* 0x000fe20000000000 */
[----:B------:R-:W1:Y:S01]  /*2f60*/  SHFL.IDX PT, R125, R10, R231, 0x1f ;  /* 0x00001fe70a7d7589 */ /* 0x000e6200000e0000 */
[----:B------:R-:W-:-:S02]  /*2f70*/  FSEL R142, R142, -INF , !P2 ;  /* 0xff8000008e8e7808 */ /* 0x000fc40005000000 */
[----:B------:R-:W2:Y:S01]  /*2f80*/  MUFU.EX2 R127, R127 ;  /* 0x0000007f007f7308 */ /* 0x000ea20000000800 */
[----:B------:R-:W4:Y:S01]  /*2f90*/  SHFL.IDX PT, R223, R10, R104, 0x1f ;  /* 0x00001f680adf7589 */ /* 0x000f2200000e0000 */
[----:B------:R-:W-:Y:S02]  /*2fa0*/  FSEL R150, R150, -INF , !P6 ;  /* 0xff80000096967808 */ /* 0x000fe40007000000 */
[----:B------:R-:W-:Y:S01]  /*2fb0*/  FSEL R151, R151, -INF , !P1 ;  /* 0xff80000097977808 */ /* 0x000fe20004800000 */
[----:B------:R-:W-:Y:S03]  /*2fc0*/  SHFL.IDX PT, R225, R11, R232, 0x1f ;  /* 0x00001fe80be17589 */ /* 0x000fe600000e0000 */
[----:B------:R-:W2:Y:S01]  /*2fd0*/  MUFU.EX2 R95, R95 ;  /* 0x0000005f005f7308 */ /* 0x000ea20000000800 */
[----:B---3--:R-:W-:Y:S01]  /*2fe0*/  FFMA.FTZ R12, R112, UR10, -R101 ;  /* 0x0000000a700c7c23 */ /* 0x008fe20008010865 */
[----:B------:R-:W-:Y:S01]  /*2ff0*/  FFMA.FTZ R112, R99, UR10, -R89 ;  /* 0x0000000a63707c23 */ /* 0x000fe20008010859 */
[----:B------:R-:W-:Y:S01]  /*3000*/  FFMA.FTZ R89, R113, UR10, -R98 ;  /* 0x0000000a71597c23 */ /* 0x000fe20008010862 */
[----:B------:R-:W-:Y:S01]  /*3010*/  FFMA.FTZ R114, R114, UR10, -R101 ;  /* 0x0000000a72727c23 */ /* 0x000fe20008010865 */
[----:B------:R-:W3:Y:S01]  /*3020*/  SHFL.IDX PT, R113, R10, R8, 0x1f ;  /* 0x00001f080a717589 */ /* 0x000ee200000e0000 */
[--C-:B-----5:R-:W-:Y:S01]  /*3030*/  FFMA.FTZ R132, R132, UR10, -R124.reuse ;  /* 0x0000000a84847c23 */ /* 0x120fe2000801087c */
[----:B------:R-:W-:Y:S01]  /*3040*/  FFMA.FTZ R134, R134, UR10, -R124 ;  /* 0x0000000a86867c23 */ /* 0x000fe2000801087c */
[----:B------:R-:W-:Y:S01]  /*3050*/  FSEL R124, R147, -INF , !P5 ;  /* 0xff800000937c7808 */ /* 0x000fe20006800000 */
[----:B------:R-:W-:Y:S01]  /*3060*/  MUFU.EX2 R131, R131 ;  /* 0x0000008300837308 */ /* 0x000fe20000000800 */
[--C-:B-1----:R-:W-:Y:S01]  /*3070*/  FFMA.FTZ R133, R133, UR10, -R125.reuse ;  /* 0x0000000a85857c23 */ /* 0x102fe2000801087d */
[----:B------:R-:W-:-:S06]  /*3080*/  FFMA.FTZ R135, R135, UR10, -R125 ;  /* 0x0000000a87877c23 */ /* 0x000fcc000801087d */
[----:B------:R1:W-:Y:S01]  /*3090*/  MUFU.EX2 R97, R132 ;  /* 0x0000008400617308 */ /* 0x0003e20000000800 */
[----:B----4-:R-:W-:-:S07]  /*30a0*/  FFMA.FTZ R123, R123, UR10, -R223 ;  /* 0x0000000a7b7b7c23 */ /* 0x010fce00080108df */
[----:B------:R-:W-:Y:S01]  /*30b0*/  MUFU.EX2 R17, R17 ;  /* 0x0000001100117308 */ /* 0x000fe20000000800 */
[----:B-1----:R-:W-:Y:S02]  /*30c0*/  FFMA.FTZ R132, R115, UR10, -R98 ;  /* 0x0000000a73847c23 */ /* 0x002fe40008010862 */
[----:B------:R-:W1:Y:S01]  /*30d0*/  SHFL.IDX PT, R115, R11, R237, 0x1f ;  /* 0x00001fed0b737589 */ /* 0x000e6200000e0000 */
[--C-:B---3--:R-:W-:Y:S01]  /*30e0*/  FFMA.FTZ R93, R120, UR10, -R113.reuse ;  /* 0x0000000a785d7c23 */ /* 0x108fe20008010871 */
[----:B------:R-:W-:Y:S01]  /*30f0*/  FFMA.FTZ R120, R103, UR10, -R92 ;  /* 0x0000000a67787c23 */ /* 0x000fe2000801085c */
[----:B------:R-:W-:Y:S02]  /*3100*/  FFMA.FTZ R122, R122, UR10, -R113 ;  /* 0x0000000a7a7a7c23 */ /* 0x000fe40008010871 */
[----:B------:R3:W-:Y:S08]  /*3110*/  MUFU.EX2 R92, R93 ;  /* 0x0000005d005c7308 */ /* 0x0007f00000000800 */
[----:B------:R4:W-:Y:S01]  /*3120*/  MUFU.EX2 R98, R133 ;  /* 0x0000008500627308 */ /* 0x0009e20000000800 */
[----:B---3--:R-:W-:-:S02]  /*3130*/  FFMA.FTZ R93, R121, UR10, -R223 ;  /* 0x0000000a795d7c23 */ /* 0x008fc400080108df */
[----:B------:R-:W3:Y:S05]  /*3140*/  SHFL.IDX PT, R121, R10, R234, 0x1f ;  /* 0x00001fea0a797589 */ /* 0x000eea00000e0000 */
[----:B------:R-:W-:Y:S01]  /*3150*/  MUFU.EX2 R220, R220 ;  /* 0x000000dc00dc7308 */ /* 0x000fe20000000800 */
[----:B----4-:R-:W-:Y:S01]  /*3160*/  SHFL.IDX PT, R133, R11, R235, 0x1f ;  /* 0x00001feb0b857589 */ /* 0x010fe200000e0000 */
[--C-:B-1----:R-:W-:Y:S01]  /*3170*/  FFMA.FTZ R101, R140, UR10, -R115.reuse ;  /* 0x0000000a8c657c23 */ /* 0x102fe20008010873 */
[----:B------:R-:W-:Y:S02]  /*3180*/  FFMA.FTZ R115, R142, UR10, -R115 ;  /* 0x0000000a8e737c23 */ /* 0x000fe40008010873 */
[----:B------:R-:W1:Y:S03]  /*3190*/  SHFL.IDX PT, R140, R11, R231, 0x1f ;  /* 0x00001fe70b8c7589 */ /* 0x000e6600000e0000 */
[----:B------:R-:W-:Y:S08]  /*31a0*/  MUFU.EX2 R15, R15 ;  /* 0x0000000f000f7308 */ /* 0x000ff00000000800 */
[----:B------:R-:W-:Y:S01]  /*31b0*/  MUFU.EX2 R19, R19 ;  /* 0x0000001300137308 */ /* 0x000fe20000000800 */
[--C-:B---3--:R-:W-:Y:S01]  /*31c0*/  FFMA.FTZ R10, R128, UR10, -R121.reuse ;  /* 0x0000000a800a7c23 */ /* 0x108fe20008010879 */
[----:B------:R-:W-:Y:S01]  /*31d0*/  FFMA.FTZ R130, R130, UR10, -R121 ;  /* 0x0000000a82827c23 */ /* 0x000fe20008010879 */
[----:B------:R3:W4:Y:S05]  /*31e0*/  SHFL.IDX PT, R128, R11, R104, 0x1f ;  /* 0x00001f680b807589 */ /* 0x00072a00000e0000 */
[----:B------:R-:W-:Y:S01]  /*31f0*/  MUFU.EX2 R20, R20 ;  /* 0x0000001400147308 */ /* 0x000fe20000000800 */
[--C-:B-1----:R-:W-:Y:S01]  /*3200*/  FFMA.FTZ R105, R149, UR10, -R140.reuse ;  /* 0x0000000a95697c23 */ /* 0x102fe2000801088c */
[----:B------:R-:W-:Y:S01]  /*3210*/  FFMA.FTZ R140, R151, UR10, -R140 ;  /* 0x0000000a978c7c23 */ /* 0x000fe2000801088c */
[----:B---3--:R-:W-:-:S05]  /*3220*/  FFMA.FTZ R104, R148, UR10, -R225 ;  /* 0x0000000a94687c23 */ /* 0x008fca00080108e1 */
[----:B------:R-:W1:Y:S01]  /*3230*/  MUFU.EX2 R130, R130 ;  /* 0x0000008200827308 */ /* 0x000e620000000800 */
[----:B------:R-:W-:-:S07]  /*3240*/  FFMA.FTZ R225, R150, UR10, -R225 ;  /* 0x0000000a96e17c23 */ /* 0x000fce00080108e1 */
[----:B------:R-:W-:Y:S01]  /*3250*/  MUFU.EX2 R93, R93 ;  /* 0x0000005d005d7308 */ /* 0x000fe20000000800 */
[--C-:B----4-:R-:W-:Y:S01]  /*3260*/  FFMA.FTZ R99, R137, UR10, -R128.reuse ;  /* 0x0000000a89637c23 */ /* 0x110fe20008010880 */
[----:B------:R-:W-:Y:S01]  /*3270*/  FFMA.FTZ R139, R139, UR10, -R128 ;  /* 0x0000000a8b8b7c23 */ /* 0x000fe20008010880 */
[----:B------:R3:W4:Y:S05]  /*3280*/  SHFL.IDX PT, R137, R11, R233, 0x1f ;  /* 0x00001fe90b897589 */ /* 0x00072a00000e0000 */
[----:B------:R-:W-:Y:S08]  /*3290*/  MUFU.EX2 R222, R222 ;  /* 0x000000de00de7308 */ /* 0x000ff00000000800 */
[----:B------:R-:W-:Y:S08]  /*32a0*/  MUFU.EX2 R112, R112 ;  /* 0x0000007000707308 */ /* 0x000ff00000000800 */
[----:B---3--:R3:W5:Y:S01]  /*32b0*/  MUFU.EX2 R11, R101 ;  /* 0x00000065000b7308 */ /* 0x0087620000000800 */
[----:B------:R-:W-:-:S02]  /*32c0*/  WARPGROUP.DEPBAR.LE gsb0, 0x0 ;  /* 0x00008000000079c5 */ /* 0x000fc40000010000 */
[----:B------:R-:W-:Y:S01]  /*32d0*/  WARPGROUP.ARRIVE ;  /* 0x00000000000079c5 */ /* 0x000fe20000000000 */
[--C-:B----4-:R-:W-:Y:S01]  /*32e0*/  FFMA.FTZ R103, R145, UR10, -R137.reuse ;  /* 0x0000000a91677c23 */ /* 0x110fe20008010889 */
[----:B------:R-:W-:-:S04]  /*32f0*/  FFMA.FTZ R137, R124, UR10, -R137 ;  /* 0x0000000a7c897c23 */ /* 0x000fc80008010889 */
[----:B------:R-:W-:Y:S01]  /*3300*/  HGMMA.64x128x16.F32.BF16 R24, gdesc[UR4], R24, gsb0 ;  /* 0x01e00000041879f0 */ /* 0x000fe20008001818 */
[--C-:B---3--:R-:W-:Y:S01]  /*3310*/  FFMA.FTZ R101, R141, UR10, -R133.reuse ;  /* 0x0000000a8d657c23 */ /* 0x108fe20008010885 */
[----:B------:R-:W-:Y:S01]  /*3320*/  VIADD R141, R8, 0x4 ;  /* 0x00000004088d7836 */ /* 0x000fe20000000000 */
[----:B------:R-:W-:Y:S01]  /*3330*/  R2UR UR4, R13 ;  /* 0x000000000d0472ca */ /* 0x000fe200000e0000 */
[----:B------:R-:W-:Y:S01]  /*3340*/  FFMA.FTZ R133, R108, UR10, -R133 ;  /* 0x0000000a6c857c23 */ /* 0x000fe20008010885 */
[----:B------:R-:W-:Y:S01]  /*3350*/  FSEL R13, R146, -INF , !P4 ;  /* 0xff800000920d7808 */ /* 0x000fe20006000000 */
[----:B------:R-:W-:Y:S04]  /*3360*/  MUFU.EX2 R116, R116 ;  /* 0x0000007400747308 */ /* 0x000fe80000000800 */
[----:B------:R-:W-:-:S04]  /*3370*/  FFMA.FTZ R136, R13, UR10, -R136 ;  /* 0x0000000a0d887c23 */ /* 0x000fc80008010888 */
        /* <DEDUP_REMOVED lines=9> */
[----:B------:R-:W-:Y:S08]  /*3410*/  MUFU.EX2 R88, R88 ;  /* 0x0000005800587308 */ /* 0x000ff00000000800 */
[----:B------:R-:W-:Y:S08]  /*3420*/  MUFU.EX2 R23, R23 ;  /* 0x0000001700177308 */ /* 0x000ff00000000800 */
[----:B------:R-:W4:Y:S08]  /*3430*/  MUFU.EX2 R106, R106 ;  /* 0x0000006a006a7308 */ /* 0x000f300000000800 */
[----:B------:R-:W4:Y:S08]  /*3440*/  MUFU.EX2 R107, R107 ;  /* 0x0000006b006b7308 */ /* 0x000f300000000800 */
[----:B------:R-:W4:Y:S08]  /*3450*/  MUFU.EX2 R110, R110 ;  /* 0x0000006e006e7308 */ /* 0x000f300000000800 */
[----:B------:R-:W4:Y:S01]  /*3460*/  MUFU.EX2 R111, R111 ;  /* 0x0000006f006f7308 */ /* 0x000f220000000800 */
[----:B------:R-:W-:-:S02]  /*3470*/  WARPGROUP.DEPBAR.LE gsb0, 0x0 ;  /* 0x00008000000079c5 */ /* 0x000fc40000010000 */
[----:B------:R-:W2:Y:S05]  /*3480*/  LDS R14, [R14+0x400] ;  /* 0x000400000e0e7984 */ /* 0x000eaa0000000800 */
[----:B------:R-:W4:Y:S01]  /*3490*/  MUFU.EX2 R12, R12 ;  /* 0x0000000c000c7308 */ /* 0x000f220000000800 */
[----:B------:R-:W-:Y:S04]  /*34a0*/  LDS R229, [R229+0x400] ;  /* 0x00040000e5e57984 */ /* 0x000fe80000000800 */
[----:B------:R-:W-:Y:S03]  /*34b0*/  LDS R228, [R228+0x400] ;  /* 0x00040000e4e47984 */ /* 0x000fe60000000800 */
[----:B------:R-:W4:Y:S01]  /*34c0*/  MUFU.EX2 R89, R89 ;  /* 0x0000005900597308 */ /* 0x000f220000000800 */
[----:B------:R-:W-:Y:S07]  /*34d0*/  LDS R227, [R227+0x400] ;  /* 0x00040000e3e37984 */ /* 0x000fee0000000800 */
[----:B------:R-:W-:Y:S08]  /*34e0*/  MUFU.EX2 R91, R91 ;  /* 0x0000005b005b7308 */ /* 0x000ff00000000800 */
[----:B------:R-:W4:Y:S08]  /*34f0*/  MUFU.EX2 R114, R114 ;  /* 0x0000007200727308 */ /* 0x000f300000000800 */
[----:B------:R-:W4:Y:S01]  /*3500*/  MUFU.EX2 R132, R132 ;  /* 0x0000008400847308 */ /* 0x000f220000000800 */
[----:B--2---:R-:W2:Y:S07]  /*3510*/  SHFL.IDX PT, R124, R14, R8, 0x1f ;  /* 0x00001f080e7c7589 */ /* 0x004eae00000e0000 */
[----:B------:R-:W4:Y:S01]  /*3520*/  MUFU.EX2 R118, R118 ;  /* 0x0000007600767308 */ /* 0x000f220000000800 */
[----:B------:R-:W1:Y:S04]  /*3530*/  SHFL.IDX PT, R113, R14, R235, 0x1f ;  /* 0x00001feb0e717589 */ /* 0x000e6800000e0000 */
[----:B------:R-:W5:Y:S03]  /*3540*/  SHFL.IDX PT, R121, R14, R141, 0x1f ;  /* 0x00001f8d0e797589 */ /* 0x000f6600000e0000 */
[----:B------:R-:W4:Y:S01]  /*3550*/  MUFU.EX2 R119, R119 ;  /* 0x0000007700777308 */ /* 0x000f220000000800 */
[----:B------:R-:W3:Y:S04]  /*3560*/  SHFL.IDX PT, R13, R14, R232, 0x1f ;  /* 0x00001fe80e0d7589 */ /* 0x000ee800000e0000 */
[----:B------:R-:W4:Y:S03]  /*3570*/  SHFL.IDX PT, R117, R14, R237, 0x1f ;  /* 0x00001fed0e757589 */ /* 0x000f2600000e0000 */
[----:B------:R-:W4:Y:S01]  /*3580*/  MUFU.EX2 R10, R10 ;  /* 0x0000000a000a7308 */ /* 0x000f220000000800 */
[----:B------:R-:W4:Y:S01]  /*3590*/  SHFL.IDX PT, R108, R14, R233, 0x1f ;  /* 0x00001fe90e6c7589 */ /* 0x000f2200000e0000 */
[--C-:B--2---:R-:W-:Y:S01]  /*35a0*/  FADD.FTZ R24, R24, -R124.reuse ;  /* 0x8000007c18187221 */ /* 0x104fe20000010000 */
[----:B------:R-:W-:-:S02]  /*35b0*/  FADD.FTZ R26, R26, -R124 ;  /* 0x8000007c1a1a7221 */ /* 0x000fc40000010000 */
[----:B------:R-:W2:Y:S03]  /*35c0*/  SHFL.IDX PT, R109, R14, R234, 0x1f ;  /* 0x00001fea0e6d7589 */ /* 0x000ea600000e0000 */
[----:B------:R-:W2:Y:S01]  /*35d0*/  MUFU.EX2 R100, R100 ;  /* 0x0000006400647308 */ /* 0x000ea20000000800 */
[--C-:B-1----:R-:W-:Y:S01]  /*35e0*/  FADD.FTZ R29, R29, -R113.reuse ;  /* 0x800000711d1d7221 */ /* 0x102fe20000010000 */
[----:B------:R-:W-:Y:S01]  /*35f0*/  FADD.FTZ R31, R31, -R113 ;  /* 0x800000711f1f7221 */ /* 0x000fe20000010000 */
[----:B------:R-:W1:Y:S01]  /*3600*/  SHFL.IDX PT, R124, R14, R231, 0x1f ;  /* 0x00001fe70e7c7589 */ /* 0x000e6200000e0000 */
[--C-:B-----5:R-:W-:Y:S01]  /*3610*/  FADD.FTZ R25, R25, -R121.reuse ;  /* 0x8000007919197221 */ /* 0x120fe20000010000 */
[----:B------:R-:W-:Y:S02]  /*3620*/  FADD.FTZ R27, R27, -R121 ;  /* 0x800000791b1b7221 */ /* 0x000fe40000010000 */
[----:B------:R-:W5:Y:S01]  /*3630*/  SHFL.IDX PT, R113, R229, R141, 0x1f ;  /* 0x00001f8de5717589 */ /* 0x000f6200000e0000 */
[----:B------:R-:W5:Y:S01]  /*3640*/  MUFU.EX2 R99, R99 ;  /* 0x0000006300637308 */ /* 0x000f620000000800 */
[--C-:B---3--:R-:W-:Y:S01]  /*3650*/  FADD.FTZ R36, R36, -R13.reuse ;  /* 0x8000000d24247221 */ /* 0x108fe20000010000 */
[----:B------:R-:W-:Y:S01]  /*3660*/  FADD.FTZ R38, R38, -R13 ;  /* 0x8000000d26267221 */ /* 0x000fe20000010000 */
[----:B------:R-:W3:Y:S01]  /*3670*/  SHFL.IDX PT, R14, R229, R233, 0x1f ;  /* 0x00001fe9e50e7589 */ /* 0x000ee200000e0000 */
[--C-:B----4-:R-:W-:Y:S01]  /*3680*/  FADD.FTZ R28, R28, -R117.reuse ;  /* 0x800000751c1c7221 */ /* 0x110fe20000010000 */
[----:B------:R-:W-:-:S02]  /*3690*/  FADD.FTZ R30, R30, -R117 ;  /* 0x800000751e1e7221 */ /* 0x000fc40000010000 */
[----:B------:R-:W4:Y:S01]  /*36a0*/  SHFL.IDX PT, R13, R229, R232, 0x1f ;  /* 0x00001fe8e50d7589 */ /* 0x000f2200000e0000 */
[----:B------:R-:W4:Y:S01]  /*36b0*/  MUFU.EX2 R115, R115 ;  /* 0x0000007300737308 */ /* 0x000f220000000800 */
[--C-:B------:R-:W-:Y:S01]  /*36c0*/  FADD.FTZ R33, R33, -R108.reuse ;  /* 0x8000006c21217221 */ /* 0x100fe20000010000 */
[----:B------:R-:W-:Y:S01]  /*36d0*/  FADD.FTZ R35, R35, -R108 ;  /* 0x8000006c23237221 */ /* 0x000fe20000010000 */
[----:B------:R-:W4:Y:S01]  /*36e0*/  SHFL.IDX PT, R117, R229, R237, 0x1f ;  /* 0x00001fede5757589 */ /* 0x000f2200000e0000 */
[--C-:B--2---:R-:W-:Y:S01]  /*36f0*/  FADD.FTZ R32, R32, -R109.reuse ;  /* 0x8000006d20207221 */ /* 0x104fe20000010000 */
[----:B------:R-:W-:Y:S02]  /*3700*/  FADD.FTZ R34, R34, -R109 ;  /* 0x8000006d22227221 */ /* 0x000fe40000010000 */
[----:B------:R-:W2:Y:S01]  /*3710*/  SHFL.IDX PT, R108, R229, R234, 0x1f ;  /* 0x00001feae56c7589 */ /* 0x000ea200000e0000 */
[----:B------:R-:W-:Y:S01]  /*3720*/  MUFU.EX2 R102, R102 ;  /* 0x0000006600667308 */ /* 0x000fe20000000800 */
[--C-:B-1----:R-:W-:Y:S01]  /*3730*/  FADD.FTZ R37, R37, -R124.reuse ;  /* 0x8000007c25257221 */ /* 0x102fe20000010000 */
[----:B------:R-:W-:Y:S01]  /*3740*/  FADD.FTZ R39, R39, -R124 ;  /* 0x8000007c27277221 */ /* 0x000fe20000010000 */
[----:B------:R-:W1:Y:S01]  /*3750*/  SHFL.IDX PT, R121, R229, R8, 0x1f ;  /* 0x00001f08e5797589 */ /* 0x000e6200000e0000 */
[--C-:B-----5:R-:W-:Y:S01]  /*3760*/  FADD.FTZ R41, R41, -R113.reuse ;  /* 0x8000007129297221 */ /* 0x120fe20000010000 */
[----:B------:R-:W-:-:S02]  /*3770*/  FADD.FTZ R43, R43, -R113 ;  /* 0x800000712b2b7221 */ /* 0x000fc40000010000 */
[----:B------:R-:W-:Y:S01]  /*3780*/  SHFL.IDX PT, R124, R228, R141, 0x1f ;  /* 0x00001f8de47c7589 */ /* 0x000fe200000e0000 */
[----:B------:R-:W-:Y:S01]  /*3790*/  MUFU.EX2 R103, R103 ;  /* 0x0000006700677308 */ /* 0x000fe20000000800 */
[--C-:B---3--:R-:W-:Y:S01]  /*37a0*/  FADD.FTZ R49, R49, -R14.reuse ;  /* 0x8000000e31317221 */ /* 0x108fe20000010000 */
[----:B------:R-:W-:Y:S01]  /*37b0*/  FADD.FTZ R51, R51, -R14 ;  /* 0x8000000e33337221 */ /* 0x000fe20000010000 */
[----:B------:R3:W-:Y:S01]  /*37c0*/  SHFL.IDX PT, R113, R227, R141, 0x1f ;  /* 0x00001f8de3717589 */ /* 0x0007e200000e0000 */
[--C-:B----4-:R-:W-:Y:S01]  /*37d0*/  FADD.FTZ R52, R52, -R13.reuse ;  /* 0x8000000d34347221 */ /* 0x110fe20000010000 */
[----:B------:R-:W-:Y:S02]  /*37e0*/  FADD.FTZ R54, R54, -R13 ;  /* 0x8000000d36367221 */ /* 0x000fe40000010000 */
[----:B------:R-:W4:Y:S01]  /*37f0*/  SHFL.IDX PT, R109, R229, R235, 0x1f ;  /* 0x00001febe56d7589 */ /* 0x000f2200000e0000 */
[----:B------:R-:W-:Y:S01]  /*3800*/  MUFU.EX2 R104, R104 ;  /* 0x0000006800687308 */ /* 0x000fe20000000800 */
[--C-:B------:R-:W-:Y:S01]  /*3810*/  FADD.FTZ R44, R44, -R117.reuse ;  /* 0x800000752c2c7221 */ /* 0x100fe20000010000 */
[----:B------:R-:W-:Y:S01]  /*3820*/  FADD.FTZ R46, R46, -R117 ;  /* 0x800000752e2e7221 */ /* 0x000fe20000010000 */
[----:B------:R-:W5:Y:S04]  /*3830*/  SHFL.IDX PT, R13, R228, R235, 0x1f ;  /* 0x00001febe40d7589 */ /* 0x000f6800000e0000 */
[----:B---3--:R-:W3:Y:S01]  /*3840*/  LDL R141, [R1+0x38] ;  /* 0x00003800018d7983 */ /* 0x008ee20000100800 */
[--C-:B--2---:R-:W-:Y:S01]  /*3850*/  FADD.FTZ R48, R48, -R108.reuse ;  /* 0x8000006c30307221 */ /* 0x104fe20000010000 */
[----:B------:R-:W-:Y:S01]  /*3860*/  FADD.FTZ R50, R50, -R108 ;  /* 0x8000006c32327221 */ /* 0x000fe20000010000 */
[----:B------:R-:W-:Y:S01]  /*3870*/  MUFU.EX2 R105, R105 ;  /* 0x0000006900697308 */ /* 0x000fe20000000800 */
[----:B------:R-:W2:Y:S01]  /*3880*/  SHFL.IDX PT, R117, R228, R237, 0x1f ;  /* 0x00001fede4757589 */ /* 0x000ea200000e0000 */
[--C-:B-1----:R-:W-:Y:S01]  /*3890*/  FADD.FTZ R40, R40, -R121.reuse ;  /* 0x8000007928287221 */ /* 0x102fe20000010000 */
[----:B------:R-:W-:-:S02]  /*38a0*/  FADD.FTZ R42, R42, -R121 ;  /* 0x800000792a2a7221 */ /* 0x000fc40000010000 */
[----:B------:R-:W-:Y:S04]  /*38b0*/  SHFL.IDX PT, R14, R228, R232, 0x1f ;  /* 0x00001fe8e40e7589 */ /* 0x000fe800000e0000 */
[----:B------:R-:W1:Y:S01]  /*38c0*/  SHFL.IDX PT, R232, R227, R232, 0x1f ;  /* 0x00001fe8e3e87589 */ /* 0x000e6200000e0000 */
[--C-:B----4-:R-:W-:Y:S01]  /*38d0*/  FADD.FTZ R45, R45, -R109.reuse ;  /* 0x8000006d2d2d7221 */ /* 0x110fe20000010000 */
[----:B------:R-:W-:Y:S02]  /*38e0*/  FADD.FTZ R47, R47, -R109 ;  /* 0x8000006d2f2f7221 */ /* 0x000fe40000010000 */
[----:B------:R-:W4:Y:S04]  /*38f0*/  SHFL.IDX PT, R108, R228, R233, 0x1f ;  /* 0x00001fe9e46c7589 */ /* 0x000f2800000e0000 */
[----:B------:R-:W-:Y:S04]  /*3900*/  SHFL.IDX PT, R121, R228, R8, 0x1f ;  /* 0x00001f08e4797589 */ /* 0x000fe800000e0000 */
[----:B------:R-:W4:Y:S04]  /*3910*/  SHFL.IDX PT, R109, R228, R234, 0x1f ;  /* 0x00001feae46d7589 */ /* 0x000f2800000e0000 */
[----:B------:R-:W4:Y:S04]  /*3920*/  SHFL.IDX PT, R237, R227, R237, 0x1f ;  /* 0x00001fede3ed7589 */ /* 0x000f2800000e0000 */
[----:B------:R-:W4:Y:S04]  /*3930*/  SHFL.IDX PT, R235, R227, R235, 0x1f ;  /* 0x00001febe3eb7589 */ /* 0x000f2800000e0000 */
[----:B------:R-:W-:Y:S04]  /*3940*/  SHFL.IDX PT, R229, R229, R231, 0x1f ;  /* 0x00001fe7e5e57589 */ /* 0x000fe800000e0000 */
[----:B------:R-:W4:Y:S04]  /*3950*/  SHFL.IDX PT, R228, R228, R231, 0x1f ;  /* 0x00001fe7e4e47589 */ /* 0x000f2800000e0000 */
[----:B------:R-:W4:Y:S04]  /*3960*/  SHFL.IDX PT, R231, R227, R231, 0x1f ;  /* 0x00001fe7e3e77589 */ /* 0x000f2800000e0000 */
[----:B------:R-:W-:Y:S04]  /*3970*/  SHFL.IDX PT, R234, R227, R234, 0x1f ;  /* 0x00001feae3ea7589 */ /* 0x000fe800000e0000 */
[----:B------:R-:W-:Y:S04]  /*3980*/  SHFL.IDX PT, R233, R227, R233, 0x1f ;  /* 0x00001fe9e3e97589 */ /* 0x000fe800000e0000 */
[----:B------:R-:W4:Y:S01]  /*3990*/  SHFL.IDX PT, R227, R227, R8, 0x1f ;  /* 0x00001f08e3e37589 */ /* 0x000f2200000e0000 */
[----:B-----5:R-:W-:Y:S01]  /*39a0*/  FADD.FTZ R61, R61, -R13 ;  /* 0x8000000d3d3d7221 */ /* 0x020fe20000010000 */
[----:B--2---:R-:W-:Y:S01]  /*39b0*/  FADD.FTZ R62, R62, -R117 ;  /* 0x800000753e3e7221 */ /* 0x004fe20000010000 */
[----:B------:R-:W-:Y:S01]  /*39c0*/  FADD.FTZ R13, R63, -R13 ;  /* 0x8000000d3f0d7221 */ /* 0x000fe20000010000 */
[----:B-1----:R-:W-:Y:S01]  /*39d0*/  FADD.FTZ R128, R84, -R232 ;  /* 0x800000e854807221 */ /* 0x002fe20000010000 */
[----:B------:R-:W-:Y:S01]  /*39e0*/  FMUL.FTZ R84, R217, R24 ;  /* 0x00000018d9547220 */ /* 0x000fe20000410000 */
[----:B------:R-:W-:Y:S01]  /*39f0*/  FMUL.FTZ R25, R218, R25 ;  /* 0x00000019da197220 */ /* 0x000fe20000410000 */
[----:B------:R-:W-:Y:S01]  /*3a00*/  FMUL.FTZ R26, R216, R26 ;  /* 0x0000001ad81a7220 */ /* 0x000fe20000410000 */
[----:B------:R-:W-:Y:S01]  /*3a10*/  FMUL.FTZ R27, R219, R27 ;  /* 0x0000001bdb1b7220 */ /* 0x000fe20000410000 */
[----:B------:R-:W1:Y:S01]  /*3a20*/  MUFU.EX2 R133, R133 ;  /* 0x0000008500857308 */ /* 0x000e620000000800 */
[----:B------:R-:W-:Y:S01]  /*3a30*/  FMUL.FTZ R62, R126, R62 ;  /* 0x0000003e7e3e7220 */ /* 0x000fe20000410000 */
[----:B------:R-:W-:Y:S01]  /*3a40*/  FMUL.FTZ R13, R127, R13 ;  /* 0x0000000d7f0d7220 */ /* 0x000fe20000410000 */
[--C-:B------:R-:W-:Y:S01]  /*3a50*/  FADD.FTZ R57, R57, -R124.reuse ;  /* 0x8000007c39397221 */ /* 0x100fe20000010000 */
[----:B------:R-:W-:Y:S01]  /*3a60*/  FADD.FTZ R59, R59, -R124 ;  /* 0x8000007c3b3b7221 */ /* 0x000fe20000010000 */
[----:B------:R-:W-:Y:S01]  /*3a70*/  FADD.FTZ R60, R60, -R117 ;  /* 0x800000753c3c7221 */ /* 0x000fe20000010000 */
[----:B----4-:R-:W-:Y:S01]  /*3a80*/  FADD.FTZ R65, R65, -R108 ;  /* 0x8000006c41417221 */ /* 0x010fe20000010000 */
[----:B------:R-:W-:Y:S01]  /*3a90*/  FADD.FTZ R63, R68, -R14 ;  /* 0x8000000e443f7221 */ /* 0x000fe20000010000 */
[----:B------:R-:W2:Y:S01]  /*3aa0*/  MUFU.EX2 R136, R136 ;  /* 0x0000008800887308 */ /* 0x000ea20000000800 */
[----:B------:R-:W-:Y:S01]  /*3ab0*/  FADD.FTZ R66, R66, -R109 ;  /* 0x8000006d42427221 */ /* 0x000fe20000010000 */
[----:B------:R-:W-:Y:S01]  /*3ac0*/  FADD.FTZ R67, R67, -R108 ;  /* 0x8000006c43437221 */ /* 0x000fe20000010000 */
[----:B------:R-:W-:Y:S01]  /*3ad0*/  FADD.FTZ R14, R70, -R14 ;  /* 0x8000000e460e7221 */ /* 0x000fe20000010000 */
[----:B------:R-:W-:Y:S01]  /*3ae0*/  FADD.FTZ R117, R76, -R237 ;  /* 0x800000ed4c757221 */ /* 0x000fe20000010000 */
[----:B------:R-:W-:Y:S01]  /*3af0*/  FADD.FTZ R124, R77, -R235 ;  /* 0x800000eb4d7c7221 */ /* 0x000fe20000010000 */
[----:B------:R-:W-:-:S02]  /*3b00*/  FADD.FTZ R70, R69, -R228 ;  /* 0x800000e445467221 */ /* 0x000fc40000010000 */
[----:B------:R-:W4:Y:S01]  /*3b10*/  MUFU.EX2 R137, R137 ;  /* 0x0000008900897308 */ /* 0x000f220000000800 */
[----:B------:R-:W-:Y:S01]  /*3b20*/  FADD.FTZ R228, R71, -R228 ;  /* 0x800000e447e47221 */ /* 0x000fe20000010000 */
[----:B------:R-:W-:Y:S01]  /*3b30*/  FADD.FTZ R129, R85, -R231 ;  /* 0x800000e755817221 */ /* 0x000fe20000010000 */
[----:B------:R-:W-:Y:S01]  /*3b40*/  F2FP.BF16.F32.PACK_AB R84, R25, R84 ;  /* 0x000000541954723e */ /* 0x000fe200000010ff */
[----:B------:R-:W-:-:S04]  /*3b50*/  FMUL.FTZ R25, R96, R65 ;  /* 0x0000004160197220 */ /* 0x000fc80000410000 */
[----:B------:R-:W5:Y:S01]  /*3b60*/  MUFU.EX2 R225, R225 ;  /* 0x000000e100e17308 */ /* 0x000f620000000800 */
[----:B------:R-:W-:Y:S01]  /*3b70*/  F2FP.BF16.F32.PACK_AB R85, R27, R26 ;  /* 0x0000001a1b55723e */ /* 0x000fe200000010ff */
[----:B------:R-:W-:Y:S01]  /*3b80*/  FADD.FTZ R64, R64, -R109 ;  /* 0x8000006d40407221 */ /* 0x000fe20000010000 */
[----:B------:R-:W-:-:S05]  /*3b90*/  F2FP.BF16.F32.PACK_AB R71, R13, R62 ;  /* 0x0000003e0d47723e */ /* 0x000fca00000010ff */
[----:B------:R-:W5:Y:S01]  /*3ba0*/  MUFU.EX2 R140, R140 ;  /* 0x0000008c008c7308 */ /* 0x000f620000000800 */
        /* <DEDUP_REMOVED lines=8> */
[--C-:B------:R-:W-:Y:S01]  /*3c30*/  FADD.FTZ R56, R56, -R121.reuse ;  /* 0x8000007938387221 */ /* 0x100fe20000010000 */
[----:B------:R-:W-:Y:S01]  /*3c40*/  FADD.FTZ R58, R58, -R121 ;  /* 0x800000793a3a7221 */ /* 0x000fe20000010000 */
[----:B------:R-:W-:Y:S01]  /*3c50*/  FADD.FTZ R227, R74, -R227 ;  /* 0x800000e34ae37221 */ /* 0x000fe20000010000 */
[----:B------:R-:W-:Y:S01]  /*3c60*/  FADD.FTZ R113, R75, -R113 ;  /* 0x800000714b717221 */ /* 0x000fe20000010000 */
[--C-:B------:R-:W-:Y:S01]  /*3c70*/  FADD.FTZ R53, R53, -R229.reuse ;  /* 0x800000e535357221 */ /* 0x100fe20000010000 */
        /* <DEDUP_REMOVED lines=59> */
[----:B-1----:R-:W-:Y:S01]  /*4030*/  FMUL.FTZ R28, R133, R235 ;  /* 0x000000eb851c7220 */ /* 0x002fe20000410000 */
        /* <DEDUP_REMOVED lines=33> */
[----:B------:R-:W-:Y:S01]  /*4250*/  UMOV UR6, UR4 ;  /* 0x0000000400067c82 */ /* 0x000fe20008000000 */
[----:B------:R-:W-:Y:S01]  /*4260*/  UMOV UR7, 0x40000040 ;  /* 0x4000004000077882 */ /* 0x000fe20000000000 */
[----:B---3--:R-:W-:-:S04]  /*4270*/  IMAD R13, R0, 0x4000, R141 ;  /* 0x00004000000d7824 */ /* 0x008fc800078e028d */
[----:B------:R-:W-:-:S05]  /*4280*/  IMAD R13, R13, 0x2, R236 ;  /* 0x000000020d0d7824 */ /* 0x000fca00078e02ec */
[----:B------:R1:W-:Y:S04]  /*4290*/  STSM.16.MT88.4 [R13+0x20c00], R84 ;  /* 0x020c00540d007844 */ /* 0x0003e80000004200 */
[----:B------:R1:W-:Y:S04]  /*42a0*/  STSM.16.MT88.4 [R13+0x21400], R80 ;  /* 0x021400500d007844 */ /* 0x0003e80000004200 */
[----:B------:R1:W-:Y:S04]  /*42b0*/  STSM.16.MT88.4 [R13+0x21c00], R76 ;  /* 0x021c004c0d007844 */ /* 0x0003e80000004200 */
[----:B------:R1:W-:Y:S04]  /*42c0*/  STSM.16.MT88.4 [R13+0x22400], R72 ;  /* 0x022400480d007844 */ /* 0x0003e80000004200 */
[----:B------:R1:W-:Y:S04]  /*42d0*/  STSM.16.MT88.4 [R13+0x22c00], R68 ;  /* 0x022c00440d007844 */ /* 0x0003e80000004200 */
[----:B------:R1:W-:Y:S04]  /*42e0*/  STSM.16.MT88.4 [R13+0x23400], R64 ;  /* 0x023400400d007844 */ /* 0x0003e80000004200 */
[----:B------:R1:W-:Y:S04]  /*42f0*/  STSM.16.MT88.4 [R13+0x23c00], R60 ;  /* 0x023c003c0d007844 */ /* 0x0003e80000004200 */
        /* <DEDUP_REMOVED lines=27> */
[----:B------:R-:W-:Y:S02]  /*44b0*/  F2FP.BF16.F32.PACK_AB R92, R93, R92 ;  /* 0x0000005c5d5c723e */ /* 0x000fe400000010ff */
[----:B------:R-:W-:Y:S01]  /*44c0*/  F2FP.BF16.F32.PACK_AB R94, R95, R94 ;  /* 0x0000005e5f5e723e */ /* 0x000fe200000010ff */
[----:B------:R-:W-:-:S02]  /*44d0*/  WARPGROUP.DEPBAR.LE gsb0, 0x0 ;  /* 0x00008000000079c5 */ /* 0x000fc40000010000 */
[----:B------:R-:W-:-:S06]  /*44e0*/  WARPGROUP.ARRIVE ;  /* 0x00000000000079c5 */ /* 0x000fcc0000000000 */
[----:B------:R-:W-:Y:S01]  /*44f0*/  HGMMA.64x64x16.F32.BF16 R184, R88, gdesc[UR4].tnspB, R184, gsb0 ;  /* 0x40e0000458b87df0 */ /* 0x000fe200080018b8 */
[----:B------:R-:W-:Y:S01]  /*4500*/  F2FP.BF16.F32.PACK_AB R93, R123, R122 ;  /* 0x0000007a7b5d723e */ /* 0x000fe200000010ff */
[----:B------:R-:W-:Y:S01]  /*4510*/  UIADD3 UR6, UR4, 0x200, URZ ;  /* 0x0000020004067890 */ /* 0x000fe2000fffe03f */
[----:B------:R-:W-:Y:S01]  /*4520*/  F2FP.BF16.F32.PACK_AB R95, R127, R126 ;  /* 0x0000007e7f5f723e */ /* 0x000fe200000010ff */
[----:B------:R-:W-:Y:S01]  /*4530*/  UMOV UR7, 0x40000040 ;  /* 0x4000004000077882 */ /* 0x000fe20000000000 */
[----:B------:R-:W-:Y:S02]  /*4540*/  F2FP.BF16.F32.PACK_AB R24, R96, R10 ;  /* 0x0000000a6018723e */ /* 0x000fe400000010ff */
[----:B------:R-:W-:Y:S01]  /*4550*/  F2FP.BF16.F32.PACK_AB R26, R98, R97 ;  /* 0x00000061621a723e */ /* 0x000fe200000010ff */
[----:B------:R-:W-:Y:S02]  /*4560*/  WARPGROUP.DEPBAR.LE gsb0, 0x0 ;  /* 0x00008000000079c5 */ /* 0x000fe40000010000 */
        /* <DEDUP_REMOVED lines=15> */
[----:B------:R-:W-:Y:S01]  /*4660*/  UIADD3 UR4, UR4, 0x380, URZ ;  /* 0x0000038004047890 */ /* 0x000fe2000fffe03f */
[----:B------:R-:W-:Y:S02]  /*4670*/  WARPGROUP.DEPBAR.LE gsb0, 0x0 ;  /* 0x00008000000079c5 */ /* 0x000fe40000010000 */
[----:B------:R-:W-:-:S06]  /*4680*/  WARPGROUP.ARRIVE ;  /* 0x00000000000079c5 */ /* 0x000fcc0000000000 */
[----:B------:R-:W-:Y:S01]  /*4690*/  HGMMA.64x64x16.F32.BF16 R184, R112, gdesc[UR4].tnspB, R184, gsb0 ;  /* 0x40e0000470b87df0 */ /* 0x000fe200080018b8 */
[----:B------:R-:W-:Y:S02]  /*46a0*/  F2FP.BF16.F32.PACK_AB R24, R103, R102 ;  /* 0x000000666718723e */ /* 0x000fe400000010ff */
[----:B------:R-:W-:Y:S02]  /*46b0*/  F2FP.BF16.F32.PACK_AB R26, R105, R104 ;  /* 0x00000068691a723e */ /* 0x000fe400000010ff */
[----:B------:R-:W-:Y:S02]  /*46c0*/  F2FP.BF16.F32.PACK_AB R25, R137, R136 ;  /* 0x000000888919723e */ /* 0x000fe400000010ff */
[----:B------:R-:W-:Y:S01]  /*46d0*/  F2FP.BF16.F32.PACK_AB R27, R140, R225 ;  /* 0x000000e18c1b723e */ /* 0x000fe200000010ff */
[----:B------:R-:W-:Y:S01]  /*46e0*/  UMOV UR6, UR4 ;  /* 0x0000000400067c82 */ /* 0x000fe20008000000 */
[----:B------:R-:W-:Y:S01]  /*46f0*/  UMOV UR7, 0x40000040 ;  /* 0x4000004000077882 */ /* 0x000fe20000000000 */
[----:B------:R-:W-:-:S02]  /*4700*/  WARPGROUP.DEPBAR.LE gsb0, 0x0 ;  /* 0x00008000000079c5 */ /* 0x000fc40000010000 */
[----:B------:R-:W-:-:S06]  /*4710*/  WARPGROUP.ARRIVE ;  /* 0x00000000000079c5 */ /* 0x000fcc0000000000 */
[----:B------:R-:W-:Y:S01]  /*4720*/  HGMMA.64x64x16.F32.BF16 R184, R24, gdesc[UR4].tnspB, R184, gsb0 ;  /* 0x40e0000418b87df0 */ /* 0x000fe200080018b8 */
[----:B------:R-:W-:-:S04]  /*4730*/  VIADD R28, R236, 0x20c00 ;  /* 0x00020c00ec1c7836 */ /* 0x000fc80000000000 */
[----:B------:R-:W-:-:S05]  /*4740*/  IMAD R9, R230, 0x2000, R28 ;  /* 0x00002000e6097824 */ /* 0x000fca00078e021c */
[----:B------:R-:W-:-:S04]  /*4750*/  SHF.R.U32.HI R9, RZ, 0x4, R9 ;  /* 0x00000004ff097819 */ /* 0x000fc80000011609 */
[----:B------:R-:W-:Y:S02]  /*4760*/  LOP3.LUT R9, R9, 0x3fff, RZ, 0xc0, !PT ;  /* 0x00003fff09097812 */ /* 0x000fe400078ec0ff */
[----:B------:R-:W-:Y:S02]  /*4770*/  R2UR UR5, R236 ;  /* 0x00000000ec0572ca */ /* 0x000fe400000e0000 */
[----:B------:R-:W-:-:S05]  /*4780*/  LOP3.LUT R9, R9, 0x10000, RZ, 0xfc, !PT ;  /* 0x0001000009097812 */ /* 0x000fca00078efcff */
[----:B------:R-:W-:-:S05]  /*4790*/  IMAD R9, R0, 0x800, R9 ;  /* 0x0000080000097824 */ /* 0x000fca00078e0209 */
[----:B------:R-:W-:Y:S01]  /*47a0*/  R2UR UR8, R9 ;  /* 0x00000000090872ca */ /* 0x000fe200000e0000 */
[----:B------:R-:W-:Y:S01]  /*47b0*/  USHF.R.U32.HI UR5, URZ, 0x4, UR5 ;  /* 0x000000043f057899 */ /* 0x000fe20008011605 */
[----:B------:R-:W-:Y:S02]  /*47c0*/  WARPGROUP.DEPBAR.LE gsb0, 0x0 ;  /* 0x00008000000079c5 */ /* 0x000fe40000010000 */
[----:B------:R2:W-:Y:S06]  /*47d0*/  MEMBAR.ALL.CTA ;  /* 0x0000000000007992 */ /* 0x0005ec0000008000 */
[----:B--2---:R-:W2:Y:S01]  /*47e0*/  FENCE.VIEW.ASYNC.S ;  /* 0x00000000000073c6 */ /* 0x004ea20000000000 */
[----:B------:R-:W-:Y:S01]  /*47f0*/  ULOP3.LUT UR9, UR5, 0x3fff, URZ, 0xc0, !UPT ;  /* 0x00003fff05097892 */ /* 0x000fe2000f8ec03f */
[----:B--2---:R-:W-:Y:S06]  /*4800*/  BAR.SYNC.DEFER_BLOCKING 0x9, 0x100 ;  /* 0x0244000000007b1d */ /* 0x004fec0000010000 */
        /* <DEDUP_REMOVED lines=56> */
[----:B-1----:R-:W-:Y:S05]  /*4b90*/  @!P0 BRA `(.L_x_2431) ;  /* 0x0000000000048947 */ /* 0x002fea0003800000 */
[----:B------:R-:W-:Y:S01]  /*4ba0*/  BPT.TRAP 0x1 ;  /* 0x000000040000795c */ /* 0x000fe20000300000 */
.L_x_2431:
        /* <DEDUP_REMOVED lines=68> */
.L_x_2432:
[----:B-1----:R-:W2:Y:S01]  /*4ff0*/  LDL R5, [R1+0x4] ;  /* 0x0000040001057983 */ /* 0x002ea20000100800 */
[----:B------:R-:W-:Y:S02]  /*5000*/  VIADD R16, R16, 0x1 ;  /* 0x0000000110107836 */ /* 0x000fe40000000000 */
[----:B------:R-:W-:Y:S02]  /*5010*/  VIADD R0, R0, 0x1 ;  /* 0x0000000100007836 */ /* 0x000fe40000000000 */
[----:B------:R-:W-:-:S03]  /*5020*/  VIADD R6, R6, 0x30c20 ;  /* 0x00030c2006067836 */ /* 0x000fc60000000000 */
[C---:B------:R-:W-:Y:S02]  /*5030*/  ISETP.NE.AND P0, PT, R0.reuse, 0x2, PT ;  /* 0x000000020000780c */ /* 0x040fe40003f05270 */
[----:B------:R-:W-:Y:S02]  /*5040*/  PRMT R6, RZ, 0x654, R6 ;  /* 0x00000654ff067816 */ /* 0x000fe40000000006 */
[----:B------:R-:W-:Y:S02]  /*5050*/  SEL R0, R0, RZ, P0 ;  /* 0x000000ff00007207 */ /* 0x000fe40000000000 */
[----:B------:R4:W-:Y:S01]  /*5060*/  SYNCS.ARRIVE.TRANS64.RED.A1T0 RZ, [R6+URZ], RZ ;  /* 0x000000ff06ff79a7 */ /* 0x0009e2000810043f */
[----:B--2---:R-:W-:Y:S02]  /*5070*/  ISETP.GE.AND P1, PT, R16, R5, PT ;  /* 0x000000051000720c */ /* 0x004fe40003f26270 */
[----:B------:R-:W-:-:S04]  /*5080*/  SEL R5, RZ, 0x1, P0 ;  /* 0x00000001ff057807 */ /* 0x000fc80000000000 */
[----:B------:R-:W-:-:S07]  /*5090*/  LOP3.LUT R4, R4, R5, RZ, 0x3c, !PT ;  /* 0x0000000504047212 */ /* 0x000fce00078e3cff */
[----:B----4-:R-:W-:Y:S05]  /*50a0*/  @!P1 BRA `(.L_x_2433) ;  /* 0xffffffc8007c9947 */ /* 0x010fea000383ffff */
.L_x_2422:
[----:B------:R-:W-:-:S13]  /*50b0*/  ISETP.GE.AND P0, PT, R16, UR38, PT ;  /* 0x0000002610007c0c */ /* 0x000fda000bf06270 */
[----:B------:R-:W-:Y:S05]  /*50c0*/  @P0 BRA `(.L_x_2434) ;  /* 0x0000003800500947 */ /* 0x000fea0003800000 */
[----:B------:R-:W1:Y:S01]  /*50d0*/  LDL.LU R11, [R1+0x28] ;  /* 0x00002800010b7983 */ /* 0x000e620000300800 */
[----:B------:R-:W-:-:S03]  /*50e0*/  ULDC UR4, c[0x0][0x290] ;  /* 0x0000a40000047ab9 */ /* 0x000fc60000000800 */
[----:B------:R-:W2:Y:S01]  /*50f0*/  LDL.LU R10, [R1+0x1c] ;  /* 0x00001c00010a7983 */ /* 0x000ea20000300800 */
[----:B------:R-:W-:-:S03]  /*5100*/  UIMAD UR4, UR36, -0x80, UR4 ;  /* 0xffffff80240478a4 */ /* 0x000fc6000f8e0204 */
[----:B------:R-:W3:Y:S01]  /*5110*/  LDL.LU R21, [R1+0x18] ;  /* 0x0000180001157983 */ /* 0x000ee20000300800 */
[----:B------:R-:W4:Y:S02]  /*5120*/  S2R R5, SR_TID.X ;  /* 0x0000000000057919 */ /* 0x000f240000002100 */
[----:B----4-:R-:W-:-:S05]  /*5130*/  VIADD R5, R5, 0xffffff80 ;  /* 0xffffff8005057836 */ /* 0x010fca0000000000 */
[----:B------:R-:W-:-:S04]  /*5140*/  SHF.R.S32.HI R6, RZ, 0x1f, R5 ;  /* 0x0000001fff067819 */ /* 0x000fc80000011405 */
[----:B------:R-:W-:-:S04]  /*5150*/  LEA.HI R7, R6, R5, RZ, 0x7 ;  /* 0x0000000506077211 */ /* 0x000fc800078f38ff */
[----:B------:R-:W-:Y:S02]  /*5160*/  LOP3.LUT R8, R7, 0xffffff80, RZ, 0xc0, !PT ;  /* 0xffffff8007087812 */ /* 0x000fe400078ec0ff */
[----:B------:R-:W-:-:S03]  /*5170*/  SHF.R.S32.HI R7, RZ, 0x7, R7 ;  /* 0x00000007ff077819 */ /* 0x000fc60000011407 */
[----:B------:R-:W-:Y:S01]  /*5180*/  IMAD.IADD R9, R5, 0x1, -R8 ;  /* 0x0000000105097824 */ /* 0x000fe200078e0a08 */
[----:B------:R-:W-:-:S04]  /*5190*/  LEA.HI R8, R6, R5, RZ, 0x5 ;  /* 0x0000000506087211 */ /* 0x000fc800078f28ff */
[----:B------:R-:W-:-:S05]  /*51a0*/  LOP3.LUT R8, R8, 0xffffffe0, RZ, 0xc0, !PT ;  /* 0xffffffe008087812 */ /* 0x000fca00078ec0ff */
[----:B------:R-:W-:Y:S02]  /*51b0*/  IMAD.IADD R8, R5, 0x1, -R8 ;  /* 0x0000000105087824 */ /* 0x000fe400078e0a08 */
[----:B------:R-:W-:Y:S02]  /*51c0*/  IMAD.U32 R15, RZ, RZ, UR4 ;  /* 0x00000004ff0f7e24 */ /* 0x000fe4000f8e00ff */
[----:B------:R-:W-:Y:S02]  /*51d0*/  IMAD R230, R230, 0x2000, R236 ;  /* 0x00002000e6e67824 */ /* 0x000fe400078e02ec */
[----:B------:R-:W-:Y:S02]  /*51e0*/  IMAD.MOV.U32 R19, RZ, RZ, 0x40000040 ;  /* 0x40000040ff137424 */ /* 0x000fe400078e00ff */
[----:B------:R-:W-:Y:S01]  /*51f0*/  IMAD.MOV.U32 R235, RZ, RZ, 0x40000040 ;  /* 0x40000040ffeb7424 */ /* 0x000fe200078e00ff */
[----:B-1----:R-:W-:Y:S02]  /*5200*/  LEA.HI R13, R11, R9, RZ, 0x5 ;  /* 0x000000090b0d7211 */ /* 0x002fe400078f28ff */
[----:B------:R-:W-:-:S02]  /*5210*/  LEA.HI R9, R7, R7, RZ, 0x1 ;  /* 0x0000000707097211 */ /* 0x000fc400078f08ff */
[--C-:B--2---:R-:W-:Y:S02]  /*5220*/  SHF.R.S32.HI R11, RZ, 0x2, R10.reuse ;  /* 0x00000002ff0b7819 */ /* 0x104fe4000001140a */
[----:B------:R-:W-:Y:S02]  /*5230*/  LOP3.LUT R12, R9, 0xfffffffe, RZ, 0xc0, !PT ;  /* 0xfffffffe090c7812 */ /* 0x000fe400078ec0ff */
[----:B------:R-:W-:Y:S02]  /*5240*/  SHF.R.S32.HI R10, RZ, 0x1f, R10 ;  /* 0x0000001fff0a7819 */ /* 0x000fe4000001140a */
[----:B------:R-:W-:Y:S02]  /*5250*/  SHF.R.S32.HI R9, RZ, 0x1f, R8 ;  /* 0x0000001fff097819 */ /* 0x000fe40000011408 */
[----:B------:R-:W-:Y:S01]  /*5260*/  SHF.R.S32.HI R14, RZ, 0x5, R13 ;  /* 0x00000005ff0e7819 */ /* 0x000fe2000001140d */
[----:B------:R-:W-:Y:S01]  /*5270*/  IMAD.IADD R13, R7, 0x1, -R12 ;  /* 0x00000001070d7824 */ /* 0x000fe200078e0a0c */
[----:B------:R-:W-:-:S02]  /*5280*/  LEA.HI R10, R10, R11, RZ, 0x3 ;  /* 0x0000000b0a0a7211 */ /* 0x000fc400078f18ff */
[CC--:B------:R-:W-:Y:S02]  /*5290*/  LEA.HI R7, R9.reuse, R8.reuse, RZ, 0x3 ;  /* 0x0000000809077211 */ /* 0x0c0fe400078f18ff */
[----:B------:R-:W-:Y:S02]  /*52a0*/  LEA.HI R9, R9, R8, RZ, 0x2 ;  /* 0x0000000809097211 */ /* 0x000fe400078f10ff */
[----:B------:R-:W-:Y:S02]  /*52b0*/  LOP3.LUT R12, R10, 0xfffffff8, RZ, 0xc0, !PT ;  /* 0xfffffff80a0c7812 */ /* 0x000fe400078ec0ff */
[--C-:B------:R-:W-:Y:S02]  /*52c0*/  SHF.R.S32.HI R8, RZ, 0x3, R7.reuse ;  /* 0x00000003ff087819 */ /* 0x100fe40000011407 */
[----:B------:R-:W-:Y:S02]  /*52d0*/  SHF.R.S32.HI R7, RZ, 0x1f, R7 ;  /* 0x0000001fff077819 */ /* 0x000fe40000011407 */
[----:B------:R-:W-:Y:S01]  /*52e0*/  SHF.R.S32.HI R10, RZ, 0x2, R9 ;  /* 0x00000002ff0a7819 */ /* 0x000fe20000011409 */
[----:B------:R-:W-:Y:S01]  /*52f0*/  IMAD R14, R14, -0x10, R15 ;  /* 0xfffffff00e0e7824 */ /* 0x000fe200078e020f */
[----:B------:R-:W-:-:S02]  /*5300*/  LEA.HI R7, R7, R8, RZ, 0x4 ;  /* 0x0000000807077211 */ /* 0x000fc400078f20ff */
[----:B------:R-:W-:Y:S02]  /*5310*/  LEA.HI R9, R9, R10, RZ, 0x1 ;  /* 0x0000000a09097211 */ /* 0x000fe400078f08ff */
[----:B------:R-:W-:Y:S02]  /*5320*/  LEA.HI R15, R6, R5, RZ, 0x2 ;  /* 0x00000005060f7211 */ /* 0x000fe400078f10ff */
[----:B------:R-:W-:Y:S02]  /*5330*/  LOP3.LUT R7, R7, 0x1ffffff0, RZ, 0xc0, !PT ;  /* 0x1ffffff007077812 */ /* 0x000fe400078ec0ff */
[----:B------:R-:W-:Y:S02]  /*5340*/  LOP3.LUT R9, R9, 0xfffffffe, RZ, 0xc0, !PT ;  /* 0xfffffffe09097812 */ /* 0x000fe400078ec0ff */
[----:B------:R-:W-:Y:S01]  /*5350*/  IADD3 R6, R14, R12, -R11 ;  /* 0x0000000c0e067210 */ /* 0x000fe20007ffe80b */
[----:B------:R-:W-:Y:S01]  /*5360*/  IMAD.IADD R8, R8, 0x1, -R7 ;  /* 0x0000000108087824 */ /* 0x000fe200078e0a07 */
[----:B------:R-:W-:Y:S01]  /*5370*/  LOP3.LUT R12, R15, 0xfffffffc, RZ, 0xc0, !PT ;  /* 0xfffffffc0f0c7812 */ /* 0x000fe200078ec0ff */
[----:B------:R-:W-:-:S02]  /*5380*/  IMAD.IADD R9, R10, 0x1, -R9 ;  /* 0x000000010a097824 */ /* 0x000fc400078e0a09 */
[C---:B------:R-:W-:Y:S02]  /*5390*/  VIADD R11, R10.reuse, 0x8 ;  /* 0x000000080a0b7836 */ /* 0x040fe40000000000 */
[----:B------:R-:W-:Y:S02]  /*53a0*/  IMAD R6, R13, -0x40, R6 ;  /* 0xffffffc00d067824 */ /* 0x000fe400078e0206 */
[----:B------:R-:W-:Y:S02]  /*53b0*/  VIADD R13, R10, 0x10 ;  /* 0x000000100a0d7836 */ /* 0x000fe40000000000 */
[----:B------:R-:W-:Y:S02]  /*53c0*/  IMAD R7, R8, 0x8, R9 ;  /* 0x0000000808077824 */ /* 0x000fe400078e0209 */
[----:B------:R-:W-:Y:S01]  /*53d0*/  IMAD.IADD R5, R5, 0x1, -R12 ;  /* 0x0000000105057824 */ /* 0x000fe200078e0a0c */
[----:B------:R-:W-:Y:S02]  /*53e0*/  LEA.HI R12, R11, R11, RZ, 0x1 ;  /* 0x0000000b0b0c7211 */ /* 0x000fe400078f08ff */
[----:B------:R-:W-:Y:S01]  /*53f0*/  LEA.HI R8, R13, R13, RZ, 0x1 ;  /* 0x0000000d0d087211 */ /* 0x000fe200078f08ff */
[----:B------:R1:W-:Y:S01]  /*5400*/  STL [R1+0x40], R7 ;  /* 0x0000400701007387 */ /* 0x0003e20000100800 */
[----:B------:R-:W-:Y:S01]  /*5410*/  LOP3.LUT R14, R12, 0xfffffffe, RZ, 0xc0, !PT ;  /* 0xfffffffe0c0e7812 */ /* 0x000fe200078ec0ff */
[----:B------:R-:W-:Y:S01]  /*5420*/  VIADD R15, R10, 0x18 ;  /* 0x000000180a0f7836 */ /* 0x000fe20000000000 */
[----:B------:R-:W-:-:S02]  /*5430*/  LOP3.LUT R10, R8, 0xfffffffe, RZ, 0xc0, !PT ;  /* 0xfffffffe080a7812 */ /* 0x000fc400078ec0ff */
[--C-:B------:R-:W-:Y:S02]  /*5440*/  SHF.R.S32.HI R9, RZ, 0x1, R8.reuse ;  /* 0x00000001ff097819 */ /* 0x100fe40000011408 */
[----:B------:R-:W-:Y:S02]  /*5450*/  SHF.R.S32.HI R8, RZ, 0x1f, R8 ;  /* 0x0000001fff087819 */ /* 0x000fe40000011408 */
[--C-:B-1----:R-:W-:Y:S02]  /*5460*/  SHF.R.S32.HI R7, RZ, 0x1, R12.reuse ;  /* 0x00000001ff077819 */ /* 0x102fe4000001140c */
[----:B------:R-:W-:Y:S01]  /*5470*/  SHF.R.S32.HI R12, RZ, 0x1f, R12 ;  /* 0x0000001fff0c7819 */ /* 0x000fe2000001140c */
[----:B------:R-:W-:Y:S01]  /*5480*/  IMAD.IADD R14, R11, 0x1, -R14 ;  /* 0x000000010b0e7824 */ /* 0x000fe200078e0a0e */
[----:B------:R-:W-:Y:S02]  /*5490*/  LEA.HI R8, R8, R9, RZ, 0x4 ;  /* 0x0000000908087211 */ /* 0x000fe400078f20ff */
[----:B------:R-:W-:-:S02]  /*54a0*/  LEA.HI R12, R12, R7, RZ, 0x4 ;  /* 0x000000070c0c7211 */ /* 0x000fc400078f20ff */
[----:B------:R-:W-:Y:S02]  /*54b0*/  LEA.HI R11, R15, R15, RZ, 0x1 ;  /* 0x0000000f0f0b7211 */ /* 0x000fe400078f08ff */
[----:B------:R-:W-:Y:S02]  /*54c0*/  LOP3.LUT R12, R12, 0x1ffffff0, RZ, 0xc0, !PT ;  /* 0x1ffffff00c0c7812 */ /* 0x000fe400078ec0ff */
[----:B------:R-:W-:Y:S02]  /*54d0*/  LOP3.LUT R8, R8, 0x1ffffff0, RZ, 0xc0, !PT ;  /* 0x1ffffff008087812 */ /* 0x000fe400078ec0ff */
[--C-:B------:R-:W-:Y:S02]  /*54e0*/  SHF.R.S32.HI R17, RZ, 0x1, R11.reuse ;  /* 0x00000001ff117819 */ /* 0x100fe4000001140b */
[----:B------:R-:W-:Y:S01]  /*54f0*/  SHF.R.S32.HI R18, RZ, 0x1f, R11 ;  /* 0x0000001fff127819 */ /* 0x000fe2000001140b */
[----:B------:R-:W-:Y:S02]  /*5500*/  IMAD.IADD R10, R13, 0x1, -R10 ;  /* 0x000000010d0a7824 */ /* 0x000fe400078e0a0a */
[----:B------:R-:W-:Y:S01]  /*5510*/  IMAD.IADD R7, R7, 0x1, -R12 ;  /* 0x0000000107077824 */ /* 0x000fe200078e0a0c */
[----:B------:R-:W-:Y:S01]  /*5520*/  LEA.HI R13, R18, R17, RZ, 0x4 ;  /* 0x00000011120d7211 */ /* 0x000fe200078f20ff */
[----:B------:R-:W-:Y:S01]  /*5530*/  IMAD.IADD R9, R9, 0x1, -R8 ;  /* 0x0000000109097824 */ /* 0x000fe200078e0a08 */
[----:B------:R-:W-:Y:S01]  /*5540*/  LOP3.LUT R18, R11, 0xfffffffe, RZ, 0xc0, !PT ;  /* 0xfffffffe0b127812 */ /* 0x000fe200078ec0ff */
[----:B------:R-:W-:Y:S01]  /*5550*/  IMAD R8, R7, 0x8, R14 ;  /* 0x0000000807087824 */ /* 0x000fe200078e020e */
[----:B------:R-:W-:Y:S01]  /*5560*/  LOP3.LUT R20, R13, 0x1ffffff0, RZ, 0xc0, !PT ;  /* 0x1ffffff00d147812 */ /* 0x000fe200078ec0ff */
[----:B------:R-:W-:-:S02]  /*5570*/  IMAD R7, R9, 0x8, R10 ;  /* 0x0000000809077824 */ /* 0x000fc400078e020a */
[----:B------:R-:W-:Y:S01]  /*5580*/  IMAD.IADD R18, R15, 0x1, -R18 ;  /* 0x000000010f127824 */ /* 0x000fe200078e0a12 */
[----:B------:R1:W-:Y:S01]  /*5590*/  STL [R1+0x34], R8 ;  /* 0x0000340801007387 */ /* 0x0003e20000100800 */
[----:B------:R-:W-:-:S03]  /*55a0*/  IMAD.IADD R17, R17, 0x1, -R20 ;  /* 0x0000000111117824 */ /* 0x000fc600078e0a14 */
[----:B------:R2:W-:Y:S01]  /*55b0*/  STL [R1+0x30], R7 ;  /* 0x0000300701007387 */ /* 0x0005e20000100800 */
[----:B------:R-:W-:Y:S02]  /*55c0*/  IMAD R10, R17, 0x8, R18 ;  /* 0x00000008110a7824 */ /* 0x000fe400078e0212 */
[C---:B-1----:R-:W-:Y:S02]  /*55d0*/  VIADD R8, R230.reuse, 0x4000 ;  /* 0x00004000e6087836 */ /* 0x042fe40000000000 */
[----:B--2---:R-:W-:Y:S01]  /*55e0*/  VIADD R7, R230, 0x20c00 ;  /* 0x00020c00e6077836 */ /* 0x004fe20000000000 */
[----:B------:R-:W-:Y:S02]  /*55f0*/  SHF.R.U32.HI R230, RZ, 0x4, R230 ;  /* 0x00000004ffe67819 */ /* 0x000fe400000116e6 */
[----:B------:R-:W-:Y:S02]  /*5600*/  SHF.R.U32.HI R8, RZ, 0x4, R8 ;  /* 0x00000004ff087819 */ /* 0x000fe40000011608 */
[----:B------:R-:W-:-:S02]  /*5610*/  SHF.R.U32.HI R7, RZ, 0x4, R7 ;  /* 0x00000004ff077819 */ /* 0x000fc40000011607 */
[----:B------:R-:W-:Y:S01]  /*5620*/  LOP3.LUT R230, R230, 0x3fff, RZ, 0xc0, !PT ;  /* 0x00003fffe6e67812 */ /* 0x000fe200078ec0ff */
[----:B------:R1:W-:Y:S01]  /*5630*/  STL [R1+0x2c], R10 ;  /* 0x00002c0a01007387 */ /* 0x0003e20000100800 */
[----:B------:R-:W-:Y:S02]  /*5640*/  LOP3.LUT R8, R8, 0x3fff, RZ, 0xc0, !PT ;  /* 0x00003fff08087812 */ /* 0x000fe400078ec0ff */
[----:B------:R-:W-:Y:S02]  /*5650*/  LOP3.LUT R7, R7, 0x3fff, RZ, 0xc0, !PT ;  /* 0x00003fff07077812 */ /* 0x000fe400078ec0ff */
[----:B------:R-:W-:Y:S02]  /*5660*/  LOP3.LUT R237, R8, 0x10000, RZ, 0xfc, !PT ;  /* 0x0001000008ed7812 */ /* 0x000fe400078efcff */
[----:B-1----:R-:W-:Y:S02]  /*5670*/  LOP3.LUT R10, R230, 0x10000, RZ, 0xfc, !PT ;  /* 0x00010000e60a7812 */ /* 0x002fe400078efcff */
[----:B------:R-:W-:Y:S01]  /*5680*/  LOP3.LUT R7, R7, 0x10000, RZ, 0xfc, !PT ;  /* 0x0001000007077812 */ /* 0x000fe200078efcff */
[----:B------:R-:W-:-:S02]  /*5690*/  IMAD.MOV.U32 R15, RZ, RZ, 0x40000040 ;  /* 0x40000040ff0f7424 */ /* 0x000fc400078e00ff */
[C---:B------:R-:W-:Y:S02]  /*56a0*/  VIADD R18, R10.reuse, 0x2 ;  /* 0x000000020a127836 */ /* 0x040fe40000000000 */
[C---:B------:R-:W-:Y:S01]  /*56b0*/  VIADD R14, R10.reuse, 0x4 ;  /* 0x000000040a0e7836 */ /* 0x040fe20000000000 */
[----:B------:R1:W-:Y:S01]  /*56c0*/  STL [R1+0x28], R10 ;  /* 0x0000280a01007387 */ /* 0x0003e20000100800 */
[----:B------:R-:W-:Y:S02]  /*56d0*/  VIADD R12, R10, 0x6 ;  /* 0x000000060a0c7836 */ /* 0x000fe40000000000 */
[----:B------:R-:W-:Y:S01]  /*56e0*/  IMAD.MOV.U32 R13, RZ, RZ, 0x40000040 ;  /* 0x40000040ff0d7424 */ /* 0x000fe200078e00ff */
[----:B------:R2:W-:Y:S01]  /*56f0*/  STL [R1+0x3c], R7 ;  /* 0x00003c0701007387 */ /* 0x0005e20000100800 */
[----:B------:R-:W-:Y:S02]  /*5700*/  VIADD R8, R237, 0x4 ;  /* 0x00000004ed087836 */ /* 0x000fe40000000000 */
[----:B------:R-:W-:Y:S01]  /*5710*/  IMAD.MOV.U32 R9, RZ, RZ, 0x40000040 ;  /* 0x40000040ff097424 */ /* 0x000fe200078e00ff */
[----:B------:R4:W-:Y:S01]  /*5720*/  STL.64 [R1+0x20], R18 ;  /* 0x0000201201007387 */ /* 0x0009e20000100a00 */
[----:B------:R-:W-:-:S02]  /*5730*/  IMAD.MOV.U32 R11, RZ, RZ, 0x40000040 ;  /* 0x40000040ff0b7424 */ /* 0x000fc400078e00ff */
[----:B-1----:R-:W-:Y:S01]  /*5740*/  VIADD R10, R237, 0x2 ;  /* 0x00000002ed0a7836 */ /* 0x002fe20000000000 */
[----:B------:R4:W-:Y:S04]  /*5750*/  STL.64 [R1+0x18], R14 ;  /* 0x0000180e01007387 */ /* 0x0009e80000100a00 */
[----:B------:R4:W-:Y:S04]  /*5760*/  STL.64 [R1+0x10], R12 ;  /* 0x0000100c01007387 */ /* 0x0009e80000100a00 */
[----:B------:R4:W-:Y:S04]  /*5770*/  STL.64 [R1], R8 ;  /* 0x0000000801007387 */ /* 0x0009e80000100a00 */
[----:B------:R4:W-:Y:S01]  /*5780*/  STL.64 [R1+0x8], R10 ;  /* 0x0000080a01007387 */ /* 0x0009e20000100a00 */
[----:B--2---:R-:W-:Y:S01]  /*5790*/  VIADD R7, R5, 0x4 ;  /* 0x0000000405077836 */ /* 0x004fe20000000000 */
[----:B---3--:R-:W-:Y:S01]  /*57a0*/  LOP3.LUT R231, R21, 0x1, RZ, 0xfc, !PT ;  /* 0x0000000115e77812 */ /* 0x008fe200078efcff */
[----:B------:R-:W-:-:S02]  /*57b0*/  VIADD R20, R5, 0x8 ;  /* 0x0000000805147836 */ /* 0x000fc40000000000 */
[C---:B------:R-:W-:Y:S02]  /*57c0*/  VIADD R17, R5.reuse, 0xc ;  /* 0x0000000c05117836 */ /* 0x040fe40000000000 */
[----:B------:R-:W-:Y:S02]  /*57d0*/  VIADD R7, R5, 0x10 ;  /* 0x0000001005077836 */ /* 0x000fe40000000000 */
[----:B------:R-:W-:Y:S02]  /*57e0*/  VIADD R234, R237, 0x6 ;  /* 0x00000006edea7836 */ /* 0x000fe40000000000 */
[C---:B------:R-:W-:Y:S02]  /*57f0*/  VIADD R20, R5.reuse, 0x14 ;  /* 0x0000001405147836 */ /* 0x040fe40000000000 */
[C---:B------:R-:W-:Y:S02]  /*5800*/  VIADD R17, R5.reuse, 0x18 ;  /* 0x0000001805117836 */ /* 0x040fe40000000000 */
[----:B----4-:R-:W-:-:S07]  /*5810*/  VIADD R7, R5, 0x1c ;  /* 0x0000001c05077836 */ /* 0x010fce0000000000 */
.L_x_2445:
[----:B------:R-:W-:Y:S01]  /*5820*/  ISETP.NE.AND P0, PT, R231, 0x3, PT ;  /* 0x00000003e700780c */ /* 0x000fe20003f05270 */
[----:B------:R-:W-:-:S12]  /*5830*/  YIELD ;  /* 0x0000000000007946 */ /* 0x000fd80003800000 */
[----:B--2---:R-:W-:Y:S05]  /*5840*/  @!P0 BRA `(.L_x_2435) ;  /* 0x0000000000048947 */ /* 0x004fea0003800000 */
[----:B------:R-:W-:Y:S01]  /*5850*/  BPT.TRAP 0x1 ;  /* 0x000000040000795c */ /* 0x000fe20000300000 */
.L_x_2435:
[----:B------:R-:W-:Y:S01]  /*5860*/  IMAD R7, R0, 0x8, R236 ;  /* 0x0000000800077824 */ /* 0x000fe200078e02ec */
[----:B------:R-:W-:-:S04]  /*5870*/  SHF.L.U32 R20, R4, 0x1f, RZ ;  /* 0x0000001f04147819 */ /* 0x000fc800000006ff */
[----:B------:R1:W2:Y:S01]  /*5880*/  SYNCS.PHASECHK.TRANS64.TRYWAIT P1, [R7+URZ+0x30c10], R20 ;  /* 0x030c1014070075a7 */ /* 0x0002a2000802017f */
[----:B------:R-:W-:Y:S05]  /*5890*/  @!P0 BRA `(.L_x_2436) ;  /* 0x0000000000048947 */ /* 0x000fea0003800000 */
[----:B------:R-:W-:Y:S01]  /*58a0*/  BPT.TRAP 0x1 ;  /* 0x000000040000795c */ /* 0x000fe20000300000 */
.L_x_2436:
[----:B------:R-:W-:-:S05]  /*58b0*/  VIADD R8, R236, 0x10000 ;  /* 0x00010000ec087836 */ /* 0x000fca0000000000 */
[----:B------:R-:W-:-:S04]  /*58c0*/  SHF.R.U32.HI R8, RZ, 0x4, R8 ;  /* 0x00000004ff087819 */ /* 0x000fc80000011608 */
[----:B------:R-:W-:-:S04]  /*58d0*/  LOP3.LUT R8, R8, 0x3fff, RZ, 0xc0, !PT ;  /* 0x00003fff08087812 */ /* 0x000fc800078ec0ff */
[----:B------:R-:W-:Y:S01]  /*58e0*/  LOP3.LUT R9, R8, 0x10000, RZ, 0xfc, !PT ;  /* 0x0001000008097812 */ /* 0x000fe200078efcff */
[----:B--2---:R-:W-:Y:S06]  /*58f0*/  @P1 BRA `(.L_x_2437) ;  /* 0x0000000000081947 */ /* 0x004fec0003800000 */
[----:B------:R-:W2:Y:S02]  /*5900*/  SYNCS.PHASECHK.TRANS64.TRYWAIT P1, [R7+URZ+0x30c10], R20 ;  /* 0x030c1014070075a7 */ /* 0x000ea4000802017f */
[----:B--2---:R-:W-:Y:S05]  /*5910*/  @!P1 BRA `(.L_x_2438) ;  /* 0x0000007800609947 */ /* 0x004fea0003800000 */
.L_x_2437:
        /* <DEDUP_REMOVED lines=63> */
.L_x_2439:
[----:B------:R1:W1:Y:S01]  /*5d10*/  SYNCS.PHASECHK.TRANS64.TRYWAIT P1, [R7+URZ+0x30c30], R20 ;  /* 0x030c3014070075a7 */ /* 0x000262000802017f */
[----:B------:R-:W-:Y:S05]  /*5d20*/  @!P0 BRA `(.L_x_2440) ;  /* 0x0000000000048947 */ /* 0x000fea0003800000 */
[----:B------:R-:W-:Y:S01]  /*5d30*/  BPT.TRAP 0x1 ;  /* 0x000000040000795c */ /* 0x000fe20000300000 */
.L_x_2440:
        /* <DEDUP_REMOVED lines=8> */
.L_x_2441:
[----:B------:R-:W5:Y:S01]  /*5dc0*/  LDL.64 R12, [R1+0x8] ;  /* 0x00000800010c7983 */ /* 0x000f620000100a00 */
[----:B------:R-:W-:Y:S01]  /*5dd0*/  R2UR UR4, R237 ;  /* 0x00000000ed0472ca */ /* 0x000fe200000e0000 */
[----:B------:R-:W-:Y:S01]  /*5de0*/  WARPGROUP.ARRIVE ;  /* 0x00000000000079c5 */ /* 0x000fe20000000000 */
[----:B------:R-:W-:Y:S01]  /*5df0*/  R2UR UR6, R9 ;  /* 0x00000000090672ca */ /* 0x000fe200000e0000 */
[----:B------:R-:W4:Y:S01]  /*5e00*/  LDL.64 R20, [R1] ;  /* 0x0000000001147983 */ /* 0x000f220000100a00 */
[----:B------:R-:W-:Y:S01]  /*5e10*/  UMOV UR5, 0x40000040 ;  /* 0x4000004000057882 */ /* 0x000fe20000000000 */
[----:B------:R-:W-:Y:S01]  /*5e20*/  UMOV UR7, 0x40000040 ;  /* 0x4000004000077882 */ /* 0x000fe20000000000 */
[----:B------:R-:W-:Y:S01]  /*5e30*/  UMOV UR11, 0x40000040 ;  /* 0x40000040000b7882 */ /* 0x000fe20000000000 */
[C---:B------:R-:W-:Y:S01]  /*5e40*/  VIADD R14, R5.reuse, 0x4 ;  /* 0x00000004050e7836 */ /* 0x040fe20000000000 */
[----:B--2---:R-:W1:Y:S01]  /*5e50*/  SHFL.IDX PT, R9, R10, R5, 0x1f ;  /* 0x00001f050a097589 */ /* 0x004e6200000e0000 */
[C---:B------:R-:W-:Y:S01]  /*5e60*/  ISETP.GT.AND P1, PT, R6.reuse, 0x8, PT ;  /* 0x000000080600780c */ /* 0x040fe20003f24270 */
[----:B------:R-:W-:Y:S01]  /*5e70*/  VIADD R17, R5, 0x8 ;  /* 0x0000000805117836 */ /* 0x000fe20000000000 */
[----:B------:R-:W-:Y:S01]  /*5e80*/  ISETP.GT.AND P2, PT, R6, RZ, PT ;  /* 0x000000ff0600720c */ /* 0x000fe20003f44270 */
[----:B------:R-:W2:Y:S01]  /*5e90*/  SHFL.IDX PT, R11, R10, R14, 0x1f ;  /* 0x00001f0e0a0b7589 */ /* 0x000ea200000e0000 */
[----:B------:R-:W-:-:S02]  /*5ea0*/  FSEL R91, R91, -INF , P1 ;  /* 0xff8000005b5b7808 */ /* 0x000fc40000800000 */
[----:B------:R-:W-:Y:S01]  /*5eb0*/  HGMMA.64x128x16.F32.BF16 R24, gdesc[UR4], RZ, !UPT, gsb0 ;  /* 0x01e00000041879f0 */ /* 0x000fe2000c0018ff */
[----:B------:R-:W-:Y:S01]  /*5ec0*/  UIADD3 UR4, UR6, 0x2, URZ ;  /* 0x0000000206047890 */ /* 0x000fe2000fffe03f */
[----:B------:R-:W-:Y:S01]  /*5ed0*/  FSEL R88, R88, -INF , P2 ;  /* 0xff80000058587808 */ /* 0x000fe20001000000 */
[----:B------:R-:W-:Y:S01]  /*5ee0*/  ULDC UR5, c[0x0][0x744] ;  /* 0x0001d10000057ab9 */ /* 0x000fe20000000800 */
[----:B------:R-:W-:Y:S02]  /*5ef0*/  FSEL R90, R90, -INF , P1 ;  /* 0xff8000005a5a7808 */ /* 0x000fe40000800000 */
[----:B------:R-:W-:Y:S02]  /*5f00*/  FSEL R89, R89, -INF , P2 ;  /* 0xff80000059597808 */ /* 0x000fe40001000000 */
[----:B------:R-:W-:Y:S01]  /*5f10*/  UMOV UR10, UR4 ;  /* 0x00000004000a7c82 */ /* 0x000fe20008000000 */
[----:B---3--:R-:W-:Y:S01]  /*5f20*/  SHFL.IDX PT, R18, R233, R5, 0x1f ;  /* 0x00001f05e9127589 */ /* 0x008fe200000e0000 */
[----:B------:R-:W-:-:S02]  /*5f30*/  FSEL R92, R92, -INF , P2 ;  /* 0xff8000005c5c7808 */ /* 0x000fc40001000000 */
[----:B------:R-:W-:Y:S01]  /*5f40*/  FSEL R94, R94, -INF , P1 ;  /* 0xff8000005e5e7808 */ /* 0x000fe20000800000 */
[--C-:B-1----:R-:W-:Y:S01]  /*5f50*/  FFMA.FTZ R88, R88, UR5, -R9.reuse ;  /* 0x0000000558587c23 */ /* 0x102fe20008010809 */
[----:B------:R-:W-:Y:S01]  /*5f60*/  FFMA.FTZ R90, R90, UR5, -R9 ;  /* 0x000000055a5a7c23 */ /* 0x000fe20008010809 */
[--C-:B--2---:R-:W-:Y:S01]  /*5f70*/  FFMA.FTZ R91, R91, UR5, -R11.reuse ;  /* 0x000000055b5b7c23 */ /* 0x104fe2000801080b */
[----:B------:R-:W-:Y:S01]  /*5f80*/  FFMA.FTZ R89, R89, UR5, -R11 ;  /* 0x0000000559597c23 */ /* 0x000fe2000801080b */
[----:B------:R-:W-:Y:S02]  /*5f90*/  WARPGROUP.DEPBAR.LE gsb0, 0x0 ;  /* 0x00008000000079c5 */ /* 0x000fe40000010000 */
[----:B------:R-:W-:Y:S01]  /*5fa0*/  WARPGROUP.ARRIVE ;  /* 0x00000000000079c5 */ /* 0x000fe20000000000 */
[----:B------:R1:W-:Y:S01]  /*5fb0*/  MUFU.EX2 R230, R91 ;  /* 0x0000005b00e67308 */ /* 0x0003e20000000800 */
[----:B------:R-:W-:Y:S01]  /*5fc0*/  UIADD3 UR4, UR6, 0x4, URZ ;  /* 0x0000000406047890 */ /* 0x000fe2000fffe03f */
[----:B------:R-:W-:-:S02]  /*5fd0*/  FSEL R93, R93, -INF , P2 ;  /* 0xff8000005d5d7808 */ /* 0x000fc40001000000 */
[----:B------:R-:W-:Y:S02]  /*5fe0*/  FSEL R95, R95, -INF , P1 ;  /* 0xff8000005f5f7808 */ /* 0x000fe40000800000 */
[----:B------:R-:W-:Y:S02]  /*5ff0*/  FSEL R101, R101, -INF , P2 ;  /* 0xff80000065657808 */ /* 0x000fe40001000000 */
[----:B------:R-:W-:Y:S01]  /*6000*/  FSEL R104, R104, -INF , P2 ;  /* 0xff80000068687808 */ /* 0x000fe20001000000 */
[----:B-1----:R-:W-:Y:S01]  /*6010*/  VIADD R91, R5, 0x1c ;  /* 0x0000001c055b7836 */ /* 0x002fe20000000000 */
[----:B------:R-:W-:Y:S02]  /*6020*/  FSEL R98, R98, -INF , P1 ;  /* 0xff80000062627808 */ /* 0x000fe40000800000 */
[----:B------:R-:W-:Y:S02]  /*6030*/  FSEL R103, R103, -INF , P1 ;  /* 0xff80000067677808 */ /* 0x000fe40000800000 */
[----:B------:R-:W-:Y:S01]  /*6040*/  FSEL R106, R106, -INF , P1 ;  /* 0xff8000006a6a7808 */ /* 0x000fe20000800000 */
[----:B------:R-:W-:Y:S01]  /*6050*/  SHFL.IDX PT, R15, R10, R91, 0x1f ;  /* 0x00001f5b0a0f7589 */ /* 0x000fe200000e0000 */
[----:B------:R1:W-:Y:S01]  /*6060*/  MUFU.EX2 R222, R88 ;  /* 0x0000005800de7308 */ /* 0x0003e20000000800 */
[----:B-----5:R-:W-:-:S02]  /*6070*/  R2UR UR8, R12 ;  /* 0x000000000c0872ca */ /* 0x020fc400000e0000 */
[----:B------:R-:W-:Y:S01]  /*6080*/  R2UR UR9, R13 ;  /* 0x000000000d0972ca */ /* 0x000fe200000e0000 */
[----:B------:R-:W-:Y:S01]  /*6090*/  VIADD R13, R5, 0xc ;  /* 0x0000000c050d7836 */ /* 0x000fe20000000000 */
[----:B------:R-:W2:Y:S03]  /*60a0*/  SHFL.IDX PT, R12, R10, R17, 0x1f ;  /* 0x00001f110a0c7589 */ /* 0x000ea600000e0000 */
[----:B------:R3:W5:Y:S01]  /*60b0*/  MUFU.EX2 R232, R90 ;  /* 0x0000005a00e87308 */ /* 0x0007620000000800 */
[----:B------:R1:W3:Y:S04]  /*60c0*/  SHFL.IDX PT, R9, R10, R13, 0x1f ;  /* 0x00001f0d0a097589 */ /* 0x0002e800000e0000 */
[----:B------:R-:W-:Y:S01]  /*60d0*/  SHFL.IDX PT, R22, R233, R17, 0x1f ;  /* 0x00001f11e9167589 */ /* 0x000fe200000e0000 */
[----:B------:R-:W-:-:S02]  /*60e0*/  FSEL R97, R97, -INF , P2 ;  /* 0xff80000061617808 */ /* 0x000fc40001000000 */
[----:B------:R-:W-:Y:S01]  /*60f0*/  MUFU.EX2 R225, R89 ;  /* 0x0000005900e17308 */ /* 0x000fe20000000800 */
[----:B------:R-:W-:Y:S01]  /*6100*/  HGMMA.64x128x16.F32.BF16 R24, gdesc[UR8], R24, gsb0 ;  /* 0x01e00000081879f0 */ /* 0x000fe20008001818 */
[----:B-1----:R-:W-:Y:S01]  /*6110*/  VIADD R13, R5, 0x10 ;  /* 0x00000010050d7836 */ /* 0x002fe20000000000 */
[----:B----4-:R-:W-:-:S04]  /*6120*/  R2UR UR8, R20 ;  /* 0x00000000140872ca */ /* 0x010fc800000e0000 */
[----:B------:R1:W4:Y:S01]  /*6130*/  SHFL.IDX PT, R11, R10, R13, 0x1f ;  /* 0x00001f0d0a0b7589 */ /* 0x00032200000e0000 */
[----:B------:R-:W-:Y:S01]  /*6140*/  R2UR UR9, R21 ;  /* 0x00000000150972ca */ /* 0x000fe200000e0000 */
[----:B------:R-:W-:Y:S01]  /*6150*/  UMOV UR10, UR4 ;  /* 0x00000004000a7c82 */ /* 0x000fe20008000000 */
[----:B------:R-:W-:Y:S01]  /*6160*/  UMOV UR11, 0x40000040 ;  /* 0x40000040000b7882 */ /* 0x000fe20000000000 */
[----:B------:R5:W-:Y:S01]  /*6170*/  SHFL.IDX PT, R20, R233, R14, 0x1f ;  /* 0x00001f0ee9147589 */ /* 0x000be200000e0000 */
[--C-:B--2---:R-:W-:Y:S01]  /*6180*/  FFMA.FTZ R92, R92, UR5, -R12.reuse ;  /* 0x000000055c5c7c23 */ /* 0x104fe2000801080c */
[----:B------:R-:W-:Y:S01]  /*6190*/  FFMA.FTZ R94, R94, UR5, -R12 ;  /* 0x000000055e5e7c23 */ /* 0x000fe2000801080c */
[----:B-1----:R-:W-:Y:S02]  /*61a0*/  VIADD R13, R5, 0x14 ;  /* 0x00000014050d7836 */ /* 0x002fe40000000000 */
[--C-:B---3--:R-:W-:Y:S01]  /*61b0*/  FFMA.FTZ R93, R93, UR5, -R9.reuse ;  /* 0x000000055d5d7c23 */ /* 0x108fe20008010809 */
[----:B------:R-:W-:Y:S01]  /*61c0*/  FFMA.FTZ R95, R95, UR5, -R9 ;  /* 0x000000055f5f7c23 */ /* 0x000fe20008010809 */
[--C-:B------:R-:W-:Y:S01]  /*61d0*/  FFMA.FTZ R17, R104, UR5, -R18.reuse ;  /* 0x0000000568117c23 */ /* 0x100fe20008010812 */
[--C-:B-----5:R-:W-:Y:S01]  /*61e0*/  FFMA.FTZ R14, R101, UR5, -R15.reuse ;  /* 0x00000005650e7c23 */ /* 0x120fe2000801080f */
[----:B------:R1:W2:Y:S01]  /*61f0*/  SHFL.IDX PT, R12, R10, R13, 0x1f ;  /* 0x00001f0d0a0c7589 */ /* 0x0002a200000e0000 */
[----:B------:R-:W-:Y:S01]  /*6200*/  FFMA.FTZ R15, R103, UR5, -R15 ;  /* 0x00000005670f7c23 */ /* 0x000fe2000801080f */
[----:B------:R-:W-:Y:S01]  /*6210*/  FFMA.FTZ R18, R106, UR5, -R18 ;  /* 0x000000056a127c23 */ /* 0x000fe20008010812 */
[----:B------:R-:W-:-:S02]  /*6220*/  VIADD R103, R5, 0xc ;  /* 0x0000000c05677836 */ /* 0x000fc40000000000 */
[C---:B------:R-:W-:Y:S02]  /*6230*/  VIADD R106, R5.reuse, 0x10 ;  /* 0x00000010056a7836 */ /* 0x040fe40000000000 */
[C---:B------:R-:W-:Y:S02]  /*6240*/  VIADD R101, R5.reuse, 0x14 ;  /* 0x0000001405657836 */ /* 0x040fe40000000000 */
[----:B----4-:R-:W-:Y:S01]  /*6250*/  FFMA.FTZ R9, R98, UR5, -R11 ;  /* 0x0000000562097c23 */ /* 0x010fe2000801080b */
[C---:B------:R-:W-:Y:S01]  /*6260*/  VIADD R104, R5.reuse, 0x18 ;  /* 0x0000001805687836 */ /* 0x040fe20000000000 */
[----:B------:R-:W3:Y:S01]  /*6270*/  SHFL.IDX PT, R98, R223, R5, 0x1f ;  /* 0x00001f05df627589 */ /* 0x000ee200000e0000 */
[----:B------:R4:W-:Y:S03]  /*6280*/  MUFU.EX2 R229, R92 ;  /* 0x0000005c00e57308 */ /* 0x0009e60000000800 */
[----:B------:R-:W-:Y:S04]  /*6290*/  SHFL.IDX PT, R88, R233, R103, 0x1f ;  /* 0x00001f67e9587589 */ /* 0x000fe800000e0000 */
[----:B------:R-:W-:Y:S01]  /*62a0*/  SHFL.IDX PT, R90, R233, R106, 0x1f ;  /* 0x00001f6ae95a7589 */ /* 0x000fe200000e0000 */
[----:B------:R5:W-:Y:S03]  /*62b0*/  MUFU.EX2 R228, R94 ;  /* 0x0000005e00e47308 */ /* 0x000be60000000800 */
[----:B----4-:R-:W-:Y:S04]  /*62c0*/  SHFL.IDX PT, R92, R233, R101, 0x1f ;  /* 0x00001f65e95c7589 */ /* 0x010fe800000e0000 */
[----:B-----5:R-:W-:Y:S04]  /*62d0*/  SHFL.IDX PT, R94, R233, R104, 0x1f ;  /* 0x00001f68e95e7589 */ /* 0x020fe800000e0000 */
[----:B------:R-:W4:Y:S01]  /*62e0*/  SHFL.IDX PT, R233, R233, R91, 0x1f ;  /* 0x00001f5be9e97589 */ /* 0x000f2200000e0000 */
[----:B-1----:R-:W-:Y:S01]  /*62f0*/  VIADD R13, R5, 0x18 ;  /* 0x00000018050d7836 */ /* 0x002fe20000000000 */
[----:B------:R-:W-:-:S02]  /*6300*/  FSEL R120, R120, -INF , P2 ;  /* 0xff80000078787808 */ /* 0x000fc40001000000 */
[----:B------:R-:W-:-:S03]  /*6310*/  FSEL R117, R117, -INF , P2 ;  /* 0xff80000075757808 */ /* 0x000fc60001000000 */
[----:B------:R2:W-:Y:S01]  /*6320*/  SHFL.IDX PT, R13, R10, R13, 0x1f ;  /* 0x00001f0d0a0d7589 */ /* 0x0005e200000e0000 */
[----:B------:R4:W-:Y:S01]  /*6330*/  MUFU.EX2 R226, R95 ;  /* 0x0000005f00e27308 */ /* 0x0009e20000000800 */
[----:B--2---:R-:W-:Y:S01]  /*6340*/  FFMA.FTZ R10, R97, UR5, -R12 ;  /* 0x00000005610a7c23 */ /* 0x004fe2000801080c */
[----:B---3--:R-:W-:Y:S01]  /*6350*/  FFMA.FTZ R97, R120, UR5, -R98 ;  /* 0x0000000578617c23 */ /* 0x008fe20008010862 */
[----:B------:R-:W-:Y:S01]  /*6360*/  FSEL R120, R144, -INF , P2 ;  /* 0xff80000090787808 */ /* 0x000fe20001000000 */
[----:B------:R-:W-:Y:S02]  /*6370*/  VIADD R144, R5, 0x14 ;  /* 0x0000001405907836 */ /* 0x000fe40000000000 */
[----:B----4-:R-:W-:-:S03]  /*6380*/  FFMA.FTZ R95, R117, UR5, -R233 ;  /* 0x00000005755f7c23 */ /* 0x010fc600080108e9 */
[----:B------:R-:W1:Y:S01]  /*6390*/  SHFL.IDX PT, R117, R219, R144, 0x1f ;  /* 0x00001f90db757589 */ /* 0x000e6200000e0000 */
[----:B------:R-:W-:Y:S02]  /*63a0*/  WARPGROUP.DEPBAR.LE gsb0, 0x0 ;  /* 0x00008000000079c5 */ /* 0x000fe40000010000 */
[----:B------:R-:W-:-:S06]  /*63b0*/  WARPGROUP.ARRIVE ;  /* 0x00000000000079c5 */ /* 0x000fcc0000000000 */
[----:B------:R-:W-:Y:S01]  /*63c0*/  HGMMA.64x128x16.F32.BF16 R24, gdesc[UR8], R24, gsb0 ;  /* 0x01e00000081879f0 */ /* 0x000fe20008001818 */
[----:B------:R-:W-:Y:S02]  /*63d0*/  FSEL R116, R116, -INF , P2 ;  /* 0xff80000074747808 */ /* 0x000fe40001000000 */
[----:B------:R-:W-:Y:S01]  /*63e0*/  FSEL R118, R118, -INF , P1 ;  /* 0xff80000076767808 */ /* 0x000fe20000800000 */
[----:B------:R2:W-:Y:S01]  /*63f0*/  MUFU.EX2 R227, R93 ;  /* 0x0000005d00e37308 */ /* 0x0005e20000000800 */
[----:B------:R-:W-:Y:S01]  /*6400*/  FSEL R147, R147, -INF , P1 ;  /* 0xff80000093937808 */ /* 0x000fe20000800000 */
[--C-:B--2---:R-:W-:Y:S02]  /*6410*/  FFMA.FTZ R93, R116, UR5, -R94.reuse ;  /* 0x00000005745d7c23 */ /* 0x104fe4000801085e */
[----:B------:R-:W-:Y:S01]  /*6420*/  FFMA.FTZ R94, R118, UR5, -R94 ;  /* 0x00000005765e7c23 */ /* 0x000fe2000801085e */
[----:B------:R-:W-:-:S05]  /*6430*/  FSEL R118, R145, -INF , P2 ;  /* 0xff80000091767808 */ /* 0x000fca0001000000 */
[--C-:B-1----:R-:W-:Y:S01]  /*6440*/  FFMA.FTZ R118, R118, UR5, -R117.reuse ;  /* 0x0000000576767c23 */ /* 0x102fe20008010875 */
[----:B------:R-:W-:Y:S02]  /*6450*/  FFMA.FTZ R117, R147, UR5, -R117 ;  /* 0x0000000593757c23 */ /* 0x000fe40008010875 */
[----:B------:R-:W2:Y:S01]  /*6460*/  LDL R147, [R1+0x38] ;  /* 0x0000380001937983 */ /* 0x000ea20000100800 */
[----:B------:R-:W-:Y:S02]  /*6470*/  R2UR UR8, R234 ;  /* 0x00000000ea0872ca */ /* 0x000fe400000e0000 */
[----:B------:R-:W-:Y:S01]  /*6480*/  R2UR UR9, R235 ;  /* 0x00000000eb0972ca */ /* 0x000fe200000e0000 */
[----:B------:R-:W-:Y:S01]  /*6490*/  UIADD3 UR6, UR6, 0x6, URZ ;  /* 0x0000000606067890 */ /* 0x000fe2000fffe03f */
[----:B------:R-:W-:-:S06]  /*64a0*/  UMOV UR11, 0x40000040 ;  /* 0x40000040000b7882 */ /* 0x000fcc0000000000 */
[----:B------:R-:W-:Y:S01]  /*64b0*/  UMOV UR10, UR6 ;  /* 0x00000006000a7c82 */ /* 0x000fe20008000000 */
[----:B------:R-:W-:Y:S02]  /*64c0*/  WARPGROUP.DEPBAR.LE gsb0, 0x0 ;  /* 0x00008000000079c5 */ /* 0x000fe40000010000 */
[----:B------:R-:W-:-:S06]  /*64d0*/  WARPGROUP.ARRIVE ;  /* 0x00000000000079c5 */ /* 0x000fcc0000000000 */
[----:B------:R-:W-:Y:S01]  /*64e0*/  HGMMA.64x128x16.F32.BF16 R24, gdesc[UR8], R24, gsb0 ;  /* 0x01e00000081879f0 */ /* 0x000fe20008001818 */
[----:B------:R-:W-:Y:S01]  /*64f0*/  FSEL R113, R113, -INF , P2 ;  /* 0xff80000071717808 */ /* 0x000fe20001000000 */
[----:B------:R-:W1:Y:S01]  /*6500*/  SHFL.IDX PT, R103, R223, R103, 0x1f ;  /* 0x00001f67df677589 */ /* 0x000e6200000e0000 */
[----:B------:R-:W-:Y:S02]  /*6510*/  FSEL R96, R96, -INF , P2 ;  /* 0xff80000060607808 */ /* 0x000fe40001000000 */
[----:B------:R-:W-:Y:S01]  /*6520*/  FSEL R99, R99, -INF , P1 ;  /* 0xff80000063637808 */ /* 0x000fe20000800000 */
[----:B------:R-:W-:Y:S01]  /*6530*/  FFMA.FTZ R91, R113, UR5, -R92 ;  /* 0x00000005715b7c23 */ /* 0x000fe2000801085c */
[----:B------:R-:W-:Y:S01]  /*6540*/  FSEL R108, R108, -INF , P2 ;  /* 0xff8000006c6c7808 */ /* 0x000fe20001000000 */
[----:B------:R-:W-:Y:S01]  /*6550*/  VIADD R113, R5, 0x4 ;  /* 0x0000000405717836 */ /* 0x000fe20000000000 */
[----:B------:R-:W-:Y:S02]  /*6560*/  FSEL R100, R100, -INF , P2 ;  /* 0xff80000064647808 */ /* 0x000fe40001000000 */
[----:B------:R-:W-:-:S02]  /*6570*/  FSEL R110, R110, -INF , P1 ;  /* 0xff8000006e6e7808 */ /* 0x000fc40000800000 */
[----:B------:R-:W-:Y:S01]  /*6580*/  FSEL R112, R112, -INF , P2 ;  /* 0xff80000070707808 */ /* 0x000fe20001000000 */
[----:B------:R-:W-:Y:S01]  /*6590*/  FFMA.FTZ R96, R96, UR5, -R11 ;  /* 0x0000000560607c23 */ /* 0x000fe2000801080b */
[----:B------:R-:W-:Y:S01]  /*65a0*/  FSEL R114, R114, -INF , P1 ;  /* 0xff80000072727808 */ /* 0x000fe20000800000 */
[----:B------:R-:W-:Y:S01]  /*65b0*/  FFMA.FTZ R11, R99, UR5, -R12 ;  /* 0x00000005630b7c23 */ /* 0x000fe2000801080c */
[--C-:B------:R-:W-:Y:S01]  /*65c0*/  FFMA.FTZ R21, R108, UR5, -R22.reuse ;  /* 0x000000056c157c23 */ /* 0x100fe20008010816 */
[----:B------:R-:W-:Y:S01]  /*65d0*/  FFMA.FTZ R12, R100, UR5, -R13 ;  /* 0x00000005640c7c23 */ /* 0x000fe2000801080d */
[----:B------:R-:W-:Y:S01]  /*65e0*/  FFMA.FTZ R22, R110, UR5, -R22 ;  /* 0x000000056e167c23 */ /* 0x000fe20008010816 */
[--C-:B------:R-:W-:Y:S01]  /*65f0*/  FFMA.FTZ R89, R112, UR5, -R90.reuse ;  /* 0x0000000570597c23 */ /* 0x100fe2000801085a */
[----:B------:R-:W3:Y:S01]  /*6600*/  SHFL.IDX PT, R100, R223, R113, 0x1f ;  /* 0x00001f71df647589 */ /* 0x000ee200000e0000 */
[----:B------:R-:W-:Y:S01]  /*6610*/  FSEL R102, R102, -INF , P1 ;  /* 0xff80000066667808 */ /* 0x000fe20000800000 */
[----:B------:R-:W-:-:S02]  /*6620*/  FFMA.FTZ R90, R114, UR5, -R90 ;  /* 0x00000005725a7c23 */ /* 0x000fc4000801085a */
[----:B------:R4:W5:Y:S01]  /*6630*/  SHFL.IDX PT, R110, R223, R104, 0x1f ;  /* 0x00001f68df6e7589 */ /* 0x00096200000e0000 */
[----:B------:R-:W-:Y:S01]  /*6640*/  VIADD R114, R5, 0x8 ;  /* 0x0000000805727836 */ /* 0x000fe20000000000 */
[----:B------:R-:W-:Y:S02]  /*6650*/  FSEL R109, R109, -INF , P2 ;  /* 0xff8000006d6d7808 */ /* 0x000fe40001000000 */
[----:B------:R5:W5:Y:S01]  /*6660*/  SHFL.IDX PT, R108, R223, R101, 0x1f ;  /* 0x00001f65df6c7589 */ /* 0x000b6200000e0000 */
[----:B------:R-:W-:Y:S02]  /*6670*/  FFMA.FTZ R13, R102, UR5, -R13 ;  /* 0x00000005660d7c23 */ /* 0x000fe4000801080d */
[----:B------:R-:W-:Y:S01]  /*6680*/  FFMA.FTZ R23, R109, UR5, -R88 ;  /* 0x000000056d177c23 */ /* 0x000fe20008010858 */
[----:B------:R-:W5:Y:S01]  /*6690*/  SHFL.IDX PT, R102, R223, R114, 0x1f ;  /* 0x00001f72df667589 */ /* 0x000f6200000e0000 */
[----:B------:R-:W-:Y:S02]  /*66a0*/  FSEL R109, R125, -INF , P2 ;  /* 0xff8000007d6d7808 */ /* 0x000fe40001000000 */
[----:B----4-:R-:W-:-:S02]  /*66b0*/  FSEL R104, R127, -INF , P1 ;  /* 0xff8000007f687808 */ /* 0x010fc40000800000 */
[----:B------:R-:W-:Y:S01]  /*66c0*/  FSEL R119, R119, -INF , P1 ;  /* 0xff80000077777808 */ /* 0x000fe20000800000 */
[--C-:B-1----:R-:W-:Y:S01]  /*66d0*/  FFMA.FTZ R109, R109, UR5, -R103.reuse ;  /* 0x000000056d6d7c23 */ /* 0x102fe20008010867 */
[----:B------:R-:W-:Y:S01]  /*66e0*/  FSEL R105, R105, -INF , P2 ;  /* 0xff80000069697808 */ /* 0x000fe20001000000 */
[----:B------:R-:W-:Y:S01]  /*66f0*/  FFMA.FTZ R104, R104, UR5, -R103 ;  /* 0x0000000568687c23 */ /* 0x000fe20008010867 */
[----:B------:R-:W-:Y:S01]  /*6700*/  FSEL R107, R107, -INF , P1 ;  /* 0xff8000006b6b7808 */ /* 0x000fe20000800000 */
[----:B------:R1:W-:Y:S01]  /*6710*/  MUFU.EX2 R224, R96 ;  /* 0x0000006000e07308 */ /* 0x0003e20000000800 */
[----:B------:R-:W-:Y:S01]  /*6720*/  FSEL R99, R121, -INF , P2 ;  /* 0xff80000079637808 */ /* 0x000fe20001000000 */
[----:B------:R-:W-:Y:S01]  /*6730*/  FFMA.FTZ R19, R105, UR5, -R20 ;  /* 0x0000000569137c23 */ /* 0x000fe20008010814 */
[----:B------:R-:W-:Y:S02]  /*6740*/  FSEL R123, R123, -INF , P1 ;  /* 0xff8000007b7b7808 */ /* 0x000fe40000800000 */
[----:B------:R-:W-:-:S03]  /*6750*/  FSEL R134, R134, -INF , P1 ;  /* 0xff80000086867808 */ /* 0x000fc60000800000 */
[----:B------:R4:W-:Y:S01]  /*6760*/  MUFU.EX2 R103, R109 ;  /* 0x0000006d00677308 */ /* 0x0009e20000000800 */
[----:B-1----:R-:W-:Y:S01]  /*6770*/  FFMA.FTZ R96, R119, UR5, -R233 ;  /* 0x0000000577607c23 */ /* 0x002fe200080108e9 */
[----:B------:R-:W-:Y:S02]  /*6780*/  VIADD R233, R5, 0x1c ;  /* 0x0000001c05e97836 */ /* 0x000fe40000000000 */
[----:B------:R-:W-:Y:S01]  /*6790*/  FFMA.FTZ R20, R107, UR5, -R20 ;  /* 0x000000056b147c23 */ /* 0x000fe20008010814 */
[----:B------:R-:W1:Y:S01]  /*67a0*/  SHFL.IDX PT, R106, R223, R106, 0x1f ;  /* 0x00001f6adf6a7589 */ /* 0x000e6200000e0000 */
[----:B------:R-:W-:Y:S02]  /*67b0*/  FSEL R107, R129, -INF , P2 ;  /* 0xff800000816b7808 */ /* 0x000fe40001000000 */
[----:B----4-:R-:W-:Y:S01]  /*67c0*/  FSEL R109, R132, -INF , P2 ;  /* 0xff800000846d7808 */ /* 0x010fe20001000000 */
[--C-:B---3--:R-:W-:Y:S01]  /*67d0*/  FFMA.FTZ R99, R99, UR5, -R100.reuse ;  /* 0x0000000563637c23 */ /* 0x108fe20008010864 */
[----:B------:R-:W-:Y:S01]  /*67e0*/  FSEL R131, R131, -INF , P1 ;  /* 0xff80000083837808 */ /* 0x000fe20000800000 */
[----:B------:R-:W-:Y:S01]  /*67f0*/  FFMA.FTZ R100, R123, UR5, -R100 ;  /* 0x000000057b647c23 */ /* 0x000fe20008010864 */
[----:B------:R-:W3:Y:S01]  /*6800*/  SHFL.IDX PT, R112, R223, R233, 0x1f ;  /* 0x00001fe9df707589 */ /* 0x000ee200000e0000 */
[--C-:B-----5:R-:W-:Y:S01]  /*6810*/  FFMA.FTZ R109, R109, UR5, -R110.reuse ;  /* 0x000000056d6d7c23 */ /* 0x120fe2000801086e */
[----:B------:R-:W-:Y:S01]  /*6820*/  FFMA.FTZ R110, R134, UR5, -R110 ;  /* 0x00000005866e7c23 */ /* 0x000fe2000801086e */
[----:B------:R-:W-:Y:S01]  /*6830*/  FSEL R111, R111, -INF , P1 ;  /* 0xff8000006f6f7808 */ /* 0x000fe20000800000 */
[----:B------:R4:W-:Y:S01]  /*6840*/  SHFL.IDX PT, R134, R219, R113, 0x1f ;  /* 0x00001f71db867589 */ /* 0x0009e200000e0000 */
[----:B------:R-:W-:Y:S01]  /*6850*/  FSEL R101, R124, -INF , P2 ;  /* 0xff8000007c657808 */ /* 0x000fe20001000000 */
[--C-:B------:R-:W-:Y:S01]  /*6860*/  FFMA.FTZ R107, R107, UR5, -R108.reuse ;  /* 0x000000056b6b7c23 */ /* 0x100fe2000801086c */
[----:B------:R-:W-:Y:S01]  /*6870*/  FSEL R126, R126, -INF , P1 ;  /* 0xff8000007e7e7808 */ /* 0x000fe20000800000 */
[----:B------:R5:W-:Y:S01]  /*6880*/  SHFL.IDX PT, R123, R219, R114, 0x1f ;  /* 0x00001f72db7b7589 */ /* 0x000be200000e0000 */
[----:B------:R-:W-:Y:S01]  /*6890*/  FFMA.FTZ R108, R131, UR5, -R108 ;  /* 0x00000005836c7c23 */ /* 0x000fe2000801086c */
[----:B------:R-:W-:Y:S01]  /*68a0*/  FSEL R116, R148, -INF , P2 ;  /* 0xff80000094747808 */ /* 0x000fe20001000000 */
[----:B------:R-:W-:Y:S01]  /*68b0*/  VIADD R148, R5, 0xc ;  /* 0x0000000c05947836 */ /* 0x000fe20000000000 */
[----:B----4-:R-:W-:Y:S01]  /*68c0*/  FSEL R113, R151, -INF , P1 ;  /* 0xff80000097717808 */ /* 0x010fe20000800000 */
[----:B------:R-:W-:Y:S01]  /*68d0*/  VIADD R151, R5, 0x4 ;  /* 0x0000000405977836 */ /* 0x000fe20000000000 */
[----:B-----5:R-:W-:Y:S01]  /*68e0*/  FSEL R114, R149, -INF , P2 ;  /* 0xff80000095727808 */ /* 0x020fe20001000000 */
[----:B------:R-:W-:Y:S01]  /*68f0*/  VIADD R149, R5, 0x8 ;  /* 0x0000000805957836 */ /* 0x000fe20000000000 */
[----:B------:R-:W-:Y:S01]  /*6900*/  SHFL.IDX PT, R131, R219, R5, 0x1f ;  /* 0x00001f05db837589 */ /* 0x000fe200000e0000 */
[----:B------:R-:W-:Y:S01]  /*6910*/  FFMA.FTZ R88, R111, UR5, -R88 ;  /* 0x000000056f587c23 */ /* 0x000fe20008010858 */
[----:B------:R-:W-:Y:S01]  /*6920*/  FFMA.FTZ R101, R101, UR5, -R102 ;  /* 0x0000000565657c23 */ /* 0x000fe20008010866 */
[----:B------:R-:W-:-:S02]  /*6930*/  VIADD R145, R5, 0x10 ;  /* 0x0000001005917836 */ /* 0x000fc40000000000 */
[----:B------:R-:W-:Y:S01]  /*6940*/  FFMA.FTZ R102, R126, UR5, -R102 ;  /* 0x000000057e667c23 */ /* 0x000fe20008010866 */
[----:B------:R-:W-:Y:S02]  /*6950*/  FSEL R111, R133, -INF , P2 ;  /* 0xff800000856f7808 */ /* 0x000fe40001000000 */
[----:B------:R-:W-:Y:S01]  /*6960*/  FSEL R105, R128, -INF , P2 ;  /* 0xff80000080697808 */ /* 0x000fe20001000000 */
[----:B------:R-:W-:Y:S02]  /*6970*/  WARPGROUP.DEPBAR.LE gsb0, 0x0 ;  /* 0x00008000000079c5 */ /* 0x000fe40000010000 */
[----:B------:R-:W4:Y:S04]  /*6980*/  LDS R221, [R221+0x400] ;  /* 0x00040000dddd7984 */ /* 0x000f280000000800 */
[----:B------:R-:W-:Y:S04]  /*6990*/  LDS R218, [R218+0x400] ;  /* 0x00040000dada7984 */ /* 0x000fe80000000800 */
[----:B------:R-:W-:Y:S04]  /*69a0*/  LDS R217, [R217+0x400] ;  /* 0x00040000d9d97984 */ /* 0x000fe80000000800 */
[----:B------:R-:W-:Y:S01]  /*69b0*/  SHFL.IDX PT, R121, R219, R148, 0x1f ;  /* 0x00001f94db797589 */ /* 0x000fe200000e0000 */
[----:B------:R-:W-:-:S02]  /*69c0*/  FSEL R130, R130, -INF , P1 ;  /* 0xff80000082827808 */ /* 0x000fc40000800000 */
[----:B------:R-:W-:Y:S01]  /*69d0*/  FSEL R135, R135, -INF , P1 ;  /* 0xff80000087877808 */ /* 0x000fe20000800000 */
[----:B------:R-:W-:Y:S01]  /*69e0*/  LDS R216, [R216+0x400] ;  /* 0x00040000d8d87984 */ /* 0x000fe20000000800 */
[--C-:B-1----:R-:W-:Y:S01]  /*69f0*/  FFMA.FTZ R105, R105, UR5, -R106.reuse ;  /* 0x0000000569697c23 */ /* 0x102fe2000801086a */
[----:B------:R-:W-:Y:S01]  /*6a00*/  FFMA.FTZ R106, R130, UR5, -R106 ;  /* 0x00000005826a7c23 */ /* 0x000fe2000801086a */
[----:B------:R-:W-:Y:S01]  /*6a10*/  FSEL R122, R122, -INF , P1 ;  /* 0xff8000007a7a7808 */ /* 0x000fe20000800000 */
[--C-:B---3--:R-:W-:Y:S01]  /*6a20*/  FFMA.FTZ R111, R111, UR5, -R112.reuse ;  /* 0x000000056f6f7c23 */ /* 0x108fe20008010870 */
[----:B------:R-:W-:Y:S01]  /*6a30*/  FSEL R130, R136, -INF , P2 ;  /* 0xff80000088827808 */ /* 0x000fe20001000000 */
[----:B------:R-:W-:Y:S01]  /*6a40*/  FFMA.FTZ R112, R135, UR5, -R112 ;  /* 0x0000000587707c23 */ /* 0x000fe20008010870 */
[----:B----4-:R-:W1:Y:S04]  /*6a50*/  SHFL.IDX PT, R124, R221, R5, 0x1f ;  /* 0x00001f05dd7c7589 */ /* 0x010e6800000e0000 */
[----:B------:R-:W3:Y:S04]  /*6a60*/  SHFL.IDX PT, R126, R221, R151, 0x1f ;  /* 0x00001f97dd7e7589 */ /* 0x000ee800000e0000 */
[----:B------:R-:W4:Y:S04]  /*6a70*/  SHFL.IDX PT, R133, R221, R149, 0x1f ;  /* 0x00001f95dd857589 */ /* 0x000f2800000e0000 */
[----:B------:R-:W5:Y:S04]  /*6a80*/  SHFL.IDX PT, R128, R221, R148, 0x1f ;  /* 0x00001f94dd807589 */ /* 0x000f6800000e0000 */
[----:B------:R-:W5:Y:S01]  /*6a90*/  SHFL.IDX PT, R129, R221, R145, 0x1f ;  /* 0x00001f91dd817589 */ /* 0x000f6200000e0000 */
[----:B------:R-:W-:Y:S01]  /*6aa0*/  FSEL R135, R137, -INF , P2 ;  /* 0xff80000089877808 */ /* 0x000fe20001000000 */
[----:B------:R-:W-:Y:S01]  /*6ab0*/  FFMA.FTZ R98, R122, UR5, -R98 ;  /* 0x000000057a627c23 */ /* 0x000fe20008010862 */
[----:B------:R-:W-:Y:S01]  /*6ac0*/  FFMA.FTZ R130, R130, UR5, -R131 ;  /* 0x0000000582827c23 */ /* 0x000fe20008010883 */
[----:B------:R-:W-:Y:S01]  /*6ad0*/  FSEL R122, R141, -INF , P2 ;  /* 0xff8000008d7a7808 */ /* 0x000fe20001000000 */
[----:B------:R-:W-:Y:S01]  /*6ae0*/  VIADD R223, R5, 0x18 ;  /* 0x0000001805df7836 */ /* 0x000fe20000000000 */
[----:B------:R-:W-:Y:S01]  /*6af0*/  FSEL R139, R139, -INF , P1 ;  /* 0xff8000008b8b7808 */ /* 0x000fe20000800000 */
[----:B------:R-:W-:Y:S01]  /*6b00*/  FFMA.FTZ R135, R135, UR5, -R134 ;  /* 0x0000000587877c23 */ /* 0x000fe20008010886 */
[----:B------:R-:W-:Y:S01]  /*6b10*/  FSEL R138, R138, -INF , P1 ;  /* 0xff8000008a8a7808 */ /* 0x000fe20000800000 */
[--C-:B-1----:R-:W-:Y:S01]  /*6b20*/  FADD.FTZ R24, R24, -R124.reuse ;  /* 0x8000007c18187221 */ /* 0x102fe20000010000 */
[----:B------:R-:W-:Y:S01]  /*6b30*/  FSEL R143, R143, -INF , P1 ;  /* 0xff8000008f8f7808 */ /* 0x000fe20000800000 */
[----:B------:R-:W-:Y:S01]  /*6b40*/  FADD.FTZ R26, R26, -R124 ;  /* 0x8000007c1a1a7221 */ /* 0x000fe20000010000 */
[--C-:B---3--:R-:W-:Y:S01]  /*6b50*/  FADD.FTZ R124, R25, -R126.reuse ;  /* 0x8000007e197c7221 */ /* 0x108fe20000010000 */
[----:B------:R-:W-:Y:S01]  /*6b60*/  FADD.FTZ R126, R27, -R126 ;  /* 0x8000007e1b7e7221 */ /* 0x000fe20000010000 */
[----:B----4-:R-:W-:-:S02]  /*6b70*/  FADD.FTZ R127, R28, -R133 ;  /* 0x800000851c7f7221 */ /* 0x010fc40000010000 */
[----:B------:R1:W-:Y:S01]  /*6b80*/  MUFU.EX2 R28, R130 ;  /* 0x00000082001c7308 */ /* 0x0003e20000000800 */
[----:B------:R-:W-:Y:S01]  /*6b90*/  FFMA.FTZ R134, R139, UR5, -R134 ;  /* 0x000000058b867c23 */ /* 0x000fe20008010886 */
[--C-:B-----5:R-:W-:Y:S01]  /*6ba0*/  FADD.FTZ R27, R31, -R128.reuse ;  /* 0x800000801f1b7221 */ /* 0x120fe20000010000 */
[----:B------:R-:W-:Y:S01]  /*6bb0*/  FFMA.FTZ R122, R122, UR5, -R121 ;  /* 0x000000057a7a7c23 */ /* 0x000fe20008010879 */
[----:B------:R-:W-:Y:S01]  /*6bc0*/  FADD.FTZ R25, R30, -R133 ;  /* 0x800000851e197221 */ /* 0x000fe20000010000 */
[----:B------:R-:W-:Y:S01]  /*6bd0*/  FFMA.FTZ R131, R138, UR5, -R131 ;  /* 0x000000058a837c23 */ /* 0x000fe20008010883 */
[----:B------:R-:W-:Y:S01]  /*6be0*/  FFMA.FTZ R121, R143, UR5, -R121 ;  /* 0x000000058f797c23 */ /* 0x000fe20008010879 */
[----:B------:R-:W3:Y:S01]  /*6bf0*/  SHFL.IDX PT, R139, R218, R149, 0x1f ;  /* 0x00001f95da8b7589 */ /* 0x000ee200000e0000 */
[----:B-1----:R-:W-:Y:S01]  /*6c00*/  FADD.FTZ R130, R29, -R128 ;  /* 0x800000801d827221 */ /* 0x002fe20000010000 */
[----:B------:R-:W-:Y:S02]  /*6c10*/  FADD.FTZ R128, R32, -R129 ;  /* 0x8000008120807221 */ /* 0x000fe40000010000 */
[----:B------:R-:W-:Y:S01]  /*6c20*/  SHFL.IDX PT, R136, R218, R223, 0x1f ;  /* 0x00001fdfda887589 */ /* 0x000fe200000e0000 */
[----:B------:R1:W-:Y:S03]  /*6c30*/  MUFU.EX2 R30, R135 ;  /* 0x00000087001e7308 */ /* 0x0003e60000000800 */
[----:B------:R-:W4:Y:S04]  /*6c40*/  SHFL.IDX PT, R32, R218, R144, 0x1f ;  /* 0x00001f90da207589 */ /* 0x000f2800000e0000 */
[----:B------:R-:W5:Y:S04]  /*6c50*/  SHFL.IDX PT, R143, R221, R223, 0x1f ;  /* 0x00001fdfdd8f7589 */ /* 0x000f6800000e0000 */
[----:B------:R-:W5:Y:S04]  /*6c60*/  SHFL.IDX PT, R141, R218, R5, 0x1f ;  /* 0x00001f05da8d7589 */ /* 0x000f6800000e0000 */
[----:B------:R-:W5:Y:S04]  /*6c70*/  SHFL.IDX PT, R138, R218, R145, 0x1f ;  /* 0x00001f91da8a7589 */ /* 0x000f6800000e0000 */
[----:B-1----:R-:W1:Y:S04]  /*6c80*/  SHFL.IDX PT, R135, R217, R5, 0x1f ;  /* 0x00001f05d9877589 */ /* 0x002e6800000e0000 */
[----:B------:R-:W1:Y:S04]  /*6c90*/  SHFL.IDX PT, R137, R218, R148, 0x1f ;  /* 0x00001f94da897589 */ /* 0x000e6800000e0000 */
[----:B------:R-:W1:Y:S01]  /*6ca0*/  SHFL.IDX PT, R132, R221, R144, 0x1f ;  /* 0x00001f90dd847589 */ /* 0x000e6200000e0000 */
[----:B------:R-:W-:-:S02]  /*6cb0*/  FSEL R125, R140, -INF , P2 ;  /* 0xff8000008c7d7808 */ /* 0x000fc40001000000 */
[----:B------:R-:W-:-:S03]  /*6cc0*/  FSEL R142, R142, -INF , P1 ;  /* 0xff8000008e8e7808 */ /* 0x000fc60000800000 */
[----:B------:R-:W-:Y:S01]  /*6cd0*/  FFMA.FTZ R125, R125, UR5, -R123 ;  /* 0x000000057d7d7c23 */ /* 0x000fe2000801087b */
[----:B------:R-:W-:Y:S01]  /*6ce0*/  FSEL R115, R115, -INF , P1 ;  /* 0xff80000073737808 */ /* 0x000fe20000800000 */
[--C-:B---3--:R-:W-:Y:S01]  /*6cf0*/  FADD.FTZ R44, R44, -R139.reuse ;  /* 0x8000008b2c2c7221 */ /* 0x108fe20000010000 */
[----:B------:R-:W-:Y:S01]  /*6d00*/  FADD.FTZ R46, R46, -R139 ;  /* 0x8000008b2e2e7221 */ /* 0x000fe20000010000 */
[--C-:B----4-:R-:W-:Y:S01]  /*6d10*/  FADD.FTZ R49, R49, -R32.reuse ;  /* 0x8000002031317221 */ /* 0x110fe20000010000 */
[----:B------:R-:W-:Y:S01]  /*6d20*/  FADD.FTZ R51, R51, -R32 ;  /* 0x8000002033337221 */ /* 0x000fe20000010000 */
[--C-:B------:R-:W-:Y:S01]  /*6d30*/  FADD.FTZ R52, R52, -R136.reuse ;  /* 0x8000008834347221 */ /* 0x100fe20000010000 */
[----:B------:R-:W-:Y:S01]  /*6d40*/  FADD.FTZ R54, R54, -R136 ;  /* 0x8000008836367221 */ /* 0x000fe20000010000 */
[----:B------:R-:W3:Y:S01]  /*6d50*/  SHFL.IDX PT, R119, R219, R145, 0x1f ;  /* 0x00001f91db777589 */ /* 0x000ee200000e0000 */
[--C-:B-----5:R-:W-:Y:S01]  /*6d60*/  FADD.FTZ R133, R36, -R143.reuse ;  /* 0x8000008f24857221 */ /* 0x120fe20000010000 */
[----:B------:R-:W-:Y:S01]  /*6d70*/  FADD.FTZ R38, R38, -R143 ;  /* 0x8000008f26267221 */ /* 0x000fe20000010000 */
[--C-:B------:R-:W-:Y:S01]  /*6d80*/  FADD.FTZ R40, R40, -R141.reuse ;  /* 0x8000008d28287221 */ /* 0x100fe20000010000 */
[----:B------:R-:W-:Y:S01]  /*6d90*/  FADD.FTZ R42, R42, -R141 ;  /* 0x8000008d2a2a7221 */ /* 0x000fe20000010000 */
[--C-:B------:R-:W-:Y:S01]  /*6da0*/  FADD.FTZ R48, R48, -R138.reuse ;  /* 0x8000008a30307221 */ /* 0x100fe20000010000 */
[----:B------:R-:W-:Y:S01]  /*6db0*/  FADD.FTZ R50, R50, -R138 ;  /* 0x8000008a32327221 */ /* 0x000fe20000010000 */
[----:B------:R4:W-:Y:S01]  /*6dc0*/  MUFU.EX2 R32, R125 ;  /* 0x0000007d00207308 */ /* 0x0009e20000000800 */
[----:B------:R-:W-:Y:S01]  /*6dd0*/  SHFL.IDX PT, R136, R217, R145, 0x1f ;  /* 0x00001f91d9887589 */ /* 0x000fe200000e0000 */
[--C-:B-1----:R-:W-:Y:S01]  /*6de0*/  FADD.FTZ R56, R56, -R135.reuse ;  /* 0x8000008738387221 */ /* 0x102fe20000010000 */
[----:B------:R-:W-:Y:S01]  /*6df0*/  FADD.FTZ R58, R58, -R135 ;  /* 0x800000873a3a7221 */ /* 0x000fe20000010000 */
[----:B------:R-:W-:Y:S01]  /*6e00*/  FFMA.FTZ R123, R142, UR5, -R123 ;  /* 0x000000058e7b7c23 */ /* 0x000fe2000801087b */
[----:B------:R-:W-:Y:S01]  /*6e10*/  SHFL.IDX PT, R139, R216, R145, 0x1f ;  /* 0x00001f91d88b7589 */ /* 0x000fe200000e0000 */
[--C-:B------:R-:W-:Y:S01]  /*6e20*/  FADD.FTZ R45, R45, -R137.reuse ;  /* 0x800000892d2d7221 */ /* 0x100fe20000010000 */
[----:B------:R-:W-:-:S02]  /*6e30*/  FADD.FTZ R47, R47, -R137 ;  /* 0x800000892f2f7221 */ /* 0x000fc40000010000 */
[----:B----4-:R-:W-:Y:S01]  /*6e40*/  SHFL.IDX PT, R125, R216, R5, 0x1f ;  /* 0x00001f05d87d7589 */ /* 0x010fe200000e0000 */
[----:B------:R-:W-:-:S03]  /*6e50*/  FFMA.FTZ R92, R115, UR5, -R92 ;  /* 0x00000005735c7c23 */ /* 0x000fc6000801085c */
[----:B------:R-:W-:Y:S01]  /*6e60*/  SHFL.IDX PT, R135, R216, R151, 0x1f ;  /* 0x00001f97d8877589 */ /* 0x000fe200000e0000 */
[----:B------:R-:W-:-:S03]  /*6e70*/  FADD.FTZ R129, R34, -R129 ;  /* 0x8000008122817221 */ /* 0x000fc60000010000 */
[----:B------:R-:W-:Y:S04]  /*6e80*/  SHFL.IDX PT, R138, R216, R149, 0x1f ;  /* 0x00001f95d88a7589 */ /* 0x000fe800000e0000 */
[----:B------:R-:W-:Y:S04]  /*6e90*/  SHFL.IDX PT, R143, R216, R148, 0x1f ;  /* 0x00001f94d88f7589 */ /* 0x000fe800000e0000 */
[----:B------:R-:W-:Y:S04]  /*6ea0*/  SHFL.IDX PT, R141, R216, R144, 0x1f ;  /* 0x00001f90d88d7589 */ /* 0x000fe800000e0000 */
[----:B------:R-:W-:Y:S01]  /*6eb0*/  SHFL.IDX PT, R145, R216, R223, 0x1f ;  /* 0x00001fdfd8917589 */ /* 0x000fe200000e0000 */
[----:B------:R1:W-:Y:S03]  /*6ec0*/  MUFU.EX2 R29, R131 ;  /* 0x00000083001d7308 */ /* 0x0003e60000000800 */
[----:B------:R-:W4:Y:S04]  /*6ed0*/  SHFL.IDX PT, R142, R221, R233, 0x1f ;  /* 0x00001fe9dd8e7589 */ /* 0x000f2800000e0000 */
[----:B------:R-:W5:Y:S04]  /*6ee0*/  SHFL.IDX PT, R216, R216, R233, 0x1f ;  /* 0x00001fe9d8d87589 */ /* 0x000f6800000e0000 */
[----:B------:R-:W2:Y:S01]  /*6ef0*/  SHFL.IDX PT, R137, R217, R149, 0x1f ;  /* 0x00001f95d9897589 */ /* 0x000ea200000e0000 */
[--C-:B-1----:R-:W-:Y:S01]  /*6f00*/  FADD.FTZ R131, R33, -R132.reuse ;  /* 0x8000008421837221 */ /* 0x102fe20000010000 */
[----:B------:R-:W-:-:S02]  /*6f10*/  FADD.FTZ R132, R35, -R132 ;  /* 0x8000008423847221 */ /* 0x000fc40000010000 */
[----:B------:R-:W1:Y:S04]  /*6f20*/  SHFL.IDX PT, R115, R219, R223, 0x1f ;  /* 0x00001fdfdb737589 */ /* 0x000e6800000e0000 */
[----:B------:R-:W1:Y:S01]  /*6f30*/  SHFL.IDX PT, R34, R217, R151, 0x1f ;  /* 0x00001f97d9227589 */ /* 0x000e6200000e0000 */
[----:B------:R3:W-:Y:S03]  /*6f40*/  MUFU.EX2 R31, R134 ;  /* 0x00000086001f7308 */ /* 0x0007e60000000800 */
[----:B------:R-:W1:Y:S04]  /*6f50*/  SHFL.IDX PT, R219, R219, R233, 0x1f ;  /* 0x00001fe9dbdb7589 */ /* 0x000e6800000e0000 */
[----:B------:R-:W1:Y:S01]  /*6f60*/  SHFL.IDX PT, R35, R217, R148, 0x1f ;  /* 0x00001f94d9237589 */ /* 0x000e6200000e0000 */
[----:B------:R-:W1:Y:S03]  /*6f70*/  MUFU.EX2 R12, R12 ;  /* 0x0000000c000c7308 */ /* 0x000e660000000800 */
[----:B------:R-:W1:Y:S04]  /*6f80*/  SHFL.IDX PT, R33, R218, R233, 0x1f ;  /* 0x00001fe9da217589 */ /* 0x000e6800000e0000 */
[----:B---3--:R-:W3:Y:S01]  /*6f90*/  SHFL.IDX PT, R134, R217, R144, 0x1f ;  /* 0x00001f90d9867589 */ /* 0x008ee200000e0000 */
[----:B------:R-:W3:Y:S03]  /*6fa0*/  MUFU.EX2 R14, R14 ;  /* 0x0000000e000e7308 */ /* 0x000ee60000000800 */
[----:B------:R-:W3:Y:S04]  /*6fb0*/  SHFL.IDX PT, R36, R217, R223, 0x1f ;  /* 0x00001fdfd9247589 */ /* 0x000ee800000e0000 */
[----:B------:R-:W3:Y:S01]  /*6fc0*/  SHFL.IDX PT, R217, R217, R233, 0x1f ;  /* 0x00001fe9d9d97589 */ /* 0x000ee200000e0000 */
[----:B------:R-:W-:-:S03]  /*6fd0*/  FSEL R146, R146, -INF , P1 ;  /* 0xff80000092927808 */ /* 0x000fc60000800000 */
[----:B------:R-:W3:Y:S01]  /*6fe0*/  SHFL.IDX PT, R140, R218, R151, 0x1f ;  /* 0x00001f97da8c7589 */ /* 0x000ee200000e0000 */
[----:B------:R-:W3:Y:S01]  /*6ff0*/  MUFU.EX2 R107, R107 ;  /* 0x0000006b006b7308 */ /* 0x000ee20000000800 */
[--C-:B------:R-:W-:Y:S01]  /*7000*/  FFMA.FTZ R120, R120, UR5, -R119.reuse ;  /* 0x0000000578787c23 */ /* 0x100fe20008010877 */
[----:B------:R-:W-:Y:S01]  /*7010*/  FSEL R150, R150, -INF , P1 ;  /* 0xff80000096967808 */ /* 0x000fe20000800000 */
[----:B------:R-:W-:Y:S01]  /*7020*/  FFMA.FTZ R119, R146, UR5, -R119 ;  /* 0x0000000592777c23 */ /* 0x000fe20008010877 */
[----:B----4-:R-:W-:Y:S01]  /*7030*/  FADD.FTZ R37, R37, -R142 ;  /* 0x8000008e25257221 */ /* 0x010fe20000010000 */
[----:B-----5:R-:W-:-:S03]  /*7040*/  FADD.FTZ R146, R85, -R216 ;  /* 0x800000d855927221 */ /* 0x020fc60000010000 */
[----:B------:R-:W4:Y:S01]  /*7050*/  MUFU.EX2 R106, R106 ;  /* 0x0000006a006a7308 */ /* 0x000f220000000800 */
[--C-:B--2---:R-:W-:Y:S01]  /*7060*/  FADD.FTZ R60, R60, -R137.reuse ;  /* 0x800000893c3c7221 */ /* 0x104fe20000010000 */
[----:B------:R-:W-:Y:S01]  /*7070*/  FADD.FTZ R62, R62, -R137 ;  /* 0x800000893e3e7221 */ /* 0x000fe20000010000 */
[----:B------:R-:W-:Y:S01]  /*7080*/  FMUL.FTZ R26, R232, R26 ;  /* 0x0000001ae81a7220 */ /* 0x000fe20000410000 */
[----:B------:R-:W-:-:S04]  /*7090*/  FMUL.FTZ R85, R230, R126 ;  /* 0x0000007ee6557220 */ /* 0x000fc80000410000 */
[----:B------:R-:W2:Y:S01]  /*70a0*/  MUFU.EX2 R13, R13 ;  /* 0x0000000d000d7308 */ /* 0x000ea20000000800 */
[----:B------:R-:W-:Y:S01]  /*70b0*/  FADD.FTZ R137, R80, -R139 ;  /* 0x8000008b50897221 */ /* 0x000fe20000010000 */
[----:B-1----:R-:W-:Y:S01]  /*70c0*/  FFMA.FTZ R116, R116, UR5, -R115 ;  /* 0x0000000574747c23 */ /* 0x002fe20008010873 */
[----:B------:R-:W-:-:S05]  /*70d0*/  FADD.FTZ R57, R57, -R34 ;  /* 0x8000002239397221 */ /* 0x000fca0000010000 */
[----:B------:R-:W1:Y:S01]  /*70e0*/  MUFU.EX2 R15, R15 ;  /* 0x0000000f000f7308 */ /* 0x000e620000000800 */
[----:B------:R-:W-:Y:S01]  /*70f0*/  FADD.FTZ R59, R59, -R34 ;  /* 0x800000223b3b7221 */ /* 0x000fe20000010000 */
[----:B------:R-:W-:-:S06]  /*7100*/  FADD.FTZ R139, R82, -R139 ;  /* 0x8000008b528b7221 */ /* 0x000fcc0000010000 */
[----:B------:R-:W5:Y:S01]  /*7110*/  MUFU.EX2 R101, R101 ;  /* 0x0000006500657308 */ /* 0x000f620000000800 */
[----:B------:R-:W-:Y:S01]  /*7120*/  FFMA.FTZ R115, R150, UR5, -R115 ;  /* 0x0000000596737c23 */ /* 0x000fe20008010873 */
[----:B------:R-:W-:-:S06]  /*7130*/  FFMA.FTZ R114, R114, UR5, -R219 ;  /* 0x0000000572727c23 */ /* 0x000fcc00080108db */
[----:B------:R-:W5:Y:S01]  /*7140*/  MUFU.EX2 R102, R102 ;  /* 0x0000006600667308 */ /* 0x000f620000000800 */
[----:B------:R-:W-:Y:S01]  /*7150*/  FMUL.FTZ R82, R12, R133 ;  /* 0x000000850c527220 */ /* 0x000fe20000410000 */
[----:B---3--:R-:W-:-:S06]  /*7160*/  FMUL.FTZ R37, R14, R37 ;  /* 0x000000250e257220 */ /* 0x008fcc0000410000 */
[----:B------:R-:W3:Y:S08]  /*7170*/  MUFU.EX2 R104, R104 ;  /* 0x0000006800687308 */ /* 0x000ef00000000800 */
[----:B------:R-:W3:Y:S08]  /*7180*/  MUFU.EX2 R105, R105 ;  /* 0x0000006900697308 */ /* 0x000ef00000000800 */
[----:B------:R-:W3:Y:S08]  /*7190*/  MUFU.EX2 R108, R108 ;  /* 0x0000006c006c7308 */ /* 0x000ef00000000800 */
[----:B------:R-:W3:Y:S08]  /*71a0*/  MUFU.EX2 R109, R109 ;  /* 0x0000006d006d7308 */ /* 0x000ef00000000800 */
[----:B------:R-:W3:Y:S01]  /*71b0*/  MUFU.EX2 R111, R111 ;  /* 0x0000006f006f7308 */ /* 0x000ee20000000800 */
[----:B------:R-:W-:Y:S01]  /*71c0*/  FFMA.FTZ R113, R113, UR5, -R219 ;  /* 0x0000000571717c23 */ /* 0x000fe200080108db */
[--C-:B------:R-:W-:Y:S01]  /*71d0*/  FADD.FTZ R61, R61, -R35.reuse ;  /* 0x800000233d3d7221 */ /* 0x100fe20000010000 */
[----:B------:R-:W-:Y:S01]  /*71e0*/  FADD.FTZ R63, R63, -R35 ;  /* 0x800000233f3f7221 */ /* 0x000fe20000010000 */
[----:B------:R-:W-:Y:S01]  /*71f0*/  F2FP.BF16.F32.PACK_AB R85, R85, R26 ;  /* 0x0000001a5555723e */ /* 0x000fe200000010ff */
[----:B------:R-:W-:-:S03]  /*7200*/  FMUL.FTZ R25, R228, R25 ;  /* 0x00000019e4197220 */ /* 0x000fc60000410000 */
[----:B------:R-:W-:Y:S01]  /*7210*/  MUFU.EX2 R9, R9 ;  /* 0x0000000900097308 */ /* 0x000fe20000000800 */
[----:B------:R-:W-:Y:S01]  /*7220*/  FMUL.FTZ R26, R226, R27 ;  /* 0x0000001be21a7220 */ /* 0x000fe20000410000 */
[--C-:B------:R-:W-:Y:S01]  /*7230*/  FADD.FTZ R53, R53, -R33.reuse ;  /* 0x8000002135357221 */ /* 0x100fe20000010000 */
[----:B------:R-:W-:-:S05]  /*7240*/  FADD.FTZ R55, R55, -R33 ;  /* 0x8000002137377221 */ /* 0x000fca0000010000 */
[----:B------:R-:W3:Y:S01]  /*7250*/  MUFU.EX2 R10, R10 ;  /* 0x0000000a000a7308 */ /* 0x000ee20000000800 */
[----:B------:R-:W-:Y:S01]  /*7260*/  FADD.FTZ R65, R65, -R134 ;  /* 0x8000008641417221 */ /* 0x000fe20000010000 */
[----:B------:R-:W-:-:S06]  /*7270*/  F2FP.BF16.F32.PACK_AB R82, R37, R82 ;  /* 0x000000522552723e */ /* 0x000fcc00000010ff */
[----:B------:R-:W3:Y:S01]  /*7280*/  MUFU.EX2 R11, R11 ;  /* 0x0000000b000b7308 */ /* 0x000ee20000000800 */
[----:B------:R-:W-:-:S07]  /*7290*/  FADD.FTZ R66, R66, -R136 ;  /* 0x8000008842427221 */ /* 0x000fce0000010000 */
[----:B------:R-:W3:Y:S01]  /*72a0*/  MUFU.EX2 R97, R97 ;  /* 0x0000006100617308 */ /* 0x000ee20000000800 */
[----:B------:R-:W-:-:S07]  /*72b0*/  FADD.FTZ R39, R39, -R142 ;  /* 0x8000008e27277221 */ /* 0x000fce0000010000 */
[----:B------:R-:W-:Y:S01]  /*72c0*/  MUFU.EX2 R98, R98 ;  /* 0x0000006200627308 */ /* 0x000fe20000000800 */
[----:B------:R-:W-:-:S07]  /*72d0*/  FADD.FTZ R64, R64, -R136 ;  /* 0x8000008840407221 */ /* 0x000fce0000010000 */
[----:B------:R-:W3:Y:S01]  /*72e0*/  MUFU.EX2 R99, R99 ;  /* 0x0000006300637308 */ /* 0x000ee20000000800 */
[----:B------:R-:W-:-:S07]  /*72f0*/  FADD.FTZ R216, R87, -R216 ;  /* 0x800000d857d87221 */ /* 0x000fce0000010000 */
[----:B------:R-:W3:Y:S08]  /*7300*/  MUFU.EX2 R100, R100 ;  /* 0x0000006400647308 */ /* 0x000ef00000000800 */
[----:B------:R4:W3:Y:S01]  /*7310*/  MUFU.EX2 R34, R122 ;  /* 0x0000007a00227308 */ /* 0x0008e20000000800 */
[----:B------:R-:W-:-:S07]  /*7320*/  FADD.FTZ R144, R84, -R145 ;  /* 0x8000009154907221 */ /* 0x000fce0000010000 */
[----:B------:R-:W3:Y:S01]  /*7330*/  MUFU.EX2 R17, R17 ;  /* 0x0000001100117308 */ /* 0x000ee20000000800 */
[----:B----4-:R-:W-:-:S07]  /*7340*/  FADD.FTZ R122, R68, -R36 ;  /* 0x80000024447a7221 */ /* 0x010fce0000010000 */
[----:B------:R-:W-:Y:S01]  /*7350*/  MUFU.EX2 R18, R18 ;  /* 0x0000001200127308 */ /* 0x000fe20000000800 */
[----:B------:R-:W-:-:S07]  /*7360*/  F2FP.BF16.F32.PACK_AB R87, R26, R25 ;  /* 0x000000191a57723e */ /* 0x000fce00000010ff */
[----:B------:R-:W4:Y:S08]  /*7370*/  MUFU.EX2 R19, R19 ;  /* 0x0000001300137308 */ /* 0x000f300000000800 */
[----:B------:R-:W4:Y:S08]  /*7380*/  MUFU.EX2 R20, R20 ;  /* 0x0000001400147308 */ /* 0x000f300000000800 */
[----:B------:R-:W4:Y:S08]  /*7390*/  MUFU.EX2 R21, R21 ;  /* 0x0000001500157308 */ /* 0x000f300000000800 */
[----:B------:R-:W-:Y:S08]  /*73a0*/  MUFU.EX2 R22, R22 ;  /* 0x0000001600167308 */ /* 0x000ff00000000800 */
[----:B------:R-:W4:Y:S08]  /*73b0*/  MUFU.EX2 R23, R23 ;  /* 0x0000001700177308 */ /* 0x000f300000000800 */
[----:B------:R-:W4:Y:S01]  /*73c0*/  MUFU.EX2 R88, R88 ;  /* 0x0000005800587308 */ /* 0x000f220000000800 */
[----:B------:R-:W-:-:S07]  /*73d0*/  FADD.FTZ R145, R86, -R145 ;  /* 0x8000009156917221 */ /* 0x000fce0000010000 */
[----:B------:R-:W4:Y:S01]  /*73e0*/  MUFU.EX2 R89, R89 ;  /* 0x0000005900597308 */ /* 0x000f220000000800 */
[----:B------:R-:W-:-:S07]  /*73f0*/  FMUL.FTZ R25, R107, R65 ;  /* 0x000000416b197220 */ /* 0x000fce0000410000 */
[----:B------:R-:W-:Y:S08]  /*7400*/  MUFU.EX2 R90, R90 ;  /* 0x0000005a005a7308 */ /* 0x000ff00000000800 */
[----:B------:R-:W4:Y:S08]  /*7410*/  MUFU.EX2 R91, R91 ;  /* 0x0000005b005b7308 */ /* 0x000f300000000800 */
[----:B------:R-:W4:Y:S08]  /*7420*/  MUFU.EX2 R92, R92 ;  /* 0x0000005c005c7308 */ /* 0x000f300000000800 */
[----:B------:R-:W4:Y:S08]  /*7430*/  MUFU.EX2 R93, R93 ;  /* 0x0000005d005d7308 */ /* 0x000f300000000800 */
[----:B------:R-:W-:Y:S08]  /*7440*/  MUFU.EX2 R94, R94 ;  /* 0x0000005e005e7308 */ /* 0x000ff00000000800 */
[----:B------:R-:W4:Y:S08]  /*7450*/  MUFU.EX2 R95, R95 ;  /* 0x0000005f005f7308 */ /* 0x000f300000000800 */
[----:B------:R-:W4:Y:S01]  /*7460*/  MUFU.EX2 R96, R96 ;  /* 0x0000006000607308 */ /* 0x000f220000000800 */
[----:B------:R-:W-:-:S07]  /*7470*/  FMUL.FTZ R86, R229, R127 ;  /* 0x0000007fe5567220 */ /* 0x000fce0000410000 */
[----:B------:R2:W-:Y:S01]  /*7480*/  MUFU.EX2 R35, R121 ;  /* 0x0000007900237308 */ /* 0x0005e20000000800 */
[----:B------:R-:W-:-:S07]  /*7490*/  FMUL.FTZ R65, R106, R66 ;  /* 0x000000426a417220 */ /* 0x000fce0000410000 */
[----:B------:R-:W4:Y:S01]  /*74a0*/  MUFU.EX2 R110, R110 ;  /* 0x0000006e006e7308 */ /* 0x000f220000000800 */
[----:B--2---:R-:W-:Y:S01]  /*74b0*/  FADD.FTZ R121, R67, -R134 ;  /* 0x8000008643797221 */ /* 0x004fe20000010000 */
[----:B------:R-:W-:Y:S01]  /*74c0*/  FADD.FTZ R67, R70, -R36 ;  /* 0x8000002446437221 */ /* 0x000fe20000010000 */
[----:B------:R-:W-:-:S05]  /*74d0*/  FADD.FTZ R70, R69, -R217 ;  /* 0x800000d945467221 */ /* 0x000fca0000010000 */
[----:B------:R-:W2:Y:S01]  /*74e0*/  MUFU.EX2 R112, R112 ;  /* 0x0000007000707308 */ /* 0x000ea20000000800 */
[----:B------:R-:W-:Y:S01]  /*74f0*/  FMUL.FTZ R38, R13, R38 ;  /* 0x000000260d267220 */ /* 0x000fe20000410000 */
[----:B-1----:R-:W-:-:S06]  /*7500*/  FMUL.FTZ R39, R15, R39 ;  /* 0x000000270f277220 */ /* 0x002fcc0000410000 */
[----:B------:R-:W1:Y:S01]  /*7510*/  MUFU.EX2 R33, R123 ;  /* 0x0000007b00217308 */ /* 0x000e620000000800 */
[----:B-----5:R-:W-:Y:S01]  /*7520*/  FMUL.FTZ R60, R101, R60 ;  /* 0x0000003c653c7220 */ /* 0x020fe20000410000 */
[----:B------:R-:W-:Y:S01]  /*7530*/  FMUL.FTZ R61, R103, R61 ;  /* 0x0000003d673d7220 */ /* 0x000fe20000410000 */
[----:B------:R-:W-:-:S05]  /*7540*/  FMUL.FTZ R62, R102, R62 ;  /* 0x0000003e663e7220 */ /* 0x000fca0000410000 */
[----:B------:R5:W1:Y:S01]  /*7550*/  MUFU.EX2 R36, R120 ;  /* 0x0000007800247308 */ /* 0x000a620000000800 */
[----:B---3--:R-:W-:Y:S01]  /*7560*/  FMUL.FTZ R63, R104, R63 ;  /* 0x0000003f683f7220 */ /* 0x008fe20000410000 */
[----:B------:R-:W-:Y:S01]  /*7570*/  FMUL.FTZ R64, R105, R64 ;  /* 0x0000004069407220 */ /* 0x000fe20000410000 */
[----:B------:R-:W-:-:S05]  /*7580*/  FMUL.FTZ R26, R108, R121 ;  /* 0x000000796c1a7220 */ /* 0x000fca0000410000 */
[----:B------:R-:W3:Y:S01]  /*7590*/  MUFU.EX2 R119, R119 ;  /* 0x0000007700777308 */ /* 0x000ee20000000800 */
[----:B-----5:R-:W-:Y:S01]  /*75a0*/  FADD.FTZ R120, R71, -R217 ;  /* 0x800000d947787221 */ /* 0x020fe20000010000 */
[----:B------:R-:W-:Y:S01]  /*75b0*/  FMUL.FTZ R71, R227, R130 ;  /* 0x00000082e3477220 */ /* 0x000fe20000410000 */
[----:B------:R-:W-:-:S05]  /*75c0*/  FMUL.FTZ R66, R109, R122 ;  /* 0x0000007a6d427220 */ /* 0x000fca0000410000 */
[----:B------:R-:W5:Y:S01]  /*75d0*/  MUFU.EX2 R118, R118 ;  /* 0x0000007600767308 */ /* 0x000f620000000800 */
[----:B------:R-:W-:Y:S01]  /*75e0*/  FMUL.FTZ R27, R111, R70 ;  /* 0x000000466f1b7220 */ /* 0x000fe20000410000 */
[----:B------:R-:W-:-:S06]  /*75f0*/  FADD.FTZ R123, R72, -R125 ;  /* 0x8000007d487b7221 */ /* 0x000fcc0000010000 */
[----:B------:R-:W5:Y:S01]  /*7600*/  MUFU.EX2 R117, R117 ;  /* 0x0000007500757308 */ /* 0x000f620000000800 */
[----:B------:R-:W-:-:S07]  /*7610*/  FADD.FTZ R134, R73, -R135 ;  /* 0x8000008749867221 */ /* 0x000fce0000010000 */
[----:B------:R-:W5:Y:S01]  /*7620*/  MUFU.EX2 R116, R116 ;  /* 0x0000007400747308 */ /* 0x000f620000000800 */
[----:B------:R-:W-:-:S07]  /*7630*/  FADD.FTZ R41, R41, -R140 ;  /* 0x8000008c29297221 */ /* 0x000fce0000010000 */
[----:B------:R-:W5:Y:S01]  /*7640*/  MUFU.EX2 R115, R115 ;  /* 0x0000007300737308 */ /* 0x000f620000000800 */
[----:B------:R-:W-:-:S07]  /*7650*/  FADD.FTZ R43, R43, -R140 ;  /* 0x8000008c2b2b7221 */ /* 0x000fce0000010000 */
[----:B------:R-:W5:Y:S01]  /*7660*/  MUFU.EX2 R114, R114 ;  /* 0x0000007200727308 */ /* 0x000f620000000800 */
[----:B------:R-:W-:-:S07]  /*7670*/  FADD.FTZ R125, R74, -R125 ;  /* 0x8000007d4a7d7221 */ /* 0x000fce0000010000 */
[----:B------:R-:W5:Y:S01]  /*7680*/  MUFU.EX2 R37, R113 ;  /* 0x0000007100257308 */ /* 0x000f620000000800 */
[----:B------:R-:W-:Y:S01]  /*7690*/  FADD.FTZ R135, R75, -R135 ;  /* 0x800000874b877221 */ /* 0x000fe20000010000 */
[----:B------:R-:W-:Y:S01]  /*76a0*/  FADD.FTZ R136, R76, -R138 ;  /* 0x8000008a4c887221 */ /* 0x000fe20000010000 */
[----:B------:R-:W-:Y:S01]  /*76b0*/  FADD.FTZ R142, R77, -R143 ;  /* 0x8000008f4d8e7221 */ /* 0x000fe20000010000 */
[--C-:B------:R-:W-:Y:S01]  /*76c0*/  FADD.FTZ R140, R81, -R141.reuse ;  /* 0x8000008d518c7221 */ /* 0x100fe20000010000 */
[----:B------:R-:W-:Y:S01]  /*76d0*/  FADD.FTZ R141, R83, -R141 ;  /* 0x8000008d538d7221 */ /* 0x000fe20000010000 */
        /* <DEDUP_REMOVED lines=27> */
[----:B----4-:R-:W-:Y:S01]  /*7890*/  FMUL.FTZ R41, R19, R41 ;  /* 0x0000002913297220 */ /* 0x010fe20000410000 */
        /* <DEDUP_REMOVED lines=14> */
[----:B------:R-:W-:Y:S01]  /*7980*/  IMAD R220, R0, 0x400, R220 ;  /* 0x0000040000dc7824 */ /* 0x000fe200078e02dc */
[----:B------:R-:W-:Y:S01]  /*7990*/  F2FP.BF16.F32.PACK_AB R84, R69, R84 ;  /* 0x000000544554723e */ /* 0x000fe200000010ff */
[----:B------:R-:W-:Y:S01]  /*79a0*/  FMUL.FTZ R67, R110, R67 ;  /* 0x000000436e437220 */ /* 0x000fe20000410000 */
[----:B--2---:R-:W-:Y:S01]  /*79b0*/  FMUL.FTZ R120, R112, R120 ;  /* 0x0000007870787220 */ /* 0x004fe20000410000 */
[----:B------:R-:W-:Y:S01]  /*79c0*/  IMAD R39, R39, 0x2, R236 ;  /* 0x0000000227277824 */ /* 0x000fe200078e02ec */
[----:B------:R-:W-:Y:S01]  /*79d0*/  F2FP.BF16.F32.PACK_AB R80, R131, R80 ;  /* 0x000000508350723e */ /* 0x000fe200000010ff */
[----:B-1----:R-:W-:Y:S01]  /*79e0*/  FMUL.FTZ R63, R33, R138 ;  /* 0x0000008a213f7220 */ /* 0x002fe20000410000 */
        /* <DEDUP_REMOVED lines=24> */
[----:B------:R-:W-:Y:S02]  /*7b70*/  R2UR UR4, R220 ;  /* 0x00000000dc0472ca */ /* 0x000fe400000e0000 */
        /* <DEDUP_REMOVED lines=14> */
[----:B------:R-:W-:-:S03]  /*7c60*/  F2FP.BF16.F32.PACK_AB R27, R226, R228 ;  /* 0x000000e4e21b723e */ /* 0x000fc600000010ff */
        /* <DEDUP_REMOVED lines=137> */
.L_x_2443:
        /* <DEDUP_REMOVED lines=70> */
.L_x_2444:
[----:B------:R-:W-:Y:S02]  /*8960*/  VIADD R16, R16, 0x1 ;  /* 0x0000000110107836 */ /* 0x000fe40000000000 */
[----:B------:R-:W-:Y:S02]  /*8970*/  VIADD R7, R7, 0x30c20 ;  /* 0x00030c2007077836 */ /* 0x000fe40000000000 */
[----:B------:R-:W-:Y:S01]  /*8980*/  VIADD R0, R0, 0x1 ;  /* 0x0000000100007836 */ /* 0x000fe20000000000 */
[----:B------:R-:W-:Y:S02]  /*8990*/  ISETP.GE.AND P1, PT, R16, UR38, PT ;  /* 0x0000002610007c0c */ /* 0x000fe4000bf26270 */
[----:B------:R-:W-:Y:S02]  /*89a0*/  PRMT R7, RZ, 0x654, R7 ;  /* 0x00000654ff077816 */ /* 0x000fe40000000007 */
[C---:B------:R-:W-:Y:S02]  /*89b0*/  ISETP.NE.AND P0, PT, R0.reuse, 0x2, PT ;  /* 0x000000020000780c */ /* 0x040fe40003f05270 */
[----:B------:R1:W-:Y:S02]  /*89c0*/  SYNCS.ARRIVE.TRANS64.RED.A1T0 RZ, [R7+URZ], RZ ;  /* 0x000000ff07ff79a7 */ /* 0x0003e4000810043f */
[----:B------:R-:W-:-:S02]  /*89d0*/  SEL R0, R0, RZ, P0 ;  /* 0x000000ff00007207 */ /* 0x000fc40000000000 */
[----:B-1----:R-:W-:-:S04]  /*89e0*/  SEL R7, RZ, 0x1, P0 ;  /* 0x00000001ff077807 */ /* 0x002fc80000000000 */
[----:B------:R-:W-:Y:S01]  /*89f0*/  LOP3.LUT R4, R4, R7, RZ, 0x3c, !PT ;  /* 0x0000000704047212 */ /* 0x000fe200078e3cff */
[----:B------:R-:W-:Y:S06]  /*8a00*/  @!P1 BRA `(.L_x_2445) ;  /* 0xffffffcc00849947 */ /* 0x000fec000383ffff */
.L_x_2434:
        /* <DEDUP_REMOVED lines=34> */
.L_x_2414:
[----:B------:R-:W-:Y:S05]  /*8c30*/  @P0 BRA `(.L_x_2446) ;  /* 0x0000000800c80947 */ /* 0x000fea0003800000 */
[----:B------:R-:W3:Y:S01]  /*8c40*/  S2R R3, SR_CgaCtaId ;  /* 0x0000000000037919 */ /* 0x000ee20000008800 */
[----:B------:R-:W-:-:S04]  /*8c50*/  MOV R0, 0x400 ;  /* 0x0000040000007802 */ /* 0x000fc80000000f00 */
[----:B---3--:R-:W-:-:S04]  /*8c60*/  LEA R17, R3, R0, 0x18 ;  /* 0x0000000003117211 */ /* 0x008fc800078ec0ff */
[----:B------:R-:W-:-:S13]  /*8c70*/  LOP3.LUT P0, RZ, R17, 0x3ff, RZ, 0xc0, !PT ;  /* 0x000003ff11ff7812 */ /* 0x000fda000780c0ff */
[----:B------:R-:W-:Y:S05]  /*8c80*/  @!P0 BRA `(.L_x_2447) ;  /* 0x0000000000408947 */ /* 0x000fea0003800000 */
[----:B------:R-:W-:Y:S01]  /*8c90*/  MOV R0, 0x0 ;  /* 0x0000000000007802 */ /* 0x000fe20000000f00 */
[----:B------:R-:W-:Y:S01]  /*8ca0*/  ULDC.64 UR4, c[0x4][0x80] ;  /* 0x0100200000047ab9 */ /* 0x000fe20000000a00 */
[----:B------:R-:W-:Y:S01]  /*8cb0*/  ULDC.64 UR6, c[0x4][0x88] ;  /* 0x0100220000067ab9 */ /* 0x000fe20000000a00 */
[----:B------:R-:W-:Y:S01]  /*8cc0*/  IMAD.U32 R4, RZ, RZ, UR4 ;  /* 0x00000004ff047e24 */ /* 0x000fe2000f8e00ff */
[----:B--2---:R2:W3:Y:S01]  /*8cd0*/  LDC.64 R2, c[0x4][R0] ;  /* 0x0100000000027b82 */ /* 0x0044e20000000a00 */
        /* <DEDUP_REMOVED lines=8> */
[----:B-12---:R-:W-:-:S07]  /*8d60*/  IMAD.MOV.U32 R13, RZ, RZ, RZ ;  /* 0x000000ffff0d7224 */ /* 0x006fce00078e00ff */
[----:B------:R-:W-:-:S07]  /*8d70*/  LEPC R20, `(.L_x_2447) ;  /* 0x000000001014794e */ /* 0x000fce0000000000 */
[----:B---3--:R-:W-:Y:S05]  /*8d80*/  CALL.ABS.NOINC R2 ;  /* 0x0000000002007343 */ /* 0x008fea0003c00000 */
.L_x_2447:
[----:B------:R-:W-:-:S05]  /*8d90*/  VIADD R16, R17, 0x4000 ;  /* 0x0000400011107836 */ /* 0x000fca0000000000 */
        /* <DEDUP_REMOVED lines=18> */
.L_x_2448:
        /* <DEDUP_REMOVED lines=18> */
.L_x_2449:
        /* <DEDUP_REMOVED lines=18> */
.L_x_2450:
[----:B------:R-:W3:Y:S01]  /*9100*/  S2R R0, SR_TID.X ;  /* 0x0000000000007919 */ /* 0x000ee20000002100 */
        /* <DEDUP_REMOVED lines=17> */
[----:B---3--:R-:W-:Y:S01]  /*9220*/  VIADD R7, R0, 0xffffff80 ;  /* 0xffffff8000077836 */ /* 0x008fe20000000000 */
        /* <DEDUP_REMOVED lines=29> */
[----:B------:R-:W-:-:S02]  /*9400*/  LOP3.LUT R0, R0, 0x1c0, RZ, 0xc0, !PT ;  /* 0x000001c000007812 */ /* 0x000fc400078ec0ff */
[----:B------:R-:W-:Y:S02]  /*9410*/  F2FP.BF16.F32.PACK_AB R170, R173, R172 ;  /* 0x000000acadaa723e */ /* 0x000fe400000010ff */
[----:B------:R-:W-:Y:S02]  /*9420*/  LOP3.LUT R7, R0, 0x8, R7, 0xf8, !PT ;  /* 0x0000000800077812 */ /* 0x000fe400078ef807 */
[----:B------:R-:W-:Y:S02]  /*9430*/  SHF.R.U32.HI R0, RZ, 0x3, R0 ;  /* 0x00000003ff007819 */ /* 0x000fe40000011600 */
[----:B------:R-:W-:Y:S02]  /*9440*/  SEL R5, R5, 0xffffffc0, !P2 ;  /* 0xffffffc005057807 */ /* 0x000fe40005000000 */
[----:B------:R-:W-:Y:S02]  /*9450*/  LOP3.LUT R0, R7, R0, RZ, 0x3c, !PT ;  /* 0x0000000007007212 */ /* 0x000fe400078e3cff */
[----:B------:R-:W-:-:S02]  /*9460*/  F2FP.BF16.F32.PACK_AB R171, R175, R174 ;  /* 0x000000aeafab723e */ /* 0x000fc400000010ff */
        /* <DEDUP_REMOVED lines=8> */
[----:B------:R-:W-:Y:S01]  /*94f0*/  STSM.16.M88.4 [R0+0x4000], R184 ;  /* 0x004000b800007844 */ /* 0x000fe20000000200 */
[----:B------:R-:W-:-:S03]  /*9500*/  IADD3 R2, R3, 0x4000, R0 ;  /* 0x0000400003027810 */ /* 0x000fc60007ffe000 */
[----:B------:R-:W2:Y:S01]  /*9510*/  SHFL.IDX PT, R5, R6, RZ, 0x1f ;  /* 0x00001fff06057589 */ /* 0x000ea200000e0000 */
[----:B------:R-:W-:-:S03]  /*9520*/  IMAD.IADD R3, R3, 0x1, R4 ;  /* 0x0000000103037824 */ /* 0x000fc600078e0204 */
[----:B------:R3:W-:Y:S04]  /*9530*/  STSM.16.M88.4 [R2], R192 ;  /* 0x000000c002007844 */ /* 0x0007e80000000200 */
[----:B------:R3:W-:Y:S04]  /*9540*/  STSM.16.M88.4 [R4], R200 ;  /* 0x000000c804007844 */ /* 0x0007e80000000200 */
[----:B------:R3:W-:Y:S04]  /*9550*/  STSM.16.M88.4 [R3], R208 ;  /* 0x000000d003007844 */ /* 0x0007e80000000200 */
[----:B------:R3:W-:Y:S04]  /*9560*/  STSM.16.M88.4 [R0], R152 ;  /* 0x0000009800007844 */ /* 0x0007e80000000200 */
[----:B------:R3:W-:Y:S04]  /*9570*/  STSM.16.M88.4 [R2+-0x4000], R160 ;  /* 0xffc000a002007844 */ /* 0x0007e80000000200 */
[----:B------:R3:W-:Y:S01]  /*9580*/  STSM.16.M88.4 [R4+-0x4000], R168 ;  /* 0xffc000a804007844 */ /* 0x0007e20000000200 */
[----:B--2---:R-:W-:-:S03]  /*9590*/  ISETP.NE.AND P0, PT, R5, 0x7, PT ;  /* 0x000000070500780c */ /* 0x004fc60003f05270 */
[----:B------:R3:W-:Y:S01]  /*95a0*/  STSM.16.M88.4 [R3+-0x4000], R176 ;  /* 0xffc000b003007844 */ /* 0x0007e20000000200 */
        /* <DEDUP_REMOVED lines=11> */
[----:B------:R-:W-:Y:S01]  /*9660*/  R2UR UR6, R17 ;  /* 0x00000000110672ca */ /* 0x000fe200000e0000 */
[----:B------:R-:W-:Y:S01]  /*9670*/  ULDC.64 UR8, c[0x0][0x198] ;  /* 0x0000660000087ab9 */ /* 0x000fe20000000a00 */
[----:B------:R-:W-:Y:S02]  /*9680*/  USHF.L.U32 UR42, UR36, 0x7, URZ ;  /* 0x00000007242a7899 */ /* 0x000fe4000800063f */
[----:B------:R-:W-:Y:S02]  /*9690*/  UIADD3 UR4, UP0, UR8, 0x770, URZ ;  /* 0x0000077008047890 */ /* 0x000fe4000ff1e03f */
[----:B------:R-:W-:Y:S02]  /*96a0*/  UIADD3 UR8, UP1, UR8, 0x670, URZ ;  /* 0x0000067008087890 */ /* 0x000fe4000ff3e03f */
[----:B------:R-:W-:Y:S02]  /*96b0*/  UIADD3.X UR5, URZ, UR9, URZ, UP0, !UPT ;  /* 0x000000093f057290 */ /* 0x000fe400087fe43f */
[----:B------:R-:W-:Y:S01]  /*96c0*/  UIADD3.X UR9, URZ, UR9, URZ, UP1, !UPT ;  /* 0x000000093f097290 */ /* 0x000fe20008ffe43f */
[----:B------:R-:W-:-:S02]  /*96d0*/  UMOV UR41, URZ ;  /* 0x0000003f00297c82 */ /* 0x000fc40008000000 */
[----:B------:R-:W-:-:S09]  /*96e0*/  UIADD3 UR40, UR6, 0x4000, URZ ;  /* 0x0000400006287890 */ /* 0x000fd2000fffe03f */
[----:B------:R2:W-:Y:S02]  /*96f0*/  UTMASTG.4D [UR40], [UR4] ;  /* 0x00000028040073b5 */ /* 0x0005e40008018000 */
[----:B--2---:R-:W-:Y:S02]  /*9700*/  UMOV UR40, UR6 ;  /* 0x0000000600287c82 */ /* 0x004fe40008000000 */
[----:B------:R2:W-:Y:S02]  /*9710*/  UTMASTG.4D [UR40], [UR8] ;  /* 0x00000028080073b5 */ /* 0x0005e40008018000 */
[----:B--2---:R0:W-:Y:S02]  /*9720*/  UTMACMDFLUSH ;  /* 0x00000000000079b7 */ /* 0x0041e40000000000 */
.L_x_2452:
[----:B------:R-:W-:Y:S05]  /*9730*/  BSYNC B0 ;  /* 0x0000000000007941 */ /* 0x000fea0003800000 */
.L_x_2451:
[----:B------:R-:W-:-:S04]  /*9740*/  DEPBAR.LE SB0, 0x0 ;  /* 0x000080000000791a */ /* 0x000fc80000000000 */
[----:B------:R-:W-:Y:S05]  /*9750*/  BRA `(.L_x_2413) ;  /* 0x0000003800707947 */ /* 0x000fea0003800000 */
.L_x_2446:
[----:B------:R-:W3:Y:S01]  /*9760*/  S2R R0, SR_TID.X ;  /* 0x0000000000007919 */ /* 0x000ee20000002100 */
[----:B--2---:R-:W2:Y:S01]  /*9770*/  LDC.64 R2, c[0x0][0x820] ;  /* 0x00020800ff027b82 */ /* 0x004ea20000000a00 */
[----:B------:R-:W-:Y:S01]  /*9780*/  IMAD.U32 R9, RZ, RZ, UR43 ;  /* 0x0000002bff097e24 */ /* 0x000fe2000f8e00ff */
[----:B------:R-:W-:Y:S01]  /*9790*/  BSSY B0, `(.L_x_2453) ;  /* 0x0000038000007945 */ /* 0x000fe20003800000 */
[----:B------:R-:W-:Y:S02]  /*97a0*/  IMAD.U32 R27, RZ, RZ, UR36 ;  /* 0x00000024ff1b7e24 */ /* 0x000fe4000f8e00ff */
[----:B------:R-:W-:Y:S01]  /*97b0*/  IMAD.U32 R25, RZ, RZ, UR44 ;  /* 0x0000002cff197e24 */ /* 0x000fe2000f8e00ff */
[----:B------:R-:W-:Y:S02]  /*97c0*/  SHF.R.S32.HI R9, RZ, 0x1f, R9 ;  /* 0x0000001fff097819 */ /* 0x000fe40000011409 */
[----:B------:R-:W4:Y:S02]  /*97d0*/  LDC.64 R18, c[0x0][0x808] ;  /* 0x00020200ff127b82 */ /* 0x000f240000000a00 */
[----:B------:R-:W-:-:S06]  /*97e0*/  SHF.R.S32.HI R25, RZ, 0x1f, R25 ;  /* 0x0000001fff197819 */ /* 0x000fcc0000011419 */
[----:B------:R-:W5:Y:S08]  /*97f0*/  LDC.64 R14, c[0x0][0x828] ;  /* 0x00020a00ff0e7b82 */ /* 0x000f700000000a00 */
[----:B------:R-:W1:Y:S01]  /*9800*/  LDC.64 R16, c[0x0][0x850] ;  /* 0x00021400ff107b82 */ /* 0x000e620000000a00 */
[----:B---3--:R-:W-:-:S07]  /*9810*/  VIADD R5, R0, 0xffffff80 ;  /* 0xffffff8000057836 */ /* 0x008fce0000000000 */
[----:B------:R-:W3:Y:S01]  /*9820*/  LDC R23, c[0x0][0x83c] ;  /* 0x00020f00ff177b82 */ /* 0x000ee20000000800 */
[----:B----4-:R-:W-:Y:S01]  /*9830*/  IMAD R11, R27, -0x80, R18 ;  /* 0xffffff801b0b7824 */ /* 0x010fe200078e0212 */
[----:B------:R-:W-:-:S04]  /*9840*/  SHF.R.S32.HI R0, RZ, 0x1f, R5 ;  /* 0x0000001fff007819 */ /* 0x000fc80000011405 */
[----:B------:R-:W-:Y:S02]  /*9850*/  LEA.HI R8, R0, R5, RZ, 0x3 ;  /* 0x0000000500087211 */ /* 0x000fe400078f18ff */
[----:B------:R-:W4:Y:S02]  /*9860*/  LDC.64 R20, c[0x0][0x858] ;  /* 0x00021600ff147b82 */ /* 0x000f240000000a00 */
[----:B------:R-:W-:-:S05]  /*9870*/  LOP3.LUT R0, R8, 0x1ffffff8, RZ, 0xc0, !PT ;  /* 0x1ffffff808007812 */ /* 0x000fca00078ec0ff */
[----:B------:R-:W-:-:S04]  /*9880*/  IMAD.IADD R0, R5, 0x1, -R0 ;  /* 0x0000000105007824 */ /* 0x000fc800078e0a00 */
[----:B------:R-:W-:Y:S02]  /*9890*/  IMAD.SHL.U32 R6, R0, 0x8, RZ ;  /* 0x0000000800067824 */ /* 0x000fe400078e00ff */
[----:B--2---:R-:W-:-:S03]  /*98a0*/  IMAD R0, R9, R2, RZ ;  /* 0x0000000209007224 */ /* 0x004fc600078e02ff */
[----:B------:R-:W-:Y:S01]  /*98b0*/  SHF.R.S32.HI R7, RZ, 0x1f, R6 ;  /* 0x0000001fff077819 */ /* 0x000fe20000011406 */
[----:B------:R-:W-:Y:S02]  /*98c0*/  IMAD R3, R3, UR43, R0 ;  /* 0x0000002b03037c24 */ /* 0x000fe4000f8e0200 */
[----:B------:R-:W-:Y:S01]  /*98d0*/  IMAD.WIDE.U32 R4, R2, UR43, R6 ;  /* 0x0000002b02047c25 */ /* 0x000fe2000f8e0006 */
[----:B------:R-:W-:-:S03]  /*98e0*/  SHF.R.S32.HI R2, RZ, 0x3, R8 ;  /* 0x00000003ff027819 */ /* 0x000fc60000011408 */
[----:B------:R-:W-:Y:S01]  /*98f0*/  IMAD.IADD R5, R5, 0x1, R3 ;  /* 0x0000000105057824 */ /* 0x000fe200078e0203 */
[C---:B------:R-:W-:Y:S01]  /*9900*/  ISETP.GE.AND P2, PT, R2.reuse, R11, PT ;  /* 0x0000000b0200720c */ /* 0x040fe20003f46270 */
[C---:B------:R-:W-:Y:S02]  /*9910*/  VIADD R0, R2.reuse, 0x20 ;  /* 0x0000002002007836 */ /* 0x040fe40000000000 */
[----:B------:R-:W-:Y:S01]  /*9920*/  VIADD R3, R2, 0x60 ;  /* 0x0000006002037836 */ /* 0x000fe20000000000 */
[----:B------:R-:W-:Y:S01]  /*9930*/  ISETP.GE.OR P6, PT, R6, R19, P2 ;  /* 0x000000130600720c */ /* 0x000fe200017c6670 */
[----:B-----5:R-:W-:Y:S01]  /*9940*/  IMAD R8, R25, R14, RZ ;  /* 0x0000000e19087224 */ /* 0x020fe200078e02ff */
[-C--:B------:R-:W-:Y:S01]  /*9950*/  ISETP.GE.AND P3, PT, R0, R11.reuse, PT ;  /* 0x0000000b0000720c */ /* 0x080fe20003f66270 */
[----:B------:R-:W-:Y:S01]  /*9960*/  VIADD R0, R2, 0x40 ;  /* 0x0000004002007836 */ /* 0x000fe20000000000 */
[-C--:B------:R-:W-:Y:S01]  /*9970*/  ISETP.GE.AND P1, PT, R3, R11.reuse, PT ;  /* 0x0000000b0300720c */ /* 0x080fe20003f26270 */
[----:B------:R-:W-:Y:S01]  /*9980*/  IMAD R15, R15, UR44, R8 ;  /* 0x0000002c0f0f7c24 */ /* 0x000fe2000f8e0208 */
[----:B------:R-:W-:Y:S01]  /*9990*/  SHF.R.S32.HI R3, RZ, 0x1f, R2 ;  /* 0x0000001fff037819 */ /* 0x000fe20000011402 */
[----:B-1----:R-:W-:Y:S01]  /*99a0*/  IMAD.WIDE.U32 R12, R14, UR44, R4 ;  /* 0x0000002c0e0c7c25 */ /* 0x002fe2000f8e0004 */
[----:B------:R-:W-:-:S02]  /*99b0*/  ISETP.GE.AND P0, PT, R0, R11, PT ;  /* 0x0000000b0000720c */ /* 0x000fc40003f06270 */
[CC--:B------:R-:W-:Y:S01]  /*99c0*/  ISETP.GE.OR P4, PT, R6.reuse, R19.reuse, P3 ;  /* 0x000000130600720c */ /* 0x0c0fe20001f86670 */
[----:B------:R-:W-:Y:S01]  /*99d0*/  IMAD.WIDE R10, R27, 0x80, R2 ;  /* 0x000000801b0a7825 */ /* 0x000fe200078e0202 */
[----:B------:R-:W-:Y:S01]  /*99e0*/  ISETP.GE.OR P5, PT, R6, R19, P0 ;  /* 0x000000130600720c */ /* 0x000fe200007a6670 */
[----:B------:R-:W1:Y:S02]  /*99f0*/  LDC.64 R26, c[0x0][0x208] ;  /* 0x00008200ff1a7b82 */ /* 0x000e640000000a00 */
[----:B------:R-:W-:Y:S02]  /*9a00*/  IMAD R0, R9, R16, RZ ;  /* 0x0000001009007224 */ /* 0x000fe400078e02ff */
[----:B------:R-:W-:-:S04]  /*9a10*/  IMAD.WIDE.U32 R8, R16, UR43, R6 ;  /* 0x0000002b10087c25 */ /* 0x000fc8000f8e0006 */
[----:B------:R-:W-:Y:S02]  /*9a20*/  IMAD R17, R17, UR43, R0 ;  /* 0x0000002b11117c24 */ /* 0x000fe4000f8e0200 */
[----:B------:R-:W-:Y:S01]  /*9a30*/  IMAD.IADD R5, R13, 0x1, R15 ;  /* 0x000000010d057824 */ /* 0x000fe200078e020f */
[----:B---34-:R-:W-:Y:S06]  /*9a40*/  @P6 BRA `(.L_x_2454) ;  /* 0x0000000000306947 */ /* 0x018fec0003800000 */
[----:B------:R-:W-:Y:S01]  /*9a50*/  ULDC.64 UR4, c[0x0][0x818] ;  /* 0x0002060000047ab9 */ /* 0x000fe20000000a00 */
[----:B------:R-:W-:Y:S01]  /*9a60*/  IMAD.MOV.U32 R4, RZ, RZ, R12 ;  /* 0x000000ffff047224 */ /* 0x000fe200078e000c */
[----:B-1----:R-:W-:Y:S01]  /*9a70*/  R2UR UR6, R26 ;  /* 0x000000001a0672ca */ /* 0x002fe200000e0000 */
        /* <DEDUP_REMOVED lines=9> */
.L_x_2454:
[----:B------:R-:W-:Y:S05]  /*9b10*/  BSYNC B0 ;  /* 0x0000000000007941 */ /* 0x000fea0003800000 */
.L_x_2453:
[----:B------:R-:W-:Y:S01]  /*9b20*/  IMAD.IADD R9, R9, 0x1, R17 ;  /* 0x0000000109097824 */ /* 0x000fe200078e0211 */
[----:B------:R-:W-:Y:S01]  /*9b30*/  BSSY B0, `(.L_x_2455) ;  /* 0x0000019000007945 */ /* 0x000fe20003800000 */
[----:B------:R-:W-:Y:S01]  /*9b40*/  IMAD R0, R25, R20, RZ ;  /* 0x0000001419007224 */ /* 0x000fe200078e02ff */
[----:B------:R-:W-:Y:S01]  /*9b50*/  ISETP.GE.OR P6, PT, R6, R19, P1 ;  /* 0x000000130600720c */ /* 0x000fe20000fc6670 */
[----:B------:R-:W-:Y:S01]  /*9b60*/  IMAD.WIDE.U32 R8, R20, UR44, R8 ;  /* 0x0000002c14087c25 */ /* 0x000fe2000f8e0008 */
[CC--:B------:R-:W-:Y:S02]  /*9b70*/  ISETP.GE.OR P2, PT, R6.reuse, R23.reuse, P2 ;  /* 0x000000170600720c */ /* 0x0c0fe40001746670 */
[CC--:B------:R-:W-:Y:S01]  /*9b80*/  ISETP.GE.OR P3, PT, R6.reuse, R23.reuse, P3 ;  /* 0x000000170600720c */ /* 0x0c0fe20001f66670 */
[----:B--2---:R-:W-:Y:S01]  /*9b90*/  IMAD R15, R21, UR44, R0 ;  /* 0x0000002c150f7c24 */ /* 0x004fe2000f8e0200 */
[CC--:B------:R-:W-:Y:S02]  /*9ba0*/  ISETP.GE.OR P0, PT, R6.reuse, R23.reuse, P0 ;  /* 0x000000170600720c */ /* 0x0c0fe40000706670 */
[----:B------:R-:W-:Y:S01]  /*9bb0*/  ISETP.GE.OR P1, PT, R6, R23, P1 ;  /* 0x000000170600720c */ /* 0x000fe20000f26670 */
[----:B------:R-:W-:-:S12]  /*9bc0*/  @P4 BRA `(.L_x_2456) ;  /* 0x00000000003c4947 */ /* 0x000fd80003800000 */
[----:B------:R-:W-:Y:S01]  /*9bd0*/  IADD3 R7, P4, R10, 0x20, RZ ;  /* 0x000000200a077810 */ /* 0x000fe20007f9e0ff */
[----:B------:R-:W-:Y:S01]  /*9be0*/  ULDC.64 UR4, c[0x0][0x818] ;  /* 0x0002060000047ab9 */ /* 0x000fe20000000a00 */
[----:B------:R-:W-:Y:S01]  /*9bf0*/  IMAD.MOV.U32 R2, RZ, RZ, R12 ;  /* 0x000000ffff027224 */ /* 0x000fe200078e000c */
[----:B-1----:R-:W-:Y:S01]  /*9c00*/  R2UR UR6, R26 ;  /* 0x000000001a0672ca */ /* 0x002fe200000e0000 */
        /* <DEDUP_REMOVED lines=11> */
.L_x_2456:
[----:B------:R-:W-:Y:S05]  /*9cc0*/  BSYNC B0 ;  /* 0x0000000000007941 */ /* 0x000fea0003800000 */
.L_x_2455:
[----:B------:R-:W-:Y:S04]  /*9cd0*/  BSSY B0, `(.L_x_2457) ;  /* 0x0000011000007945 */ /* 0x000fe80003800000 */
[----:B------:R-:W-:Y:S05]  /*9ce0*/  @P5 BRA `(.L_x_2458) ;  /* 0x00000000003c5947 */ /* 0x000fea0003800000 */
[----:B--2---:R-:W-:Y:S01]  /*9cf0*/  IADD3 R7, P4, R10, 0x40, RZ ;  /* 0x000000400a077810 */ /* 0x004fe20007f9e0ff */
        /* <DEDUP_REMOVED lines=14> */
.L_x_2458:
[----:B------:R-:W-:Y:S05]  /*9de0*/  BSYNC B0 ;  /* 0x0000000000007941 */ /* 0x000fea0003800000 */
.L_x_2457:
[----:B------:R-:W-:Y:S04]  /*9df0*/  BSSY B0, `(.L_x_2459) ;  /* 0x0000011000007945 */ /* 0x000fe80003800000 */
[----:B------:R-:W-:Y:S05]  /*9e00*/  @P6 BRA `(.L_x_2460) ;  /* 0x00000000003c6947 */ /* 0x000fea0003800000 */
[----:B--23--:R-:W-:Y:S01]  /*9e10*/  IADD3 R7, P4, R10, 0x60, RZ ;  /* 0x000000600a077810 */ /* 0x00cfe20007f9e0ff */
        /* <DEDUP_REMOVED lines=14> */
.L_x_2460:
[----:B------:R-:W-:Y:S05]  /*9f00*/  BSYNC B0 ;  /* 0x0000000000007941 */ /* 0x000fea0003800000 */
.L_x_2459:
[----:B------:R-:W-:Y:S01]  /*9f10*/  BSSY B0, `(.L_x_2461) ;  /* 0x000000f000007945 */ /* 0x000fe20003800000 */
[----:B----4-:R-:W-:-:S03]  /*9f20*/  IMAD.IADD R5, R9, 0x1, R15 ;  /* 0x0000000109057824 */ /* 0x010fc600078e020f */
[----:B------:R-:W-:Y:S05]  /*9f30*/  @P2 BRA `(.L_x_2462) ;  /* 0x0000000000302947 */ /* 0x000fea0003800000 */
[----:B------:R-:W-:Y:S01]  /*9f40*/  ULDC.64 UR4, c[0x0][0x848] ;  /* 0x0002120000047ab9 */ /* 0x000fe20000000a00 */
[----:B------:R-:W-:Y:S01]  /*9f50*/  IMAD.MOV.U32 R4, RZ, RZ, R8 ;  /* 0x000000ffff047224 */ /* 0x000fe200078e0008 */
[----:B-1----:R-:W-:Y:S01]  /*9f60*/  R2UR UR6, R26 ;  /* 0x000000001a0672ca */ /* 0x002fe200000e0000 */
[----:B--23--:R-:W-:Y:S01]  /*9f70*/  IMAD R7, R11, UR4, RZ ;  /* 0x000000040b077c24 */ /* 0x00cfe2000f8e02ff */
        /* <DEDUP_REMOVED lines=8> */
.L_x_2462:
[----:B------:R-:W-:Y:S05]  /*a000*/  BSYNC B0 ;  /* 0x0000000000007941 */ /* 0x000fea0003800000 */
.L_x_2461:
[----:B------:R-:W-:Y:S04]  /*a010*/  BSSY B0, `(.L_x_2463) ;  /* 0x0000011000007945 */ /* 0x000fe80003800000 */
[----:B------:R-:W-:Y:S05]  /*a020*/  @P3 BRA `(.L_x_2464) ;  /* 0x00000000003c3947 */ /* 0x000fea0003800000 */
[----:B--234-:R-:W-:Y:S01]  /*a030*/  IADD3 R7, P2, R10, 0x20, RZ ;  /* 0x000000200a077810 */ /* 0x01cfe20007f5e0ff */
        /* <DEDUP_REMOVED lines=14> */
.L_x_2464:
[----:B------:R-:W-:Y:S05]  /*a120*/  BSYNC B0 ;  /* 0x0000000000007941 */ /* 0x000fea0003800000 */
.L_x_2463:
[----:B------:R-:W-:Y:S04]  /*a130*/  BSSY B0, `(.L_x_2465) ;  /* 0x0000011000007945 */ /* 0x000fe80003800000 */
[----:B------:R-:W-:Y:S05]  /*a140*/  @P0 BRA `(.L_x_2466) ;  /* 0x00000000003c0947 */ /* 0x000fea0003800000 */
[----:B-1234-:R-:W-:Y:S01]  /*a150*/  IADD3 R7, P0, R10, 0x40, RZ ;  /* 0x000000400a077810 */ /* 0x01efe20007f1e0ff */
        /* <DEDUP_REMOVED lines=14> */
.L_x_2466:
[----:B------:R-:W-:Y:S05]  /*a240*/  BSYNC B0 ;  /* 0x0000000000007941 */ /* 0x000fea0003800000 */
.L_x_2465:
        /* <DEDUP_REMOVED lines=17> */
.L_x_2409:
        /* <DEDUP_REMOVED lines=8> */
[----:B------:R-:W1:Y:S01]  /*a3e0*/  S2UR UR7, SR_CTAID.X ;  /* 0x00000000000779c3 */ /* 0x000e620000002500 */
[----:B------:R-:W-:Y:S02]  /*a3f0*/  ULDC UR8, c[0x0][0xb50] ;  /* 0x0002d40000087ab9 */ /* 0x000fe40000000800 */
[----:B------:R-:W-:-:S05]  /*a400*/  UISETP.NE.AND UP0, UPT, UR8, 0x1, UPT ;  /* 0x000000010800788c */ /* 0x000fca000bf05270 */
[----:B------:R-:W2:Y:S06]  /*a410*/  LDC R0, c[0x0][0xb68] ;  /* 0x0002da00ff007b82 */ /* 0x000eac0000000800 */
[----:B------:R-:W-:Y:S01]  /*a420*/  @UP0 ULDC UR4, c[0x0][0xb54] ;  /* 0x0002d50000040ab9 */ /* 0x000fe20000000800 */
[----:B------:R-:W-:Y:S01]  /*a430*/  @UP0 ULDC UR9, c[0x0][0xb58] ;  /* 0x0002d60000090ab9 */ /* 0x000fe20000000800 */
[----:B-1----:R-:W-:Y:S02]  /*a440*/  UIMAD.WIDE.U32 UR4, UR7, UR4, URZ ;  /* 0x00000004070472a5 */ /* 0x002fe4000f8e003f */
[----:B------:R-:W-:-:S02]  /*a450*/  UMOV UR6, UR7 ;  /* 0x0000000700067c82 */ /* 0x000fc40008000000 */
[----:B------:R-:W-:-:S04]  /*a460*/  @UP0 USHF.R.U32.HI UR6, URZ, UR9, UR5 ;  /* 0x000000093f060299 */ /* 0x000fc80008011605 */
[----:B------:R-:W-:Y:S02]  /*a470*/  UIADD3 UR4, -UR6, URZ, URZ ;  /* 0x0000003f06047290 */ /* 0x000fe4000fffe13f */
[----:B--2---:R-:W-:Y:S02]  /*a480*/  ISETP.LE.AND P0, PT, R0, UR6, PT ;  /* 0x0000000600007c0c */ /* 0x004fe4000bf03270 */
[----:B------:R-:W-:-:S11]  /*a490*/  UIMAD UR8, UR8, UR4, UR7 ;  /* 0x00000004080872a4 */ /* 0x000fd6000f8e0207 */
[----:B------:R-:W-:Y:S05]  /*a4a0*/  @!P0 BRA `(.L_x_2468) ;  /* 0x0000000000208947 */ /* 0x000fea0003800000 */
        /* <DEDUP_REMOVED lines=8> */
.L_x_2468:
[----:B------:R-:W-:Y:S01]  /*a530*/  ULDC UR9, c[0x0][0xb44] ;  /* 0x0002d10000097ab9 */ /* 0x000fe20000000800 */
[----:B------:R-:W-:Y:S01]  /*a540*/  UMOV UR7, UR8 ;  /* 0x0000000800077c82 */ /* 0x000fe20008000000 */
[----:B------:R-:W-:-:S11]  /*a550*/  UISETP.NE.AND UP0, UPT, UR9, 0x1, UPT ;  /* 0x000000010900788c */ /* 0x000fd6000bf05270 */
[----:B------:R-:W-:Y:S02]  /*a560*/  @UP0 ULDC.64 UR10, c[0x0][0xb48] ;  /* 0x0002d200000a0ab9 */ /* 0x000fe40000000a00 */
[----:B------:R-:W-:-:S04]  /*a570*/  UIMAD.WIDE.U32 UR4, UR8, UR10, URZ ;  /* 0x0000000a080472a5 */ /* 0x000fc8000f8e003f */
[----:B------:R-:W-:-:S04]  /*a580*/  @UP0 USHF.R.U32.HI UR7, URZ, UR11, UR5 ;  /* 0x0000000b3f070299 */ /* 0x000fc80008011605 */
[----:B------:R-:W-:-:S12]  /*a590*/  UIMAD UR4, UR7, UR9, URZ ;  /* 0x00000009070472a4 */ /* 0x000fd8000f8e023f */
.L_x_2469:
        /* <DEDUP_REMOVED lines=17> */
[----:B------:R-:W-:Y:S01]  /*a6b0*/  ULDC UR6, c[0x0][0x74c] ;  /* 0x0001d30000067ab9 */ /* 0x000fe20000000800 */
[----:B------:R-:W-:Y:S02]  /*a6c0*/  UIADD3 UR5, UR5, 0x7f, URZ ;  /* 0x0000007f05057890 */ /* 0x000fe4000fffe03f */
[----:B------:R-:W-:Y:S02]  /*a6d0*/  UIADD3 UR7, -UR6, UR7, -UR4 ;  /* 0x0000000706077290 */ /* 0x000fe4000fffe904 */
[----:B------:R-:W-:Y:S02]  /*a6e0*/  USHF.R.S32.HI UR6, URZ, 0x1f, UR5 ;  /* 0x0000001f3f067899 */ /* 0x000fe40008011405 */
[----:B------:R-:W-:-:S02]  /*a6f0*/  USHF.R.S32.HI UR4, URZ, 0x1f, UR7 ;  /* 0x0000001f3f047899 */ /* 0x000fc40008011407 */
[----:B------:R-:W-:Y:S02]  /*a700*/  ULEA.HI UR5, UR6, UR5, URZ, 0x7 ;  /* 0x0000000506057291 */ /* 0x000fe4000f8f383f */
[----:B------:R-:W-:Y:S02]  /*a710*/  ULEA.HI UR4, UR4, UR7, URZ, 0x7 ;  /* 0x0000000704047291 */ /* 0x000fe4000f8f383f */
[----:B------:R-:W-:Y:S02]  /*a720*/  USHF.R.S32.HI UR5, URZ, 0x7, UR5 ;  /* 0x000000073f057899 */ /* 0x000fe40008011405 */
[----:B------:R-:W-:-:S04]  /*a730*/  USHF.R.S32.HI UR4, URZ, 0x7, UR4 ;  /* 0x000000073f047899 */ /* 0x000fc80008011404 */
[----:B------:R-:W-:-:S04]  /*a740*/  UISETP.LT.AND UP0, UPT, URZ, UR4, UPT ;  /* 0x000000043f00728c */ /* 0x000fc8000bf01270 */
[----:B------:R-:W-:-:S04]  /*a750*/  USEL UR8, URZ, UR4, !UP0 ;  /* 0x000000043f087287 */ /* 0x000fc8000c000000 */
[----:B------:R-:W-:-:S06]  /*a760*/  UISETP.GT.AND UP0, UPT, UR5, UR8, UPT ;  /* 0x000000080500728c */ /* 0x000fcc000bf04270 */
[----:B------:R-:W-:-:S13]  /*a770*/  PLOP3.LUT P0, PT, PT, PT, UP0, 0x80, 0x0 ;  /* 0x000000000000781c */ /* 0x000fda0003f0f008 */
[----:B------:R-:W-:Y:S05]  /*a780*/  @!P0 BRA `(.L_x_2413) ;  /* 0x0000002800648947 */ /* 0x000fea0003800000 */
[----:B------:R-:W-:Y:S01]  /*a790*/  USHF.R.S32.HI UR4, URZ, 0x1f, UR11 ;  /* 0x0000001f3f047899 */ /* 0x000fe2000801140b */
[----:B------:R-:W-:Y:S01]  /*a7a0*/  ULDC.64 UR12, c[0x0][0x2d8] ;  /* 0x0000b600000c7ab9 */ /* 0x000fe20000000a00 */
[----:B------:R-:W-:Y:S02]  /*a7b0*/  ELECT P0, URZ, PT ;  /* 0x00000000003f782f */ /* 0x000fe40003800000 */
[----:B------:R-:W-:Y:S02]  /*a7c0*/  UIMAD UR9, UR4, UR12, URZ ;  /* 0x0000000c040972a4 */ /* 0x000fe4000f8e023f */
[----:B------:R-:W-:Y:S02]  /*a7d0*/  UIADD3 UR4, UR5, -UR8, URZ ;  /* 0x8000000805047290 */ /* 0x000fe4000fffe03f */
[----:B------:R-:W-:Y:S02]  /*a7e0*/  UIMAD.WIDE.U32 UR6, UR11, UR12, URZ ;  /* 0x0000000c0b0672a5 */ /* 0x000fe4000f8e003f */
[----:B------:R-:W-:-:S02]  /*a7f0*/  ULOP3.LUT UR4, UR4, 0x1, URZ, 0xc0, !UPT ;  /* 0x0000000104047892 */ /* 0x000fc4000f8ec03f */
[----:B------:R-:W-:Y:S02]  /*a800*/  UIMAD UR9, UR11, UR13, UR9 ;  /* 0x0000000d0b0972a4 */ /* 0x000fe4000f8e0209 */
[----:B------:R-:W-:Y:S02]  /*a810*/  UISETP.NE.U32.AND UP0, UPT, UR4, 0x1, UPT ;  /* 0x000000010400788c */ /* 0x000fe4000bf05070 */
[----:B------:R-:W-:Y:S01]  /*a820*/  USHF.R.S32.HI UR11, URZ, 0x1f, UR10 ;  /* 0x0000001f3f0b7899 */ /* 0x000fe2000801140a */
[----:B------:R-:W-:Y:S01]  /*a830*/  ULDC.64 UR12, c[0x0][0x2e0] ;  /* 0x0000b800000c7ab9 */ /* 0x000fe20000000a00 */
[----:B------:R-:W-:Y:S02]  /*a840*/  UIADD3 UR7, UR7, UR9, URZ ;  /* 0x0000000907077290 */ /* 0x000fe4000fffe03f */
[----:B------:R-:W-:Y:S01]  /*a850*/  PLOP3.LUT P1, PT, PT, PT, UP0, 0x80, 0x0 ;  /* 0x000000000000781c */ /* 0x000fe20003f2f008 */
[----:B------:R-:W-:Y:S02]  /*a860*/  UIMAD UR9, UR11, UR12, URZ ;  /* 0x0000000c0b0972a4 */ /* 0x000fe4000f8e023f */
[----:B------:R-:W-:-:S02]  /*a870*/  UIMAD.WIDE.U32 UR6, UR10, UR12, UR6 ;  /* 0x0000000c0a0672a5 */ /* 0x000fc4000f8e0006 */
[----:B------:R-:W-:-:S04]  /*a880*/  UIMAD UR9, UR10, UR13, UR9 ;  /* 0x0000000d0a0972a4 */ /* 0x000fc8000f8e0209 */
[----:B------:R-:W-:-:S04]  /*a890*/  UIADD3 UR23, UR7, UR9, URZ ;  /* 0x0000000907177290 */ /* 0x000fc8000fffe03f */
[----:B------:R-:W-:Y:S08]  /*a8a0*/  @P1 BRA `(.L_x_2470) ;  /* 0x0000000000bc1947 */ /* 0x000ff00003800000 */
        /* <DEDUP_REMOVED lines=10> */
[----:B------:R-:W-:Y:S01]  /*a950*/  UMOV UR16, 0x0 ;  /* 0x0000000000107882 */ /* 0x000fe20000000000 */
[----:B------:R-:W-:Y:S02]  /*a960*/  UMOV UR17, 0x14f00000 ;  /* 0x14f0000000117882 */ /* 0x000fe40000000000 */
[----:B------:R-:W-:-:S02]  /*a970*/  ULEA.HI.X UR11, UR13, UR11, UR14, 0x2, UP0 ;  /* 0x0000000b0d0b7291 */ /* 0x000fc400080f140e */
[----:B-1----:R-:W-:-:S03]  /*a980*/  ULEA UR4, UR12, UR4, 0x18 ;  /* 0x000000040c047291 */ /* 0x002fc6000f8ec03f */
[----:B------:R-:W-:Y:S01]  /*a990*/  UMOV UR12, 0x400 ;  /* 0x00000400000c7882 */ /* 0x000fe20000000000 */
[----:B------:R-:W-:-:S09]  /*a9a0*/  UIADD3 UR4, UR4, 0x8000, URZ ;  /* 0x0000800004047890 */ /* 0x000fd2000fffe03f */
[----:B------:R1:W-:Y:S02]  /*a9b0*/  UBLKRED.G.S.ADD.F32.RN [UR10], [UR4], UR12, desc[UR16] ;  /* 0x0000100a040073bb */ /* 0x0003e400080a140c */
[----:B-1----:R0:W-:Y:S02]  /*a9c0*/  UTMACMDFLUSH ;  /* 0x00000000000079b7 */ /* 0x0021e40000000000 */
.L_x_2472:
[----:B------:R-:W-:Y:S05]  /*a9d0*/  BSYNC B0 ;  /* 0x0000000000007941 */ /* 0x000fea0003800000 */
.L_x_2471:
        /* <DEDUP_REMOVED lines=9> */
[----:B------:R-:W-:Y:S02]  /*aa70*/  UMOV UR17, 0x14f00000 ;  /* 0x14f0000000117882 */ /* 0x000fe40000000000 */
[----:B------:R-:W-:Y:S02]  /*aa80*/  ULEA.HI.X.SX32 UR4, UR4, UR23, 0x1, UP0 ;  /* 0x0000001704047291 */ /* 0x000fe400080f0e3f */
[----:B------:R-:W-:-:S04]  /*aa90*/  ULEA UR10, UP0, UR14, UR10, 0x2 ;  /* 0x0000000a0e0a7291 */ /* 0x000fc8000f80103f */
[----:B------:R-:W-:-:S03]  /*aaa0*/  ULEA.HI.X UR11, UR14, UR11, UR4, 0x2, UP0 ;  /* 0x0000000b0e0b7291 */ /* 0x000fc600080f1404 */
[----:B------:R-:W-:Y:S01]  /*aab0*/  UMOV UR4, 0x400 ;  /* 0x0000040000047882 */ /* 0x000fe20000000000 */
[----:B-1----:R-:W-:-:S04]  /*aac0*/  ULEA UR12, UR13, UR12, 0x18 ;  /* 0x0000000c0d0c7291 */ /* 0x002fc8000f8ec03f */
[----:B------:R-:W-:-:S09]  /*aad0*/  UIADD3 UR12, UR12, 0xc000, URZ ;  /* 0x0000c0000c0c7890 */ /* 0x000fd2000fffe03f */
[----:B------:R1:W-:Y:S01]  /*aae0*/  UBLKRED.G.S.ADD.F32.RN [UR10], [UR12], UR4, desc[UR16] ;  /* 0x0000100a0c0073bb */ /* 0x0003e200080a1404 */
[----:B------:R0:W-:Y:S01]  /*aaf0*/  UTMACMDFLUSH ;  /* 0x00000000000079b7 */ /* 0x0001e20000000000 */
[----:B-1----:R-:W-:-:S04]  /*ab00*/  DEPBAR.LE SB0, 0x1 ;  /* 0x000080400000791a */ /* 0x002fc80000000000 */
.L_x_2474:
[----:B------:R-:W-:Y:S05]  /*ab10*/  BSYNC B0 ;  /* 0x0000000000007941 */ /* 0x000fea0003800000 */
.L_x_2473:
[----:B------:R-:W-:Y:S06]  /*ab20*/  BAR.ARV 0xa, 0xa0 ;  /* 0x0282800000007b1d */ /* 0x000fec0000002000 */
[----:B------:R-:W-:Y:S04]  /*ab30*/  BSSY B0, `(.L_x_2475) ;  /* 0x0000003000007945 */ /* 0x000fe80003800000 */
[----:B------:R-:W-:Y:S05]  /*ab40*/  @!P0 BRA `(.L_x_2476) ;  /* 0x0000000000048947 */ /* 0x000fea0003800000 */
[----:B------:R-:W-:-:S04]  /*ab50*/  DEPBAR.LE SB0, 0x0 ;  /* 0x000080000000791a */ /* 0x000fc80000000000 */
.L_x_2476:
[----:B------:R-:W-:Y:S05]  /*ab60*/  BSYNC B0 ;  /* 0x0000000000007941 */ /* 0x000fea0003800000 */
.L_x_2475:
[----:B------:R-:W-:Y:S06]  /*ab70*/  BAR.ARV 0xb, 0xa0 ;  /* 0x02c2800000007b1d */ /* 0x000fec0000002000 */
[----:B------:R-:W-:Y:S01]  /*ab80*/  UIADD3 UR12, UR8, 0x1, URZ ;  /* 0x00000001080c7890 */ /* 0x000fe2000fffe03f */
[----:B------:R-:W-:Y:S11]  /*ab90*/  BRA `(.L_x_2477) ;  /* 0x0000000000047947 */ /* 0x000ff60003800000 */
.L_x_2470:
[----:B------:R-:W-:-:S05]  /*aba0*/  UMOV UR12, UR8 ;  /* 0x00000008000c7c82 */ /* 0x000fca0008000000 */
.L_x_2477:
[----:B------:R-:W-:-:S04]  /*abb0*/  UIADD3 UR4, UR8, 0x1, URZ ;  /* 0x0000000108047890 */ /* 0x000fc8000fffe03f */
[----:B------:R-:W-:-:S06]  /*abc0*/  UISETP.NE.AND UP0, UPT, UR5, UR4, UPT ;  /* 0x000000040500728c */ /* 0x000fcc000bf05270 */
[----:B------:R-:W-:-:S13]  /*abd0*/  PLOP3.LUT P1, PT, PT, PT, UP0, 0x80, 0x0 ;  /* 0x000000000000781c */ /* 0x000fda0003f2f008 */
[----:B------:R-:W-:Y:S05]  /*abe0*/  @!P1 BRA `(.L_x_2413) ;  /* 0x00000024004c9947 */ /* 0x000fea0003800000 */
[----:B------:R-:W-:Y:S01]  /*abf0*/  ULDC.64 UR10, c[0x0][0x2c0] ;  /* 0x0000b000000a7ab9 */ /* 0x000fe20000000a00 */
[----:B------:R-:W-:Y:S02]  /*ac00*/  UIADD3 UR19, UR9, UR7, URZ ;  /* 0x0000000709137290 */ /* 0x000fe4000fffe03f */
        /* <DEDUP_REMOVED lines=9> */
[----:B------:R-:W-:Y:S01]  /*aca0*/  UMOV UR4, URZ ;  /* 0x0000003f00047c82 */ /* 0x000fe20008000000 */
[----:B------:R-:W-:Y:S01]  /*acb0*/  ULDC.64 UR24, c[0x0][0x2c0] ;  /* 0x0000b00000187ab9 */ /* 0x000fe20000000a00 */
[----:B------:R-:W-:-:S09]  /*acc0*/  UMOV UR20, UR13 ;  /* 0x0000000d00147c82 */ /* 0x000fd20008000000 */
.L_x_2490:
        /* <DEDUP_REMOVED lines=20> */
.L_x_2479:
[----:B------:R-:W-:Y:S05]  /*ae10*/  BSYNC B0 ;  /* 0x0000000000007941 */ /* 0x000fea0003800000 */
.L_x_2478:
        /* <DEDUP_REMOVED lines=13> */
.L_x_2481:
[----:B------:R-:W-:Y:S05]  /*aef0*/  BSYNC B0 ;  /* 0x0000000000007941 */ /* 0x000fea0003800000 */
.L_x_2480:
[----:B------:R-:W-:Y:S06]  /*af00*/  BAR.ARV 0xa, 0xa0 ;  /* 0x0282800000007b1d */ /* 0x000fec0000002000 */
[----:B------:R-:W-:Y:S04]  /*af10*/  BSSY B0, `(.L_x_2482) ;  /* 0x0000003000007945 */ /* 0x000fe80003800000 */
[----:B------:R-:W-:Y:S05]  /*af20*/  @!P0 BRA `(.L_x_2483) ;  /* 0x0000000000048947 */ /* 0x000fea0003800000 */
[----:B------:R-:W-:-:S04]  /*af30*/  DEPBAR.LE SB0, 0x0 ;  /* 0x000080000000791a */ /* 0x000fc80000000000 */
.L_x_2483:
[----:B------:R-:W-:Y:S05]  /*af40*/  BSYNC B0 ;  /* 0x0000000000007941 */ /* 0x000fea0003800000 */
.L_x_2482:
        /* <DEDUP_REMOVED lines=13> */
.L_x_2485:
[----:B------:R-:W-:Y:S05]  /*b020*/  BSYNC B0 ;  /* 0x0000000000007941 */ /* 0x000fea0003800000 */
.L_x_2484:
        /* <DEDUP_REMOVED lines=13> */
.L_x_2487:
[----:B------:R-:W-:Y:S05]  /*b100*/  BSYNC B0 ;  /* 0x0000000000007941 */ /* 0x000fea0003800000 */
.L_x_2486:
[----:B------:R-:W-:Y:S01]  /*b110*/  UIADD3 UR12, UR12, 0x2, URZ ;  /* 0x000000020c0c7890 */ /* 0x000fe2000fffe03f */
[----:B------:R-:W-:Y:S06]  /*b120*/  BAR.ARV 0xa, 0xa0 ;  /* 0x0282800000007b1d */ /* 0x000fec0000002000 */
[----:B------:R-:W-:Y:S01]  /*b130*/  UISETP.GE.AND UP0, UPT, UR12, UR5, UPT ;  /* 0x000000050c00728c */ /* 0x000fe2000bf06270 */
[----:B------:R-:W-:Y:S04]  /*b140*/  BSSY B0, `(.L_x_2488) ;  /* 0x0000003000007945 */ /* 0x000fe80003800000 */
[----:B------:R-:W-:Y:S06]  /*b150*/  @!P0 BRA `(.L_x_2489) ;  /* 0x0000000000048947 */ /* 0x000fec0003800000 */
[----:B------:R-:W-:-:S04]  /*b160*/  DEPBAR.LE SB0, 0x0 ;  /* 0x000080000000791a */ /* 0x000fc80000000000 */
.L_x_2489:
[----:B------:R-:W-:Y:S05]  /*b170*/  BSYNC B0 ;  /* 0x0000000000007941 */ /* 0x000fea0003800000 */
.L_x_2488:
[----:B------:R-:W-:Y:S06]  /*b180*/  BAR.ARV 0xb, 0xa0 ;  /* 0x02c2800000007b1d */ /* 0x000fec0000002000 */
[----:B------:R-:W-:Y:S01]  /*b190*/  PLOP3.LUT P1, PT, PT, PT, UP0, 0x80, 0x0 ;  /* 0x000000000000781c */ /* 0x000fe20003f2f008 */
[----:B------:R-:W-:Y:S02]  /*b1a0*/  UIADD3 UR20, UR20, 0x4000, URZ ;  /* 0x0000400014147890 */ /* 0x000fe4000fffe03f */
[----:B------:R-:W-:-:S10]  /*b1b0*/  UIADD3 UR4, UR4, 0x4000, URZ ;  /* 0x0000400004047890 */ /* 0x000fd4000fffe03f */
[----:B------:R-:W-:Y:S05]  /*b1c0*/  @!P1 BRA `(.L_x_2490) ;  /* 0xfffffff800c09947 */ /* 0x000fea000383ffff */
[----:B------:R-:W-:Y:S05]  /*b1d0*/  BRA `(.L_x_2413) ;  /* 0x0000001c00d07947 */ /* 0x000fea0003800000 */
.L_x_2467:
        /* <DEDUP_REMOVED lines=21> */
.L_x_2491:
[----:B------:R-:W-:Y:S01]  /*b330*/  ULDC UR8, c[0x0][0xb44] ;  /* 0x0002d10000087ab9 */ /* 0x000fe20000000800 */
[----:B------:R-:W-:Y:S01]  /*b340*/  UMOV UR11, UR7 ;  /* 0x00000007000b7c82 */ /* 0x000fe20008000000 */
[----:B------:R-:W-:-:S11]  /*b350*/  UISETP.NE.AND UP0, UPT, UR8, 0x1, UPT ;  /* 0x000000010800788c */ /* 0x000fd6000bf05270 */
[----:B------:R-:W-:Y:S02]  /*b360*/  @UP0 ULDC.64 UR12, c[0x0][0xb48] ;  /* 0x0002d200000c0ab9 */ /* 0x000fe40000000a00 */
[----:B------:R-:W-:-:S04]  /*b370*/  UIMAD.WIDE.U32 UR4, UR7, UR12, URZ ;  /* 0x0000000c070472a5 */ /* 0x000fc8000f8e003f */
[----:B------:R-:W-:-:S04]  /*b380*/  @UP0 USHF.R.U32.HI UR11, URZ, UR13, UR5 ;  /* 0x0000000d3f0b0299 */ /* 0x000fc80008011605 */
[----:B------:R-:W-:-:S12]  /*b390*/  UIMAD UR4, UR11, UR8, URZ ;  /* 0x000000080b0472a4 */ /* 0x000fd8000f8e023f */
.L_x_2492:
[----:B------:R-:W-:Y:S01]  /*b3a0*/  ULDC UR8, c[0x0][0xb38] ;  /* 0x0002ce0000087ab9 */ /* 0x000fe20000000800 */
[----:B------:R-:W-:Y:S01]  /*b3b0*/  UIADD3 UR4, UR7, -UR4, URZ ;  /* 0x8000000407047290 */ /* 0x000fe2000fffe03f */
[----:B------:R-:W-:Y:S01]  /*b3c0*/  IMAD.MOV.U32 R10, RZ, RZ, 0x1 ;  /* 0x00000001ff0a7424 */ /* 0x000fe200078e00ff */
[----:B------:R-:W-:Y:S01]  /*b3d0*/  UISETP.NE.AND UP0, UPT, UR8, 0x1, UPT ;  /* 0x000000010800788c */ /* 0x000fe2000bf05270 */
[----:B------:R-:W-:Y:S01]  /*b3e0*/  IMAD.MOV.U32 R0, RZ, RZ, RZ ;  /* 0x000000ffff007224 */ /* 0x000fe200078e00ff */
[----:B------:R-:W-:Y:S02]  /*b3f0*/  ULDC UR5, c[0x0][0xb44] ;  /* 0x0002d10000057ab9 */ /* 0x000fe40000000800 */
[----:B------:R-:W-:-:S07]  /*b400*/  UIMAD UR6, UR6, UR5, UR4 ;  /* 0x00000005060672a4 */ /* 0x000fce000f8e0204 */
        /* <DEDUP_REMOVED lines=9> */
[----:B------:R-:W1:Y:S01]  /*b4a0*/  LDC R3, c[0x0][0x280] ;  /* 0x0000a000ff037b82 */ /* 0x000e620000000800 */
[----:B------:R-:W-:Y:S01]  /*b4b0*/  USHF.L.U32 UR11, UR11, 0x7, URZ ;  /* 0x000000070b0b7899 */ /* 0x000fe2000800063f */
[----:B------:R-:W-:-:S06]  /*b4c0*/  ULDC UR4, c[0x0][0x74c] ;  /* 0x0001d30000047ab9 */ /* 0x000fcc0000000800 */
[----:B------:R-:W2:Y:S01]  /*b4d0*/  LDC R2, c[0x0][0x290] ;  /* 0x0000a400ff027b82 */ /* 0x000ea20000000800 */
[----:B-1----:R-:W-:-:S05]  /*b4e0*/  VIADD R4, R3, 0x7f ;  /* 0x0000007f03047836 */ /* 0x002fca0000000000 */
[----:B------:R-:W-:Y:S02]  /*b4f0*/  SHF.R.S32.HI R5, RZ, 0x1f, R4 ;  /* 0x0000001fff057819 */ /* 0x000fe40000011404 */
[----:B--2---:R-:W-:Y:S02]  /*b500*/  IADD3 R2, -R2, UR11, R3 ;  /* 0x0000000b02027c10 */ /* 0x004fe4000fffe103 */
[----:B------:R-:W-:-:S03]  /*b510*/  LEA.HI R4, R5, R4, RZ, 0x7 ;  /* 0x0000000405047211 */ /* 0x000fc600078f38ff */
[----:B------:R-:W-:Y:S01]  /*b520*/  VIADD R2, R2, -UR4 ;  /* 0x8000000402027c36 */ /* 0x000fe20008000000 */
[----:B------:R-:W-:-:S04]  /*b530*/  SHF.R.S32.HI R4, RZ, 0x7, R4 ;  /* 0x00000007ff047819 */ /* 0x000fc80000011404 */
[----:B------:R-:W-:-:S04]  /*b540*/  SHF.R.S32.HI R3, RZ, 0x1f, R2 ;  /* 0x0000001fff037819 */ /* 0x000fc80000011402 */
[----:B------:R-:W-:-:S04]  /*b550*/  LEA.HI R3, R3, R2, RZ, 0x7 ;  /* 0x0000000203037211 */ /* 0x000fc800078f38ff */
[----:B------:R-:W-:-:S04]  /*b560*/  SHF.R.S32.HI R3, RZ, 0x7, R3 ;  /* 0x00000007ff037819 */ /* 0x000fc80000011403 */
[----:B------:R-:W-:-:S04]  /*b570*/  VIMNMX R5, RZ, R3, !PT ;  /* 0x00000003ff057248 */ /* 0x000fc80007fe0100 */
[----:B------:R-:W-:-:S13]  /*b580*/  ISETP.GT.AND P0, PT, R4, R5, PT ;  /* 0x000000050400720c */ /* 0x000fda0003f04270 */
[----:B------:R-:W-:Y:S05]  /*b590*/  @!P0 BRA `(.L_x_2493) ;  /* 0x00000018004c8947 */ /* 0x000fea0003800000 */
[----:B------:R-:W1:Y:S01]  /*b5a0*/  LDC.64 R8, c[0x0][0x718] ;  /* 0x0001c600ff087b82 */ /* 0x000e620000000a00 */
[----:B------:R-:W-:Y:S01]  /*b5b0*/  IMAD.U32 R3, RZ, RZ, UR20 ;  /* 0x00000014ff037e24 */ /* 0x000fe2000f8e00ff */
[----:B------:R-:W-:Y:S01]  /*b5c0*/  ULDC UR4, c[0x0][0x2e8] ;  /* 0x0000ba0000047ab9 */ /* 0x000fe20000000800 */
[----:B------:R-:W-:Y:S01]  /*b5d0*/  ELECT P0, URZ, PT ;  /* 0x00000000003f782f */ /* 0x000fe20003800000 */
[----:B------:R-:W-:Y:S01]  /*b5e0*/  BSSY B0, `(.L_x_2493) ;  /* 0x000018e000007945 */ /* 0x000fe20003800000 */
[----:B------:R-:W-:Y:S01]  /*b5f0*/  UISETP.NE.AND UP0, UPT, UR4, 0x1, UPT ;  /* 0x000000010400788c */ /* 0x000fe2000bf05270 */
[----:B------:R-:W-:Y:S01]  /*b600*/  SHF.R.S32.HI R3, RZ, 0x1f, R3 ;  /* 0x0000001fff037819 */ /* 0x000fe20000011403 */
[----:B------:R-:W-:Y:S01]  /*b610*/  UMOV UR12, UR20 ;  /* 0x00000014000c7c82 */ /* 0x000fe20008000000 */
[----:B------:R-:W2:Y:S08]  /*b620*/  LDC.64 R6, c[0x0][0x730] ;  /* 0x0001cc00ff067b82 */ /* 0x000eb00000000a00 */
[----:B------:R-:W3:Y:S01]  /*b630*/  LDC.64 R12, c[0x0][0x720] ;  /* 0x0001c800ff0c7b82 */ /* 0x000ee20000000a00 */
[----:B------:R-:W-:Y:S01]  /*b640*/  @UP0 ULDC UR4, c[0x0][0x2ec] ;  /* 0x0000bb0000040ab9 */ /* 0x000fe20000000800 */
[----:B------:R-:W-:Y:S01]  /*b650*/  @UP0 ULDC UR6, c[0x0][0x2f0] ;  /* 0x0000bc0000060ab9 */ /* 0x000fe20000000800 */
[----:B------:R-:W-:-:S04]  /*b660*/  UIMAD.WIDE.U32 UR4, UR20, UR4, URZ ;  /* 0x00000004140472a5 */ /* 0x000fc8000f8e003f */
[----:B------:R-:W-:Y:S01]  /*b670*/  @UP0 USHF.R.U32.HI UR12, URZ, UR6, UR5 ;  /* 0x000000063f0c0299 */ /* 0x000fe20008011605 */
[C---:B-1----:R-:W-:Y:S02]  /*b680*/  IMAD R0, R3.reuse, R8, RZ ;  /* 0x0000000803007224 */ /* 0x042fe400078e02ff */
[----:B--2---:R-:W-:Y:S02]  /*b690*/  IMAD R2, R3, R6, RZ ;  /* 0x0000000603027224 */ /* 0x004fe400078e02ff */
[----:B------:R-:W-:Y:S02]  /*b6a0*/  IMAD R3, R9, UR20, R0 ;  /* 0x0000001409037c24 */ /* 0x000fe4000f8e0200 */
[----:B------:R-:W-:-:S04]  /*b6b0*/  IMAD.WIDE.U32 R8, R8, UR20, RZ ;  /* 0x0000001408087c25 */ /* 0x000fc8000f8e00ff */
[----:B------:R-:W-:Y:S02]  /*b6c0*/  IMAD R11, R7, UR20, R2 ;  /* 0x00000014070b7c24 */ /* 0x000fe4000f8e0202 */
[----:B------:R-:W-:Y:S02]  /*b6d0*/  IMAD.IADD R9, R9, 0x1, R3 ;  /* 0x0000000109097824 */ /* 0x000fe400078e0203 */
[----:B------:R-:W1:Y:S01]  /*b6e0*/  LDC.64 R2, c[0x0][0x738] ;  /* 0x0001ce00ff027b82 */ /* 0x000e620000000a00 */
[----:B------:R-:W-:-:S04]  /*b6f0*/  IMAD.WIDE.U32 R6, R6, UR20, RZ ;  /* 0x0000001406067c25 */ /* 0x000fc8000f8e00ff */
[----:B------:R-:W-:Y:S02]  /*b700*/  IMAD.IADD R7, R7, 0x1, R11 ;  /* 0x0000000107077824 */ /* 0x000fe400078e020b */
[----:B------:R-:W-:Y:S02]  /*b710*/  IMAD.U32 R11, RZ, RZ, UR21 ;  /* 0x00000015ff0b7e24 */ /* 0x000fe4000f8e00ff */
[----:B---3--:R-:W-:-:S03]  /*b720*/  IMAD.WIDE.U32 R8, R12, UR21, R8 ;  /* 0x000000150c087c25 */ /* 0x008fc6000f8e0008 */
[----:B------:R-:W-:-:S05]  /*b730*/  SHF.R.S32.HI R11, RZ, 0x1f, R11 ;  /* 0x0000001fff0b7819 */ /* 0x000fca000001140b */
[----:B------:R-:W-:-:S04]  /*b740*/  IMAD R0, R11, R12, RZ ;  /* 0x0000000c0b007224 */ /* 0x000fc800078e02ff */
[----:B------:R-:W-:Y:S02]  /*b750*/  IMAD R13, R13, UR21, R0 ;  /* 0x000000150d0d7c24 */ /* 0x000fe4000f8e0200 */
[----:B-1----:R-:W-:Y:S02]  /*b760*/  IMAD R0, R11, R2, RZ ;  /* 0x000000020b007224 */ /* 0x002fe400078e02ff */
[----:B------:R-:W-:-:S04]  /*b770*/  IMAD.WIDE.U32 R6, R2, UR21, R6 ;  /* 0x0000001502067c25 */ /* 0x000fc8000f8e0006 */
[----:B------:R-:W-:Y:S02]  /*b780*/  IMAD R3, R3, UR21, R0 ;  /* 0x0000001503037c24 */ /* 0x000fe4000f8e0200 */
[----:B------:R-:W-:Y:S01]  /*b790*/  IMAD.MOV.U32 R0, RZ, RZ, RZ ;  /* 0x000000ffff007224 */ /* 0x000fe200078e00ff */
        /* <DEDUP_REMOVED lines=11> */
.L_x_2523:
[----:B------:R-:W-:Y:S02]  /*b850*/  IMAD.IADD R12, R9, 0x1, R13 ;  /* 0x00000001090c7824 */ /* 0x000fe400078e020d */
[----:B------:R-:W-:Y:S02]  /*b860*/  IMAD.IADD R2, R7, 0x1, R3 ;  /* 0x0000000107027824 */ /* 0x000fe400078e0203 */
[----:B------:R-:W-:Y:S01]  /*b870*/  IMAD.MOV.U32 R10, RZ, RZ, 0x1 ;  /* 0x00000001ff0a7424 */ /* 0x000fe200078e00ff */
[----:B------:R2:W-:Y:S04]  /*b880*/  STL [R1+0x4], R12 ;  /* 0x0000040c01007387 */ /* 0x0005e80000100800 */
[----:B------:R2:W-:Y:S01]  /*b890*/  STL [R1], R2 ;  /* 0x0000000201007387 */ /* 0x0005e20000100800 */
[----:B------:R-:W-:Y:S05]  /*b8a0*/  @P0 BRA `(.L_x_2496) ;  /* 0x0000000000180947 */ /* 0x000fea0003800000 */
[----:B--2---:R-:W2:Y:S01]  /*b8b0*/  S2R R2, SR_TID.X ;  /* 0x0000000000027919 */ /* 0x004ea20000002100 */
[----:B------:R-:W-:-:S04]  /*b8c0*/  IMAD.MOV.U32 R3, RZ, RZ, 0x4200 ;  /* 0x00004200ff037424 */ /* 0x000fc800078e00ff */
[----:B------:R3:W-:Y:S01]  /*b8d0*/  SYNCS.ARRIVE.TRANS64 RZ, [R0+URZ+0x30c10], R3 ;  /* 0x030c100300ff79a7 */ /* 0x0007e2000800003f */
[----:B--2---:R-:W-:-:S13]  /*b8e0*/  LOP3.LUT P1, RZ, R2, 0x1f, RZ, 0xc0, !PT ;  /* 0x0000001f02ff7812 */ /* 0x004fda000782c0ff */
[----:B---3--:R-:W-:Y:S05]  /*b8f0*/  @!P1 BRA `(.L_x_2496) ;  /* 0x0000000000049947 */ /* 0x008fea0003800000 */
[----:B------:R-:W-:Y:S01]  /*b900*/  BPT.TRAP 0x1 ;  /* 0x000000040000795c */ /* 0x000fe20000300000 */
.L_x_2496:
[----:B------:R-:W-:Y:S01]  /*b910*/  R2UR UR19, R5 ;  /* 0x00000000051372ca */ /* 0x000fe200000e0000 */
[----:B------:R-:W3:Y:S01]  /*b920*/  LDC.64 R14, c[0x0][0x198] ;  /* 0x00006600ff0e7b82 */ /* 0x000ee20000000a00 */
[----:B------:R-:W-:Y:S01]  /*b930*/  ULDC.64 UR4, c[0x0][0x700] ;  /* 0x0001c00000047ab9 */ /* 0x000fe20000000a00 */
[----:B------:R-:W-:Y:S01]  /*b940*/  R2UR UR8, R0 ;  /* 0x00000000000872ca */ /* 0x000fe200000e0000 */
[----:B-1----:R-:W-:Y:S01]  /*b950*/  IMAD.U32 R11, RZ, RZ, UR4 ;  /* 0x00000004ff0b7e24 */ /* 0x002fe2000f8e00ff */
[----:B------:R-:W-:Y:S01]  /*b960*/  UMOV UR24, 0x0 ;  /* 0x0000000000187882 */ /* 0x000fe20000000000 */
[----:B------:R-:W-:Y:S01]  /*b970*/  VIADD R17, R4, 0xffffffff ;  /* 0xffffffff04117836 */ /* 0x000fe20000000000 */
[----:B------:R-:W-:Y:S01]  /*b980*/  UMOV UR25, 0x14f00000 ;  /* 0x14f0000000197882 */ /* 0x000fe20000000000 */
[----:B------:R-:W-:Y:S01]  /*b990*/  UMOV UR18, URZ ;  /* 0x0000003f00127c82 */ /* 0x000fe20008000000 */
[----:B------:R-:W-:Y:S01]  /*b9a0*/  UMOV UR9, 0x20 ;  /* 0x0000002000097882 */ /* 0x000fe20000000000 */
[----:B------:R-:W-:Y:S01]  /*b9b0*/  UMOV UR13, UR21 ;  /* 0x00000015000d7c82 */ /* 0x000fe20008000000 */
[----:B------:R1:W-:Y:S01]  /*b9c0*/  STL [R1+0x14], R17 ;  /* 0x0000141101007387 */ /* 0x0003e20000100800 */
[----:B------:R-:W-:Y:S01]  /*b9d0*/  UMOV UR10, UR18 ;  /* 0x00000012000a7c82 */ /* 0x000fe20008000000 */
[----:B------:R-:W-:-:S02]  /*b9e0*/  USHF.L.U32 UR19, UR19, 0x7, URZ ;  /* 0x0000000713137899 */ /* 0x000fc4000800063f */
[----:B------:R1:W-:Y:S01]  /*b9f0*/  STL [R1+0x8], RZ ;  /* 0x000008ff01007387 */ /* 0x0003e20000100800 */
[----:B------:R-:W-:Y:S02]  /*ba00*/  UIADD3 UR16, UR8, 0x10000, URZ ;  /* 0x0001000008107890 */ /* 0x000fe4000fffe03f */
[----:B------:R-:W-:Y:S01]  /*ba10*/  UIADD3 UR17, UR8, 0x30c10, URZ ;  /* 0x00030c1008117890 */ /* 0x000fe2000fffe03f */
[----:B------:R-:W-:Y:S01]  /*ba20*/  IMAD.U32 R3, RZ, RZ, UR19 ;  /* 0x00000013ff037e24 */ /* 0x000fe2000f8e00ff */
[----:B--2---:R-:W-:Y:S01]  /*ba30*/  IADD3 R2, P1, R8, UR19, RZ ;  /* 0x0000001308027c10 */ /* 0x004fe2000ff3e0ff */
[----:B------:R-:W-:Y:S01]  /*ba40*/  UIADD3 UR26, UR8, 0x20000, URZ ;  /* 0x00020000081a7890 */ /* 0x000fe2000fffe03f */
[----:B------:R-:W-:Y:S02]  /*ba50*/  UMOV UR28, UR12 ;  /* 0x0000000c001c7c82 */ /* 0x000fe40008000000 */
[----:B------:R-:W-:Y:S01]  /*ba60*/  LEA.HI.X.SX32 R3, R3, R12, 0x1, P1 ;  /* 0x0000000c03037211 */ /* 0x000fe200008f0eff */
[----:B------:R-:W-:Y:S01]  /*ba70*/  IMAD.U32 R12, RZ, RZ, UR5 ;  /* 0x00000005ff0c7e24 */ /* 0x000fe2000f8e00ff */
[C---:B------:R-:W-:Y:S01]  /*ba80*/  LEA R13, P1, R2.reuse, R11, 0x2 ;  /* 0x0000000b020d7211 */ /* 0x040fe200078210ff */
[----:B---3--:R-:W-:Y:S01]  /*ba90*/  IMAD.MOV.U32 R16, RZ, RZ, R15 ;  /* 0x000000ffff107224 */ /* 0x008fe200078e000f */
[----:B------:R-:W-:Y:S01]  /*baa0*/  UMOV UR27, UR17 ;  /* 0x00000011001b7c82 */ /* 0x000fe20008000000 */
[----:B------:R-:W-:Y:S01]  /*bab0*/  IMAD.MOV.U32 R15, RZ, RZ, 0x8000 ;  /* 0x00008000ff0f7424 */ /* 0x000fe200078e00ff */
[----:B------:R-:W-:Y:S01]  /*bac0*/  R2UR UR4, R13 ;  /* 0x000000000d0472ca */ /* 0x000fe200000e0000 */
[----:B------:R-:W-:Y:S01]  /*bad0*/  IMAD.MOV.U32 R13, RZ, RZ, R14 ;  /* 0x000000ffff0d7224 */ /* 0x000fe200078e000e */
[----:B------:R-:W-:Y:S01]  /*bae0*/  LEA.HI.X R2, R2, R12, R3, 0x2, P1 ;  /* 0x0000000c02027211 */ /* 0x000fe200008f1403 */
[----:B------:R-:W-:-:S03]  /*baf0*/  UMOV UR29, UR21 ;  /* 0x00000015001d7c82 */ /* 0x000fc60008000000 */
[----:B------:R-:W-:Y:S02]  /*bb00*/  R2UR UR5, R2 ;  /* 0x00000000020572ca */ /* 0x000fe400000e0000 */
[----:B------:R-:W-:-:S04]  /*bb10*/  IADD3 R2, P1, R13, 0xf0, RZ ;  /* 0x000000f00d027810 */ /* 0x000fc80007f3e0ff */
[----:B------:R-:W-:Y:S01]  /*bb20*/  R2UR UR22, R2 ;  /* 0x00000000021672ca */ /* 0x000fe200000e0000 */
[----:B------:R-:W-:Y:S01]  /*bb30*/  IMAD.X R3, RZ, RZ, R16, P1 ;  /* 0x000000ffff037224 */ /* 0x000fe200008e0610 */
[----:B------:R-:W-:-:S04]  /*bb40*/  IADD3 R14, P1, R13, 0x2f0, RZ ;  /* 0x000002f00d0e7810 */ /* 0x000fc80007f3e0ff */
[----:B------:R-:W-:Y:S01]  /*bb50*/  R2UR UR6, R14 ;  /* 0x000000000e0672ca */ /* 0x000fe200000e0000 */
[----:B------:R-:W-:Y:S01]  /*bb60*/  IMAD.X R14, RZ, RZ, R16, P1 ;  /* 0x000000ffff0e7224 */ /* 0x000fe200008e0610 */
[----:B------:R-:W-:-:S04]  /*bb70*/  R2UR UR23, R3 ;  /* 0x00000000031772ca */ /* 0x000fc800000e0000 */
[----:B------:R-:W-:Y:S02]  /*bb80*/  R2UR UR7, R14 ;  /* 0x000000000e0772ca */ /* 0x000fe400000e0000 */
[----:B------:R-:W-:-:S04]  /*bb90*/  IADD3 R14, P1, R13, 0x3f0, RZ ;  /* 0x000003f00d0e7810 */ /* 0x000fc80007f3e0ff */
[----:B------:R-:W-:Y:S01]  /*bba0*/  R2UR UR14, R14 ;  /* 0x000000000e0e72ca */ /* 0x000fe200000e0000 */
[----:B------:R-:W-:Y:S01]  /*bbb0*/  IMAD.X R14, RZ, RZ, R16, P1 ;  /* 0x000000ffff0e7224 */ /* 0x000fe200008e0610 */
[----:B------:R-:W-:Y:S01]  /*bbc0*/  ISETP.GE.AND P1, PT, R5, R17, PT ;  /* 0x000000110500720c */ /* 0x000fe20003f26270 */
[----:B------:R-:W-:Y:S03]  /*bbd0*/  UTMALDG.4D [UR16], [UR22], desc[UR24] ;  /* 0x00001810160075b4 */ /* 0x000fe60008019000 */
[----:B------:R-:W-:Y:S01]  /*bbe0*/  R2UR UR15, R14 ;  /* 0x000000000e0f72ca */ /* 0x000fe200000e0000 */
[----:B------:R2:W-:Y:S01]  /*bbf0*/  UBLKCP.S.G [UR26], [UR4], UR9 ;  /* 0x0000001a040073ba */ /* 0x0005e20008000209 */
[----:B------:R1:W-:Y:S01]  /*bc00*/  SYNCS.ARRIVE.TRANS64 RZ, [R0+URZ+0x30c00], R15 ;  /* 0x030c000f00ff79a7 */ /* 0x0003e2000800003f */
[----:B--2---:R-:W-:Y:S02]  /*bc10*/  UIADD3 UR9, UR8, 0x30c00, URZ ;  /* 0x00030c0008097890 */ /* 0x004fe4000fffe03f */
[----:B------:R-:W-:Y:S01]  /*bc20*/  UIADD3 UR24, UR8, 0x4000, URZ ;  /* 0x0000400008187890 */ /* 0x000fe2000fffe03f */
[----:B------:R-:W-:Y:S01]  /*bc30*/  UMOV UR16, 0x0 ;  /* 0x0000000000107882 */ /* 0x000fe20000000000 */
[----:B------:R-:W-:Y:S01]  /*bc40*/  UMOV UR17, 0x10000000 ;  /* 0x1000000000117882 */ /* 0x000fe20000000000 */
[----:B------:R-:W-:Y:S01]  /*bc50*/  UMOV UR27, UR11 ;  /* 0x0000000b001b7c82 */ /* 0x000fe20008000000 */
[----:B------:R-:W-:Y:S01]  /*bc60*/  UMOV UR26, UR18 ;  /* 0x00000012001a7c82 */ /* 0x000fe20008000000 */
[----:B------:R-:W-:-:S02]  /*bc70*/  UMOV UR25, UR9 ;  /* 0x0000000900197c82 */ /* 0x000fc40008000000 */
[----:B------:R1:W-:Y:S02]  /*bc80*/  UTMALDG.4D [UR8], [UR6], desc[UR16] ;  /* 0x00001008060075b4 */ /* 0x0003e40008019000 */
[----:B------:R1:W-:Y:S02]  /*bc90*/  UTMALDG.4D [UR24], [UR14], desc[UR16] ;  /* 0x000010180e0075b4 */ /* 0x0003e40008019000 */
[----:B-1----:R-:W-:Y:S05]  /*bca0*/  @P1 BRA `(.L_x_2497) ;  /* 0x0000000c00b41947 */ /* 0x002fea0003800000 */
[----:B------:R-:W-:Y:S01]  /*bcb0*/  LOP3.LUT R18, RZ, R5, RZ, 0x33, !PT ;  /* 0x00000005ff127212 */ /* 0x000fe200078e33ff */
[----:B------:R-:W-:Y:S02]  /*bcc0*/  IMAD.MOV.U32 R10, RZ, RZ, 0x1 ;  /* 0x00000001ff0a7424 */ /* 0x000fe400078e00ff */
[----:B------:R-:W-:Y:S02]  /*bcd0*/  IMAD.MOV.U32 R17, RZ, RZ, R5 ;  /* 0x000000ffff117224 */ /* 0x000fe400078e0005 */
[C---:B------:R-:W-:Y:S02]  /*bce0*/  IMAD.IADD R18, R4.reuse, 0x1, R18 ;  /* 0x0000000104127824 */ /* 0x040fe400078e0212 */
[----:B------:R-:W-:-:S05]  /*bcf0*/  VIADD R4, R4, 0xfffffffe ;  /* 0xfffffffe04047836 */ /* 0x000fca0000000000 */
[----:B------:R-:W-:Y:S02]  /*bd00*/  ISETP.NE.AND P1, PT, R4, R5, PT ;  /* 0x000000050400720c */ /* 0x000fe40003f25270 */
[----:B------:R-:W-:-:S05]  /*bd10*/  LOP3.LUT R4, R18, 0x1, RZ, 0xc0, !PT ;  /* 0x0000000112047812 */ /* 0x000fca00078ec0ff */
[----:B------:R1:W-:Y:S06]  /*bd20*/  STL [R1+0x10], R4 ;  /* 0x0000100401007387 */ /* 0x0003ec0000100800 */
[----:B------:R-:W-:Y:S05]  /*bd30*/  @!P1 BRA `(.L_x_2498) ;  /* 0x00000008005c9947 */ /* 0x000fea0003800000 */
[----:B------:R-:W-:Y:S02]  /*bd40*/  IMAD.IADD R18, R18, 0x1, -R4 ;  /* 0x0000000112127824 */ /* 0x000fe400078e0a04 */
[----:B------:R-:W-:Y:S02]  /*bd50*/  IMAD.MOV.U32 R17, RZ, RZ, R5 ;  /* 0x000000ffff117224 */ /* 0x000fe400078e0005 */
[----:B------:R-:W-:-:S07]  /*bd60*/  IMAD.MOV.U32 R10, RZ, RZ, 0x1 ;  /* 0x00000001ff0a7424 */ /* 0x000fce00078e00ff */
.L_x_2507:
[----:B------:R-:W-:-:S04]  /*bd70*/  SHF.L.U32 R19, R10, 0x1f, RZ ;  /* 0x0000001f0a137819 */ /* 0x000fc800000006ff */
[----:B------:R-:W2:Y:S02]  /*bd80*/  SYNCS.PHASECHK.TRANS64.TRYWAIT P1, [R0+URZ+0x30c40], R19 ;  /* 0x030c4013000075a7 */ /* 0x000ea4000802017f */
[----:B--2---:R-:W-:Y:S05]  /*bd90*/  @!P1 BRA `(.L_x_2499) ;  /* 0x00000014007c9947 */ /* 0x004fea0003800000 */
.L_x_2524:
[----:B------:R-:W-:Y:S05]  /*bda0*/  @P0 BRA `(.L_x_2500) ;  /* 0x00000000001c0947 */ /* 0x000fea0003800000 */
[----:B------:R-:W3:Y:S01]  /*bdb0*/  S2R R2, SR_TID.X ;  /* 0x0000000000027919 */ /* 0x000ee20000002100 */
[----:B------:R-:W-:-:S04]  /*bdc0*/  IMAD.MOV.U32 R3, RZ, RZ, 0x4200 ;  /* 0x00004200ff037424 */ /* 0x000fc800078e00ff */
[----:B------:R4:W-:Y:S01]  /*bdd0*/  SYNCS.ARRIVE.TRANS64 RZ, [R0+URZ+0x30c30], R3 ;  /* 0x030c300300ff79a7 */ /* 0x0009e2000800003f */
[----:B---3--:R-:W-:-:S04]  /*bde0*/  LOP3.LUT R2, R2, 0x1f, RZ, 0xc0, !PT ;  /* 0x0000001f02027812 */ /* 0x008fc800078ec0ff */
[----:B------:R-:W-:-:S13]  /*bdf0*/  ISETP.NE.AND P1, PT, R2, RZ, PT ;  /* 0x000000ff0200720c */ /* 0x000fda0003f25270 */
[----:B----4-:R-:W-:Y:S05]  /*be00*/  @!P1 BRA `(.L_x_2500) ;  /* 0x0000000000049947 */ /* 0x010fea0003800000 */
[----:B------:R-:W-:Y:S01]  /*be10*/  BPT.TRAP 0x1 ;  /* 0x000000040000795c */ /* 0x000fe20000300000 */
.L_x_2500:
[----:B------:R-:W3:Y:S01]  /*be20*/  LDL R11, [R1] ;  /* 0x00000000010b7983 */ /* 0x000ee20000100800 */
[----:B------:R-:W4:Y:S01]  /*be30*/  LDC.64 R14, c[0x0][0x728] ;  /* 0x0001ca00ff0e7b82 */ /* 0x000f220000000a00 */
[----:B------:R-:W-:Y:S01]  /*be40*/  IMAD.SHL.U32 R20, R17, 0x80, RZ ;  /* 0x0000008011147824 */ /* 0x000fe200078e00ff */
[----:B------:R-:W-:Y:S01]  /*be50*/  R2UR UR4, R0 ;  /* 0x00000000000472ca */ /* 0x000fe200000e0000 */
[----:B------:R-:W-:Y:S01]  /*be60*/  UMOV UR14, 0x0 ;  /* 0x00000000000e7882 */ /* 0x000fe20000000000 */
[----:B------:R-:W-:Y:S01]  /*be70*/  UMOV UR15, 0x14f00000 ;  /* 0x14f00000000f7882 */ /* 0x000fe20000000000 */
[----:B------:R-:W-:Y:S01]  /*be80*/  UMOV UR18, URZ ;  /* 0x0000003f00127c82 */ /* 0x000fe20008000000 */
[C---:B------:R-:W-:Y:S01]  /*be90*/  IADD3 R2, P1, R20.reuse, R6, RZ ;  /* 0x0000000614027210 */ /* 0x040fe20007f3e0ff */
[----:B------:R-:W-:Y:S01]  /*bea0*/  UMOV UR10, 0x20 ;  /* 0x00000020000a7882 */ /* 0x000fe20000000000 */
[----:B-1----:R-:W1:Y:S01]  /*beb0*/  LDC.64 R4, c[0x0][0x198] ;  /* 0x00006600ff047b82 */ /* 0x002e620000000a00 */
[----:B------:R-:W-:-:S06]  /*bec0*/  R2UR UR19, R20 ;  /* 0x00000000141372ca */ /* 0x000fcc00000e0000 */
[----:B------:R-:W-:Y:S02]  /*bed0*/  UIADD3 UR16, UR4, 0x18000, URZ ;  /* 0x0001800004107890 */ /* 0x000fe4000fffe03f */
[----:B------:R-:W-:Y:S02]  /*bee0*/  UIADD3 UR17, UR4, 0x30c30, URZ ;  /* 0x00030c3004117890 */ /* 0x000fe4000fffe03f */
[----:B------:R-:W-:Y:S01]  /*bef0*/  UIADD3 UR4, UR4, 0x20400, URZ ;  /* 0x0002040004047890 */ /* 0x000fe2000fffe03f */
[----:B----4-:R-:W-:-:S04]  /*bf00*/  LEA R3, P2, R2, R14, 0x2 ;  /* 0x0000000e02037211 */ /* 0x010fc800078410ff */
[----:B------:R-:W-:Y:S01]  /*bf10*/  UMOV UR5, UR17 ;  /* 0x0000001100057c82 */ /* 0x000fe20008000000 */
[----:B------:R-:W-:Y:S01]  /*bf20*/  R2UR UR6, R3 ;  /* 0x00000000030672ca */ /* 0x000fe200000e0000 */
[----:B-1----:R-:W-:Y:S02]  /*bf30*/  IMAD.MOV.U32 R13, RZ, RZ, R4 ;  /* 0x000000ffff0d7224 */ /* 0x002fe400078e0004 */
[----:B------:R-:W-:Y:S01]  /*bf40*/  IMAD.MOV.U32 R16, RZ, RZ, R5 ;  /* 0x000000ffff107224 */ /* 0x000fe200078e0005 */
[----:B---3--:R-:W-:Y:S02]  /*bf50*/  LEA.HI.X.SX32 R3, R20, R11, 0x1, P1 ;  /* 0x0000000b14037211 */ /* 0x008fe400008f0eff */
[----:B------:R-:W-:Y:S02]  /*bf60*/  IADD3 R4, P1, R13, 0x1f0, RZ ;  /* 0x000001f00d047810 */ /* 0x000fe40007f3e0ff */
[----:B------:R-:W-:Y:S02]  /*bf70*/  LEA.HI.X R3, R2, R15, R3, 0x2, P2 ;  /* 0x0000000f02037211 */ /* 0x000fe400010f1403 */
[----:B------:R-:W-:Y:S01]  /*bf80*/  R2UR UR8, R4 ;  /* 0x00000000040872ca */ /* 0x000fe200000e0000 */
[----:B------:R-:W-:Y:S01]  /*bf90*/  IMAD.X R5, RZ, RZ, R16, P1 ;  /* 0x000000ffff057224 */ /* 0x000fe200008e0610 */
[----:B------:R-:W-:-:S04]  /*bfa0*/  R2UR UR7, R3 ;  /* 0x00000000030772ca */ /* 0x000fc800000e0000 */
[----:B------:R-:W-:-:S13]  /*bfb0*/  R2UR UR9, R5 ;  /* 0x00000000050972ca */ /* 0x000fda00000e0000 */
[----:B------:R1:W-:Y:S01]  /*bfc0*/  UTMALDG.4D [UR16], [UR8], desc[UR14] ;  /* 0x00000e10080075b4 */ /* 0x0003e20008019000 */
[----:B------:R1:W-:Y:S01]  /*bfd0*/  UBLKCP.S.G [UR4], [UR6], UR10 ;  /* 0x00000004060073ba */ /* 0x0003e2000800020a */
[----:B------:R-:W3:Y:S02]  /*bfe0*/  SYNCS.PHASECHK.TRANS64.TRYWAIT P1, [R0+URZ+0x30c28], R19 ;  /* 0x030c2813000075a7 */ /* 0x000ee4000802017f */
[----:B-1-3--:R-:W-:Y:S05]  /*bff0*/  @!P1 BRA `(.L_x_2501) ;  /* 0x0000001000f89947 */ /* 0x00afea0003800000 */
.L_x_2525:
        /* <DEDUP_REMOVED lines=8> */
.L_x_2502:
[----:B------:R-:W-:Y:S01]  /*c080*/  VIADD R20, R20, 0x80 ;  /* 0x0000008014147836 */ /* 0x000fe20000000000 */
[----:B------:R-:W-:Y:S02]  /*c090*/  ULDC.64 UR4, c[0x0][0x700] ;  /* 0x0001c00000047ab9 */ /* 0x000fe40000000a00 */
[----:B------:R-:W-:Y:S02]  /*c0a0*/  IMAD.U32 R11, RZ, RZ, UR4 ;  /* 0x00000004ff0b7e24 */ /* 0x000fe4000f8e00ff */
[----:B------:R-:W-:-:S04]  /*c0b0*/  IADD3 R2, P1, R20, R8, RZ ;  /* 0x0000000814027210 */ /* 0x000fc80007f3e0ff */
[----:B------:R-:W-:-:S04]  /*c0c0*/  LEA R3, P2, R2, R11, 0x2 ;  /* 0x0000000b02037211 */ /* 0x000fc800078410ff */
[----:B------:R-:W-:Y:S02]  /*c0d0*/  R2UR UR14, R3 ;  /* 0x00000000030e72ca */ /* 0x000fe400000e0000 */
[----:B------:R-:W3:Y:S01]  /*c0e0*/  LDL R3, [R1+0x4] ;  /* 0x0000040001037983 */ /* 0x000ee20000100800 */
[----:B------:R-:W-:Y:S01]  /*c0f0*/  SHF.R.S32.HI R21, RZ, 0x1f, R20 ;  /* 0x0000001fff157819 */ /* 0x000fe20000011414 */
[----:B------:R-:W-:Y:S01]  /*c100*/  IMAD.U32 R12, RZ, RZ, UR5 ;  /* 0x00000005ff0c7e24 */ /* 0x000fe2000f8e00ff */
[----:B------:R-:W-:Y:S01]  /*c110*/  R2UR UR8, R0 ;  /* 0x00000000000872ca */ /* 0x000fe200000e0000 */
[----:B------:R-:W-:Y:S01]  /*c120*/  UMOV UR6, 0x0 ;  /* 0x0000000000067882 */ /* 0x000fe20000000000 */
[----:B------:R-:W-:Y:S01]  /*c130*/  R2UR UR19, R20 ;  /* 0x00000000141372ca */ /* 0x000fe200000e0000 */
[----:B------:R-:W-:Y:S01]  /*c140*/  UMOV UR7, 0x14f00000 ;  /* 0x14f0000000077882 */ /* 0x000fe20000000000 */
[----:B------:R-:W-:Y:S01]  /*c150*/  UMOV UR18, URZ ;  /* 0x0000003f00127c82 */ /* 0x000fe20008000000 */
[----:B------:R-:W-:-:S08]  /*c160*/  UMOV UR10, 0x20 ;  /* 0x00000020000a7882 */ /* 0x000fd00000000000 */
[----:B------:R-:W-:Y:S02]  /*c170*/  UIADD3 UR16, UR8, 0x14000, URZ ;  /* 0x0001400008107890 */ /* 0x000fe4000fffe03f */
[----:B------:R-:W-:Y:S02]  /*c180*/  UIADD3 UR17, UR8, 0x30c18, URZ ;  /* 0x00030c1808117890 */ /* 0x000fe4000fffe03f */
[----:B------:R-:W-:-:S05]  /*c190*/  UIADD3 UR8, UR8, 0x20200, URZ ;  /* 0x0002020008087890 */ /* 0x000fca000fffe03f */
[----:B------:R-:W-:Y:S01]  /*c1a0*/  UMOV UR9, UR17 ;  /* 0x0000001100097c82 */ /* 0x000fe20008000000 */
[----:B---3--:R-:W-:-:S05]  /*c1b0*/  IMAD.X R3, R21, 0x1, R3, P1 ;  /* 0x0000000115037824 */ /* 0x008fca00008e0603 */
[----:B------:R-:W-:-:S04]  /*c1c0*/  LEA.HI.X R2, R2, R12, R3, 0x2, P2 ;  /* 0x0000000c02027211 */ /* 0x000fc800010f1403 */
[----:B------:R-:W-:Y:S02]  /*c1d0*/  R2UR UR15, R2 ;  /* 0x00000000020f72ca */ /* 0x000fe400000e0000 */
[----:B------:R-:W-:-:S04]  /*c1e0*/  IADD3 R2, P1, R13, 0xf0, RZ ;  /* 0x000000f00d027810 */ /* 0x000fc80007f3e0ff */
[----:B------:R-:W-:Y:S01]  /*c1f0*/  R2UR UR4, R2 ;  /* 0x00000000020472ca */ /* 0x000fe200000e0000 */
[----:B------:R-:W-:-:S05]  /*c200*/  IMAD.X R3, RZ, RZ, R16, P1 ;  /* 0x000000ffff037224 */ /* 0x000fca00008e0610 */
[----:B------:R-:W-:-:S13]  /*c210*/  R2UR UR5, R3 ;  /* 0x00000000030572ca */ /* 0x000fda00000e0000 */
[----:B------:R3:W-:Y:S01]  /*c220*/  UTMALDG.4D [UR16], [UR4], desc[UR6] ;  /* 0x00000610040075b4 */ /* 0x0007e20008019000 */
[----:B------:R3:W-:Y:S01]  /*c230*/  UBLKCP.S.G [UR8], [UR14], UR10 ;  /* 0x000000080e0073ba */ /* 0x0007e2000800020a */
[----:B------:R-:W4:Y:S02]  /*c240*/  SYNCS.PHASECHK.TRANS64.TRYWAIT P1, [R0+URZ+0x30c48], R19 ;  /* 0x030c4813000075a7 */ /* 0x000f24000802017f */
[----:B---34-:R-:W-:Y:S05]  /*c250*/  @!P1 BRA `(.L_x_2503) ;  /* 0x0000001000749947 */ /* 0x018fea0003800000 */
.L_x_2526:
        /* <DEDUP_REMOVED lines=8> */
.L_x_2504:
[----:B-123--:R-:W2:Y:S01]  /*c2e0*/  LDL R19, [R1] ;  /* 0x0000000001137983 */ /* 0x00eea20000100800 */
[C---:B------:R-:W-:Y:S01]  /*c2f0*/  R2UR UR19, R20.reuse ;  /* 0x00000000141372ca */ /* 0x040fe200000e0000 */
[----:B------:R-:W-:Y:S01]  /*c300*/  UMOV UR6, 0x0 ;  /* 0x0000000000067882 */ /* 0x000fe20000000000 */
[----:B------:R-:W-:Y:S01]  /*c310*/  IADD3 R20, P1, R20, R6, RZ ;  /* 0x0000000614147210 */ /* 0x000fe20007f3e0ff */
[----:B------:R-:W-:Y:S01]  /*c320*/  UMOV UR7, 0x14f00000 ;  /* 0x14f0000000077882 */ /* 0x000fe20000000000 */
[----:B------:R-:W-:Y:S01]  /*c330*/  R2UR UR8, R0 ;  /* 0x00000000000872ca */ /* 0x000fe200000e0000 */
[----:B------:R-:W-:Y:S01]  /*c340*/  UMOV UR18, URZ ;  /* 0x0000003f00127c82 */ /* 0x000fe20008000000 */
[----:B------:R-:W-:Y:S01]  /*c350*/  R2UR UR4, R4 ;  /* 0x00000000040472ca */ /* 0x000fe200000e0000 */
[----:B------:R-:W-:Y:S01]  /*c360*/  UMOV UR10, 0x20 ;  /* 0x00000020000a7882 */ /* 0x000fe20000000000 */
[----:B------:R-:W-:Y:S02]  /*c370*/  R2UR UR5, R5 ;  /* 0x00000000050572ca */ /* 0x000fe400000e0000 */
[----:B------:R-:W-:-:S04]  /*c380*/  LOP3.LUT R10, R10, 0x1, RZ, 0x3c, !PT ;  /* 0x000000010a0a7812 */ /* 0x000fc800078e3cff */
[----:B------:R-:W-:-:S03]  /*c390*/  SHF.L.U32 R4, R10, 0x1f, RZ ;  /* 0x0000001f0a047819 */ /* 0x000fc600000006ff */
[----:B------:R-:W-:Y:S02]  /*c3a0*/  UIADD3 UR16, UR8, 0x1c000, URZ ;  /* 0x0001c00008107890 */ /* 0x000fe4000fffe03f */
[----:B------:R-:W-:Y:S02]  /*c3b0*/  UIADD3 UR17, UR8, 0x30c38, URZ ;  /* 0x00030c3808117890 */ /* 0x000fe4000fffe03f */
[----:B------:R-:W-:-:S05]  /*c3c0*/  UIADD3 UR8, UR8, 0x20600, URZ ;  /* 0x0002060008087890 */ /* 0x000fca000fffe03f */
[----:B------:R-:W-:Y:S02]  /*c3d0*/  UMOV UR9, UR17 ;  /* 0x0000001100097c82 */ /* 0x000fe40008000000 */
[----:B------:R1:W-:Y:S01]  /*c3e0*/  UTMALDG.4D [UR16], [UR4], desc[UR6] ;  /* 0x00000610040075b4 */ /* 0x0003e20008019000 */
[----:B--2---:R-:W-:Y:S01]  /*c3f0*/  IMAD.X R21, R21, 0x1, R19, P1 ;  /* 0x0000000115157824 */ /* 0x004fe200008e0613 */
[----:B------:R-:W-:-:S04]  /*c400*/  LEA R14, P1, R20, R14, 0x2 ;  /* 0x0000000e140e7211 */ /* 0x000fc800078210ff */
[----:B------:R-:W-:Y:S02]  /*c410*/  LEA.HI.X R21, R20, R15, R21, 0x2, P1 ;  /* 0x0000000f14157211 */ /* 0x000fe400008f1415 */
[----:B------:R-:W-:Y:S02]  /*c420*/  R2UR UR14, R14 ;  /* 0x000000000e0e72ca */ /* 0x000fe400000e0000 */
[----:B------:R-:W-:-:S13]  /*c430*/  R2UR UR15, R21 ;  /* 0x00000000150f72ca */ /* 0x000fda00000e0000 */
[----:B------:R1:W-:Y:S01]  /*c440*/  UBLKCP.S.G [UR8], [UR14], UR10 ;  /* 0x000000080e0073ba */ /* 0x0003e2000800020a */
[----:B------:R-:W2:Y:S02]  /*c450*/  SYNCS.PHASECHK.TRANS64.TRYWAIT P1, [R0+URZ+0x30c20], R4 ;  /* 0x030c2004000075a7 */ /* 0x000ea4000802017f */
[----:B-12---:R-:W-:Y:S05]  /*c460*/  @!P1 BRA `(.L_x_2505) ;  /* 0x0000001000049947 */ /* 0x006fea0003800000 */
.L_x_2528:
[----:B------:R-:W-:Y:S05]  /*c470*/  @P0 BRA `(.L_x_2506) ;  /* 0x00000000001c0947 */ /* 0x000fea0003800000 */
[----:B------:R-:W2:Y:S01]  /*c480*/  S2R R5, SR_TID.X ;  /* 0x0000000000057919 */ /* 0x000ea20000002100 */
[----:B-1----:R-:W-:-:S04]  /*c490*/  IMAD.MOV.U32 R4, RZ, RZ, 0x4200 ;  /* 0x00004200ff047424 */ /* 0x002fc800078e00ff */
[----:B------:R3:W-:Y:S01]  /*c4a0*/  SYNCS.ARRIVE.TRANS64 RZ, [R0+URZ+0x30c10], R4 ;  /* 0x030c100400ff79a7 */ /* 0x0007e2000800003f */
[----:B--2---:R-:W-:-:S04]  /*c4b0*/  LOP3.LUT R5, R5, 0x1f, RZ, 0xc0, !PT ;  /* 0x0000001f05057812 */ /* 0x004fc800078ec0ff */
[----:B------:R-:W-:-:S13]  /*c4c0*/  ISETP.NE.AND P1, PT, R5, RZ, PT ;  /* 0x000000ff0500720c */ /* 0x000fda0003f25270 */
[----:B---3--:R-:W-:Y:S05]  /*c4d0*/  @!P1 BRA `(.L_x_2506) ;  /* 0x0000000000049947 */ /* 0x008fea0003800000 */
[----:B------:R-:W-:Y:S01]  /*c4e0*/  BPT.TRAP 0x1 ;  /* 0x000000040000795c */ /* 0x000fe20000300000 */
.L_x_2506:
[----:B------:R-:W2:Y:S01]  /*c4f0*/  LDL R14, [R1+0x4] ;  /* 0x00000400010e7983 */ /* 0x000ea20000100800 */
        /* <DEDUP_REMOVED lines=8> */
[----:B------:R-:W-:-:S05]  /*c580*/  UMOV UR9, 0x20 ;  /* 0x0000002000097882 */ /* 0x000fca0000000000 */
[----:B------:R-:W-:Y:S02]  /*c590*/  UIADD3 UR8, UR8, 0x2, URZ ;  /* 0x0000000208087890 */ /* 0x000fe4000fffe03f */
[----:B------:R-:W-:Y:S02]  /*c5a0*/  UIADD3 UR16, UR14, 0x10000, URZ ;  /* 0x000100000e107890 */ /* 0x000fe4000fffe03f */
[----:B------:R-:W-:Y:S02]  /*c5b0*/  USHF.L.U32 UR19, UR8, 0x7, URZ ;  /* 0x0000000708137899 */ /* 0x000fe4000800063f */
[----:B------:R-:W-:Y:S01]  /*c5c0*/  UIADD3 UR17, UR14, 0x30c10, URZ ;  /* 0x00030c100e117890 */ /* 0x000fe2000fffe03f */
[----:B------:R-:W-:Y:S01]  /*c5d0*/  IMAD.U32 R17, RZ, RZ, UR8 ;  /* 0x00000008ff117e24 */ /* 0x000fe2000f8e00ff */
[----:B------:R-:W-:Y:S02]  /*c5e0*/  UIADD3 UR14, UR14, 0x20000, URZ ;  /* 0x000200000e0e7890 */ /* 0x000fe4000fffe03f */
[----:B-1----:R-:W-:-:S03]  /*c5f0*/  IADD3 R4, P1, R8, UR19, RZ ;  /* 0x0000001308047c10 */ /* 0x002fc6000ff3e0ff */
[----:B------:R-:W-:Y:S01]  /*c600*/  UMOV UR15, UR17 ;  /* 0x00000011000f7c82 */ /* 0x000fe20008000000 */
[----:B------:R-:W-:Y:S01]  /*c610*/  LEA R5, P2, R4, R11, 0x2 ;  /* 0x0000000b04057211 */ /* 0x000fe200078410ff */
[----:B------:R3:W-:Y:S03]  /*c620*/  UTMALDG.4D [UR16], [UR4], desc[UR6] ;  /* 0x00000610040075b4 */ /* 0x0007e60008019000 */
[----:B------:R-:W-:Y:S01]  /*c630*/  R2UR UR22, R5 ;  /* 0x00000000051672ca */ /* 0x000fe200000e0000 */
[----:B------:R-:W-:-:S05]  /*c640*/  IMAD.U32 R5, RZ, RZ, UR19 ;  /* 0x00000013ff057e24 */ /* 0x000fca000f8e00ff */
[----:B--2---:R-:W-:Y:S02]  /*c650*/  LEA.HI.X.SX32 R5, R5, R14, 0x1, P1 ;  /* 0x0000000e05057211 */ /* 0x004fe400008f0eff */
[----:B------:R-:W-:Y:S02]  /*c660*/  ISETP.NE.AND P1, PT, R18, RZ, PT ;  /* 0x000000ff1200720c */ /* 0x000fe40003f25270 */
[----:B------:R-:W-:-:S04]  /*c670*/  LEA.HI.X R5, R4, R12, R5, 0x2, P2 ;  /* 0x0000000c04057211 */ /* 0x000fc800010f1405 */
[----:B------:R-:W-:-:S13]  /*c680*/  R2UR UR23, R5 ;  /* 0x00000000051772ca */ /* 0x000fda00000e0000 */
[----:B------:R3:W-:Y:S02]  /*c690*/  UBLKCP.S.G [UR14], [UR22], UR9 ;  /* 0x0000000e160073ba */ /* 0x0007e40008000209 */
[----:B---3--:R-:W-:Y:S05]  /*c6a0*/  @P1 BRA `(.L_x_2507) ;  /* 0xfffffff400b01947 */ /* 0x008fea000383ffff */
.L_x_2498:
[----:B-1----:R-:W2:Y:S04]  /*c6b0*/  LDL.LU R4, [R1+0x10] ;  /* 0x0000100001047983 */ /* 0x002ea80000300800 */
[----:B------:R1:W5:Y:S01]  /*c6c0*/  LDL R5, [R1+0x14] ;  /* 0x0000140001057983 */ /* 0x0003620000100800 */
[----:B--2---:R-:W-:-:S13]  /*c6d0*/  ISETP.NE.AND P1, PT, R4, RZ, PT ;  /* 0x000000ff0400720c */ /* 0x004fda0003f25270 */
[----:B-1----:R-:W-:Y:S05]  /*c6e0*/  @!P1 BRA `(.L_x_2497) ;  /* 0x0000000400249947 */ /* 0x002fea0003800000 */
[----:B------:R-:W-:-:S04]  /*c6f0*/  SHF.L.U32 R14, R10, 0x1f, RZ ;  /* 0x0000001f0a0e7819 */ /* 0x000fc800000006ff */
[----:B------:R-:W1:Y:S02]  /*c700*/  SYNCS.PHASECHK.TRANS64.TRYWAIT P1, [R0+URZ+0x30c40], R14 ;  /* 0x030c400e000075a7 */ /* 0x000e64000802017f */
[----:B-1----:R-:W-:Y:S05]  /*c710*/  @!P1 BRA `(.L_x_2508) ;  /* 0x0000000c00709947 */ /* 0x002fea0003800000 */
.L_x_2529:
[----:B------:R-:W-:Y:S05]  /*c720*/  @P0 BRA `(.L_x_2509) ;  /* 0x00000000001c0947 */ /* 0x000fea0003800000 */
[----:B------:R-:W2:Y:S02]  /*c730*/  S2R R4, SR_TID.X ;  /* 0x0000000000047919 */ /* 0x000ea40000002100 */
[----:B--2--5:R-:W-:Y:S01]  /*c740*/  LOP3.LUT R5, R4, 0x1f, RZ, 0xc0, !PT ;  /* 0x0000001f04057812 */ /* 0x024fe200078ec0ff */
[----:B------:R-:W-:-:S03]  /*c750*/  IMAD.MOV.U32 R4, RZ, RZ, 0x4200 ;  /* 0x00004200ff047424 */ /* 0x000fc600078e00ff */
[----:B------:R-:W-:Y:S01]  /*c760*/  ISETP.NE.AND P1, PT, R5, RZ, PT ;  /* 0x000000ff0500720c */ /* 0x000fe20003f25270 */
[----:B------:R2:W-:-:S12]  /*c770*/  SYNCS.ARRIVE.TRANS64 RZ, [R0+URZ+0x30c30], R4 ;  /* 0x030c300400ff79a7 */ /* 0x0005d8000800003f */
[----:B--2---:R-:W-:Y:S05]  /*c780*/  @!P1 BRA `(.L_x_2509) ;  /* 0x0000000000049947 */ /* 0x004fea0003800000 */
[----:B------:R-:W-:Y:S01]  /*c790*/  BPT.TRAP 0x1 ;  /* 0x000000040000795c */ /* 0x000fe20000300000 */
.L_x_2509:
[----:B------:R-:W2:Y:S01]  /*c7a0*/  LDL R18, [R1] ;  /* 0x0000000001127983 */ /* 0x000ea20000100800 */
[----:B-----5:R-:W3:Y:S01]  /*c7b0*/  LDC.64 R4, c[0x0][0x728] ;  /* 0x0001ca00ff047b82 */ /* 0x020ee20000000a00 */
        /* <DEDUP_REMOVED lines=11> */
[----:B---3--:R-:W-:-:S04]  /*c870*/  LEA R4, P2, R15, R4, 0x2 ;  /* 0x000000040f047211 */ /* 0x008fc800078410ff */
[----:B------:R-:W-:Y:S01]  /*c880*/  UMOV UR9, UR17 ;  /* 0x0000001100097c82 */ /* 0x000fe20008000000 */
[----:B------:R-:W-:Y:S02]  /*c890*/  R2UR UR14, R4 ;  /* 0x00000000040e72ca */ /* 0x000fe400000e0000 */
[----:B--2---:R-:W-:-:S04]  /*c8a0*/  LEA.HI.X.SX32 R4, R17, R18, 0x1, P1 ;  /* 0x0000001211047211 */ /* 0x004fc800008f0eff */
        /* <DEDUP_REMOVED lines=8> */
[----:B------:R-:W3:Y:S02]  /*c930*/  SYNCS.PHASECHK.TRANS64.TRYWAIT P1, [R0+URZ+0x30c28], R14 ;  /* 0x030c280e000075a7 */ /* 0x000ee4000802017f */
[----:B--23--:R-:W-:Y:S05]  /*c940*/  @!P1 BRA `(.L_x_2510) ;  /* 0x0000000800f89947 */ /* 0x00cfea0003800000 */
.L_x_2530:
        /* <DEDUP_REMOVED lines=8> */
.L_x_2511:
[----:B------:R-:W3:Y:S01]  /*c9d0*/  LDL.LU R4, [R1+0x4] ;  /* 0x0000040001047983 */ /* 0x000ee20000300800 */
[----:B------:R-:W-:Y:S01]  /*c9e0*/  R2UR UR19, R17 ;  /* 0x00000000111372ca */ /* 0x000fe200000e0000 */
[----:B------:R-:W-:Y:S01]  /*c9f0*/  UMOV UR6, 0x0 ;  /* 0x0000000000067882 */ /* 0x000fe20000000000 */
[----:B------:R-:W-:Y:S01]  /*ca00*/  R2UR UR8, R0 ;  /* 0x00000000000872ca */ /* 0x000fe200000e0000 */
[----:B------:R-:W-:Y:S01]  /*ca10*/  UMOV UR7, 0x14f00000 ;  /* 0x14f0000000077882 */ /* 0x000fe20000000000 */
[----:B------:R-:W-:Y:S01]  /*ca20*/  R2UR UR4, R2 ;  /* 0x00000000020472ca */ /* 0x000fe200000e0000 */
[----:B------:R-:W-:Y:S01]  /*ca30*/  UMOV UR18, URZ ;  /* 0x0000003f00127c82 */ /* 0x000fe20008000000 */
[----:B------:R-:W-:Y:S01]  /*ca40*/  R2UR UR5, R3 ;  /* 0x00000000030572ca */ /* 0x000fe200000e0000 */
[----:B------:R-:W-:-:S06]  /*ca50*/  UMOV UR10, 0x20 ;  /* 0x00000020000a7882 */ /* 0x000fcc0000000000 */
[----:B------:R-:W-:Y:S02]  /*ca60*/  UIADD3 UR19, UR19, 0x80, URZ ;  /* 0x0000008013137890 */ /* 0x000fe4000fffe03f */
[----:B------:R-:W-:Y:S02]  /*ca70*/  UIADD3 UR16, UR8, 0x14000, URZ ;  /* 0x0001400008107890 */ /* 0x000fe4000fffe03f */
[----:B------:R-:W-:Y:S02]  /*ca80*/  UIADD3 UR17, UR8, 0x30c18, URZ ;  /* 0x00030c1808117890 */ /* 0x000fe4000fffe03f */
[----:B------:R-:W-:Y:S01]  /*ca90*/  IMAD.U32 R5, RZ, RZ, UR19 ;  /* 0x00000013ff057e24 */ /* 0x000fe2000f8e00ff */
[----:B------:R-:W-:Y:S01]  /*caa0*/  IADD3 R8, P0, R8, UR19, RZ ;  /* 0x0000001308087c10 */ /* 0x000fe2000ff1e0ff */
[----:B------:R-:W-:Y:S01]  /*cab0*/  UIADD3 UR8, UR8, 0x20200, URZ ;  /* 0x0002020008087890 */ /* 0x000fe2000fffe03f */
[----:B------:R-:W-:Y:S02]  /*cac0*/  IMAD.MOV.U32 R2, RZ, RZ, 0x1 ;  /* 0x00000001ff027424 */ /* 0x000fe400078e00ff */
[----:B------:R-:W-:-:S02]  /*cad0*/  UMOV UR9, UR17 ;  /* 0x0000001100097c82 */ /* 0x000fc40008000000 */
[----:B------:R4:W-:Y:S01]  /*cae0*/  UTMALDG.4D [UR16], [UR4], desc[UR6] ;  /* 0x00000610040075b4 */ /* 0x0009e20008019000 */
[----:B---3--:R-:W-:Y:S02]  /*caf0*/  LEA.HI.X.SX32 R5, R5, R4, 0x1, P0 ;  /* 0x0000000405057211 */ /* 0x008fe400000f0eff */
[----:B------:R-:W-:-:S04]  /*cb00*/  LEA R11, P0, R8, R11, 0x2 ;  /* 0x0000000b080b7211 */ /* 0x000fc800078010ff */
[----:B------:R-:W-:Y:S02]  /*cb10*/  LEA.HI.X R12, R8, R12, R5, 0x2, P0 ;  /* 0x0000000c080c7211 */ /* 0x000fe400000f1405 */
[----:B------:R-:W-:Y:S01]  /*cb20*/  R2UR UR14, R11 ;  /* 0x000000000b0e72ca */ /* 0x000fe200000e0000 */
[----:B------:R4:W5:Y:S01]  /*cb30*/  LDL.LU R5, [R1+0x14] ;  /* 0x0000140001057983 */ /* 0x0009620000300800 */
[----:B------:R-:W-:-:S03]  /*cb40*/  R2UR UR15, R12 ;  /* 0x000000000c0f72ca */ /* 0x000fc600000e0000 */
[----:B------:R4:W-:Y:S10]  /*cb50*/  STL [R1+0x8], R2 ;  /* 0x0000080201007387 */ /* 0x0009f40000100800 */
[----:B------:R4:W-:Y:S02]  /*cb60*/  UBLKCP.S.G [UR8], [UR14], UR10 ;  /* 0x000000080e0073ba */ /* 0x0009e4000800020a */
[----:B----4-:R-:W-:Y:S01]  /*cb70*/  NOP ;  /* 0x0000000000007918 */ /* 0x010fe20000000000 */
.L_x_2497:
[----:B------:R-:W3:Y:S01]  /*cb80*/  LDL R3, [R1+0x8] ;  /* 0x0000080001037983 */ /* 0x000ee20000100800 */
[----:B------:R-:W4:Y:S02]  /*cb90*/  S2R R2, SR_TID.X ;  /* 0x0000000000027919 */ /* 0x000f240000002100 */
[----:B----4-:R-:W-:-:S04]  /*cba0*/  LOP3.LUT R2, R2, 0x7f, RZ, 0xc0, !PT ;  /* 0x0000007f02027812 */ /* 0x010fc800078ec0ff */
[----:B------:R-:W-:Y:S01]  /*cbb0*/  ISETP.NE.AND P1, PT, R2, RZ, PT ;  /* 0x000000ff0200720c */ /* 0x000fe20003f25270 */
[----:B---3--:R-:W-:Y:S01]  /*cbc0*/  IMAD R4, R3, 0x8, R0 ;  /* 0x0000000803047824 */ /* 0x008fe200078e0200 */
[----:B------:R-:W-:-:S04]  /*cbd0*/  SHF.L.U32 R3, R10, 0x1f, RZ ;  /* 0x0000001f0a037819 */ /* 0x000fc800000006ff */
[----:B------:R-:W3:Y:S02]  /*cbe0*/  SYNCS.PHASECHK.TRANS64.TRYWAIT P0, [R4+URZ+0x30c40], R3 ;  /* 0x030c4003040075a7 */ /* 0x000ee4000800017f */
[----:B---3--:R-:W-:Y:S05]  /*cbf0*/  @!P0 BRA `(.L_x_2512) ;  /* 0x0000000800608947 */ /* 0x008fea0003800000 */
.L_x_2531:
[----:B------:R-:W-:Y:S05]  /*cc00*/  @P1 BRA `(.L_x_2513) ;  /* 0x0000000000181947 */ /* 0x000fea0003800000 */
[----:B------:R-:W4:Y:S01]  /*cc10*/  S2R R2, SR_TID.X ;  /* 0x0000000000027919 */ /* 0x000f220000002100 */
[----:B---3--:R-:W-:-:S04]  /*cc20*/  IMAD.MOV.U32 R3, RZ, RZ, 0x4200 ;  /* 0x00004200ff037424 */ /* 0x008fc800078e00ff */
[----:B------:R3:W-:Y:S01]  /*cc30*/  SYNCS.ARRIVE.TRANS64 RZ, [R4+URZ+0x30c30], R3 ;  /* 0x030c300304ff79a7 */ /* 0x0007e2000800003f */
[----:B----4-:R-:W-:-:S13]  /*cc40*/  LOP3.LUT P0, RZ, R2, 0x1f, RZ, 0xc0, !PT ;  /* 0x0000001f02ff7812 */ /* 0x010fda000780c0ff */
[----:B---3--:R-:W-:Y:S05]  /*cc50*/  @!P0 BRA `(.L_x_2513) ;  /* 0x0000000000048947 */ /* 0x008fea0003800000 */
[----:B------:R-:W-:Y:S01]  /*cc60*/  BPT.TRAP 0x1 ;  /* 0x000000040000795c */ /* 0x000fe20000300000 */
.L_x_2513:
[----:B------:R-:W4:Y:S01]  /*cc70*/  LDL.LU R9, [R1] ;  /* 0x0000000001097983 */ /* 0x000f220000300800 */
[----:B-----5:R-:W-:Y:S01]  /*cc80*/  R2UR UR19, R5 ;  /* 0x00000000051372ca */ /* 0x020fe200000e0000 */
[----:B---3--:R-:W3:Y:S02]  /*cc90*/  LDC.64 R2, c[0x0][0x728] ;  /* 0x0001ca00ff027b82 */ /* 0x008ee40000000a00 */
[----:B------:R-:W2:Y:S01]  /*cca0*/  LDL.LU R8, [R1+0x8] ;  /* 0x0000080001087983 */ /* 0x000ea20000300800 */
[----:B------:R-:W-:Y:S01]  /*ccb0*/  R2UR UR17, R4 ;  /* 0x00000000041172ca */ /* 0x000fe200000e0000 */
[----:B------:R-:W-:Y:S01]  /*ccc0*/  UMOV UR6, 0x0 ;  /* 0x0000000000067882 */ /* 0x000fe20000000000 */
[----:B------:R-:W-:Y:S01]  /*ccd0*/  UMOV UR7, 0x14f00000 ;  /* 0x14f0000000077882 */ /* 0x000fe20000000000 */
[----:B------:R-:W-:Y:S01]  /*cce0*/  UMOV UR18, URZ ;  /* 0x0000003f00127c82 */ /* 0x000fe20008000000 */
[----:B------:R-:W-:-:S05]  /*ccf0*/  UMOV UR10, 0x20 ;  /* 0x00000020000a7882 */ /* 0x000fca0000000000 */
[----:B------:R-:W-:-:S04]  /*cd00*/  USHF.L.U32 UR19, UR19, 0x7, URZ ;  /* 0x0000000713137899 */ /* 0x000fc8000800063f */
[----:B------:R-:W-:Y:S02]  /*cd10*/  UIADD3 UR17, UR17, 0x30c30, URZ ;  /* 0x00030c3011117890 */ /* 0x000fe4000fffe03f */
[----:B------:R-:W-:Y:S01]  /*cd20*/  IMAD.U32 R5, RZ, RZ, UR19 ;  /* 0x00000013ff057e24 */ /* 0x000fe2000f8e00ff */
[----:B------:R-:W-:-:S04]  /*cd30*/  IADD3 R6, P0, R6, UR19, RZ ;  /* 0x0000001306067c10 */ /* 0x000fc8000ff1e0ff */
[----:B------:R-:W-:Y:S01]  /*cd40*/  UMOV UR9, UR17 ;  /* 0x0000001100097c82 */ /* 0x000fe20008000000 */
[----:B----4-:R-:W-:Y:S02]  /*cd50*/  LEA.HI.X.SX32 R5, R5, R9, 0x1, P0 ;  /* 0x0000000905057211 */ /* 0x010fe400000f0eff */
[----:B---3--:R-:W-:Y:S01]  /*cd60*/  LEA R2, P0, R6, R2, 0x2 ;  /* 0x0000000206027211 */ /* 0x008fe200078010ff */
[C-C-:B--2---:R-:W-:Y:S02]  /*cd70*/  IMAD R4, R8.reuse, 0x4000, R0.reuse ;  /* 0x0000400008047824 */ /* 0x144fe400078e0200 */
[----:B-1----:R-:W-:Y:S01]  /*cd80*/  IMAD R0, R8, 0x200, R0 ;  /* 0x0000020008007824 */ /* 0x002fe200078e0200 */
[----:B------:R-:W-:Y:S02]  /*cd90*/  LEA.HI.X R3, R6, R3, R5, 0x2, P0 ;  /* 0x0000000306037211 */ /* 0x000fe400000f1405 */
[----:B------:R-:W-:Y:S02]  /*cda0*/  IADD3 R13, P0, R13, 0x1f0, RZ ;  /* 0x000001f00d0d7810 */ /* 0x000fe40007f1e0ff */
[----:B------:R-:W-:-:S02]  /*cdb0*/  R2UR UR16, R4 ;  /* 0x00000000041072ca */ /* 0x000fc400000e0000 */
[----:B------:R-:W-:Y:S01]  /*cdc0*/  R2UR UR8, R0 ;  /* 0x00000000000872ca */ /* 0x000fe200000e0000 */
[----:B------:R-:W-:Y:S01]  /*cdd0*/  IMAD.X R16, RZ, RZ, R16, P0 ;  /* 0x000000ffff107224 */ /* 0x000fe200000e0610 */
[----:B------:R-:W-:Y:S01]  /*cde0*/  R2UR UR4, R13 ;  /* 0x000000000d0472ca */ /* 0x000fe200000e0000 */
[----:B------:R-:W-:Y:S01]  /*cdf0*/  VIADD R0, R8, 0x1 ;  /* 0x0000000108007836 */ /* 0x000fe20000000000 */
[----:B------:R-:W-:Y:S02]  /*ce00*/  R2UR UR14, R2 ;  /* 0x00000000020e72ca */ /* 0x000fe400000e0000 */
[----:B------:R-:W-:Y:S02]  /*ce10*/  R2UR UR5, R16 ;  /* 0x00000000100572ca */ /* 0x000fe400000e0000 */
[----:B------:R-:W-:Y:S02]  /*ce20*/  R2UR UR15, R3 ;  /* 0x00000000030f72ca */ /* 0x000fe400000e0000 */
[----:B------:R-:W-:Y:S01]  /*ce30*/  ISETP.NE.AND P0, PT, R0, 0x2, PT ;  /* 0x000000020000780c */ /* 0x000fe20003f05270 */
[----:B------:R-:W-:-:S02]  /*ce40*/  UIADD3 UR16, UR16, 0x18000, URZ ;  /* 0x0001800010107890 */ /* 0x000fc4000fffe03f */
[----:B------:R-:W-:Y:S01]  /*ce50*/  UIADD3 UR8, UR8, 0x20400, URZ ;  /* 0x0002040008087890 */ /* 0x000fe2000fffe03f */
[----:B------:R-:W-:Y:S02]  /*ce60*/  SEL R3, RZ, 0x1, P0 ;  /* 0x00000001ff037807 */ /* 0x000fe40000000000 */
[----:B------:R-:W-:Y:S02]  /*ce70*/  SEL R0, R0, RZ, P0 ;  /* 0x000000ff00007207 */ /* 0x000fe40000000000 */
[----:B------:R-:W-:Y:S02]  /*ce80*/  LOP3.LUT R10, R10, R3, RZ, 0x3c, !PT ;  /* 0x000000030a0a7212 */ /* 0x000fe400078e3cff */
[----:B------:R1:W-:Y:S02]  /*ce90*/  UTMALDG.4D [UR16], [UR4], desc[UR6] ;  /* 0x00000610040075b4 */ /* 0x0003e40008019000 */
[----:B------:R1:W-:Y:S02]  /*cea0*/  UBLKCP.S.G [UR8], [UR14], UR10 ;  /* 0x000000080e0073ba */ /* 0x0003e4000800020a */
[----:B-1----:R-:W-:Y:S01]  /*ceb0*/  NOP ;  /* 0x0000000000007918 */ /* 0x002fe20000000000 */
.L_x_2494:
[----:B------:R-:W-:Y:S05]  /*cec0*/  BSYNC B0 ;  /* 0x0000000000007941 */ /* 0x000fea0003800000 */
.L_x_2493:
[----:B------:R-:W-:-:S03]  /*ced0*/  UMOV UR4, 0xffffffff ;  /* 0xffffffff00047882 */ /* 0x000fc60000000000 */
[----:B------:R-:W-:Y:S05]  /*cee0*/  BRA.DIV UR4, `(.L_x_2514) ;  /* 0x0000000604b87947 */ /* 0x000fea000b800000 */
[----:B------:R-:W-:-:S13]  /*cef0*/  ELECT P6, URZ, PT ;  /* 0x00000000003f782f */ /* 0x000fda00038c0000 */
.L_x_2534:
[----:B------:R-:W-:Y:S05]  /*cf00*/  @!P6 BRA `(.L_x_2413) ;  /* 0x000000000084e947 */ /* 0x000fea0003800000 */
[----:B------:R-:W2:Y:S02]  /*cf10*/  LDL.LU R2, [R1+0x18] ;  /* 0x0000180001027983 */ /* 0x000ea40000300800 */
[----:B--2---:R-:W-:-:S04]  /*cf20*/  LOP3.LUT R2, R2, 0x2, RZ, 0xfc, !PT ;  /* 0x0000000202027812 */ /* 0x004fc800078efcff */
[----:B------:R-:W-:-:S13]  /*cf30*/  ISETP.NE.AND P2, PT, R2, 0x3, PT ;  /* 0x000000030200780c */ /* 0x000fda0003f45270 */
[----:B------:R-:W-:Y:S05]  /*cf40*/  @!P2 BRA `(.L_x_2515) ;  /* 0x000000000004a947 */ /* 0x000fea0003800000 */
[----:B------:R-:W-:Y:S01]  /*cf50*/  BPT.TRAP 0x1 ;  /* 0x000000040000795c */ /* 0x000fe20000300000 */
.L_x_2515:
        /* <DEDUP_REMOVED lines=15> */
.L_x_2535:
[----:B------:R-:W2:Y:S02]  /*d050*/  SYNCS.PHASECHK.TRANS64.TRYWAIT P0, [R3+URZ], R2 ;  /* 0x00000002030075a7 */ /* 0x000ea4000800017f */
[----:B--2---:R-:W-:Y:S05]  /*d060*/  @!P0 BRA `(.L_x_2517) ;  /* 0x00000004008c8947 */ /* 0x004fea0003800000 */
.L_x_2536:
[----:B------:R-:W-:Y:S05]  /*d070*/  @!P2 BRA `(.L_x_2518) ;  /* 0x000000000004a947 */ /* 0x000fea0003800000 */
[----:B------:R-:W-:Y:S01]  /*d080*/  BPT.TRAP 0x1 ;  /* 0x000000040000795c */ /* 0x000fe20000300000 */
.L_x_2518:
[----:B--2---:R-:W-:-:S04]  /*d090*/  VIADD R3, R8, 0x30c40 ;  /* 0x00030c4008037836 */ /* 0x004fc80000000000 */
[----:B------:R-:W-:-:S04]  /*d0a0*/  IMAD R5, R0, 0x8, R3 ;  /* 0x0000000800057824 */ /* 0x000fc800078e0203 */
[----:B------:R-:W2:Y:S02]  /*d0b0*/  SYNCS.PHASECHK.TRANS64.TRYWAIT P0, [R5+URZ], R4 ;  /* 0x00000004050075a7 */ /* 0x000ea4000800017f */
[----:B--2---:R-:W-:Y:S05]  /*d0c0*/  @!P0 BRA `(.L_x_2519) ;  /* 0x0000000400888947 */ /* 0x004fea0003800000 */
.L_x_2537:
[----:B------:R-:W-:-:S07]  /*d0d0*/  IMAD R3, R6, 0x8, R3 ;  /* 0x0000000806037824 */ /* 0x000fce00078e0203 */
.L_x_2520:
[----:B---3--:R3:W4:Y:S02]  /*d0e0*/  SYNCS.PHASECHK.TRANS64.TRYWAIT P0, [R3+URZ], R2 ;  /* 0x00000002030075a7 */ /* 0x008724000800017f */
[----:B----4-:R-:W-:Y:S05]  /*d0f0*/  @!P0 NANOSLEEP.SYNCS 0x989680 ;  /* 0x009896800000895d */ /* 0x010fea0003900000 */
[----:B------:R-:W4:Y:S02]  /*d100*/  @!P0 SYNCS.PHASECHK.TRANS64 P0, [R3+URZ], R2 ;  /* 0x00000002030085a7 */ /* 0x000f24000800007f */
[----:B----4-:R-:W-:Y:S05]  /*d110*/  @!P0 BRA `(.L_x_2520) ;  /* 0xfffffffc00f08947 */ /* 0x010fea000383ffff */
.L_x_2413:
[----:B------:R-:W-:Y:S05]  /*d120*/  BSYNC B6 ;  /* 0x0000000000067941 */ /* 0x000fea0003800000 */
.L_x_2408:
[----:B------:R-:W-:Y:S05]  /*d130*/  EXIT ;  /* 0x000000000000794d */ /* 0x000fea0003800000 */
.L_x_2419:
[----:B------:R-:W-:Y:S02]  /*d140*/  IMAD.MOV.U32 R12, RZ, RZ, RZ ;  /* 0x000000ffff0c7224 */ /* 0x000fe400078e00ff */
[----:B------:R-:W-:Y:S02]  /*d150*/  IMAD.MOV.U32 R11, RZ, RZ, 0x1f ;  /* 0x0000001fff0b7424 */ /* 0x000fe400078e00ff */
[----:B------:R-:W-:-:S07]  /*d160*/  IMAD.MOV.U32 R15, RZ, RZ, -0x1 ;  /* 0xffffffffff0f7424 */ /* 0x000fce00078e00ff */
[----:B------:R-:W-:Y:S05]  /*d170*/  WARPSYNC.COLLECTIVE R15, `(.L_x_2521) ;  /* 0x000000000f087348 */ /* 0x000fea0003c00000 */
[----:B------:R1:W2:Y:S02]  /*d180*/  SHFL.IDX P6, R14, R13, R12, R11 ;  /* 0x0000000c0d0e7389 */ /* 0x0002a400000c000b */
[----:B-12---:R-:W-:Y:S01]  /*d190*/  ENDCOLLECTIVE ;  /* 0x000000000000791b */ /* 0x006fe20003800000 */
.L_x_2521:
[----:B------:R-:W-:Y:S05]  /*d1a0*/  BRA `(.L_x_2522) ;  /* 0xffffff3c00dc7947 */ /* 0x000fea000383ffff */
.L_x_2421:
[----:B----4-:R4:W1:Y:S02]  /*d1b0*/  SYNCS.PHASECHK.TRANS64.TRYWAIT P0, [R236+URZ+0x30c00], R9 ;  /* 0x030c0009ec0075a7 */ /* 0x010864000800017f */
[----:B-1----:R-:W-:Y:S05]  /*d1c0*/  @!P0 NANOSLEEP.SYNCS 0x989680 ;  /* 0x009896800000895d */ /* 0x002fea0003900000 */
[----:B------:R-:W1:Y:S02]  /*d1d0*/  @!P0 SYNCS.PHASECHK.TRANS64 P0, [R236+URZ+0x30c00], R9 ;  /* 0x030c0009ec0085a7 */ /* 0x000e64000800007f */
[----:B-1----:R-:W-:Y:S05]  /*d1e0*/  @!P0 BRA `(.L_x_2421) ;  /* 0xfffffffc00f08947 */ /* 0x002fea000383ffff */
[----:B------:R-:W-:Y:S05]  /*d1f0*/  BRA `(.L_x_2420) ;  /* 0xffffff3c00f07947 */ /* 0x000fea000383ffff */
.L_x_2426:
[----:B--2---:R2:W3:Y:S02]  /*d200*/  SYNCS.PHASECHK.TRANS64.TRYWAIT P1, [R6+URZ+0x30c10], R17 ;  /* 0x030c1011060075a7 */ /* 0x0044e4000802017f */
[----:B---3--:R-:W-:Y:S05]  /*d210*/  @!P1 NANOSLEEP.SYNCS 0x989680 ;  /* 0x009896800000995d */ /* 0x008fea0003900000 */
[----:B------:R-:W3:Y:S02]  /*d220*/  @!P1 SYNCS.PHASECHK.TRANS64 P1, [R6+URZ+0x30c10], R17 ;  /* 0x030c1011060095a7 */ /* 0x000ee4000802007f */
[----:B---3--:R-:W-:Y:S05]  /*d230*/  @!P1 BRA `(.L_x_2426) ;  /* 0xfffffffc00f09947 */ /* 0x008fea000383ffff */
[----:B------:R-:W-:Y:S05]  /*d240*/  BRA `(.L_x_2425) ;  /* 0xffffff4800587947 */ /* 0x000fea000383ffff */
.L_x_2430:
[----:B------:R1:W1:Y:S02]  /*d250*/  SYNCS.PHASECHK.TRANS64.TRYWAIT P1, [R6+URZ+0x30c30], R17 ;  /* 0x030c3011060075a7 */ /* 0x000264000802017f */
[----:B-1----:R-:W-:Y:S05]  /*d260*/  @!P1 NANOSLEEP.SYNCS 0x989680 ;  /* 0x009896800000995d */ /* 0x002fea0003900000 */
[----:B------:R-:W1:Y:S02]  /*d270*/  @!P1 SYNCS.PHASECHK.TRANS64 P1, [R6+URZ+0x30c30], R17 ;  /* 0x030c3011060095a7 */ /* 0x000e64000802007f */
[----:B-1----:R-:W-:Y:S05]  /*d280*/  @!P1 BRA `(.L_x_2430) ;  /* 0xfffffffc00f09947 */ /* 0x002fea000383ffff */
[----:B------:R-:W-:Y:S05]  /*d290*/  BRA `(.L_x_2429) ;  /* 0xffffff4c00747947 */ /* 0x000fea000383ffff */
.L_x_2438:
[----:B--2---:R2:W3:Y:S02]  /*d2a0*/  SYNCS.PHASECHK.TRANS64.TRYWAIT P1, [R7+URZ+0x30c10], R20 ;  /* 0x030c1014070075a7 */ /* 0x0044e4000802017f */
[----:B---3--:R-:W-:Y:S05]  /*d2b0*/  @!P1 NANOSLEEP.SYNCS 0x989680 ;  /* 0x009896800000995d */ /* 0x008fea0003900000 */
[----:B------:R-:W3:Y:S02]  /*d2c0*/  @!P1 SYNCS.PHASECHK.TRANS64 P1, [R7+URZ+0x30c10], R20 ;  /* 0x030c1014070095a7 */ /* 0x000ee4000802007f */
[----:B---3--:R-:W-:Y:S05]  /*d2d0*/  @!P1 BRA `(.L_x_2438) ;  /* 0xfffffffc00f09947 */ /* 0x008fea000383ffff */
[----:B------:R-:W-:Y:S05]  /*d2e0*/  BRA `(.L_x_2437) ;  /* 0xffffff84008c7947 */ /* 0x000fea000383ffff */
.L_x_2442:
[----:B------:R1:W1:Y:S02]  /*d2f0*/  SYNCS.PHASECHK.TRANS64.TRYWAIT P1, [R7+URZ+0x30c30], R20 ;  /* 0x030c3014070075a7 */ /* 0x000264000802017f */
[----:B-1----:R-:W-:Y:S05]  /*d300*/  @!P1 NANOSLEEP.SYNCS 0x989680 ;  /* 0x009896800000995d */ /* 0x002fea0003900000 */
[----:B------:R-:W1:Y:S02]  /*d310*/  @!P1 SYNCS.PHASECHK.TRANS64 P1, [R7+URZ+0x30c30], R20 ;  /* 0x030c3014070095a7 */ /* 0x000e64000802007f */
[----:B-1----:R-:W-:Y:S05]  /*d320*/  @!P1 BRA `(.L_x_2442) ;  /* 0xfffffffc00f09947 */ /* 0x002fea000383ffff */
[----:B------:R-:W-:Y:S05]  /*d330*/  BRA `(.L_x_2441) ;  /* 0xffffff8800a07947 */ /* 0x000fea000383ffff */
.L_x_2495:
[----:B-1----:R1:W2:Y:S02]  /*d340*/  SYNCS.PHASECHK.TRANS64.TRYWAIT P1, [R0+URZ+0x30c20], R11 ;  /* 0x030c200b000075a7 */ /* 0x0022a4000802017f */
[----:B--2---:R-:W-:Y:S05]  /*d350*/  @!P1 NANOSLEEP.SYNCS 0x989680 ;  /* 0x009896800000995d */ /* 0x004fea0003900000 */
[----:B------:R-:W2:Y:S02]  /*d360*/  @!P1 SYNCS.PHASECHK.TRANS64 P1, [R0+URZ+0x30c20], R11 ;  /* 0x030c200b000095a7 */ /* 0x000ea4000802007f */
[----:B--2---:R-:W-:Y:S05]  /*d370*/  @!P1 BRA `(.L_x_2495) ;  /* 0xfffffffc00f09947 */ /* 0x004fea000383ffff */
[----:B------:R-:W-:Y:S05]  /*d380*/  BRA `(.L_x_2523) ;  /* 0xffffffe400307947 */ /* 0x000fea000383ffff */
.L_x_2499:
[----:B--2---:R2:W3:Y:S02]  /*d390*/  SYNCS.PHASECHK.TRANS64.TRYWAIT P1, [R0+URZ+0x30c40], R19 ;  /* 0x030c4013000075a7 */ /* 0x0044e4000802017f */
[----:B---3--:R-:W-:Y:S05]  /*d3a0*/  @!P1 NANOSLEEP.SYNCS 0x989680 ;  /* 0x009896800000995d */ /* 0x008fea0003900000 */
[----:B------:R-:W3:Y:S02]  /*d3b0*/  @!P1 SYNCS.PHASECHK.TRANS64 P1, [R0+URZ+0x30c40], R19 ;  /* 0x030c4013000095a7 */ /* 0x000ee4000802007f */
[----:B---3--:R-:W-:Y:S05]  /*d3c0*/  @!P1 BRA `(.L_x_2499) ;  /* 0xfffffffc00f09947 */ /* 0x008fea000383ffff */
[----:B------:R-:W-:Y:S05]  /*d3d0*/  BRA `(.L_x_2524) ;  /* 0xffffffe800707947 */ /* 0x000fea000383ffff */
.L_x_2501:
[----:B-1----:R1:W3:Y:S02]  /*d3e0*/  SYNCS.PHASECHK.TRANS64.TRYWAIT P1, [R0+URZ+0x30c28], R19 ;  /* 0x030c2813000075a7 */ /* 0x0022e4000802017f */
[----:B---3--:R-:W-:Y:S05]  /*d3f0*/  @!P1 NANOSLEEP.SYNCS 0x989680 ;  /* 0x009896800000995d */ /* 0x008fea0003900000 */
[----:B------:R-:W3:Y:S02]  /*d400*/  @!P1 SYNCS.PHASECHK.TRANS64 P1, [R0+URZ+0x30c28], R19 ;  /* 0x030c2813000095a7 */ /* 0x000ee4000802007f */
[----:B---3--:R-:W-:Y:S05]  /*d410*/  @!P1 BRA `(.L_x_2501) ;  /* 0xfffffffc00f09947 */ /* 0x008fea000383ffff */
[----:B------:R-:W-:Y:S05]  /*d420*/  BRA `(.L_x_2525) ;  /* 0xffffffe800f47947 */ /* 0x000fea000383ffff */
.L_x_2503:
[----:B---3--:R3:W4:Y:S02]  /*d430*/  SYNCS.PHASECHK.TRANS64.TRYWAIT P1, [R0+URZ+0x30c48], R19 ;  /* 0x030c4813000075a7 */ /* 0x008724000802017f */
[----:B----4-:R-:W-:Y:S05]  /*d440*/  @!P1 NANOSLEEP.SYNCS 0x989680 ;  /* 0x009896800000995d */ /* 0x010fea0003900000 */
[----:B------:R-:W4:Y:S02]  /*d450*/  @!P1 SYNCS.PHASECHK.TRANS64 P1, [R0+URZ+0x30c48], R19 ;  /* 0x030c4813000095a7 */ /* 0x000f24000802007f */
[----:B----4-:R-:W-:Y:S05]  /*d460*/  @!P1 BRA `(.L_x_2503) ;  /* 0xfffffffc00f09947 */ /* 0x010fea000383ffff */
[----:B------:R-:W-:Y:S05]  /*d470*/  BRA `(.L_x_2526) ;  /* 0xffffffec00787947 */ /* 0x000fea000383ffff */
.L_x_2505:
[----:B------:R-:W-:-:S07]  /*d480*/  SHF.L.U32 R4, R10, 0x1f, RZ ;  /* 0x0000001f0a047819 */ /* 0x000fce00000006ff */
.L_x_2527:
[----:B-1----:R1:W2:Y:S02]  /*d490*/  SYNCS.PHASECHK.TRANS64.TRYWAIT P1, [R0+URZ+0x30c20], R4 ;  /* 0x030c2004000075a7 */ /* 0x0022a4000802017f */
[----:B--2---:R-:W-:Y:S05]  /*d4a0*/  @!P1 NANOSLEEP.SYNCS 0x989680 ;  /* 0x009896800000995d */ /* 0x004fea0003900000 */
[----:B------:R-:W2:Y:S02]  /*d4b0*/  @!P1 SYNCS.PHASECHK.TRANS64 P1, [R0+URZ+0x30c20], R4 ;  /* 0x030c2004000095a7 */ /* 0x000ea4000802007f */
[----:B--2---:R-:W-:Y:S05]  /*d4c0*/  @!P1 BRA `(.L_x_2527) ;  /* 0xfffffffc00f09947 */ /* 0x004fea000383ffff */
[----:B------:R-:W-:Y:S05]  /*d4d0*/  BRA `(.L_x_2528) ;  /* 0xffffffec00e47947 */ /* 0x000fea000383ffff */
.L_x_2508:
[----:B-1----:R1:W2:Y:S02]  /*d4e0*/  SYNCS.PHASECHK.TRANS64.TRYWAIT P1, [R0+URZ+0x30c40], R14 ;  /* 0x030c400e000075a7 */ /* 0x0022a4000802017f */
[----:B--2---:R-:W-:Y:S05]  /*d4f0*/  @!P1 NANOSLEEP.SYNCS 0x989680 ;  /* 0x009896800000995d */ /* 0x004fea0003900000 */
[----:B------:R-:W2:Y:S02]  /*d500*/  @!P1 SYNCS.PHASECHK.TRANS64 P1, [R0+URZ+0x30c40], R14 ;  /* 0x030c400e000095a7 */ /* 0x000ea4000802007f */
[----:B--2---:R-:W-:Y:S05]  /*d510*/  @!P1 BRA `(.L_x_2508) ;  /* 0xfffffffc00f09947 */ /* 0x004fea000383ffff */
[----:B------:R-:W-:Y:S05]  /*d520*/  BRA `(.L_x_2529) ;  /* 0xfffffff0007c7947 */ /* 0x000fea000383ffff */
.L_x_2510:
[----:B--2---:R2:W3:Y:S02]  /*d530*/  SYNCS.PHASECHK.TRANS64.TRYWAIT P1, [R0+URZ+0x30c28], R14 ;  /* 0x030c280e000075a7 */ /* 0x0044e4000802017f */
[----:B---3--:R-:W-:Y:S05]  /*d540*/  @!P1 NANOSLEEP.SYNCS 0x989680 ;  /* 0x009896800000995d */ /* 0x008fea0003900000 */
[----:B------:R-:W3:Y:S02]  /*d550*/  @!P1 SYNCS.PHASECHK.TRANS64 P1, [R0+URZ+0x30c28], R14 ;  /* 0x030c280e000095a7 */ /* 0x000ee4000802007f */
[----:B---3--:R-:W-:Y:S05]  /*d560*/  @!P1 BRA `(.L_x_2510) ;  /* 0xfffffffc00f09947 */ /* 0x008fea000383ffff */
[----:B------:R-:W-:Y:S05]  /*d570*/  BRA `(.L_x_2530) ;  /* 0xfffffff000f47947 */ /* 0x000fea000383ffff */
.L_x_2512:
[----:B---3--:R3:W4:Y:S02]  /*d580*/  SYNCS.PHASECHK.TRANS64.TRYWAIT P0, [R4+URZ+0x30c40], R3 ;  /* 0x030c4003040075a7 */ /* 0x008724000800017f */
[----:B----4-:R-:W-:Y:S05]  /*d590*/  @!P0 NANOSLEEP.SYNCS 0x989680 ;  /* 0x009896800000895d */ /* 0x010fea0003900000 */
[----:B------:R-:W4:Y:S02]  /*d5a0*/  @!P0 SYNCS.PHASECHK.TRANS64 P0, [R4+URZ+0x30c40], R3 ;  /* 0x030c4003040085a7 */ /* 0x000f24000800007f */
[----:B----4-:R-:W-:Y:S05]  /*d5b0*/  @!P0 BRA `(.L_x_2512) ;  /* 0xfffffffc00f08947 */ /* 0x010fea000383ffff */
[----:B------:R-:W-:Y:S05]  /*d5c0*/  BRA `(.L_x_2531) ;  /* 0xfffffff4008c7947 */ /* 0x000fea000383ffff */
.L_x_2514:
[----:B------:R-:W-:Y:S01]  /*d5d0*/  BSSY B0, `(.L_x_2532) ;  /* 0x0000006000007945 */ /* 0x000fe20003800000 */
[----:B------:R-:W-:-:S07]  /*d5e0*/  IMAD.MOV.U32 R15, RZ, RZ, -0x1 ;  /* 0xffffffffff0f7424 */ /* 0x000fce00078e00ff */
[----:B------:R-:W-:Y:S05]  /*d5f0*/  WARPSYNC.COLLECTIVE R15, `(.L_x_2533) ;  /* 0x000000000f0c7348 */ /* 0x000fea0003c00000 */
[----:B------:R-:W-:Y:S02]  /*d600*/  ELECT P6, UR62, PT ;  /* 0x00000000003e782f */ /* 0x000fe400038c0000 */
[----:B------:R-:W-:Y:S01]  /*d610*/  MOV R14, UR62 ;  /* 0x0000003e000e7c02 */ /* 0x000fe20008000f00 */
[----:B------:R-:W-:Y:S10]  /*d620*/  ENDCOLLECTIVE ;  /* 0x000000000000791b */ /* 0x000ff40003800000 */
.L_x_2533:
[----:B------:R-:W-:Y:S05]  /*d630*/  BSYNC B0 ;  /* 0x0000000000007941 */ /* 0x000fea0003800000 */
.L_x_2532:
[----:B------:R-:W-:Y:S05]  /*d640*/  BRA `(.L_x_2534) ;  /* 0xfffffff8002c7947 */ /* 0x000fea000383ffff */
.L_x_2516:
[----:B-1----:R1:W2:Y:S02]  /*d650*/  SYNCS.PHASECHK.TRANS64.TRYWAIT P0, [R7+URZ], R4 ;  /* 0x00000004070075a7 */ /* 0x0022a4000800017f */
[----:B--2---:R-:W-:Y:S05]  /*d660*/  @!P0 NANOSLEEP.SYNCS 0x989680 ;  /* 0x009896800000895d */ /* 0x004fea0003900000 */
[----:B------:R-:W2:Y:S02]  /*d670*/  @!P0 SYNCS.PHASECHK.TRANS64 P0, [R7+URZ], R4 ;  /* 0x00000004070085a7 */ /* 0x000ea4000800007f */
[----:B--2---:R-:W-:Y:S05]  /*d680*/  @!P0 BRA `(.L_x_2516) ;  /* 0xfffffffc00f08947 */ /* 0x004fea000383ffff */
[----:B------:R-:W-:Y:S05]  /*d690*/  BRA `(.L_x_2535) ;  /* 0xfffffff8006c7947 */ /* 0x000fea000383ffff */
.L_x_2517:
[----:B--2---:R2:W3:Y:S02]  /*d6a0*/  SYNCS.PHASECHK.TRANS64.TRYWAIT P0, [R3+URZ], R2 ;  /* 0x00000002030075a7 */ /* 0x0044e4000800017f */
[----:B---3--:R-:W-:Y:S05]  /*d6b0*/  @!P0 NANOSLEEP.SYNCS 0x989680 ;  /* 0x009896800000895d */ /* 0x008fea0003900000 */
[----:B------:R-:W3:Y:S02]  /*d6c0*/  @!P0 SYNCS.PHASECHK.TRANS64 P0, [R3+URZ], R2 ;  /* 0x00000002030085a7 */ /* 0x000ee4000800007f */
[----:B---3--:R-:W-:Y:S05]  /*d6d0*/  @!P0 BRA `(.L_x_2517) ;  /* 0xfffffffc00f08947 */ /* 0x008fea000383ffff */
[----:B------:R-:W-:Y:S05]  /*d6e0*/  BRA `(.L_x_2536) ;  /* 0xfffffff800607947 */ /* 0x000fea000383ffff */
.L_x_2519:
[----:B--2---:R2:W3:Y:S02]  /*d6f0*/  SYNCS.PHASECHK.TRANS64.TRYWAIT P0, [R5+URZ], R4 ;  /* 0x00000004050075a7 */ /* 0x0044e4000800017f */
[----:B---3--:R-:W-:Y:S05]  /*d700*/  @!P0 NANOSLEEP.SYNCS 0x989680 ;  /* 0x009896800000895d */ /* 0x008fea0003900000 */
[----:B------:R-:W3:Y:S02]  /*d710*/  @!P0 SYNCS.PHASECHK.TRANS64 P0, [R5+URZ], R4 ;  /* 0x00000004050085a7 */ /* 0x000ee4000800007f */
[----:B---3--:R-:W-:Y:S05]  /*d720*/  @!P0 BRA `(.L_x_2519) ;  /* 0xfffffffc00f08947 */ /* 0x008fea000383ffff */
[----:B------:R-:W-:Y:S05]  /*d730*/  BRA `(.L_x_2537) ;  /* 0xfffffff800647947 */ /* 0x000fea000383ffff */
.L_x_2538:
        /* <DEDUP_REMOVED lines=12> */
.L_x_3709:


//--------------------- .text._ZN7cutlass13device_kernelIN5flash11enable_sm90INS1_16FlashAttnBwdSm90INS1_25CollectiveMainloopBwdSm90ILi2ELi2ELi2EN4cute5tupleIJNS5_1CILi1EEES8_S8_EEENS6_IJNS7_ILi128EEESA_NS7_ILi64EEEEEENS_10bfloat16_tEfNS_4arch4Sm90ELb1ELb0ELb0ELb0ELb1ELb1ELb0ELb0ELi2ELi1ELi2ELi2ELb0EEENS1_21CollectiveEpilogueBwdISC_SD_SF_Li256ELb0ELb0ELi1EEENS1_25SingleTileBwdLPTSchedulerILb0ELi128ELb1EEEEEEEEEvNT_6ParamsE --------------------------
	.section	.text._ZN7cutlass13device_kernelIN5flash11enable_sm90INS1_16FlashAttnBwdSm90INS1_25CollectiveMainloopBwdSm90ILi2ELi2ELi2EN4cute5tupleIJNS5_1CILi1EEES8_S8_EEENS6_IJNS7_ILi128EEESA_NS7_ILi64EEEEEENS_10bfloat16_tEfNS_4arch4Sm90ELb1ELb0ELb0ELb0ELb1ELb1ELb0ELb0ELi2ELi1ELi2ELi2ELb0EEENS1_21CollectiveEpilogueBwdISC_SD_SF_Li256ELb0ELb0ELi1EEENS1_25SingleTileBwdLPTSchedulerILb0ELi128ELb1EEEEEEEEEvNT_6ParamsE,"ax",@progbits
	.align	128
.text._ZN7cutlass13device_kernelIN5flash11enable_sm90INS1_16FlashAttnBwdSm90INS1_25CollectiveMainloopBwdSm90ILi2ELi2ELi2EN4cute5tupleIJNS5_1CILi1EEES8_S8_EEENS6_IJNS7_ILi128EEESA_NS7_ILi64EEEEEENS_10bfloat16_tEfNS_4arch4Sm90ELb1ELb0ELb0ELb0ELb1ELb1ELb0ELb0ELi2ELi1ELi2ELi2ELb0EEENS1_21CollectiveEpilogueBwdISC_SD_SF_Li256ELb0ELb0ELi1EEENS1_25SingleTileBwdLPTSchedulerILb0ELi128ELb1EEEEEEEEEvNT_6ParamsE:
        .type           _ZN7cutlass13device_kernelIN5flash11enable_sm90INS1_16FlashAttnBwdSm90INS1_25CollectiveMainloopBwdSm90ILi2ELi2ELi2EN4cute5tupleIJNS5_1CILi1EEES8_S8_EEENS6_IJNS7_ILi128EEESA_NS7_ILi64EEEEEENS_10bfloat16_tEfNS_4arch4Sm90ELb1ELb0ELb0ELb0ELb1ELb1ELb0ELb0ELi2ELi1ELi2ELi2ELb0EEENS1_21CollectiveEpilogueBwdISC_SD_SF_Li256ELb0ELb0ELi1EEENS1_25SingleTileBwdLPTSchedulerILb0ELi128ELb1EEEEEEEEEvNT_6ParamsE,@function
        .size           _ZN7cutlass13device_kernelIN5flash11enable_sm90INS1_16FlashAttnBwdSm90INS1_25CollectiveMainloopBwdSm90ILi2ELi2ELi2EN4cute5tupleIJNS5_1CILi1EEES8_S8_EEENS6_IJNS7_ILi128EEESA_NS7_ILi64EEEEEENS_10bfloat16_tEfNS_4arch4Sm90ELb1ELb0ELb0ELb0ELb1ELb1ELb0ELb0ELi2ELi1ELi2ELi2ELb0EEENS1_21CollectiveEpilogueBwdISC_SD_SF_Li256ELb0ELb0ELi1EEENS1_25SingleTileBwdLPTSchedulerILb0ELi128ELb1EEEEEEEEEvNT_6ParamsE,(.L_x_3710 - _ZN7cutlass13device_kernelIN5flash11enable_sm90INS1_16FlashAttnBwdSm90INS1_25CollectiveMainloopBwdSm90ILi2ELi2ELi2EN4cute5tupleIJNS5_1CILi1EEES8_S8_EEENS6_IJNS7_ILi128EEESA_NS7_ILi64EEEEEENS_10bfloat16_tEfNS_4arch4Sm90ELb1ELb0ELb0ELb0ELb1ELb1ELb0ELb0ELi2ELi1ELi2ELi2ELb0EEENS1_21CollectiveEpilogueBwdISC_SD_SF_Li256ELb0ELb0ELi1EEENS1_25SingleTileBwdLPTSchedulerILb0ELi128ELb1EEEEEEEEEvNT_6ParamsE)
        .other          _ZN7cutlass13device_kernelIN5flash11enable_sm90INS1_16FlashAttnBwdSm90INS1_25CollectiveMainloopBwdSm90ILi2ELi2ELi2EN4cute5tupleIJNS5_1CILi1EEES8_S8_EEENS6_IJNS7_ILi128EEESA_NS7_ILi64EEEEEENS_10bfloat16_tEfNS_4arch4Sm90ELb1ELb0ELb0ELb0ELb1ELb1ELb0ELb0ELi2ELi1ELi2ELi2ELb0EEENS1_21CollectiveEpilogueBwdISC_SD_SF_Li256ELb0ELb0ELi1EEENS1_25SingleTileBwdLPTSchedulerILb0ELi128ELb1EEEEEEEEEvNT_6ParamsE,@"STO_CUDA_ENTRY STV_DEFAULT"
_ZN7cutlass13device_kernelIN5flash11enable_sm90INS1_16FlashAttnBwdSm90INS1_25CollectiveMainloopBwdSm90ILi2ELi2ELi2EN4cute5tupleIJNS5_1CILi1EEES8_S8_EEENS6_IJNS7_ILi128EEESA_NS7_ILi64EEEEEENS_10bfloat16_tEfNS_4arch4Sm90ELb1ELb0ELb0ELb0ELb1ELb1ELb0ELb0ELi2ELi1ELi2ELi2ELb0EEENS1_21CollectiveEpilogueBwdISC_SD_SF_Li256ELb0ELb0ELi1EEENS1_25SingleTileBwdLPTSchedulerILb0ELi128ELb1EEEEEEEEEvNT_6ParamsE:
        /* <DEDUP_REMOVED lines=29> */
.L_x_2540:
[----:B------:R-:W-:Y:S05]  /*01d0*/  BSYNC B0 ;  /* 0x0000000000007941 */ /* 0x000fea0003800000 */
.L_x_2539:
        /* <DEDUP_REMOVED lines=34> */
.L_x_2541:
        /* <DEDUP_REMOVED lines=22> */
.L_x_2542:
        /* <DEDUP_REMOVED lines=9> */
.L_x_2545:
        /* <DEDUP_REMOVED lines=32> */
.L_x_2546:
[----:B------:R-:W-:Y:S01]  /*07f0*/  ULDC UR7, c[0x0][0xb44] ;  /* 0x0002d10000077ab9 */ /* 0x000fe20000000800 */
[----:B------:R-:W-:Y:S01]  /*0800*/  UMOV UR38, UR10 ;  /* 0x0000000a00267c82 */ /* 0x000fe20008000000 */
[----:B------:R-:W-:-:S11]  /*0810*/  UISETP.NE.AND UP0, UPT, UR7, 0x1, UPT ;  /* 0x000000010700788c */ /* 0x000fd6000bf05270 */
[----:B------:R-:W-:Y:S02]  /*0820*/  @UP0 ULDC.64 UR8, c[0x0][0xb48] ;  /* 0x0002d20000080ab9 */ /* 0x000fe40000000a00 */
[----:B------:R-:W-:-:S04]  /*0830*/  UIMAD.WIDE.U32 UR4, UR10, UR8, URZ ;  /* 0x000000080a0472a5 */ /* 0x000fc8000f8e003f */
[----:B------:R-:W-:-:S04]  /*0840*/  @UP0 USHF.R.U32.HI UR38, URZ, UR9, UR5 ;  /* 0x000000093f260299 */ /* 0x000fc80008011605 */
[----:B------:R-:W-:-:S12]  /*0850*/  UIMAD UR4, UR38, UR7, URZ ;  /* 0x00000007260472a4 */ /* 0x000fd8000f8e023f */
.L_x_2547:
        /* <DEDUP_REMOVED lines=8> */
[----:B------:R-:W-:Y:S01]  /*08e0*/  UMOV UR44, UR7 ;  /* 0x00000007002c7c82 */ /* 0x000fe20008000000 */
[----:B------:R-:W-:Y:S02]  /*08f0*/  ULOP3.LUT UR4, URZ, UR38, URZ, 0x33, !UPT ;  /* 0x000000263f047292 */ /* 0x000fe4000f8e333f */
[----:B------:R-:W-:-:S03]  /*0900*/  @UP0 USHF.R.U32.HI UR44, URZ, UR6, UR5 ;  /* 0x000000063f2c0299 */ /* 0x000fc60008011605 */
[----:B------:R-:W-:Y:S01]  /*0910*/  ULDC UR6, c[0x0][0xb2c] ;  /* 0x0002cb0000067ab9 */ /* 0x000fe20000000800 */
[----:B------:R-:W-:Y:S02]  /*0920*/  UIADD3 UR5, -UR44, URZ, URZ ;  /* 0x0000003f2c057290 */ /* 0x000fe4000fffe13f */
[----:B------:R-:W-:Y:S01]  /*0930*/  ISETP.LE.AND P0, PT, RZ, UR44, PT ;  /* 0x0000002cff007c0c */ /* 0x000fe2000bf03270 */
[----:B------:R-:W-:Y:S02]  /*0940*/  UIADD3 UR4, UR4, UR6, URZ ;  /* 0x0000000604047290 */ /* 0x000fe4000fffe03f */
[----:B------:R-:W-:-:S10]  /*0950*/  UIMAD UR43, UR43, UR5, UR7 ;  /* 0x000000052b2b72a4 */ /* 0x000fd4000f8e0207 */
[----:B------:R-:W-:Y:S05]  /*0960*/  @!P0 BRA `(.L_x_2548) ;  /* 0x000000d0004c8947 */ /* 0x000fea0003800000 */
[----:B------:R-:W1:Y:S01]  /*0970*/  LDC R18, c[0x0][0x280] ;  /* 0x0000a000ff127b82 */ /* 0x000e620000000800 */
[----:B------:R-:W-:Y:S01]  /*0980*/  USHF.L.U32 UR42, UR4, 0x7, URZ ;  /* 0x00000007042a7899 */ /* 0x000fe2000800063f */
[----:B------:R-:W-:Y:S02]  /*0990*/  PLOP3.LUT P0, PT, PT, PT, PT, 0x80, 0x0 ;  /* 0x000000000000781c */ /* 0x000fe40003f0f070 */
[----:B------:R-:W-:Y:S01]  /*09a0*/  CS2R R182, SRZ ;  /* 0x0000000000b67805 */ /* 0x000fe2000001ff00 */
[----:B------:R-:W-:Y:S01]  /*09b0*/  ULDC UR4, c[0x0][0x74c] ;  /* 0x0001d30000047ab9 */ /* 0x000fe20000000800 */
[----:B------:R-:W-:Y:S02]  /*09c0*/  CS2R R180, SRZ ;  /* 0x0000000000b47805 */ /* 0x000fe4000001ff00 */
[----:B------:R-:W-:Y:S02]  /*09d0*/  CS2R R178, SRZ ;  /* 0x0000000000b27805 */ /* 0x000fe4000001ff00 */
[----:B------:R-:W-:Y:S01]  /*09e0*/  CS2R R176, SRZ ;  /* 0x0000000000b07805 */ /* 0x000fe2000001ff00 */
[----:B------:R-:W1:Y:S01]  /*09f0*/  LDC R3, c[0x0][0x290] ;  /* 0x0000a400ff037b82 */ /* 0x000e620000000800 */
        /* <DEDUP_REMOVED lines=23> */
[----:B-1----:R-:W-:Y:S01]  /*0b70*/  IADD3 R0, -R3, UR42, R18 ;  /* 0x0000002a03007c10 */ /* 0x002fe2000fffe112 */
[----:B------:R-:W-:Y:S01]  /*0b80*/  VIADD R18, R18, 0x7f ;  /* 0x0000007f12127836 */ /* 0x000fe20000000000 */
[----:B------:R-:W-:-:S02]  /*0b90*/  CS2R R192, SRZ ;  /* 0x0000000000c07805 */ /* 0x000fc4000001ff00 */
[----:B------:R-:W-:Y:S02]  /*0ba0*/  CS2R R190, SRZ ;  /* 0x0000000000be7805 */ /* 0x000fe4000001ff00 */
[----:B------:R-:W-:Y:S01]  /*0bb0*/  CS2R R188, SRZ ;  /* 0x0000000000bc7805 */ /* 0x000fe2000001ff00 */
[----:B------:R-:W-:Y:S01]  /*0bc0*/  VIADD R0, R0, -UR4 ;  /* 0x8000000400007c36 */ /* 0x000fe20008000000 */
[----:B------:R-:W-:Y:S02]  /*0bd0*/  CS2R R186, SRZ ;  /* 0x0000000000ba7805 */ /* 0x000fe4000001ff00 */
[----:B------:R-:W-:Y:S02]  /*0be0*/  CS2R R184, SRZ ;  /* 0x0000000000b87805 */ /* 0x000fe4000001ff00 */
[----:B------:R-:W-:-:S04]  /*0bf0*/  SHF.R.S32.HI R3, RZ, 0x1f, R0 ;  /* 0x0000001fff037819 */ /* 0x000fc80000011400 */
[----:B------:R-:W-:Y:S02]  /*0c00*/  LEA.HI R0, R3, R0, RZ, 0x7 ;  /* 0x0000000003007211 */ /* 0x000fe400078f38ff */
[----:B------:R-:W-:Y:S02]  /*0c10*/  SHF.R.S32.HI R3, RZ, 0x1f, R18 ;  /* 0x0000001fff037819 */ /* 0x000fe40000011412 */
[----:B------:R-:W-:Y:S02]  /*0c20*/  SHF.R.S32.HI R0, RZ, 0x7, R0 ;  /* 0x00000007ff007819 */ /* 0x000fe40000011400 */
[----:B------:R-:W-:Y:S02]  /*0c30*/  LEA.HI R3, R3, R18, RZ, 0x7 ;  /* 0x0000001203037211 */ /* 0x000fe400078f38ff */
[----:B------:R-:W-:Y:S02]  /*0c40*/  VIMNMX R16, RZ, R0, !PT ;  /* 0x00000000ff107248 */ /* 0x000fe40007fe0100 */
[----:B------:R-:W-:-:S04]  /*0c50*/  SHF.R.S32.HI R2, RZ, 0x7, R3 ;  /* 0x00000007ff027819 */ /* 0x000fc80000011403 */
[----:B------:R-:W-:Y:S01]  /*0c60*/  ISETP.GT.AND P1, PT, R2, R16, PT ;  /* 0x000000100200720c */ /* 0x000fe20003f24270 */
[----:B------:R1:W-:-:S12]  /*0c70*/  STL [R1+0x44], R2 ;  /* 0x0000440201007387 */ /* 0x0003d80000100800 */
        /* <DEDUP_REMOVED lines=22> */
.L_x_2551:
        /* <DEDUP_REMOVED lines=15> */
.L_x_2550:
        /* <DEDUP_REMOVED lines=22> */
.L_x_2553:
        /* <DEDUP_REMOVED lines=15> */
.L_x_2552:
[----:B------:R-:W-:Y:S01]  /*1120*/  SHF.R.S32.HI R6, RZ, 0x1f, R17 ;  /* 0x0000001fff067819 */ /* 0x000fe20000011411 */
[----:B------:R-:W-:-:S03]  /*1130*/  UMOV UR4, 0xffffffff ;  /* 0xffffffff00047882 */ /* 0x000fc60000000000 */
[----:B------:R-:W-:-:S04]  /*1140*/  LEA.HI R0, R6, R17, RZ, 0x7 ;  /* 0x0000001106007211 */ /* 0x000fc800078f38ff */
[----:B------:R-:W-:Y:S01]  /*1150*/  SHF.R.S32.HI R13, RZ, 0x7, R0 ;  /* 0x00000007ff0d7819 */ /* 0x000fe20000011400 */
[----:B------:R-:W-:Y:S06]  /*1160*/  BRA.DIV UR4, `(.L_x_2554) ;  /* 0x000000ca04547947 */ /* 0x000fec000b800000 */
[----:B------:R1:W2:Y:S02]  /*1170*/  SHFL.IDX PT, R14, R13, RZ, 0x1f ;  /* 0x00001fff0d0e7589 */ /* 0x0002a400000e0000 */
.L_x_2675:
[----:B------:R-:W-:Y:S01]  /*1180*/  SHF.L.U32 R11, RZ, 0x1f, RZ ;  /* 0x0000001fff0b7819 */ /* 0x000fe200000006ff */
[----:B------:R-:W3:Y:S01]  /*1190*/  LDC R15, c[0x0][0x290] ;  /* 0x0000a400ff0f7b82 */ /* 0x000ee20000000800 */
[CC--:B------:R-:W-:Y:S01]  /*11a0*/  LEA.HI R5, R6.reuse, R17.reuse, RZ, 0x5 ;  /* 0x0000001106057211 */ /* 0x0c0fe200078f28ff */
[----:B------:R-:W-:Y:S01]  /*11b0*/  IMAD.SHL.U32 R3, R17, 0x40, RZ ;  /* 0x0000004011037824 */ /* 0x000fe200078e00ff */
[-C--:B------:R-:W-:Y:S02]  /*11c0*/  LEA.HI R8, R6, R17.reuse, RZ, 0x4 ;  /* 0x0000001106087211 */ /* 0x080fe400078f20ff */
[----:B------:R-:W-:Y:S02]  /*11d0*/  SHF.R.S32.HI R2, RZ, 0x5, R5 ;  /* 0x00000005ff027819 */ /* 0x000fe40000011405 */
[----:B------:R-:W-:Y:S01]  /*11e0*/  LOP3.LUT R3, R3, 0x1c0, RZ, 0xc0, !PT ;  /* 0x000001c003037812 */ /* 0x000fe200078ec0ff */
[----:B------:R-:W4:Y:S01]  /*11f0*/  SYNCS.PHASECHK.TRANS64.TRYWAIT P0, [R236+URZ+0x30c00], R11 ;  /* 0x030c000bec0075a7 */ /* 0x000f22000800017f */
[----:B------:R-:W-:Y:S01]  /*1200*/  SHF.R.S32.HI R9, RZ, 0x4, R8 ;  /* 0x00000004ff097819 */ /* 0x000fe20000011408 */
[----:B------:R-:W-:Y:S01]  /*1210*/  IMAD.SHL.U32 R4, R2, 0x10, RZ ;  /* 0x0000001002047824 */ /* 0x000fe200078e00ff */
[----:B------:R-:W-:-:S02]  /*1220*/  LEA.HI R2, R6, R17, RZ, 0x3 ;  /* 0x0000001106027211 */ /* 0x000fc400078f18ff */
[----:B------:R-:W-:Y:S02]  /*1230*/  LEA.HI R8, R8, R9, RZ, 0x1 ;  /* 0x0000000908087211 */ /* 0x000fe400078f08ff */
[----:B------:R-:W-:-:S04]  /*1240*/  LOP3.LUT R7, R3, 0x30, R4, 0xf8, !PT ;  /* 0x0000003003077812 */ /* 0x000fc800078ef804 */
[----:B------:R-:W-:Y:S01]  /*1250*/  LOP3.LUT R7, R7, 0x8, R2, 0xf8, !PT ;  /* 0x0000000807077812 */ /* 0x000fe200078ef802 */
[----:B---34-:R-:W-:Y:S06]  /*1260*/  @P0 BRA `(.L_x_2555) ;  /* 0x0000000000080947 */ /* 0x018fec0003800000 */
[----:B------:R-:W3:Y:S02]  /*1270*/  SYNCS.PHASECHK.TRANS64.TRYWAIT P0, [R236+URZ+0x30c00], R11 ;  /* 0x030c000bec0075a7 */ /* 0x000ee4000800017f */
[----:B---3--:R-:W-:Y:S05]  /*1280*/  @!P0 BRA `(.L_x_2556) ;  /* 0x000000c800288947 */ /* 0x008fea0003800000 */
.L_x_2555:
[----:B--2---:R-:W-:Y:S01]  /*1290*/  LEA.HI R2, R14, R14, RZ, 0x1 ;  /* 0x0000000e0e027211 */ /* 0x004fe200078f08ff */
[----:B------:R-:W-:Y:S01]  /*12a0*/  ULDC UR4, c[0x0][0x74c] ;  /* 0x0001d30000047ab9 */ /* 0x000fe20000000800 */
[----:B------:R-:W-:Y:S02]  /*12b0*/  SHF.R.U32.HI R4, RZ, 0x3, R3 ;  /* 0x00000003ff047819 */ /* 0x000fe40000011603 */
[----:B------:R-:W-:Y:S02]  /*12c0*/  LOP3.LUT R3, R2, 0xffffe, RZ, 0xc0, !PT ;  /* 0x000ffffe02037812 */ /* 0x000fe400078ec0ff */
[----:B------:R-:W-:Y:S02]  /*12d0*/  LOP3.LUT R8, R8, 0x7ffffe, RZ, 0xc0, !PT ;  /* 0x007ffffe08087812 */ /* 0x000fe400078ec0ff */
[----:B------:R-:W-:Y:S01]  /*12e0*/  LOP3.LUT R4, R7, R4, RZ, 0x3c, !PT ;  /* 0x0000000407047212 */ /* 0x000fe200078e3cff */
[----:B------:R-:W-:Y:S01]  /*12f0*/  IMAD.IADD R230, R14, 0x1, -R3 ;  /* 0x000000010ee67824 */ /* 0x000fe200078e0a03 */
[----:B------:R-:W-:Y:S01]  /*1300*/  IADD3 R18, -R15, UR42, R18 ;  /* 0x0000002a0f127c10 */ /* 0x000fe2000fffe112 */
[----:B------:R-:W2:Y:S01]  /*1310*/  LDL R3, [R1+0x44] ;  /* 0x0000440001037983 */ /* 0x000ea20000100800 */
[----:B------:R-:W-:-:S03]  /*1320*/  IMAD.IADD R8, R9, 0x1, -R8 ;  /* 0x0000000109087824 */ /* 0x000fc600078e0a08 */
[----:B------:R-:W-:Y:S02]  /*1330*/  VIADD R18, R18, -UR4 ;  /* 0x8000000412127c36 */ /* 0x000fe40008000000 */
[----:B------:R-:W-:-:S03]  /*1340*/  IMAD R9, R13, 0x10, R8 ;  /* 0x000000100d097824 */ /* 0x000fc600078e0208 */
[----:B------:R-:W-:Y:S01]  /*1350*/  SHF.R.S32.HI R7, RZ, 0x1f, R18 ;  /* 0x0000001fff077819 */ /* 0x000fe20000011412 */
[----:B------:R-:W-:-:S05]  /*1360*/  IMAD.U32 R2, R9, 0x200, R4 ;  /* 0x0000020009027824 */ /* 0x000fca00078e0004 */
[----:B------:R4:W-:Y:S01]  /*1370*/  STL [R1+0x38], R2 ;  /* 0x0000380201007387 */ /* 0x0009e20000100800 */
[----:B------:R-:W-:Y:S02]  /*1380*/  LEA.HI R7, R7, R18, RZ, 0x7 ;  /* 0x0000001207077211 */ /* 0x000fe400078f38ff */
[----:B----4-:R-:W-:-:S05]  /*1390*/  LOP3.LUT R2, R0, 0xffffff80, RZ, 0xc0, !PT ;  /* 0xffffff8000027812 */ /* 0x010fca00078ec0ff */
[----:B------:R-:W-:Y:S01]  /*13a0*/  IMAD.IADD R8, R17, 0x1, -R2 ;  /* 0x0000000111087824 */ /* 0x000fe200078e0a02 */
[----:B------:R-:W-:-:S04]  /*13b0*/  LEA.HI.SX32 R7, R7, 0x1, 0x19 ;  /* 0x0000000107077811 */ /* 0x000fc800078fcaff */
[----:B------:R-:W-:-:S04]  /*13c0*/  SHF.R.S32.HI R10, RZ, 0x1f, R8 ;  /* 0x0000001fff0a7819 */ /* 0x000fc80000011408 */
[----:B------:R-:W-:Y:S01]  /*13d0*/  LEA.HI R9, R10, R8, RZ, 0x2 ;  /* 0x000000080a097211 */ /* 0x000fe200078f10ff */
[----:B------:R-:W-:Y:S01]  /*13e0*/  STL [R1+0x28], R10 ;  /* 0x0000280a01007387 */ /* 0x000fe20000100800 */
[----:B------:R-:W-:Y:S01]  /*13f0*/  IMAD.MOV.U32 R0, RZ, RZ, RZ ;  /* 0x000000ffff007224 */ /* 0x000fe200078e00ff */
[----:B------:R-:W-:Y:S01]  /*1400*/  CS2R R182, SRZ ;  /* 0x0000000000b67805 */ /* 0x000fe2000001ff00 */
[----:B------:R-:W-:Y:S01]  /*1410*/  IMAD.MOV.U32 R4, RZ, RZ, RZ ;  /* 0x000000ffff047224 */ /* 0x000fe200078e00ff */
        /* <DEDUP_REMOVED lines=31> */
[----:B--2---:R-:W-:-:S05]  /*1610*/  VIMNMX R3, R3, R7, PT ;  /* 0x0000000703037248 */ /* 0x004fca0003fe0100 */
[----:B------:R2:W-:Y:S04]  /*1620*/  STL [R1+0x4], R3 ;  /* 0x0000040301007387 */ /* 0x0005e80000100800 */
[----:B------:R4:W-:Y:S01]  /*1630*/  STL [R1+0x1c], R9 ;  /* 0x00001c0901007387 */ /* 0x0009e20000100800 */
[----:B------:R-:W-:Y:S01]  /*1640*/  ISETP.GE.AND P0, PT, R16, R3, PT ;  /* 0x000000031000720c */ /* 0x000fe20003f06270 */
[----:B------:R-:W-:Y:S01]  /*1650*/  IMAD R7, R13, 0x400, R8 ;  /* 0x000004000d077824 */ /* 0x000fe200078e0208 */
[----:B--2---:R-:W-:-:S03]  /*1660*/  LOP3.LUT R3, R9, 0xfffffffc, RZ, 0xc0, !PT ;  /* 0xfffffffc09037812 */ /* 0x004fc600078ec0ff */
[----:B------:R-:W-:-:S04]  /*1670*/  IMAD.SHL.U32 R7, R7, 0x4, RZ ;  /* 0x0000000407077824 */ /* 0x000fc800078e00ff */
[----:B------:R-:W-:Y:S02]  /*1680*/  IMAD R2, R7, 0x4, R236 ;  /* 0x0000000407027824 */ /* 0x000fe400078e02ec */
[----:B------:R-:W-:Y:S02]  /*1690*/  IMAD.IADD R3, R8, 0x1, -R3 ;  /* 0x0000000108037824 */ /* 0x000fe400078e0a03 */
[----:B----4-:R-:W-:Y:S05]  /*16a0*/  @P0 BRA `(.L_x_2557) ;  /* 0x0000003800940947 */ /* 0x010fea0003800000 */
[----:B------:R-:W-:Y:S01]  /*16b0*/  LEA.HI R8, R10, R8, RZ, 0x5 ;  /* 0x000000080a087211 */ /* 0x000fe200078f28ff */
[----:B------:R-:W-:Y:S01]  /*16c0*/  IMAD.MOV.U32 R183, RZ, RZ, RZ ;  /* 0x000000ffffb77224 */ /* 0x000fe200078e00ff */
[----:B------:R-:W-:Y:S01]  /*16d0*/  LOP3.LUT R0, R5, 0xffffffe0, RZ, 0xc0, !PT ;  /* 0xffffffe005007812 */ /* 0x000fe200078ec0ff */
[----:B------:R-:W-:Y:S01]  /*16e0*/  VIADD R5, R15, -UR42 ;  /* 0x8000002a0f057c36 */ /* 0x000fe20008000000 */
[----:B------:R-:W-:Y:S02]  /*16f0*/  LEA.HI R4, R13, R13, RZ, 0x1 ;  /* 0x0000000d0d047211 */ /* 0x000fe400078f08ff */
        /* <DEDUP_REMOVED lines=35> */
[----:B---3--:R-:W-:Y:S01]  /*1930*/  SHF.R.S32.HI R11, RZ, 0x1f, R10 ;  /* 0x0000001fff0b7819 */ /* 0x008fe2000001140a */
        /* <DEDUP_REMOVED lines=27> */
.L_x_2568:
[----:B---3--:R-:W2:Y:S01]  /*1af0*/  LDL R5, [R1+0x18] ;  /* 0x0000180001057983 */ /* 0x008ea20000100800 */
[----:B------:R-:W-:Y:S05]  /*1b00*/  YIELD ;  /* 0x0000000000007946 */ /* 0x000fea0003800000 */
[----:B--2---:R-:W-:-:S04]  /*1b10*/  LOP3.LUT R5, R5, 0x1, RZ, 0xfc, !PT ;  /* 0x0000000105057812 */ /* 0x004fc800078efcff */
[----:B------:R-:W-:-:S13]  /*1b20*/  ISETP.NE.AND P0, PT, R5, 0x3, PT ;  /* 0x000000030500780c */ /* 0x000fda0003f05270 */
[----:B------:R-:W-:Y:S05]  /*1b30*/  @!P0 BRA `(.L_x_2558) ;  /* 0x0000000000048947 */ /* 0x000fea0003800000 */
[----:B------:R-:W-:Y:S01]  /*1b40*/  BPT.TRAP 0x1 ;  /* 0x000000040000795c */ /* 0x000fe20000300000 */
.L_x_2558:
[----:B------:R-:W-:Y:S01]  /*1b50*/  IMAD R6, R0, 0x8, R236 ;  /* 0x0000000800067824 */ /* 0x000fe200078e02ec */
[----:B------:R-:W-:-:S04]  /*1b60*/  SHF.L.U32 R17, R4, 0x1f, RZ ;  /* 0x0000001f04117819 */ /* 0x000fc800000006ff */
[----:B------:R1:W2:Y:S01]  /*1b70*/  SYNCS.PHASECHK.TRANS64.TRYWAIT P1, [R6+URZ+0x30c10], R17 ;  /* 0x030c1011060075a7 */ /* 0x0002a2000802017f */
[----:B------:R-:W-:Y:S05]  /*1b80*/  @!P0 BRA `(.L_x_2559) ;  /* 0x0000000000048947 */ /* 0x000fea0003800000 */
[----:B------:R-:W-:Y:S01]  /*1b90*/  BPT.TRAP 0x1 ;  /* 0x000000040000795c */ /* 0x000fe20000300000 */
.L_x_2559:
[----:B------:R-:W-:-:S05]  /*1ba0*/  VIADD R5, R236, 0x10000 ;  /* 0x00010000ec057836 */ /* 0x000fca0000000000 */
[----:B------:R-:W-:-:S04]  /*1bb0*/  SHF.R.U32.HI R5, RZ, 0x4, R5 ;  /* 0x00000004ff057819 */ /* 0x000fc80000011605 */
[----:B------:R-:W-:Y:S01]  /*1bc0*/  LOP3.LUT R5, R5, 0x3fff, RZ, 0xc0, !PT ;  /* 0x00003fff05057812 */ /* 0x000fe200078ec0ff */
[----:B--2---:R-:W-:Y:S06]  /*1bd0*/  @P1 BRA `(.L_x_2560) ;  /* 0x0000000000081947 */ /* 0x004fec0003800000 */
[----:B------:R-:W2:Y:S02]  /*1be0*/  SYNCS.PHASECHK.TRANS64.TRYWAIT P1, [R6+URZ+0x30c10], R17 ;  /* 0x030c1011060075a7 */ /* 0x000ea4000802017f */
[----:B--2---:R-:W-:Y:S05]  /*1bf0*/  @!P1 BRA `(.L_x_2561) ;  /* 0x000000bc00e09947 */ /* 0x004fea0003800000 */
.L_x_2560:
        /* <DEDUP_REMOVED lines=64> */
.L_x_2562:
[----:B------:R1:W1:Y:S01]  /*2000*/  SYNCS.PHASECHK.TRANS64.TRYWAIT P1, [R6+URZ+0x30c30], R17 ;  /* 0x030c3011060075a7 */ /* 0x000262000802017f */
[----:B------:R-:W-:Y:S05]  /*2010*/  @!P0 BRA `(.L_x_2563) ;  /* 0x0000000000048947 */ /* 0x000fea0003800000 */
[----:B------:R-:W-:Y:S01]  /*2020*/  BPT.TRAP 0x1 ;  /* 0x000000040000795c */ /* 0x000fe20000300000 */
.L_x_2563:
        /* <DEDUP_REMOVED lines=9> */
.L_x_2564:
        /* <DEDUP_REMOVED lines=37> */
[----:B------:R-:W-:Y:S01]  /*2310*/  SHFL.IDX PT, R222, R9, R234, 0x1f ;  /* 0x00001fea09de7589 */ /* 0x000fe200000e0000 */
[C---:B------:R-:W-:Y:S01]  /*2320*/  ISETP.GT.AND P6, PT, R17.reuse, 0x19, PT ;  /* 0x000000191100780c */ /* 0x040fe20003fc4270 */
[----:B------:R-:W-:Y:S01]  /*2330*/  VIADD R235, R8, 0xc ;  /* 0x0000000c08eb7836 */ /* 0x000fe20000000000 */
[----:B------:R-:W-:Y:S01]  /*2340*/  FSEL R92, R92, -INF , !P1 ;  /* 0xff8000005c5c7808 */ /* 0x000fe20004800000 */
[----:B------:R-:W1:Y:S01]  /*2350*/  SHFL.IDX PT, R18, R9, R8, 0x1f ;  /* 0x00001f0809127589 */ /* 0x000e6200000e0000 */
[----:B------:R-:W-:Y:S01]  /*2360*/  ISETP.GT.AND P1, PT, R17, 0x20, PT ;  /* 0x000000201100780c */ /* 0x000fe20003f24270 */
[----:B------:R-:W-:Y:S01]  /*2370*/  IMAD R13, R0, 0x400, R13 ;  /* 0x00000400000d7824 */ /* 0x000fe200078e020d */
[----:B------:R-:W-:Y:S01]  /*2380*/  FSEL R93, R93, -INF , !P2 ;  /* 0xff8000005d5d7808 */ /* 0x000fe20005000000 */
[----:B------:R-:W-:Y:S01]  /*2390*/  SHFL.IDX PT, R221, R9, R235, 0x1f ;  /* 0x00001feb09dd7589 */ /* 0x000fe200000e0000 */
[----:B------:R-:W-:-:S02]  /*23a0*/  FSEL R96, R96, -INF , !P3 ;  /* 0xff80000060607808 */ /* 0x000fc40005800000 */
[----:B------:R-:W-:Y:S01]  /*23b0*/  FSEL R97, R97, -INF , !P4 ;  /* 0xff80000061617808 */ /* 0x000fe20006000000 */
[----:B---3--:R-:W2:Y:S01]  /*23c0*/  SHFL.IDX PT, R225, R12, R8, 0x1f ;  /* 0x00001f080ce17589 */ /* 0x008ea200000e0000 */
[----:B------:R-:W-:Y:S02]  /*23d0*/  FSEL R100, R100, -INF , !P5 ;  /* 0xff80000064647808 */ /* 0x000fe40006800000 */
[----:B------:R-:W-:Y:S01]  /*23e0*/  FSEL R101, R101, -INF , !P6 ;  /* 0xff80000065657808 */ /* 0x000fe20007000000 */
[----:B----4-:R-:W-:Y:S01]  /*23f0*/  SHFL.IDX PT, R224, R10, R237, 0x1f ;  /* 0x00001fed0ae07589 */ /* 0x010fe200000e0000 */
[C---:B------:R-:W-:Y:S02]  /*2400*/  ISETP.GT.AND P2, PT, R17.reuse, 0x21, PT ;  /* 0x000000211100780c */ /* 0x040fe40003f44270 */
[C---:B------:R-:W-:Y:S01]  /*2410*/  ISETP.GT.AND P3, PT, R17.reuse, 0x28, PT ;  /* 0x000000281100780c */ /* 0x040fe20003f64270 */
[----:B------:R-:W-:Y:S01]  /*2420*/  SHFL.IDX PT, R226, R10, R233, 0x1f ;  /* 0x00001fe90ae27589 */ /* 0x000fe200000e0000 */
[----:B------:R-:W-:-:S02]  /*2430*/  ISETP.GT.AND P4, PT, R17, 0x29, PT ;  /* 0x000000291100780c */ /* 0x000fc40003f84270 */
[C---:B------:R-:W-:Y:S02]  /*2440*/  ISETP.GT.AND P5, PT, R17.reuse, 0x30, PT ;  /* 0x000000301100780c */ /* 0x040fe40003fa4270 */
[C---:B------:R-:W-:Y:S02]  /*2450*/  ISETP.GT.AND P6, PT, R17.reuse, 0x31, PT ;  /* 0x000000311100780c */ /* 0x040fe40003fc4270 */
[----:B------:R-:W-:Y:S01]  /*2460*/  FSEL R104, R104, -INF , !P1 ;  /* 0xff80000068687808 */ /* 0x000fe20004800000 */
[----:B-1----:R-:W-:Y:S01]  /*2470*/  FFMA.FTZ R88, R88, UR10, -R18 ;  /* 0x0000000a58587c23 */ /* 0x002fe20008010812 */
[----:B------:R-:W-:Y:S02]  /*2480*/  ISETP.GT.AND P1, PT, R17, 0x38, PT ;  /* 0x000000381100780c */ /* 0x000fe40003f24270 */
[----:B------:R-:W-:Y:S01]  /*2490*/  FSEL R105, R105, -INF , !P2 ;  /* 0xff80000069697808 */ /* 0x000fe20005000000 */
[----:B------:R-:W1:Y:S01]  /*24a0*/  MUFU.EX2 R217, R88 ;  /* 0x0000005800d97308 */ /* 0x000e620000000800 */
[----:B------:R-:W-:-:S02]  /*24b0*/  FSEL R108, R108, -INF , !P3 ;  /* 0xff8000006c6c7808 */ /* 0x000fc40005800000 */
[----:B------:R-:W-:Y:S01]  /*24c0*/  FSEL R109, R109, -INF , !P4 ;  /* 0xff8000006d6d7808 */ /* 0x000fe20006000000 */
[----:B--2---:R-:W-:Y:S01]  /*24d0*/  FFMA.FTZ R21, R104, UR10, -R225 ;  /* 0x0000000a68157c23 */ /* 0x004fe200080108e1 */
[----:B------:R-:W-:Y:S01]  /*24e0*/  FSEL R112, R112, -INF , !P5 ;  /* 0xff80000070707808 */ /* 0x000fe20006800000 */
[----:B------:R-:W-:Y:S01]  /*24f0*/  VIADD R104, R8, 0x4 ;  /* 0x0000000408687836 */ /* 0x000fe20000000000 */
[----:B------:R-:W-:Y:S02]  /*2500*/  FSEL R113, R113, -INF , !P6 ;  /* 0xff80000071717808 */ /* 0x000fe40007000000 */
[C---:B------:R-:W-:Y:S01]  /*2510*/  ISETP.GT.AND P2, PT, R17.reuse, 0x39, PT ;  /* 0x000000391100780c */ /* 0x040fe20003f44270 */
[----:B------:R-:W-:Y:S01]  /*2520*/  MUFU.EX2 R21, R21 ;  /* 0x0000001500157308 */ /* 0x000fe20000000800 */
[C---:B------:R-:W-:Y:S01]  /*2530*/  ISETP.GT.AND P3, PT, R17.reuse, 0x40, PT ;  /* 0x000000401100780c */ /* 0x040fe20003f64270 */
[----:B------:R-:W-:Y:S01]  /*2540*/  SHFL.IDX PT, R223, R10, R104, 0x1f ;  /* 0x00001f680adf7589 */ /* 0x000fe200000e0000 */
        /* <DEDUP_REMOVED lines=29> */
[----:B------:R-:W2:Y:S01]  /*2720*/  SHFL.IDX PT, R15, R9, R19, 0x1f ;  /* 0x00001f13090f7589 */ /* 0x000ea200000e0000 */
        /* <DEDUP_REMOVED lines=14> */
[--C-:B--2---:R-:W-:Y:S01]  /*2810*/  FFMA.FTZ R218, R89, UR10, -R15.reuse ;  /* 0x0000000a59da7c23 */ /* 0x104fe2000801080f */
[C---:B------:R-:W-:Y:S01]  /*2820*/  ISETP.GT.AND P3, PT, R17.reuse, 0x9, PT ;  /* 0x000000091100780c */ /* 0x040fe20003f64270 */
[----:B------:R-:W2:Y:S01]  /*2830*/  SHFL.IDX PT, R89, R9, R233, 0x1f ;  /* 0x00001fe909597589 */ /* 0x000ea200000e0000 */
        /* <DEDUP_REMOVED lines=9> */
[----:B------:R-:W-:Y:S01]  /*28d0*/  SHFL.IDX PT, R90, R9, R232, 0x1f ;  /* 0x00001fe8095a7589 */ /* 0x000fe200000e0000 */
        /* <DEDUP_REMOVED lines=9> */
[----:B------:R-:W3:Y:S01]  /*2970*/  MUFU.EX2 R218, R218 ;  /* 0x000000da00da7308 */ /* 0x000ee20000000800 */
[----:B------:R-:W-:-:S02]  /*2980*/  FSEL R103, R103, -INF , !P1 ;  /* 0xff80000067677808 */ /* 0x000fc40004800000 */
[----:B------:R-:W-:Y:S01]  /*2990*/  ISETP.GT.AND P2, PT, R17, 0x20, PT ;  /* 0x000000201100780c */ /* 0x000fe20003f44270 */
[----:B--2---:R-:W-:Y:S01]  /*29a0*/  FFMA.FTZ R15, R97, UR10, -R89 ;  /* 0x0000000a610f7c23 */ /* 0x004fe20008010859 */
[C---:B------:R-:W-:Y:S01]  /*29b0*/  ISETP.GT.AND P3, PT, R17.reuse, 0x21, PT ;  /* 0x000000211100780c */ /* 0x040fe20003f64270 */
[----:B------:R-:W2:Y:S01]  /*29c0*/  SHFL.IDX PT, R97, R12, R235, 0x1f ;  /* 0x00001feb0c617589 */ /* 0x000ea200000e0000 */
[C---:B------:R-:W-:Y:S01]  /*29d0*/  ISETP.GT.AND P4, PT, R17.reuse, 0x28, PT ;  /* 0x000000281100780c */ /* 0x040fe20003f84270 */
[----:B------:R-:W4:Y:S01]  /*29e0*/  MUFU.EX2 R216, R216 ;  /* 0x000000d800d87308 */ /* 0x000f220000000800 */
[C---:B------:R-:W-:Y:S02]  /*29f0*/  ISETP.GT.AND P5, PT, R17.reuse, 0x29, PT ;  /* 0x000000291100780c */ /* 0x040fe40003fa4270 */
[C---:B------:R-:W-:Y:S02]  /*2a00*/  ISETP.GT.AND P6, PT, R17.reuse, 0x30, PT ;  /* 0x000000301100780c */ /* 0x040fe40003fc4270 */
[----:B------:R-:W-:-:S02]  /*2a10*/  ISETP.GT.AND P1, PT, R17, 0x31, PT ;  /* 0x000000311100780c */ /* 0x000fc40003f24270 */
[----:B------:R-:W-:Y:S01]  /*2a20*/  FSEL R106, R106, -INF , !P2 ;  /* 0xff8000006a6a7808 */ /* 0x000fe20005000000 */
[----:B------:R-:W5:Y:S01]  /*2a30*/  MUFU.EX2 R219, R219 ;  /* 0x000000db00db7308 */ /* 0x000f620000000800 */
[----:B------:R-:W-:Y:S02]  /*2a40*/  FSEL R107, R107, -INF , !P3 ;  /* 0xff8000006b6b7808 */ /* 0x000fe40005800000 */
[----:B------:R-:W-:Y:S01]  /*2a50*/  FSEL R110, R110, -INF , !P4 ;  /* 0xff8000006e6e7808 */ /* 0x000fe20006000000 */
[----:B------:R-:W-:Y:S01]  /*2a60*/  FFMA.FTZ R106, R106, UR10, -R225 ;  /* 0x0000000a6a6a7c23 */ /* 0x000fe200080108e1 */
[----:B------:R-:W-:Y:S01]  /*2a70*/  FSEL R111, R111, -INF , !P5 ;  /* 0xff8000006f6f7808 */ /* 0x000fe20006800000 */
[----:B------:R-:W-:Y:S01]  /*2a80*/  SHFL.IDX PT, R225, R11, R232, 0x1f ;  /* 0x00001fe80be17589 */ /* 0x000fe200000e0000 */
[----:B------:R-:W-:Y:S01]  /*2a90*/  FSEL R114, R114, -INF , !P6 ;  /* 0xff80000072727808 */ /* 0x000fe20007000000 */
[----:B------:R-:W-:Y:S01]  /*2aa0*/  MUFU.EX2 R18, R18 ;  /* 0x0000001200127308 */ /* 0x000fe20000000800 */
[----:B------:R-:W-:-:S02]  /*2ab0*/  FSEL R115, R115, -INF , !P1 ;  /* 0xff80000073737808 */ /* 0x000fc40004800000 */
[C---:B------:R-:W-:Y:S02]  /*2ac0*/  ISETP.GT.AND P2, PT, R17.reuse, 0x38, PT ;  /* 0x000000381100780c */ /* 0x040fe40003f44270 */
[----:B------:R-:W-:Y:S01]  /*2ad0*/  ISETP.GT.AND P3, PT, R17, 0x39, PT ;  /* 0x000000391100780c */ /* 0x000fe20003f64270 */
[--C-:B--2---:R-:W-:Y:S01]  /*2ae0*/  FFMA.FTZ R23, R109, UR10, -R97.reuse ;  /* 0x0000000a6d177c23 */ /* 0x104fe20008010861 */
[C---:B------:R-:W-:Y:S01]  /*2af0*/  ISETP.GT.AND P4, PT, R17.reuse, 0x40, PT ;  /* 0x000000401100780c */ /* 0x040fe20003f84270 */
[----:B------:R-:W2:Y:S01]  /*2b00*/  SHFL.IDX PT, R109, R12, R231, 0x1f ;  /* 0x00001fe70c6d7589 */ /* 0x000ea200000e0000 */
[----:B------:R-:W-:Y:S01]  /*2b10*/  ISETP.GT.AND P5, PT, R17, 0x41, PT ;  /* 0x000000411100780c */ /* 0x000fe20003fa4270 */
[----:B------:R-:W-:Y:S01]  /*2b20*/  FFMA.FTZ R111, R111, UR10, -R97 ;  /* 0x0000000a6f6f7c23 */ /* 0x000fe20008010861 */
[C---:B------:R-:W-:Y:S01]  /*2b30*/  ISETP.GT.AND P6, PT, R17.reuse, 0x48, PT ;  /* 0x000000481100780c */ /* 0x040fe20003fc4270 */
[----:B------:R-:W-:Y:S01]  /*2b40*/  MUFU.EX2 R221, R221 ;  /* 0x000000dd00dd7308 */ /* 0x000fe20000000800 */
[----:B------:R-:W-:-:S02]  /*2b50*/  ISETP.GT.AND P1, PT, R17, 0x49, PT ;  /* 0x000000491100780c */ /* 0x000fc40003f24270 */
[----:B------:R-:W-:Y:S02]  /*2b60*/  FSEL R118, R118, -INF , !P2 ;  /* 0xff80000076767808 */ /* 0x000fe40005000000 */
[----:B------:R-:W-:Y:S02]  /*2b70*/  FSEL R119, R119, -INF , !P3 ;  /* 0xff80000077777808 */ /* 0x000fe40005800000 */
[----:B------:R-:W-:Y:S01]  /*2b80*/  FSEL R122, R122, -INF , !P4 ;  /* 0xff8000007a7a7808 */ /* 0x000fe20006000000 */
[----:B------:R-:W-:Y:S01]  /*2b90*/  MUFU.EX2 R15, R15 ;  /* 0x0000000f000f7308 */ /* 0x000fe20000000800 */
[----:B------:R-:W-:Y:S02]  /*2ba0*/  FSEL R123, R123, -INF , !P5 ;  /* 0xff8000007b7b7808 */ /* 0x000fe40006800000 */
[----:B------:R-:W-:Y:S02]  /*2bb0*/  FSEL R126, R126, -INF , !P6 ;  /* 0xff8000007e7e7808 */ /* 0x000fe40007000000 */
[----:B------:R-:W-:Y:S01]  /*2bc0*/  FSEL R127, R127, -INF , !P1 ;  /* 0xff8000007f7f7808 */ /* 0x000fe20004800000 */
[----:B------:R-:W-:Y:S01]  /*2bd0*/  FFMA.FTZ R123, R123, UR10, -R223 ;  /* 0x0000000a7b7b7c23 */ /* 0x000fe200080108df */
[C---:B------:R-:W-:Y:S01]  /*2be0*/  ISETP.GT.AND P2, PT, R17.reuse, 0x50, PT ;  /* 0x000000501100780c */ /* 0x040fe20003f44270 */
[----:B------:R-:W-:Y:S01]  /*2bf0*/  FFMA.FTZ R126, R126, UR10, -R224 ;  /* 0x0000000a7e7e7c23 */ /* 0x000fe200080108e0 */
[C---:B------:R-:W-:Y:S01]  /*2c00*/  ISETP.GT.AND P3, PT, R17.reuse, 0x51, PT ;  /* 0x000000511100780c */ /* 0x040fe20003f64270 */
[----:B------:R-:W-:Y:S01]  /*2c10*/  MUFU.EX2 R23, R23 ;  /* 0x0000001700177308 */ /* 0x000fe20000000800 */
[----:B------:R-:W-:Y:S01]  /*2c20*/  ISETP.GT.AND P4, PT, R17, 0x58, PT ;  /* 0x000000581100780c */ /* 0x000fe20003f84270 */
[----:B--2---:R-:W-:Y:S01]  /*2c30*/  FFMA.FTZ R119, R119, UR10, -R109 ;  /* 0x0000000a77777c23 */ /* 0x004fe2000801086d */
[----:B------:R-:W-:-:S02]  /*2c40*/  ISETP.GT.AND P5, PT, R17, 0x59, PT ;  /* 0x000000591100780c */ /* 0x000fc40003fa4270 */
[C---:B------:R-:W-:Y:S02]  /*2c50*/  ISETP.GT.AND P6, PT, R17.reuse, 0x60, PT ;  /* 0x000000601100780c */ /* 0x040fe40003fc4270 */
[----:B------:R-:W-:Y:S01]  /*2c60*/  ISETP.GT.AND P1, PT, R17, 0x61, PT ;  /* 0x000000611100780c */ /* 0x000fe20003f24270 */
[----:B------:R-:W2:Y:S01]  /*2c70*/  MUFU.EX2 R126, R126 ;  /* 0x0000007e007e7308 */ /* 0x000ea20000000800 */
[----:B------:R-:W-:Y:S02]  /*2c80*/  FSEL R130, R130, -INF , !P2 ;  /* 0xff80000082827808 */ /* 0x000fe40005000000 */
[----:B------:R-:W-:Y:S02]  /*2c90*/  FSEL R131, R131, -INF , !P3 ;  /* 0xff80000083837808 */ /* 0x000fe40005800000 */
[----:B------:R-:W-:Y:S02]  /*2ca0*/  FSEL R134, R134, -INF , !P4 ;  /* 0xff80000086867808 */ /* 0x000fe40006000000 */
[----:B------:R-:W-:Y:S01]  /*2cb0*/  FSEL R135, R135, -INF , !P5 ;  /* 0xff80000087877808 */ /* 0x000fe20006800000 */
[----:B------:R-:W-:Y:S01]  /*2cc0*/  FFMA.FTZ R131, R131, UR10, -R226 ;  /* 0x0000000a83837c23 */ /* 0x000fe200080108e2 */
[----:B------:R-:W-:Y:S01]  /*2cd0*/  FSEL R138, R138, -INF , !P6 ;  /* 0xff8000008a8a7808 */ /* 0x000fe20007000000 */
[----:B------:R-:W-:Y:S01]  /*2ce0*/  MUFU.EX2 R123, R123 ;  /* 0x0000007b007b7308 */ /* 0x000fe20000000800 */
[----:B------:R-:W-:-:S02]  /*2cf0*/  FSEL R139, R139, -INF , !P1 ;  /* 0xff8000008b8b7808 */ /* 0x000fc40004800000 */
[C---:B------:R-:W-:Y:S02]  /*2d00*/  ISETP.GT.AND P2, PT, R17.reuse, 0x68, PT ;  /* 0x000000681100780c */ /* 0x040fe40003f44270 */
[C---:B------:R-:W-:Y:S02]  /*2d10*/  ISETP.GT.AND P3, PT, R17.reuse, 0x69, PT ;  /* 0x000000691100780c */ /* 0x040fe40003f64270 */
[C---:B------:R-:W-:Y:S01]  /*2d20*/  ISETP.GT.AND P4, PT, R17.reuse, 0x70, PT ;  /* 0x000000701100780c */ /* 0x040fe20003f84270 */
[----:B------:R-:W-:Y:S01]  /*2d30*/  MUFU.EX2 R106, R106 ;  /* 0x0000006a006a7308 */ /* 0x000fe20000000800 */
[C---:B------:R-:W-:Y:S02]  /*2d40*/  ISETP.GT.AND P5, PT, R17.reuse, 0x71, PT ;  /* 0x000000711100780c */ /* 0x040fe40003fa4270 */
[C---:B------:R-:W-:Y:S02]  /*2d50*/  ISETP.GT.AND P6, PT, R17.reuse, 0x78, PT ;  /* 0x000000781100780c */ /* 0x040fe40003fc4270 */
[----:B------:R-:W-:Y:S01]  /*2d60*/  ISETP.GT.AND P1, PT, R17, 0x79, PT ;  /* 0x000000791100780c */ /* 0x000fe20003f24270 */
[--C-:B------:R-:W-:Y:S01]  /*2d70*/  FFMA.FTZ R17, R92, UR10, -R220.reuse ;  /* 0x0000000a5c117c23 */ /* 0x100fe200080108dc */
[----:B------:R-:W-:Y:S01]  /*2d80*/  FFMA.FTZ R220, R94, UR10, -R220 ;  /* 0x0000000a5edc7c23 */ /* 0x000fe200080108dc */
[----:B------:R1:W3:Y:S01]  /*2d90*/  SHFL.IDX PT, R92, R9, R231, 0x1f ;  /* 0x00001fe7095c7589 */ /* 0x0002e200000e0000 */
[----:B------:R-:W-:Y:S01]  /*2da0*/  FFMA.FTZ R94, R124, UR10, -R224 ;  /* 0x0000000a7c5e7c23 */ /* 0x000fe200080108e0 */
[----:B------:R-:W-:Y:S01]  /*2db0*/  FSEL R142, R142, -INF , !P2 ;  /* 0xff8000008e8e7808 */ /* 0x000fe20005000000 */
[----:B------:R-:W-:Y:S01]  /*2dc0*/  MUFU.EX2 R111, R111 ;  /* 0x0000006f006f7308 */ /* 0x000fe20000000800 */
[----:B------:R-:W4:Y:S01]  /*2dd0*/  SHFL.IDX PT, R124, R10, R232, 0x1f ;  /* 0x00001fe80a7c7589 */ /* 0x000f2200000e0000 */
[----:B------:R-:W-:-:S02]  /*2de0*/  FSEL R150, R150, -INF , !P6 ;  /* 0xff80000096967808 */ /* 0x000fc40007000000 */
[----:B------:R-:W-:Y:S01]  /*2df0*/  FSEL R151, R151, -INF , !P1 ;  /* 0xff80000097977808 */ /* 0x000fe20004800000 */
[--C-:B-1----:R-:W-:Y:S01]  /*2e00*/  FFMA.FTZ R9, R96, UR10, -R222.reuse ;  /* 0x0000000a60097c23 */ /* 0x102fe200080108de */
[----:B------:R-:W-:Y:S01]  /*2e10*/  FFMA.FTZ R222, R98, UR10, -R222 ;  /* 0x0000000a62de7c23 */ /* 0x000fe200080108de */
[----:B------:R1:W5:Y:S01]  /*2e20*/  SHFL.IDX PT, R96, R12, R19, 0x1f ;  /* 0x00001f130c607589 */ /* 0x00036200000e0000 */
[----:B------:R-:W-:Y:S03]  /*2e30*/  MUFU.EX2 R94, R94 ;  /* 0x0000005e005e7308 */ /* 0x000fe60000000800 */
[----:B------:R-:W2:Y:S01]  /*2e40*/  SHFL.IDX PT, R98, R12, R233, 0x1f ;  /* 0x00001fe90c627589 */ /* 0x000ea200000e0000 */
[----:B------:R-:W-:Y:S02]  /*2e50*/  WARPGROUP.DEPBAR.LE gsb0, 0x0 ;  /* 0x00008000000079c5 */ /* 0x000fe40000010000 */
[----:B------:R-:W-:Y:S01]  /*2e60*/  WARPGROUP.ARRIVE ;  /* 0x00000000000079c5 */ /* 0x000fe20000000000 */
[----:B-1----:R-:W-:Y:S01]  /*2e70*/  FFMA.FTZ R19, R100, UR10, -R90 ;  /* 0x0000000a64137c23 */ /* 0x002fe2000801085a */
[----:B---3--:R-:W-:Y:S01]  /*2e80*/  FFMA.FTZ R20, R101, UR10, -R92 ;  /* 0x0000000a65147c23 */ /* 0x008fe2000801085c */
[----:B------:R-:W1:Y:S01]  /*2e90*/  SHFL.IDX PT, R100, R12, R237, 0x1f ;  /* 0x00001fed0c647589 */ /* 0x000e6200000e0000 */
[--C-:B----4-:R-:W-:Y:S01]  /*2ea0*/  FFMA.FTZ R132, R132, UR10, -R124.reuse ;  /* 0x0000000a84847c23 */ /* 0x110fe2000801087c */
[----:B------:R-:W-:Y:S01]  /*2eb0*/  FFMA.FTZ R134, R134, UR10, -R124 ;  /* 0x0000000a86867c23 */ /* 0x000fe2000801087c */
[----:B------:R-:W-:Y:S01]  /*2ec0*/  HGMMA.64x128x16.F32.BF16 R24, gdesc[UR4], R24, gsb0 ;  /* 0x01e00000041879f0 */ /* 0x000fe20008001818 */
[----:B------:R-:W-:Y:S01]  /*2ed0*/  UIADD3 UR6, UR8, 0x6, URZ ;  /* 0x0000000608067890 */ /* 0x000fe2000fffe03f */
[----:B------:R-:W3:Y:S01]  /*2ee0*/  SHFL.IDX PT, R101, R12, R234, 0x1f ;  /* 0x00001fea0c657589 */ /* 0x000ee200000e0000 */
[----:B------:R-:W-:Y:S01]  /*2ef0*/  UIADD3 UR4, UR9, 0x6, URZ ;  /* 0x0000000609047890 */ /* 0x000fe2000fffe03f */
[----:B------:R2:W-:Y:S01]  /*2f00*/  MUFU.EX2 R97, R132 ;  /* 0x0000008400617308 */ /* 0x0005e20000000800 */
[----:B------:R-:W-:Y:S01]  /*2f10*/  UMOV UR7, 0x40000040 ;  /* 0x4000004000077882 */ /* 0x000fe20000000000 */
[----:B------:R-:W-:Y:S01]  /*2f20*/  UMOV UR5, 0x40000040 ;  /* 0x4000004000057882 */ /* 0x000fe20000000000 */
[--C-:B-----5:R-:W-:Y:S01]  /*2f30*/  FFMA.FTZ R22, R105, UR10, -R96.reuse ;  /* 0x0000000a69167c23 */ /* 0x120fe20008010860 */
[----:B------:R-:W-:Y:S01]  /*2f40*/  FFMA.FTZ R107, R107, UR10, -R96 ;  /* 0x0000000a6b6b7c23 */ /* 0x000fe20008010860 */
[----:B------:R-:W-:Y:S01]  /*2f50*/  FFMA.FTZ R96, R129, UR10, -R226 ;  /* 0x0000000a81607c23 */ /* 0x000fe200080108e2 */
[----:B------:R-:W-:Y:S01]  /*2f60*/  FSEL R124, R147, -INF , !P5 ;  /* 0xff800000937c7808 */ /* 0x000fe20006800000 */
[----:B------:R-:W4:Y:S01]  /*2f70*/  SHFL.IDX PT, R129, R11, R8, 0x1f ;  /* 0x00001f080b817589 */ /* 0x000f2200000e0000 */
[----:B------:R-:W-:Y:S01]  /*2f80*/  MUFU.EX2 R131, R131 ;  /* 0x0000008300837308 */ /* 0x000fe20000000800 */
[----:B--2---:R-:W-:-:S02]  /*2f90*/  FFMA.FTZ R132, R115, UR10, -R98 ;  /* 0x0000000a73847c23 */ /* 0x004fc40008010862 */
[----:B------:R-:W2:Y:S05]  /*2fa0*/  SHFL.IDX PT, R115, R11, R237, 0x1f ;  /* 0x00001fed0b737589 */ /* 0x000eaa00000e0000 */
[----:B------:R-:W-:Y:S01]  /*2fb0*/  MUFU.EX2 R96, R96 ;  /* 0x0000006000607308 */ /* 0x000fe20000000800 */
[--C-:B-1----:R-:W-:Y:S01]  /*2fc0*/  FFMA.FTZ R88, R108, UR10, -R100.reuse ;  /* 0x0000000a6c587c23 */ /* 0x102fe20008010864 */
[----:B------:R-:W-:Y:S01]  /*2fd0*/  FFMA.FTZ R110, R110, UR10, -R100 ;  /* 0x0000000a6e6e7c23 */ /* 0x000fe20008010864 */
[----:B------:R1:W5:Y:S01]  /*2fe0*/  SHFL.IDX PT, R108, R12, R232, 0x1f ;  /* 0x00001fe80c6c7589 */ /* 0x00036200000e0000 */
[----:B---3--:R-:W-:-:S04]  /*2ff0*/  FFMA.FTZ R114, R114, UR10, -R101 ;  /* 0x0000000a72727c23 */ /* 0x008fc80008010865 */
[----:B------:R-:W-:Y:S01]  /*3000*/  MUFU.EX2 R17, R17 ;  /* 0x0000001100117308 */ /* 0x000fe20000000800 */
[----:B-1----:R-:W-:Y:S01]  /*3010*/  FFMA.FTZ R12, R112, UR10, -R101 ;  /* 0x0000000a700c7c23 */ /* 0x002fe20008010865 */
[----:B------:R-:W-:Y:S01]  /*3020*/  FFMA.FTZ R112, R99, UR10, -R89 ;  /* 0x0000000a63707c23 */ /* 0x000fe20008010859 */
[----:B------:R-:W-:Y:S01]  /*3030*/  FFMA.FTZ R89, R113, UR10, -R98 ;  /* 0x0000000a71597c23 */ /* 0x000fe20008010862 */
[--C-:B----4-:R-:W-:Y:S01]  /*3040*/  FFMA.FTZ R100, R136, UR10, -R129.reuse ;  /* 0x0000000a88647c23 */ /* 0x110fe20008010881 */
[----:B------:R-:W1:Y:S01]  /*3050*/  SHFL.IDX PT, R113, R10, R8, 0x1f ;  /* 0x00001f080a717589 */ /* 0x000e6200000e0000 */
[----:B------:R-:W-:Y:S01]  /*3060*/  FFMA.FTZ R138, R138, UR10, -R129 ;  /* 0x0000000a8a8a7c23 */ /* 0x000fe20008010881 */
[--C-:B--2---:R-:W-:Y:S01]  /*3070*/  FFMA.FTZ R101, R140, UR10, -R115.reuse ;  /* 0x0000000a8c657c23 */ /* 0x104fe20008010873 */
[----:B------:R-:W-:Y:S01]  /*3080*/  MUFU.EX2 R220, R220 ;  /* 0x000000dc00dc7308 */ /* 0x000fe20000000800 */
[----:B------:R-:W2:Y:S01]  /*3090*/  SHFL.IDX PT, R136, R11, R234, 0x1f ;  /* 0x00001fea0b887589 */ /* 0x000ea200000e0000 */
[----:B------:R-:W-:-:S03]  /*30a0*/  FFMA.FTZ R115, R142, UR10, -R115 ;  /* 0x0000000a8e737c23 */ /* 0x000fc60008010873 */
[----:B------:R-:W3:Y:S01]  /*30b0*/  SHFL.IDX PT, R140, R11, R231, 0x1f ;  /* 0x00001fe70b8c7589 */ /* 0x000ee200000e0000 */
[----:B-----5:R-:W-:Y:S01]  /*30c0*/  FFMA.FTZ R91, R116, UR10, -R108 ;  /* 0x0000000a745b7c23 */ /* 0x020fe2000801086c */
[----:B------:R-:W-:Y:S01]  /*30d0*/  FFMA.FTZ R116, R102, UR10, -R90 ;  /* 0x0000000a66747c23 */ /* 0x000fe2000801085a */
[----:B------:R-:W-:Y:S01]  /*30e0*/  FFMA.FTZ R118, R118, UR10, -R108 ;  /* 0x0000000a76767c23 */ /* 0x000fe2000801086c */
[----:B------:R-:W-:Y:S01]  /*30f0*/  FSEL R108, R143, -INF , !P3 ;  /* 0xff8000008f6c7808 */ /* 0x000fe20005800000 */
[----:B------:R4:W-:Y:S08]  /*3100*/  MUFU.EX2 R90, R91 ;  /* 0x0000005b005a7308 */ /* 0x0009f00000000800 */
[----:B------:R-:W-:Y:S01]  /*3110*/  MUFU.EX2 R9, R9 ;  /* 0x0000000900097308 */ /* 0x000fe20000000800 */
[----:B----4-:R-:W-:Y:S01]  /*3120*/  FFMA.FTZ R91, R117, UR10, -R109 ;  /* 0x0000000a755b7c23 */ /* 0x010fe2000801086d */
[--C-:B-1----:R-:W-:Y:S01]  /*3130*/  FFMA.FTZ R93, R120, UR10, -R113.reuse ;  /* 0x0000000a785d7c23 */ /* 0x102fe20008010871 */
[----:B------:R-:W-:Y:S01]  /*3140*/  FFMA.FTZ R120, R103, UR10, -R92 ;  /* 0x0000000a67787c23 */ /* 0x000fe2000801085c */
[----:B------:R-:W1:Y:S01]  /*3150*/  SHFL.IDX PT, R117, R10, R235, 0x1f ;  /* 0x00001feb0a757589 */ /* 0x000e6200000e0000 */
[----:B------:R-:W-:Y:S01]  /*3160*/  FFMA.FTZ R122, R122, UR10, -R113 ;  /* 0x0000000a7a7a7c23 */ /* 0x000fe20008010871 */
[----:B--2---:R-:W-:-:S02]  /*3170*/  FFMA.FTZ R102, R144, UR10, -R136 ;  /* 0x0000000a90667c23 */ /* 0x004fc40008010888 */
[----:B------:R2:W-:Y:S01]  /*3180*/  MUFU.EX2 R92, R93 ;  /* 0x0000005d005c7308 */ /* 0x0005e20000000800 */
[--C-:B---3--:R-:W-:Y:S01]  /*3190*/  FFMA.FTZ R105, R149, UR10, -R140.reuse ;  /* 0x0000000a95697c23 */ /* 0x108fe2000801088c */
[----:B------:R-:W-:-:S06]  /*31a0*/  FFMA.FTZ R140, R151, UR10, -R140 ;  /* 0x0000000a978c7c23 */ /* 0x000fcc000801088c */
[----:B------:R-:W-:Y:S01]  /*31b0*/  MUFU.EX2 R19, R19 ;  /* 0x0000001300137308 */ /* 0x000fe20000000800 */
[----:B--2---:R-:W-:Y:S02]  /*31c0*/  FFMA.FTZ R93, R121, UR10, -R223 ;  /* 0x0000000a795d7c23 */ /* 0x004fe400080108df */
[----:B------:R-:W2:Y:S05]  /*31d0*/  SHFL.IDX PT, R121, R10, R234, 0x1f ;  /* 0x00001fea0a797589 */ /* 0x000eaa00000e0000 */
[----:B------:R-:W-:Y:S01]  /*31e0*/  MUFU.EX2 R20, R20 ;  /* 0x0000001400147308 */ /* 0x000fe20000000800 */
[--C-:B-1----:R-:W-:Y:S01]  /*31f0*/  FFMA.FTZ R95, R125, UR10, -R117.reuse ;  /* 0x0000000a7d5f7c23 */ /* 0x102fe20008010875 */
[----:B------:R-:W-:Y:S01]  /*3200*/  FFMA.FTZ R127, R127, UR10, -R117 ;  /* 0x0000000a7f7f7c23 */ /* 0x000fe20008010875 */
[----:B------:R2:W1:Y:S05]  /*3210*/  SHFL.IDX PT, R125, R10, R231, 0x1f ;  /* 0x00001fe70a7d7589 */ /* 0x00046a00000e0000 */
[----:B------:R-:W-:Y:S08]  /*3220*/  MUFU.EX2 R93, R93 ;  /* 0x0000005d005d7308 */ /* 0x000ff00000000800 */
[----:B------:R-:W3:Y:S01]  /*3230*/  MUFU.EX2 R127, R127 ;  /* 0x0000007f007f7308 */ /* 0x000ee20000000800 */
[--C-:B--2---:R-:W-:Y:S01]  /*3240*/  FFMA.FTZ R10, R128, UR10, -R121.reuse ;  /* 0x0000000a800a7c23 */ /* 0x104fe20008010879 */
[----:B------:R-:W-:Y:S01]  /*3250*/  FFMA.FTZ R130, R130, UR10, -R121 ;  /* 0x0000000a82827c23 */ /* 0x000fe20008010879 */
[----:B------:R2:W4:Y:S05]  /*3260*/  SHFL.IDX PT, R128, R11, R104, 0x1f ;  /* 0x00001f680b807589 */ /* 0x00052a00000e0000 */
[----:B------:R-:W5:Y:S01]  /*3270*/  MUFU.EX2 R95, R95 ;  /* 0x0000005f005f7308 */ /* 0x000f620000000800 */
[--C-:B-1----:R-:W-:Y:S01]  /*3280*/  FFMA.FTZ R133, R133, UR10, -R125.reuse ;  /* 0x0000000a85857c23 */ /* 0x102fe2000801087d */
[----:B------:R-:W-:-:S06]  /*3290*/  FFMA.FTZ R135, R135, UR10, -R125 ;  /* 0x0000000a87877c23 */ /* 0x000fcc000801087d */
[----:B------:R-:W1:Y:S01]  /*32a0*/  MUFU.EX2 R130, R130 ;  /* 0x0000008200827308 */ /* 0x000e620000000800 */
[--C-:B--2---:R-:W-:Y:S01]  /*32b0*/  FFMA.FTZ R104, R148, UR10, -R225.reuse ;  /* 0x0000000a94687c23 */ /* 0x104fe200080108e1 */
[----:B------:R-:W-:-:S06]  /*32c0*/  FFMA.FTZ R225, R150, UR10, -R225 ;  /* 0x0000000a96e17c23 */ /* 0x000fcc00080108e1 */
[----:B------:R2:W-:Y:S01]  /*32d0*/  MUFU.EX2 R98, R133 ;  /* 0x0000008500627308 */ /* 0x0005e20000000800 */
[--C-:B----4-:R-:W-:Y:S01]  /*32e0*/  FFMA.FTZ R99, R137, UR10, -R128.reuse ;  /* 0x0000000a89637c23 */ /* 0x110fe20008010880 */
[----:B------:R-:W-:Y:S01]  /*32f0*/  FFMA.FTZ R139, R139, UR10, -R128 ;  /* 0x0000000a8b8b7c23 */ /* 0x000fe20008010880 */
[----:B------:R-:W4:Y:S05]  /*3300*/  SHFL.IDX PT, R137, R11, R233, 0x1f ;  /* 0x00001fe90b897589 */ /* 0x000f2a00000e0000 */
[----:B------:R-:W-:Y:S01]  /*3310*/  MUFU.EX2 R222, R222 ;  /* 0x000000de00de7308 */ /* 0x000fe20000000800 */
[----:B------:R-:W-:Y:S02]  /*3320*/  WARPGROUP.DEPBAR.LE gsb0, 0x0 ;  /* 0x00008000000079c5 */ /* 0x000fe40000010000 */
[----:B------:R-:W-:Y:S01]  /*3330*/  WARPGROUP.ARRIVE ;  /* 0x00000000000079c5 */ /* 0x000fe20000000000 */
[----:B--2---:R2:W3:Y:S04]  /*3340*/  SHFL.IDX PT, R133, R11, R235, 0x1f ;  /* 0x00001feb0b857589 */ /* 0x0044e800000e0000 */
[----:B------:R-:W-:Y:S01]  /*3350*/  MUFU.EX2 R112, R112 ;  /* 0x0000007000707308 */ /* 0x000fe20000000800 */
[----:B------:R-:W-:Y:S01]  /*3360*/  HGMMA.64x128x16.F32.BF16 R24, gdesc[UR4], R24, gsb0 ;  /* 0x01e00000041879f0 */ /* 0x000fe20008001818 */
[----:B------:R-:W-:-:S02]  /*3370*/  R2UR UR4, R13 ;  /* 0x000000000d0472ca */ /* 0x000fc400000e0000 */
[----:B------:R-:W-:-:S04]  /*3380*/  FSEL R13, R146, -INF , !P4 ;  /* 0xff800000920d7808 */ /* 0x000fc80006000000 */
[----:B--2---:R3:W2:Y:S01]  /*3390*/  MUFU.EX2 R11, R101 ;  /* 0x00000065000b7308 */ /* 0x0046a20000000800 */
[----:B------:R-:W-:Y:S01]  /*33a0*/  FFMA.FTZ R136, R13, UR10, -R136 ;  /* 0x0000000a0d887c23 */ /* 0x000fe20008010888 */
[--C-:B----4-:R-:W-:Y:S01]  /*33b0*/  FFMA.FTZ R103, R145, UR10, -R137.reuse ;  /* 0x0000000a91677c23 */ /* 0x110fe20008010889 */
[----:B------:R-:W-:-:S05]  /*33c0*/  FFMA.FTZ R137, R124, UR10, -R137 ;  /* 0x0000000a7c897c23 */ /* 0x000fca0008010889 */
[----:B------:R-:W-:Y:S01]  /*33d0*/  MUFU.EX2 R116, R116 ;  /* 0x0000007400747308 */ /* 0x000fe20000000800 */
[--C-:B---3--:R-:W-:Y:S01]  /*33e0*/  FFMA.FTZ R101, R141, UR10, -R133.reuse ;  /* 0x0000000a8d657c23 */ /* 0x108fe20008010885 */
[----:B------:R-:W-:Y:S02]  /*33f0*/  VIADD R141, R8, 0x4 ;  /* 0x00000004088d7836 */ /* 0x000fe40000000000 */
[----:B------:R-:W-:-:S04]  /*3400*/  FFMA.FTZ R133, R108, UR10, -R133 ;  /* 0x0000000a6c857c23 */ /* 0x000fc80008010885 */
[----:B------:R-:W-:Y:S08]  /*3410*/  MUFU.EX2 R120, R120 ;  /* 0x0000007800787308 */ /* 0x000ff00000000800 */
[----:B------:R-:W3:Y:S08]  /*3420*/  MUFU.EX2 R101, R101 ;  /* 0x0000006500657308 */ /* 0x000ef00000000800 */
[----:B------:R-:W4:Y:S08]  /*3430*/  MUFU.EX2 R122, R122 ;  /* 0x0000007a007a7308 */ /* 0x000f300000000800 */
        /* <DEDUP_REMOVED lines=13> */
[----:B------:R-:W4:Y:S01]  /*3510*/  MUFU.EX2 R139, R139 ;  /* 0x0000008b008b7308 */ /* 0x000f220000000800 */
[----:B------:R-:W-:Y:S04]  /*3520*/  LDS R229, [R229+0x400] ;  /* 0x00040000e5e57984 */ /* 0x000fe80000000800 */
[----:B------:R-:W-:Y:S03]  /*3530*/  LDS R228, [R228+0x400] ;  /* 0x00040000e4e47984 */ /* 0x000fe60000000800 */
[----:B------:R-:W4:Y:S01]  /*3540*/  MUFU.EX2 R132, R132 ;  /* 0x0000008400847308 */ /* 0x000f220000000800 */
[----:B------:R-:W-:Y:S07]  /*3550*/  LDS R227, [R227+0x400] ;  /* 0x00040000e3e37984 */ /* 0x000fee0000000800 */
[----:B------:R-:W4:Y:S08]  /*3560*/  MUFU.EX2 R118, R118 ;  /* 0x0000007600767308 */ /* 0x000f300000000800 */
[----:B------:R-:W4:Y:S08]  /*3570*/  MUFU.EX2 R119, R119 ;  /* 0x0000007700777308 */ /* 0x000f300000000800 */
[----:B------:R-:W4:Y:S01]  /*3580*/  MUFU.EX2 R10, R10 ;  /* 0x0000000a000a7308 */ /* 0x000f220000000800 */
[----:B-----5:R-:W5:Y:S07]  /*3590*/  SHFL.IDX PT, R124, R14, R8, 0x1f ;  /* 0x00001f080e7c7589 */ /* 0x020f6e00000e0000 */
[----:B------:R-:W4:Y:S01]  /*35a0*/  MUFU.EX2 R100, R100 ;  /* 0x0000006400647308 */ /* 0x000f220000000800 */
[----:B------:R-:W1:Y:S04]  /*35b0*/  SHFL.IDX PT, R113, R14, R235, 0x1f ;  /* 0x00001feb0e717589 */ /* 0x000e6800000e0000 */
[----:B------:R-:W2:Y:S03]  /*35c0*/  SHFL.IDX PT, R121, R14, R141, 0x1f ;  /* 0x00001f8d0e797589 */ /* 0x000ea600000e0000 */
[----:B------:R-:W4:Y:S01]  /*35d0*/  MUFU.EX2 R99, R99 ;  /* 0x0000006300637308 */ /* 0x000f220000000800 */
[----:B------:R-:W3:Y:S04]  /*35e0*/  SHFL.IDX PT, R13, R14, R232, 0x1f ;  /* 0x00001fe80e0d7589 */ /* 0x000ee800000e0000 */
[----:B------:R-:W4:Y:S03]  /*35f0*/  SHFL.IDX PT, R117, R14, R237, 0x1f ;  /* 0x00001fed0e757589 */ /* 0x000f2600000e0000 */
[----:B------:R-:W4:Y:S01]  /*3600*/  MUFU.EX2 R115, R115 ;  /* 0x0000007300737308 */ /* 0x000f220000000800 */
[----:B------:R-:W4:Y:S01]  /*3610*/  SHFL.IDX PT, R108, R14, R233, 0x1f ;  /* 0x00001fe90e6c7589 */ /* 0x000f2200000e0000 */
[--C-:B-----5:R-:W-:Y:S01]  /*3620*/  FADD.FTZ R24, R24, -R124.reuse ;  /* 0x8000007c18187221 */ /* 0x120fe20000010000 */
[----:B------:R-:W-:-:S02]  /*3630*/  FADD.FTZ R26, R26, -R124 ;  /* 0x8000007c1a1a7221 */ /* 0x000fc40000010000 */
[----:B------:R-:W5:Y:S03]  /*3640*/  SHFL.IDX PT, R109, R14, R234, 0x1f ;  /* 0x00001fea0e6d7589 */ /* 0x000f6600000e0000 */
[----:B------:R-:W-:Y:S01]  /*3650*/  MUFU.EX2 R102, R102 ;  /* 0x0000006600667308 */ /* 0x000fe20000000800 */
[--C-:B-1----:R-:W-:Y:S01]  /*3660*/  FADD.FTZ R29, R29, -R113.reuse ;  /* 0x800000711d1d7221 */ /* 0x102fe20000010000 */
[----:B------:R-:W-:Y:S01]  /*3670*/  FADD.FTZ R31, R31, -R113 ;  /* 0x800000711f1f7221 */ /* 0x000fe20000010000 */
[----:B------:R-:W1:Y:S01]  /*3680*/  SHFL.IDX PT, R124, R14, R231, 0x1f ;  /* 0x00001fe70e7c7589 */ /* 0x000e6200000e0000 */
[--C-:B--2---:R-:W-:Y:S01]  /*3690*/  FADD.FTZ R25, R25, -R121.reuse ;  /* 0x8000007919197221 */ /* 0x104fe20000010000 */
[----:B------:R-:W-:Y:S02]  /*36a0*/  FADD.FTZ R27, R27, -R121 ;  /* 0x800000791b1b7221 */ /* 0x000fe40000010000 */
[----:B------:R-:W2:Y:S01]  /*36b0*/  SHFL.IDX PT, R113, R229, R141, 0x1f ;  /* 0x00001f8de5717589 */ /* 0x000ea200000e0000 */
[----:B------:R-:W-:Y:S01]  /*36c0*/  MUFU.EX2 R103, R103 ;  /* 0x0000006700677308 */ /* 0x000fe20000000800 */
[--C-:B---3--:R-:W-:Y:S01]  /*36d0*/  FADD.FTZ R36, R36, -R13.reuse ;  /* 0x8000000d24247221 */ /* 0x108fe20000010000 */
[----:B------:R-:W-:Y:S01]  /*36e0*/  FADD.FTZ R38, R38, -R13 ;  /* 0x8000000d26267221 */ /* 0x000fe20000010000 */
[----:B------:R-:W3:Y:S01]  /*36f0*/  SHFL.IDX PT, R14, R229, R233, 0x1f ;  /* 0x00001fe9e50e7589 */ /* 0x000ee200000e0000 */
[--C-:B----4-:R-:W-:Y:S01]  /*3700*/  FADD.FTZ R28, R28, -R117.reuse ;  /* 0x800000751c1c7221 */ /* 0x110fe20000010000 */
[----:B------:R-:W-:-:S02]  /*3710*/  FADD.FTZ R30, R30, -R117 ;  /* 0x800000751e1e7221 */ /* 0x000fc40000010000 */
[----:B------:R-:W4:Y:S01]  /*3720*/  SHFL.IDX PT, R13, R229, R232, 0x1f ;  /* 0x00001fe8e50d7589 */ /* 0x000f2200000e0000 */
[----:B------:R-:W-:Y:S01]  /*3730*/  MUFU.EX2 R104, R104 ;  /* 0x0000006800687308 */ /* 0x000fe20000000800 */
[--C-:B------:R-:W-:Y:S01]  /*3740*/  FADD.FTZ R33, R33, -R108.reuse ;  /* 0x8000006c21217221 */ /* 0x100fe20000010000 */
[----:B------:R-:W-:Y:S01]  /*3750*/  FADD.FTZ R35, R35, -R108 ;  /* 0x8000006c23237221 */ /* 0x000fe20000010000 */
[----:B------:R-:W4:Y:S01]  /*3760*/  SHFL.IDX PT, R117, R229, R237, 0x1f ;  /* 0x00001fede5757589 */ /* 0x000f2200000e0000 */
[--C-:B-----5:R-:W-:Y:S01]  /*3770*/  FADD.FTZ R32, R32, -R109.reuse ;  /* 0x8000006d20207221 */ /* 0x120fe20000010000 */
[----:B------:R-:W-:Y:S02]  /*3780*/  FADD.FTZ R34, R34, -R109 ;  /* 0x8000006d22227221 */ /* 0x000fe40000010000 */
[----:B------:R-:W5:Y:S01]  /*3790*/  SHFL.IDX PT, R108, R229, R234, 0x1f ;  /* 0x00001feae56c7589 */ /* 0x000f6200000e0000 */
[----:B------:R-:W-:Y:S01]  /*37a0*/  MUFU.EX2 R105, R105 ;  /* 0x0000006900697308 */ /* 0x000fe20000000800 */
[--C-:B-1----:R-:W-:Y:S01]  /*37b0*/  FADD.FTZ R37, R37, -R124.reuse ;  /* 0x8000007c25257221 */ /* 0x102fe20000010000 */
[----:B------:R-:W-:Y:S01]  /*37c0*/  FADD.FTZ R39, R39, -R124 ;  /* 0x8000007c27277221 */ /* 0x000fe20000010000 */
[----:B------:R-:W1:Y:S01]  /*37d0*/  SHFL.IDX PT, R121, R229, R8, 0x1f ;  /* 0x00001f08e5797589 */ /* 0x000e6200000e0000 */
[--C-:B--2---:R-:W-:Y:S01]  /*37e0*/  FADD.FTZ R41, R41, -R113.reuse ;  /* 0x8000007129297221 */ /* 0x104fe20000010000 */
[----:B------:R-:W-:-:S02]  /*37f0*/  FADD.FTZ R43, R43, -R113 ;  /* 0x800000712b2b7221 */ /* 0x000fc40000010000 */
[----:B------:R-:W-:Y:S01]  /*3800*/  SHFL.IDX PT, R124, R228, R141, 0x1f ;  /* 0x00001f8de47c7589 */ /* 0x000fe200000e0000 */
[--C-:B---3--:R-:W-:Y:S01]  /*3810*/  FADD.FTZ R49, R49, -R14.reuse ;  /* 0x8000000e31317221 */ /* 0x108fe20000010000 */
[----:B------:R-:W-:Y:S02]  /*3820*/  FADD.FTZ R51, R51, -R14 ;  /* 0x8000000e33337221 */ /* 0x000fe40000010000 */
[----:B------:R2:W-:Y:S01]  /*3830*/  SHFL.IDX PT, R113, R227, R141, 0x1f ;  /* 0x00001f8de3717589 */ /* 0x0005e200000e0000 */
[--C-:B----4-:R-:W-:Y:S01]  /*3840*/  FADD.FTZ R52, R52, -R13.reuse ;  /* 0x8000000d34347221 */ /* 0x110fe20000010000 */
[----:B------:R-:W-:Y:S02]  /*3850*/  FADD.FTZ R54, R54, -R13 ;  /* 0x8000000d36367221 */ /* 0x000fe40000010000 */
[----:B------:R-:W3:Y:S01]  /*3860*/  SHFL.IDX PT, R109, R229, R235, 0x1f ;  /* 0x00001febe56d7589 */ /* 0x000ee200000e0000 */
[--C-:B------:R-:W-:Y:S01]  /*3870*/  FADD.FTZ R44, R44, -R117.reuse ;  /* 0x800000752c2c7221 */ /* 0x100fe20000010000 */
[----:B------:R-:W-:-:S02]  /*3880*/  FADD.FTZ R46, R46, -R117 ;  /* 0x800000752e2e7221 */ /* 0x000fc40000010000 */
[----:B------:R-:W4:Y:S04]  /*3890*/  SHFL.IDX PT, R13, R228, R235, 0x1f ;  /* 0x00001febe40d7589 */ /* 0x000f2800000e0000 */
[----:B--2---:R-:W2:Y:S01]  /*38a0*/  LDL R141, [R1+0x38] ;  /* 0x00003800018d7983 */ /* 0x004ea20000100800 */
[--C-:B-----5:R-:W-:Y:S01]  /*38b0*/  FADD.FTZ R48, R48, -R108.reuse ;  /* 0x8000006c30307221 */ /* 0x120fe20000010000 */
[----:B------:R-:W-:Y:S02]  /*38c0*/  FADD.FTZ R50, R50, -R108 ;  /* 0x8000006c32327221 */ /* 0x000fe40000010000 */
[----:B------:R-:W5:Y:S01]  /*38d0*/  SHFL.IDX PT, R117, R228, R237, 0x1f ;  /* 0x00001fede4757589 */ /* 0x000f6200000e0000 */
[--C-:B-1----:R-:W-:Y:S01]  /*38e0*/  FADD.FTZ R40, R40, -R121.reuse ;  /* 0x8000007928287221 */ /* 0x102fe20000010000 */
[----:B------:R-:W-:-:S02]  /*38f0*/  FADD.FTZ R42, R42, -R121 ;  /* 0x800000792a2a7221 */ /* 0x000fc40000010000 */
[----:B------:R-:W-:Y:S04]  /*3900*/  SHFL.IDX PT, R14, R228, R232, 0x1f ;  /* 0x00001fe8e40e7589 */ /* 0x000fe800000e0000 */
[----:B------:R-:W1:Y:S01]  /*3910*/  SHFL.IDX PT, R232, R227, R232, 0x1f ;  /* 0x00001fe8e3e87589 */ /* 0x000e6200000e0000 */
[--C-:B---3--:R-:W-:Y:S01]  /*3920*/  FADD.FTZ R45, R45, -R109.reuse ;  /* 0x8000006d2d2d7221 */ /* 0x108fe20000010000 */
[----:B------:R-:W-:Y:S02]  /*3930*/  FADD.FTZ R47, R47, -R109 ;  /* 0x8000006d2f2f7221 */ /* 0x000fe40000010000 */
[----:B------:R-:W3:Y:S04]  /*3940*/  SHFL.IDX PT, R108, R228, R233, 0x1f ;  /* 0x00001fe9e46c7589 */ /* 0x000ee800000e0000 */
[----:B------:R-:W-:Y:S04]  /*3950*/  SHFL.IDX PT, R121, R228, R8, 0x1f ;  /* 0x00001f08e4797589 */ /* 0x000fe800000e0000 */
[----:B------:R-:W3:Y:S04]  /*3960*/  SHFL.IDX PT, R109, R228, R234, 0x1f ;  /* 0x00001feae46d7589 */ /* 0x000ee800000e0000 */
[----:B------:R-:W3:Y:S04]  /*3970*/  SHFL.IDX PT, R237, R227, R237, 0x1f ;  /* 0x00001fede3ed7589 */ /* 0x000ee800000e0000 */
[----:B------:R-:W3:Y:S04]  /*3980*/  SHFL.IDX PT, R235, R227, R235, 0x1f ;  /* 0x00001febe3eb7589 */ /* 0x000ee800000e0000 */
[----:B------:R-:W-:Y:S04]  /*3990*/  SHFL.IDX PT, R229, R229, R231, 0x1f ;  /* 0x00001fe7e5e57589 */ /* 0x000fe800000e0000 */
[----:B------:R-:W3:Y:S04]  /*39a0*/  SHFL.IDX PT, R228, R228, R231, 0x1f ;  /* 0x00001fe7e4e47589 */ /* 0x000ee800000e0000 */
[----:B------:R-:W3:Y:S04]  /*39b0*/  SHFL.IDX PT, R231, R227, R231, 0x1f ;  /* 0x00001fe7e3e77589 */ /* 0x000ee800000e0000 */
[----:B------:R-:W-:Y:S04]  /*39c0*/  SHFL.IDX PT, R234, R227, R234, 0x1f ;  /* 0x00001feae3ea7589 */ /* 0x000fe800000e0000 */
[----:B------:R-:W-:Y:S04]  /*39d0*/  SHFL.IDX PT, R233, R227, R233, 0x1f ;  /* 0x00001fe9e3e97589 */ /* 0x000fe800000e0000 */
[----:B------:R-:W3:Y:S01]  /*39e0*/  SHFL.IDX PT, R227, R227, R8, 0x1f ;  /* 0x00001f08e3e37589 */ /* 0x000ee200000e0000 */
[----:B----4-:R-:W-:Y:S01]  /*39f0*/  FADD.FTZ R61, R61, -R13 ;  /* 0x8000000d3d3d7221 */ /* 0x010fe20000010000 */
[----:B-----5:R-:W-:Y:S01]  /*3a00*/  FADD.FTZ R62, R62, -R117 ;  /* 0x800000753e3e7221 */ /* 0x020fe20000010000 */
        /* <DEDUP_REMOVED lines=12> */
[----:B---3--:R-:W-:Y:S01]  /*3ad0*/  FADD.FTZ R65, R65, -R108 ;  /* 0x8000006c41417221 */ /* 0x008fe20000010000 */
[----:B------:R-:W-:Y:S01]  /*3ae0*/  FADD.FTZ R63, R68, -R14 ;  /* 0x8000000e443f7221 */ /* 0x000fe20000010000 */
[----:B------:R-:W3:Y:S01]  /*3af0*/  MUFU.EX2 R136, R136 ;  /* 0x0000008800887308 */ /* 0x000ee20000000800 */
        /* <DEDUP_REMOVED lines=124> */
[----:B--2---:R-:W-:-:S04]  /*42c0*/  IMAD R13, R0, 0x4000, R141 ;  /* 0x00004000000d7824 */ /* 0x004fc800078e028d */
        /* <DEDUP_REMOVED lines=147> */
.L_x_2566:
        /* <DEDUP_REMOVED lines=68> */
.L_x_2567:
        /* <DEDUP_REMOVED lines=12> */
.L_x_2557:
[----:B------:R-:W2:Y:S02]  /*5100*/  LDL R5, [R1+0x44] ;  /* 0x0000440001057983 */ /* 0x000ea40000100800 */
[----:B--2---:R-:W-:-:S13]  /*5110*/  ISETP.GE.AND P0, PT, R16, R5, PT ;  /* 0x000000051000720c */ /* 0x004fda0003f06270 */
[----:B------:R-:W-:Y:S05]  /*5120*/  @P0 BRA `(.L_x_2569) ;  /* 0x0000003800500947 */ /* 0x000fea0003800000 */
[----:B-1----:R-:W2:Y:S01]  /*5130*/  LDL.LU R13, [R1+0x28] ;  /* 0x00002800010d7983 */ /* 0x002ea20000300800 */
[----:B------:R-:W1:Y:S03]  /*5140*/  LDC R15, c[0x0][0x290] ;  /* 0x0000a400ff0f7b82 */ /* 0x000e660000000800 */
[----:B------:R-:W4:Y:S04]  /*5150*/  LDL.LU R22, [R1+0x1c] ;  /* 0x00001c0001167983 */ /* 0x000f280000300800 */
[----:B------:R-:W5:Y:S01]  /*5160*/  LDL.LU R21, [R1+0x18] ;  /* 0x0000180001157983 */ /* 0x000f620000300800 */
[----:B------:R-:W3:Y:S01]  /*5170*/  S2R R5, SR_TID.X ;  /* 0x0000000000057919 */ /* 0x000ee20000002100 */
[----:B-1----:R-:W-:-:S02]  /*5180*/  VIADD R20, R15, -UR42 ;  /* 0x8000002a0f147c36 */ /* 0x002fc40008000000 */
[----:B---3--:R-:W-:-:S05]  /*5190*/  VIADD R5, R5, 0xffffff80 ;  /* 0xffffff8005057836 */ /* 0x008fca0000000000 */
[----:B------:R-:W-:-:S04]  /*51a0*/  SHF.R.S32.HI R6, RZ, 0x1f, R5 ;  /* 0x0000001fff067819 */ /* 0x000fc80000011405 */
[CC--:B------:R-:W-:Y:S02]  /*51b0*/  LEA.HI R7, R6.reuse, R5.reuse, RZ, 0x5 ;  /* 0x0000000506077211 */ /* 0x0c0fe400078f28ff */
[CC--:B------:R-:W-:Y:S02]  /*51c0*/  LEA.HI R11, R6.reuse, R5.reuse, RZ, 0x2 ;  /* 0x00000005060b7211 */ /* 0x0c0fe400078f10ff */
[----:B------:R-:W-:Y:S02]  /*51d0*/  LOP3.LUT R8, R7, 0xffffffe0, RZ, 0xc0, !PT ;  /* 0xffffffe007087812 */ /* 0x000fe400078ec0ff */
[----:B------:R-:W-:Y:S02]  /*51e0*/  LEA.HI R7, R6, R5, RZ, 0x7 ;  /* 0x0000000506077211 */ /* 0x000fe400078f38ff */
[----:B------:R-:W-:Y:S01]  /*51f0*/  LOP3.LUT R14, R11, 0xfffffffc, RZ, 0xc0, !PT ;  /* 0xfffffffc0b0e7812 */ /* 0x000fe200078ec0ff */
[----:B------:R-:W-:Y:S01]  /*5200*/  IMAD.IADD R8, R5, 0x1, -R8 ;  /* 0x0000000105087824 */ /* 0x000fe200078e0a08 */
[----:B------:R-:W-:-:S02]  /*5210*/  LOP3.LUT R6, R7, 0xffffff80, RZ, 0xc0, !PT ;  /* 0xffffff8007067812 */ /* 0x000fc400078ec0ff */
[----:B------:R-:W-:Y:S02]  /*5220*/  SHF.R.S32.HI R7, RZ, 0x7, R7 ;  /* 0x00000007ff077819 */ /* 0x000fe40000011407 */
[----:B------:R-:W-:Y:S01]  /*5230*/  SHF.R.S32.HI R9, RZ, 0x1f, R8 ;  /* 0x0000001fff097819 */ /* 0x000fe20000011408 */
[----:B------:R-:W-:Y:S01]  /*5240*/  IMAD.IADD R6, R5, 0x1, -R6 ;  /* 0x0000000105067824 */ /* 0x000fe200078e0a06 */
[----:B------:R-:W-:Y:S01]  /*5250*/  LEA.HI R12, R7, R7, RZ, 0x1 ;  /* 0x00000007070c7211 */ /* 0x000fe200078f08ff */
[----:B------:R-:W-:Y:S01]  /*5260*/  IMAD.IADD R5, R5, 0x1, -R14 ;  /* 0x0000000105057824 */ /* 0x000fe200078e0a0e */
[CC--:B------:R-:W-:Y:S02]  /*5270*/  LEA.HI R10, R9.reuse, R8.reuse, RZ, 0x3 ;  /* 0x00000008090a7211 */ /* 0x0c0fe400078f18ff */
[----:B------:R-:W-:Y:S02]  /*5280*/  LEA.HI R9, R9, R8, RZ, 0x2 ;  /* 0x0000000809097211 */ /* 0x000fe400078f10ff */
        /* <DEDUP_REMOVED lines=11> */
[----:B------:R-:W-:Y:S02]  /*5340*/  IMAD.IADD R8, R8, 0x1, -R11 ;  /* 0x0000000108087824 */ /* 0x000fe400078e0a0b */
[C---:B------:R-:W-:Y:S01]  /*5350*/  IMAD.IADD R9, R10.reuse, 0x1, -R9 ;  /* 0x000000010a097824 */ /* 0x040fe200078e0a09 */
[----:B------:R-:W-:Y:S01]  /*5360*/  LOP3.LUT R17, R15, 0xfffffffe, RZ, 0xc0, !PT ;  /* 0xfffffffe0f117812 */ /* 0x000fe200078ec0ff */
[----:B------:R-:W-:Y:S02]  /*5370*/  VIADD R12, R10, 0x10 ;  /* 0x000000100a0c7836 */ /* 0x000fe40000000000 */
[----:B------:R-:W-:-:S05]  /*5380*/  IMAD R8, R8, 0x8, R9 ;  /* 0x0000000808087824 */ /* 0x000fca00078e0209 */
[----:B------:R1:W-:Y:S01]  /*5390*/  STL [R1+0x40], R8 ;  /* 0x0000400801007387 */ /* 0x0003e20000100800 */
[----:B------:R-:W-:Y:S02]  /*53a0*/  IMAD.IADD R17, R14, 0x1, -R17 ;  /* 0x000000010e117824 */ /* 0x000fe400078e0a11 */
[----:B------:R-:W-:Y:S02]  /*53b0*/  IMAD R230, R230, 0x2000, R236 ;  /* 0x00002000e6e67824 */ /* 0x000fe400078e02ec */
[----:B------:R-:W-:Y:S01]  /*53c0*/  IMAD.MOV.U32 R235, RZ, RZ, 0x40000040 ;  /* 0x40000040ffeb7424 */ /* 0x000fe200078e00ff */
[----:B--2---:R-:W-:Y:S01]  /*53d0*/  LEA.HI R13, R13, R6, RZ, 0x5 ;  /* 0x000000060d0d7211 */ /* 0x004fe200078f28ff */
[----:B------:R-:W-:Y:S01]  /*53e0*/  VIADD R6, R10, 0x8 ;  /* 0x000000080a067836 */ /* 0x000fe20000000000 */
[----:B------:R-:W-:Y:S02]  /*53f0*/  LEA.HI R10, R12, R12, RZ, 0x1 ;  /* 0x0000000c0c0a7211 */ /* 0x000fe400078f08ff */
[----:B------:R-:W-:-:S02]  /*5400*/  SHF.R.S32.HI R19, RZ, 0x5, R13 ;  /* 0x00000005ff137819 */ /* 0x000fc4000001140d */
[----:B------:R-:W-:Y:S02]  /*5410*/  LEA.HI R7, R6, R6, RZ, 0x1 ;  /* 0x0000000606077211 */ /* 0x000fe400078f08ff */
[----:B------:R-:W-:Y:S02]  /*5420*/  LOP3.LUT R13, R10, 0xfffffffe, RZ, 0xc0, !PT ;  /* 0xfffffffe0a0d7812 */ /* 0x000fe400078ec0ff */
[----:B------:R-:W-:Y:S02]  /*5430*/  LOP3.LUT R11, R7, 0xfffffffe, RZ, 0xc0, !PT ;  /* 0xfffffffe070b7812 */ /* 0x000fe400078ec0ff */
[----:B-1----:R-:W-:-:S03]  /*5440*/  SHF.R.S32.HI R8, RZ, 0x1, R10 ;  /* 0x00000001ff087819 */ /* 0x002fc6000001140a */
[----:B------:R-:W-:Y:S01]  /*5450*/  IMAD.IADD R11, R6, 0x1, -R11 ;  /* 0x00000001060b7824 */ /* 0x000fe200078e0a0b */
[--C-:B------:R-:W-:Y:S02]  /*5460*/  SHF.R.S32.HI R6, RZ, 0x1, R7.reuse ;  /* 0x00000001ff067819 */ /* 0x100fe40000011407 */
[----:B------:R-:W-:Y:S02]  /*5470*/  SHF.R.S32.HI R7, RZ, 0x1f, R7 ;  /* 0x0000001fff077819 */ /* 0x000fe40000011407 */
[----:B------:R-:W-:Y:S02]  /*5480*/  SHF.R.S32.HI R9, RZ, 0x1f, R10 ;  /* 0x0000001fff097819 */ /* 0x000fe4000001140a */
[--C-:B------:R-:W-:Y:S02]  /*5490*/  SHF.R.S32.HI R10, RZ, 0x1, R15.reuse ;  /* 0x00000001ff0a7819 */ /* 0x100fe4000001140f */
[----:B------:R-:W-:Y:S02]  /*54a0*/  SHF.R.S32.HI R15, RZ, 0x1f, R15 ;  /* 0x0000001fff0f7819 */ /* 0x000fe4000001140f */
[----:B------:R-:W-:-:S02]  /*54b0*/  LEA.HI R7, R7, R6, RZ, 0x4 ;  /* 0x0000000607077211 */ /* 0x000fc400078f20ff */
[----:B------:R-:W-:Y:S02]  /*54c0*/  LEA.HI R9, R9, R8, RZ, 0x4 ;  /* 0x0000000809097211 */ /* 0x000fe400078f20ff */
[----:B------:R-:W-:Y:S02]  /*54d0*/  LEA.HI R15, R15, R10, RZ, 0x4 ;  /* 0x0000000a0f0f7211 */ /* 0x000fe400078f20ff */
[----:B------:R-:W-:Y:S02]  /*54e0*/  LOP3.LUT R7, R7, 0x1ffffff0, RZ, 0xc0, !PT ;  /* 0x1ffffff007077812 */ /* 0x000fe400078ec0ff */
[----:B------:R-:W-:Y:S02]  /*54f0*/  LOP3.LUT R9, R9, 0x1ffffff0, RZ, 0xc0, !PT ;  /* 0x1ffffff009097812 */ /* 0x000fe400078ec0ff */
[----:B------:R-:W-:Y:S01]  /*5500*/  LOP3.LUT R15, R15, 0x1ffffff0, RZ, 0xc0, !PT ;  /* 0x1ffffff00f0f7812 */ /* 0x000fe200078ec0ff */
[----:B------:R-:W-:Y:S02]  /*5510*/  IMAD.IADD R6, R6, 0x1, -R7 ;  /* 0x0000000106067824 */ /* 0x000fe400078e0a07 */
[----:B------:R-:W-:-:S02]  /*5520*/  IMAD.IADD R13, R12, 0x1, -R13 ;  /* 0x000000010c0d7824 */ /* 0x000fc400078e0a0d */
[----:B------:R-:W-:Y:S02]  /*5530*/  IMAD.IADD R8, R8, 0x1, -R9 ;  /* 0x0000000108087824 */ /* 0x000fe400078e0a09 */
[----:B------:R-:W-:Y:S02]  /*5540*/  IMAD.IADD R10, R10, 0x1, -R15 ;  /* 0x000000010a0a7824 */ /* 0x000fe400078e0a0f */
[----:B------:R-:W-:Y:S02]  /*5550*/  IMAD R6, R6, 0x8, R11 ;  /* 0x0000000806067824 */ /* 0x000fe400078e020b */
[----:B------:R-:W-:Y:S02]  /*5560*/  IMAD R8, R8, 0x8, R13 ;  /* 0x0000000808087824 */ /* 0x000fe400078e020d */
[----:B------:R-:W-:Y:S01]  /*5570*/  IMAD R7, R10, 0x8, R17 ;  /* 0x000000080a077824 */ /* 0x000fe200078e0211 */
[----:B----4-:R-:W-:Y:S01]  /*5580*/  SHF.R.S32.HI R12, RZ, 0x2, R22 ;  /* 0x00000002ff0c7819 */ /* 0x010fe20000011416 */
[----:B------:R-:W-:Y:S01]  /*5590*/  IMAD R20, R19, -0x10, R20 ;  /* 0xfffffff013147824 */ /* 0x000fe200078e0214 */
[----:B------:R-:W-:Y:S01]  /*55a0*/  SHF.R.S32.HI R19, RZ, 0x1f, R22 ;  /* 0x0000001fff137819 */ /* 0x000fe20000011416 */
[----:B------:R-:W-:Y:S04]  /*55b0*/  STL [R1+0x3c], R6 ;  /* 0x00003c0601007387 */ /* 0x000fe80000100800 */
[----:B------:R1:W-:Y:S01]  /*55c0*/  STL [R1+0x30], R8 ;  /* 0x0000300801007387 */ /* 0x0003e20000100800 */
[----:B------:R-:W-:-:S03]  /*55d0*/  LEA.HI R19, R19, R12, RZ, 0x3 ;  /* 0x0000000c13137211 */ /* 0x000fc600078f18ff */
[----:B------:R2:W-:Y:S01]  /*55e0*/  STL [R1+0x2c], R7 ;  /* 0x00002c0701007387 */ /* 0x0005e20000100800 */
[----:B------:R-:W-:Y:S01]  /*55f0*/  LOP3.LUT R19, R19, 0xfffffff8, RZ, 0xc0, !PT ;  /* 0xfffffff813137812 */ /* 0x000fe200078ec0ff */
[C---:B-1----:R-:W-:Y:S02]  /*5600*/  VIADD R8, R230.reuse, 0x4000 ;  /* 0x00004000e6087836 */ /* 0x042fe40000000000 */
[----:B--2---:R-:W-:Y:S01]  /*5610*/  VIADD R7, R230, 0x20c00 ;  /* 0x00020c00e6077836 */ /* 0x004fe20000000000 */
[----:B------:R-:W-:Y:S02]  /*5620*/  SHF.R.U32.HI R230, RZ, 0x4, R230 ;  /* 0x00000004ffe67819 */ /* 0x000fe400000116e6 */
[----:B------:R-:W-:Y:S02]  /*5630*/  SHF.R.U32.HI R8, RZ, 0x4, R8 ;  /* 0x00000004ff087819 */ /* 0x000fe40000011608 */
[----:B------:R-:W-:Y:S02]  /*5640*/  SHF.R.U32.HI R7, RZ, 0x4, R7 ;  /* 0x00000004ff077819 */ /* 0x000fe40000011607 */
[----:B------:R-:W-:-:S02]  /*5650*/  LOP3.LUT R230, R230, 0x3fff, RZ, 0xc0, !PT ;  /* 0x00003fffe6e67812 */ /* 0x000fc400078ec0ff */
[----:B------:R-:W-:Y:S02]  /*5660*/  IADD3 R19, R20, R19, -R12 ;  /* 0x0000001314137210 */ /* 0x000fe40007ffe80c */
[----:B------:R-:W-:Y:S02]  /*5670*/  LOP3.LUT R8, R8, 0x3fff, RZ, 0xc0, !PT ;  /* 0x00003fff08087812 */ /* 0x000fe400078ec0ff */
[----:B------:R-:W-:Y:S02]  /*5680*/  LOP3.LUT R7, R7, 0x3fff, RZ, 0xc0, !PT ;  /* 0x00003fff07077812 */ /* 0x000fe400078ec0ff */
[----:B------:R-:W-:Y:S01]  /*5690*/  LOP3.LUT R10, R230, 0x10000, RZ, 0xfc, !PT ;  /* 0x00010000e60a7812 */ /* 0x000fe200078efcff */
[----:B------:R-:W-:Y:S01]  /*56a0*/  IMAD R6, R18, -0x40, R19 ;  /* 0xffffffc012067824 */ /* 0x000fe200078e0213 */
[----:B------:R-:W-:Y:S01]  /*56b0*/  LOP3.LUT R237, R8, 0x10000, RZ, 0xfc, !PT ;  /* 0x0001000008ed7812 */ /* 0x000fe200078efcff */
[----:B------:R-:W-:Y:S01]  /*56c0*/  IMAD.MOV.U32 R19, RZ, RZ, 0x40000040 ;  /* 0x40000040ff137424 */ /* 0x000fe200078e00ff */
[----:B------:R-:W-:Y:S01]  /*56d0*/  LOP3.LUT R7, R7, 0x10000, RZ, 0xfc, !PT ;  /* 0x0001000007077812 */ /* 0x000fe200078efcff */
[----:B------:R-:W-:-:S02]  /*56e0*/  VIADD R18, R10, 0x2 ;  /* 0x000000020a127836 */ /* 0x000fc40000000000 */
[C---:B------:R-:W-:Y:S02]  /*56f0*/  VIADD R14, R10.reuse, 0x4 ;  /* 0x000000040a0e7836 */ /* 0x040fe40000000000 */
[----:B------:R-:W-:Y:S01]  /*5700*/  IMAD.MOV.U32 R15, RZ, RZ, 0x40000040 ;  /* 0x40000040ff0f7424 */ /* 0x000fe200078e00ff */
        /* <DEDUP_REMOVED lines=14> */
[----:B-----5:R-:W-:Y:S01]  /*57f0*/  LOP3.LUT R231, R21, 0x1, RZ, 0xfc, !PT ;  /* 0x0000000115e77812 */ /* 0x020fe200078efcff */
[----:B------:R-:W-:-:S02]  /*5800*/  VIADD R20, R5, 0x8 ;  /* 0x0000000805147836 */ /* 0x000fc40000000000 */
[C---:B------:R-:W-:Y:S02]  /*5810*/  VIADD R17, R5.reuse, 0xc ;  /* 0x0000000c05117836 */ /* 0x040fe40000000000 */
[----:B------:R-:W-:Y:S02]  /*5820*/  VIADD R7, R5, 0x10 ;  /* 0x0000001005077836 */ /* 0x000fe40000000000 */
[----:B------:R-:W-:Y:S02]  /*5830*/  VIADD R234, R237, 0x6 ;  /* 0x00000006edea7836 */ /* 0x000fe40000000000 */
[C---:B------:R-:W-:Y:S02]  /*5840*/  VIADD R20, R5.reuse, 0x14 ;  /* 0x0000001405147836 */ /* 0x040fe40000000000 */
[C---:B------:R-:W-:Y:S02]  /*5850*/  VIADD R17, R5.reuse, 0x18 ;  /* 0x0000001805117836 */ /* 0x040fe40000000000 */
[----:B---3--:R-:W-:-:S07]  /*5860*/  VIADD R7, R5, 0x1c ;  /* 0x0000001c05077836 */ /* 0x008fce0000000000 */
.L_x_2580:
[----:B------:R-:W-:Y:S01]  /*5870*/  ISETP.NE.AND P0, PT, R231, 0x3, PT ;  /* 0x00000003e700780c */ /* 0x000fe20003f05270 */
[----:B------:R-:W-:-:S12]  /*5880*/  YIELD ;  /* 0x0000000000007946 */ /* 0x000fd80003800000 */
[----:B------:R-:W-:Y:S05]  /*5890*/  @!P0 BRA `(.L_x_2570) ;  /* 0x0000000000048947 */ /* 0x000fea0003800000 */
[----:B------:R-:W-:Y:S01]  /*58a0*/  BPT.TRAP 0x1 ;  /* 0x000000040000795c */ /* 0x000fe20000300000 */
.L_x_2570:
[----:B------:R-:W-:Y:S01]  /*58b0*/  IMAD R7, R0, 0x8, R236 ;  /* 0x0000000800077824 */ /* 0x000fe200078e02ec */
[----:B------:R-:W-:-:S04]  /*58c0*/  SHF.L.U32 R20, R4, 0x1f, RZ ;  /* 0x0000001f04147819 */ /* 0x000fc800000006ff */
[----:B------:R1:W2:Y:S01]  /*58d0*/  SYNCS.PHASECHK.TRANS64.TRYWAIT P1, [R7+URZ+0x30c10], R20 ;  /* 0x030c1014070075a7 */ /* 0x0002a2000802017f */
[----:B------:R-:W-:Y:S05]  /*58e0*/  @!P0 BRA `(.L_x_2571) ;  /* 0x0000000000048947 */ /* 0x000fea0003800000 */
[----:B------:R-:W-:Y:S01]  /*58f0*/  BPT.TRAP 0x1 ;  /* 0x000000040000795c */ /* 0x000fe20000300000 */
.L_x_2571:
[----:B------:R-:W-:-:S05]  /*5900*/  VIADD R8, R236, 0x10000 ;  /* 0x00010000ec087836 */ /* 0x000fca0000000000 */
[----:B------:R-:W-:-:S04]  /*5910*/  SHF.R.U32.HI R8, RZ, 0x4, R8 ;  /* 0x00000004ff087819 */ /* 0x000fc80000011608 */
[----:B------:R-:W-:-:S04]  /*5920*/  LOP3.LUT R8, R8, 0x3fff, RZ, 0xc0, !PT ;  /* 0x00003fff08087812 */ /* 0x000fc800078ec0ff */
[----:B------:R-:W-:Y:S01]  /*5930*/  LOP3.LUT R9, R8, 0x10000, RZ, 0xfc, !PT ;  /* 0x0001000008097812 */ /* 0x000fe200078efcff */
[----:B--2---:R-:W-:Y:S06]  /*5940*/  @P1 BRA `(.L_x_2572) ;  /* 0x0000000000081947 */ /* 0x004fec0003800000 */
[----:B------:R-:W2:Y:S02]  /*5950*/  SYNCS.PHASECHK.TRANS64.TRYWAIT P1, [R7+URZ+0x30c10], R20 ;  /* 0x030c1014070075a7 */ /* 0x000ea4000802017f */
[----:B--2---:R-:W-:Y:S05]  /*5960*/  @!P1 BRA `(.L_x_2573) ;  /* 0x0000008000ac9947 */ /* 0x004fea0003800000 */
.L_x_2572:
        /* <DEDUP_REMOVED lines=63> */
.L_x_2574:
[----:B------:R1:W1:Y:S01]  /*5d60*/  SYNCS.PHASECHK.TRANS64.TRYWAIT P1, [R7+URZ+0x30c30], R20 ;  /* 0x030c3014070075a7 */ /* 0x000262000802017f */
[----:B------:R-:W-:Y:S05]  /*5d70*/  @!P0 BRA `(.L_x_2575) ;  /* 0x0000000000048947 */ /* 0x000fea0003800000 */
[----:B------:R-:W-:Y:S01]  /*5d80*/  BPT.TRAP 0x1 ;  /* 0x000000040000795c */ /* 0x000fe20000300000 */
.L_x_2575:
        /* <DEDUP_REMOVED lines=8> */
.L_x_2576:
        /* <DEDUP_REMOVED lines=342> */
[----:B------:R-:W-:-:S07]  /*7370*/  F2FP.BF16.F32.PACK_AB R87, R26, R25 ;  /* 0x000000191a57723e */ /* 0x000fce00000010ff */
[----:B------:R-:W3:Y:S01]  /*7380*/  MUFU.EX2 R17, R17 ;  /* 0x0000001100117308 */ /* 0x000ee20000000800 */
[----:B----4-:R-:W-:-:S07]  /*7390*/  FADD.FTZ R122, R68, -R36 ;  /* 0x80000024447a7221 */ /* 0x010fce0000010000 */
        /* <DEDUP_REMOVED lines=8> */
[----:B------:R-:W4:Y:S08]  /*7420*/  MUFU.EX2 R89, R89 ;  /* 0x0000005900597308 */ /* 0x000f300000000800 */
        /* <DEDUP_REMOVED lines=9> */
[----:B--2---:R-:W-:-:S07]  /*74c0*/  FMUL.FTZ R38, R13, R38 ;  /* 0x000000260d267220 */ /* 0x004fce0000410000 */
[----:B------:R-:W2:Y:S01]  /*74d0*/  MUFU.EX2 R110, R110 ;  /* 0x0000006e006e7308 */ /* 0x000ea20000000800 */
[----:B-1----:R-:W-:Y:S01]  /*74e0*/  FADD.FTZ R121, R67, -R134 ;  /* 0x8000008643797221 */ /* 0x002fe20000010000 */
[----:B------:R-:W-:Y:S01]  /*74f0*/  FADD.FTZ R67, R70, -R36 ;  /* 0x8000002446437221 */ /* 0x000fe20000010000 */
[----:B------:R-:W-:-:S05]  /*7500*/  FADD.FTZ R70, R69, -R217 ;  /* 0x800000d945467221 */ /* 0x000fca0000010000 */
[----:B------:R-:W1:Y:S01]  /*7510*/  MUFU.EX2 R112, R112 ;  /* 0x0000007000707308 */ /* 0x000e620000000800 */
[----:B------:R-:W-:Y:S01]  /*7520*/  FMUL.FTZ R39, R15, R39 ;  /* 0x000000270f277220 */ /* 0x000fe20000410000 */
[----:B-----5:R-:W-:-:S06]  /*7530*/  FMUL.FTZ R60, R101, R60 ;  /* 0x0000003c653c7220 */ /* 0x020fcc0000410000 */
[----:B------:R5:W1:Y:S01]  /*7540*/  MUFU.EX2 R33, R123 ;  /* 0x0000007b00217308 */ /* 0x000a620000000800 */
[----:B------:R-:W-:Y:S01]  /*7550*/  FMUL.FTZ R61, R103, R61 ;  /* 0x0000003d673d7220 */ /* 0x000fe20000410000 */
[----:B------:R-:W-:Y:S01]  /*7560*/  FMUL.FTZ R62, R102, R62 ;  /* 0x0000003e663e7220 */ /* 0x000fe20000410000 */
[----:B---3--:R-:W-:-:S05]  /*7570*/  FMUL.FTZ R63, R104, R63 ;  /* 0x0000003f683f7220 */ /* 0x008fca0000410000 */
[----:B------:R3:W1:Y:S01]  /*7580*/  MUFU.EX2 R36, R120 ;  /* 0x0000007800247308 */ /* 0x0006620000000800 */
[----:B------:R-:W-:Y:S01]  /*7590*/  FMUL.FTZ R64, R105, R64 ;  /* 0x0000004069407220 */ /* 0x000fe20000410000 */
[----:B------:R-:W-:Y:S01]  /*75a0*/  FMUL.FTZ R26, R108, R121 ;  /* 0x000000796c1a7220 */ /* 0x000fe20000410000 */
[----:B------:R-:W-:-:S05]  /*75b0*/  FMUL.FTZ R66, R109, R122 ;  /* 0x0000007a6d427220 */ /* 0x000fca0000410000 */
[----:B------:R-:W1:Y:S01]  /*75c0*/  MUFU.EX2 R119, R119 ;  /* 0x0000007700777308 */ /* 0x000e620000000800 */
[----:B------:R-:W-:Y:S01]  /*75d0*/  FMUL.FTZ R27, R111, R70 ;  /* 0x000000466f1b7220 */ /* 0x000fe20000410000 */
[----:B-----5:R-:W-:-:S06]  /*75e0*/  FADD.FTZ R123, R72, -R125 ;  /* 0x8000007d487b7221 */ /* 0x020fcc0000010000 */
        /* <DEDUP_REMOVED lines=14> */
[----:B------:R-:W-:Y:S01]  /*76d0*/  FADD.FTZ R144, R84, -R145 ;  /* 0x8000009154907221 */ /* 0x000fe20000010000 */
[----:B---3--:R-:W-:Y:S01]  /*76e0*/  FADD.FTZ R120, R71, -R217 ;  /* 0x800000d947787221 */ /* 0x008fe20000010000 */
        /* <DEDUP_REMOVED lines=47> */
[----:B--2---:R-:W-:Y:S01]  /*79e0*/  FMUL.FTZ R67, R110, R67 ;  /* 0x000000436e437220 */ /* 0x004fe20000410000 */
[----:B------:R-:W-:Y:S01]  /*79f0*/  F2FP.BF16.F32.PACK_AB R86, R130, R86 ;  /* 0x000000568256723e */ /* 0x000fe200000010ff */
[----:B-1----:R-:W-:Y:S01]  /*7a00*/  FMUL.FTZ R120, R112, R120 ;  /* 0x0000007870787220 */ /* 0x002fe20000410000 */
        /* <DEDUP_REMOVED lines=180> */
.L_x_2578:
        /* <DEDUP_REMOVED lines=70> */
.L_x_2579:
[----:B--2---:R-:W2:Y:S01]  /*89b0*/  LDL R8, [R1+0x44] ;  /* 0x0000440001087983 */ /* 0x004ea20000100800 */
[----:B------:R-:W-:Y:S02]  /*89c0*/  VIADD R16, R16, 0x1 ;  /* 0x0000000110107836 */ /* 0x000fe40000000000 */
        /* <DEDUP_REMOVED lines=8> */
[----:B--2---:R-:W-:-:S13]  /*8a50*/  ISETP.GE.AND P1, PT, R16, R8, PT ;  /* 0x000000081000720c */ /* 0x004fda0003f26270 */
[----:B------:R-:W-:Y:S05]  /*8a60*/  @!P1 BRA `(.L_x_2580) ;  /* 0xffffffcc00809947 */ /* 0x000fea000383ffff */
.L_x_2569:
        /* <DEDUP_REMOVED lines=34> */
.L_x_2549:
[----:B------:R-:W-:Y:S05]  /*8c90*/  @P0 BRA `(.L_x_2581) ;  /* 0x0000000800c40947 */ /* 0x000fea0003800000 */
[----:B------:R-:W2:Y:S01]  /*8ca0*/  S2R R3, SR_CgaCtaId ;  /* 0x0000000000037919 */ /* 0x000ea20000008800 */
[----:B------:R-:W-:-:S04]  /*8cb0*/  MOV R0, 0x400 ;  /* 0x0000040000007802 */ /* 0x000fc80000000f00 */
[----:B--2---:R-:W-:-:S04]  /*8cc0*/  LEA R17, R3, R0, 0x18 ;  /* 0x0000000003117211 */ /* 0x004fc800078ec0ff */
        /* <DEDUP_REMOVED lines=9> */
[----:B------:R-:W-:Y:S02]  /*8d60*/  IMAD.U32 R6, RZ, RZ, UR6 ;  /* 0x00000006ff067e24 */ /* 0x000fe4000f8e00ff */
[----:B------:R-:W-:Y:S02]  /*8d70*/  IMAD.U32 R7, RZ, RZ, UR7 ;  /* 0x00000007ff077e24 */ /* 0x000fe4000f8e00ff */
[----:B------:R-:W-:-:S02]  /*8d80*/  IMAD.U32 R10, RZ, RZ, UR4 ;  /* 0x00000004ff0a7e24 */ /* 0x000fc4000f8e00ff */
[----:B---3--:R-:W-:Y:S02]  /*8d90*/  IMAD.U32 R11, RZ, RZ, UR5 ;  /* 0x00000005ff0b7e24 */ /* 0x008fe4000f8e00ff */
[----:B------:R-:W-:Y:S02]  /*8da0*/  IMAD.MOV.U32 R8, RZ, RZ, 0x70 ;  /* 0x00000070ff087424 */ /* 0x000fe400078e00ff */
[----:B------:R-:W-:Y:S02]  /*8db0*/  IMAD.MOV.U32 R12, RZ, RZ, 0x1 ;  /* 0x00000001ff0c7424 */ /* 0x000fe400078e00ff */
[----:B-12---:R-:W-:-:S07]  /*8dc0*/  IMAD.MOV.U32 R13, RZ, RZ, RZ ;  /* 0x000000ffff0d7224 */ /* 0x006fce00078e00ff */
[----:B------:R-:W-:-:S07]  /*8dd0*/  LEPC R20, `(.L_x_2582) ;  /* 0x000000001014794e */ /* 0x000fce0000000000 */
[----:B----4-:R-:W-:Y:S05]  /*8de0*/  CALL.ABS.NOINC R2 ;  /* 0x0000000002007343 */ /* 0x010fea0003c00000 */
.L_x_2582:
        /* <DEDUP_REMOVED lines=19> */
.L_x_2583:
        /* <DEDUP_REMOVED lines=18> */
.L_x_2584:
        /* <DEDUP_REMOVED lines=18> */
.L_x_2585:
[----:B------:R-:W2:Y:S01]  /*9160*/  S2R R0, SR_TID.X ;  /* 0x0000000000007919 */ /* 0x000ea20000002100 */
        /* <DEDUP_REMOVED lines=17> */
[----:B--2---:R-:W-:Y:S01]  /*9280*/  VIADD R7, R0, 0xffffff80 ;  /* 0xffffff8000077836 */ /* 0x004fe20000000000 */
[----:B------:R-:W-:Y:S02]  /*9290*/  F2FP.BF16.F32.PACK_AB R211, R215, R214 ;  /* 0x000000d6d7d3723e */ /* 0x000fe400000010ff */
[----:B------:R-:W-:-:S02]  /*92a0*/  F2FP.BF16.F32.PACK_AB R153, R155, R154 ;  /* 0x0000009a9b99723e */ /* 0x000fc400000010ff */
[----:B------:R-:W-:Y:S02]  /*92b0*/  SHF.R.S32.HI R2, RZ, 0x1f, R7 ;  /* 0x0000001fff027819 */ /* 0x000fe40000011407 */
        /* <DEDUP_REMOVED lines=66> */
[----:B------:R-:W-:Y:S01]  /*96e0*/  UMOV UR41, URZ ;  /* 0x0000003f00297c82 */ /* 0x000fe20008000000 */
[----:B------:R-:W-:Y:S02]  /*96f0*/  UIADD3 UR4, UP0, UR8, 0x770, URZ ;  /* 0x0000077008047890 */ /* 0x000fe4000ff1e03f */
[----:B------:R-:W-:Y:S02]  /*9700*/  UIADD3 UR8, UP1, UR8, 0x670, URZ ;  /* 0x0000067008087890 */ /* 0x000fe4000ff3e03f */
[----:B------:R-:W-:Y:S02]  /*9710*/  UIADD3.X UR5, URZ, UR9, URZ, UP0, !UPT ;  /* 0x000000093f057290 */ /* 0x000fe400087fe43f */
[----:B------:R-:W-:-:S04]  /*9720*/  UIADD3.X UR9, URZ, UR9, URZ, UP1, !UPT ;  /* 0x000000093f097290 */ /* 0x000fc80008ffe43f */
[----:B------:R-:W-:-:S09]  /*9730*/  UIADD3 UR40, UR6, 0x4000, URZ ;  /* 0x0000400006287890 */ /* 0x000fd2000fffe03f */
[----:B------:R2:W-:Y:S02]  /*9740*/  UTMASTG.4D [UR40], [UR4] ;  /* 0x00000028040073b5 */ /* 0x0005e40008018000 */
[----:B--2---:R-:W-:Y:S02]  /*9750*/  UMOV UR40, UR6 ;  /* 0x0000000600287c82 */ /* 0x004fe40008000000 */
[----:B------:R2:W-:Y:S02]  /*9760*/  UTMASTG.4D [UR40], [UR8] ;  /* 0x00000028080073b5 */ /* 0x0005e40008018000 */
[----:B--2---:R0:W-:Y:S02]  /*9770*/  UTMACMDFLUSH ;  /* 0x00000000000079b7 */ /* 0x0041e40000000000 */
.L_x_2587:
[----:B------:R-:W-:Y:S05]  /*9780*/  BSYNC B0 ;  /* 0x0000000000007941 */ /* 0x000fea0003800000 */
.L_x_2586:
[----:B------:R-:W-:-:S04]  /*9790*/  DEPBAR.LE SB0, 0x0 ;  /* 0x000080000000791a */ /* 0x000fc80000000000 */
[----:B------:R-:W-:Y:S05]  /*97a0*/  BRA `(.L_x_2548) ;  /* 0x0000004000bc7947 */ /* 0x000fea0003800000 */
.L_x_2581:
[----:B------:R-:W2:Y:S01]  /*97b0*/  S2R R0, SR_TID.X ;  /* 0x0000000000007919 */ /* 0x000ea20000002100 */
[----:B------:R-:W4:Y:S01]  /*97c0*/  LDC.64 R6, c[0x0][0x820] ;  /* 0x00020800ff067b82 */ /* 0x000f220000000a00 */
[----:B------:R-:W-:Y:S01]  /*97d0*/  IMAD.U32 R9, RZ, RZ, UR43 ;  /* 0x0000002bff097e24 */ /* 0x000fe2000f8e00ff */
[----:B------:R-:W-:Y:S01]  /*97e0*/  ULOP3.LUT UR4, URZ, UR38, URZ, 0x33, !UPT ;  /* 0x000000263f047292 */ /* 0x000fe2000f8e333f */
[----:B------:R-:W-:Y:S01]  /*97f0*/  IMAD.U32 R25, RZ, RZ, UR44 ;  /* 0x0000002cff197e24 */ /* 0x000fe2000f8e00ff */
[----:B------:R-:W-:Y:S02]  /*9800*/  BSSY B0, `(.L_x_2588) ;  /* 0x0000036000007945 */ /* 0x000fe40003800000 */
[----:B------:R-:W-:Y:S02]  /*9810*/  SHF.R.S32.HI R9, RZ, 0x1f, R9 ;  /* 0x0000001fff097819 */ /* 0x000fe40000011409 */
[----:B------:R-:W3:Y:S01]  /*9820*/  LDC.64 R18, c[0x0][0x808] ;  /* 0x00020200ff127b82 */ /* 0x000ee20000000a00 */
[----:B------:R-:W-:-:S07]  /*9830*/  SHF.R.S32.HI R25, RZ, 0x1f, R25 ;  /* 0x0000001fff197819 */ /* 0x000fce0000011419 */
[----:B------:R-:W5:Y:S08]  /*9840*/  LDC.64 R14, c[0x0][0x828] ;  /* 0x00020a00ff0e7b82 */ /* 0x000f700000000a00 */
[----:B------:R-:W1:Y:S01]  /*9850*/  LDC R10, c[0x0][0xb2c] ;  /* 0x0002cb00ff0a7b82 */ /* 0x000e620000000800 */
[----:B--2---:R-:W-:-:S07]  /*9860*/  VIADD R3, R0, 0xffffff80 ;  /* 0xffffff8000037836 */ /* 0x004fce0000000000 */
[----:B------:R-:W2:Y:S01]  /*9870*/  LDC.64 R16, c[0x0][0x850] ;  /* 0x00021400ff107b82 */ /* 0x000ea20000000a00 */
[----:B---3--:R-:W-:Y:S01]  /*9880*/  VIADD R11, R18, -UR42 ;  /* 0x8000002a120b7c36 */ /* 0x008fe20008000000 */
[----:B------:R-:W-:-:S04]  /*9890*/  SHF.R.S32.HI R0, RZ, 0x1f, R3 ;  /* 0x0000001fff007819 */ /* 0x000fc80000011403 */
[----:B------:R-:W-:Y:S02]  /*98a0*/  LEA.HI R8, R0, R3, RZ, 0x3 ;  /* 0x0000000300087211 */ /* 0x000fe400078f18ff */
[----:B------:R-:W3:Y:S02]  /*98b0*/  LDC R23, c[0x0][0x83c] ;  /* 0x00020f00ff177b82 */ /* 0x000ee40000000800 */
[----:B------:R-:W-:-:S05]  /*98c0*/  LOP3.LUT R0, R8, 0x1ffffff8, RZ, 0xc0, !PT ;  /* 0x1ffffff808007812 */ /* 0x000fca00078ec0ff */
[----:B------:R-:W-:Y:S01]  /*98d0*/  IMAD.IADD R0, R3, 0x1, -R0 ;  /* 0x0000000103007824 */ /* 0x000fe200078e0a00 */
[----:B------:R-:W3:Y:S03]  /*98e0*/  LDC.64 R20, c[0x0][0x858] ;  /* 0x00021600ff147b82 */ /* 0x000ee60000000a00 */
[----:B------:R-:W-:Y:S02]  /*98f0*/  IMAD.SHL.U32 R4, R0, 0x8, RZ ;  /* 0x0000000800047824 */ /* 0x000fe400078e00ff */
[----:B----4-:R-:W-:-:S03]  /*9900*/  IMAD R0, R9, R6, RZ ;  /* 0x0000000609007224 */ /* 0x010fc600078e02ff */
[----:B------:R-:W-:Y:S01]  /*9910*/  SHF.R.S32.HI R5, RZ, 0x1f, R4 ;  /* 0x0000001fff057819 */ /* 0x000fe20000011404 */
[----:B------:R-:W-:Y:S02]  /*9920*/  IMAD R7, R7, UR43, R0 ;  /* 0x0000002b07077c24 */ /* 0x000fe4000f8e0200 */
[----:B-----5:R-:W-:Y:S02]  /*9930*/  IMAD R0, R25, R14, RZ ;  /* 0x0000000e19007224 */ /* 0x020fe400078e02ff */
[----:B------:R-:W-:-:S04]  /*9940*/  IMAD.WIDE.U32 R2, R6, UR43, R4 ;  /* 0x0000002b06027c25 */ /* 0x000fc8000f8e0004 */
[----:B------:R-:W-:Y:S01]  /*9950*/  IMAD.MOV.U32 R6, RZ, RZ, R2 ;  /* 0x000000ffff067224 */ /* 0x000fe200078e0002 */
[----:B------:R-:W-:Y:S01]  /*9960*/  SHF.R.S32.HI R2, RZ, 0x3, R8 ;  /* 0x00000003ff027819 */ /* 0x000fe20000011408 */
[----:B------:R-:W-:Y:S02]  /*9970*/  IMAD.IADD R7, R3, 0x1, R7 ;  /* 0x0000000103077824 */ /* 0x000fe400078e0207 */
[----:B------:R-:W-:Y:S01]  /*9980*/  IMAD R15, R15, UR44, R0 ;  /* 0x0000002c0f0f7c24 */ /* 0x000fe2000f8e0200 */
[C---:B------:R-:W-:Y:S01]  /*9990*/  ISETP.GE.AND P2, PT, R2.reuse, R11, PT ;  /* 0x0000000b0200720c */ /* 0x040fe20003f46270 */
[C---:B------:R-:W-:Y:S02]  /*99a0*/  VIADD R3, R2.reuse, 0x40 ;  /* 0x0000004002037836 */ /* 0x040fe40000000000 */
[----:B------:R-:W-:Y:S01]  /*99b0*/  VIADD R0, R2, 0x20 ;  /* 0x0000002002007836 */ /* 0x000fe20000000000 */
[----:B------:R-:W-:Y:S01]  /*99c0*/  ISETP.GE.OR P6, PT, R4, R19, P2 ;  /* 0x000000130400720c */ /* 0x000fe200017c6670 */
[----:B------:R-:W-:Y:S01]  /*99d0*/  VIADD R8, R2, 0x60 ;  /* 0x0000006002087836 */ /* 0x000fe20000000000 */
[-C--:B------:R-:W-:Y:S01]  /*99e0*/  ISETP.GE.AND P0, PT, R3, R11.reuse, PT ;  /* 0x0000000b0300720c */ /* 0x080fe20003f06270 */
[----:B-1----:R-:W-:Y:S01]  /*99f0*/  IMAD.WIDE.U32 R12, R14, UR44, R6 ;  /* 0x0000002c0e0c7c25 */ /* 0x002fe2000f8e0006 */
[----:B------:R-:W-:-:S02]  /*9a00*/  ISETP.GE.AND P3, PT, R0, R11, PT ;  /* 0x0000000b0000720c */ /* 0x000fc40003f66270 */
[----:B------:R-:W-:Y:S01]  /*9a10*/  ISETP.GE.AND P1, PT, R8, R11, PT ;  /* 0x0000000b0800720c */ /* 0x000fe20003f26270 */
[----:B------:R-:W-:Y:S01]  /*9a20*/  VIADD R11, R10, UR4 ;  /* 0x000000040a0b7c36 */ /* 0x000fe20008000000 */
[----:B------:R-:W-:Y:S01]  /*9a30*/  SHF.R.S32.HI R3, RZ, 0x1f, R2 ;  /* 0x0000001fff037819 */ /* 0x000fe20000011402 */
[----:B--2---:R-:W-:Y:S01]  /*9a40*/  IMAD R0, R9, R16, RZ ;  /* 0x0000001009007224 */ /* 0x004fe200078e02ff */
[-C--:B------:R-:W-:Y:S01]  /*9a50*/  ISETP.GE.OR P4, PT, R4, R19.reuse, P3 ;  /* 0x000000130400720c */ /* 0x080fe20001f86670 */
[----:B------:R-:W-:Y:S01]  /*9a60*/  IMAD.WIDE.U32 R8, R16, UR43, R4 ;  /* 0x0000002b10087c25 */ /* 0x000fe2000f8e0004 */
[----:B------:R-:W-:-:S03]  /*9a70*/  ISETP.GE.OR P5, PT, R4, R19, P0 ;  /* 0x000000130400720c */ /* 0x000fc600007a6670 */
[----:B------:R-:W-:-:S04]  /*9a80*/  IMAD.WIDE R10, R11, 0x80, R2 ;  /* 0x000000800b0a7825 */ /* 0x000fc800078e0202 */
[----:B------:R-:W-:Y:S02]  /*9a90*/  IMAD R17, R17, UR43, R0 ;  /* 0x0000002b11117c24 */ /* 0x000fe4000f8e0200 */
[----:B------:R-:W-:Y:S01]  /*9aa0*/  IMAD.IADD R7, R13, 0x1, R15 ;  /* 0x000000010d077824 */ /* 0x000fe200078e020f */
[----:B---3--:R-:W-:Y:S06]  /*9ab0*/  @P6 BRA `(.L_x_2589) ;  /* 0x0000000000286947 */ /* 0x008fec0003800000 */
        /* <DEDUP_REMOVED lines=10> */
.L_x_2589:
[----:B------:R-:W-:Y:S05]  /*9b60*/  BSYNC B0 ;  /* 0x0000000000007941 */ /* 0x000fea0003800000 */
.L_x_2588:
[----:B------:R-:W-:Y:S01]  /*9b70*/  IMAD.IADD R9, R9, 0x1, R17 ;  /* 0x0000000109097824 */ /* 0x000fe200078e0211 */
[----:B------:R-:W-:Y:S01]  /*9b80*/  BSSY B0, `(.L_x_2590) ;  /* 0x0000017000007945 */ /* 0x000fe20003800000 */
[----:B------:R-:W-:Y:S01]  /*9b90*/  IMAD R0, R25, R20, RZ ;  /* 0x0000001419007224 */ /* 0x000fe200078e02ff */
[----:B------:R-:W-:Y:S01]  /*9ba0*/  ISETP.GE.OR P6, PT, R4, R19, P1 ;  /* 0x000000130400720c */ /* 0x000fe20000fc6670 */
[----:B------:R-:W-:Y:S01]  /*9bb0*/  IMAD.WIDE.U32 R8, R20, UR44, R8 ;  /* 0x0000002c14087c25 */ /* 0x000fe2000f8e0008 */
[CC--:B------:R-:W-:Y:S02]  /*9bc0*/  ISETP.GE.OR P2, PT, R4.reuse, R23.reuse, P2 ;  /* 0x000000170400720c */ /* 0x0c0fe40001746670 */
[CC--:B------:R-:W-:Y:S01]  /*9bd0*/  ISETP.GE.OR P3, PT, R4.reuse, R23.reuse, P3 ;  /* 0x000000170400720c */ /* 0x0c0fe20001f66670 */
[----:B-1----:R-:W-:Y:S01]  /*9be0*/  IMAD R15, R21, UR44, R0 ;  /* 0x0000002c150f7c24 */ /* 0x002fe2000f8e0200 */
[CC--:B------:R-:W-:Y:S02]  /*9bf0*/  ISETP.GE.OR P0, PT, R4.reuse, R23.reuse, P0 ;  /* 0x000000170400720c */ /* 0x0c0fe40000706670 */
[----:B------:R-:W-:Y:S01]  /*9c00*/  ISETP.GE.OR P1, PT, R4, R23, P1 ;  /* 0x000000170400720c */ /* 0x000fe20000f26670 */
[----:B------:R-:W-:-:S12]  /*9c10*/  @P4 BRA `(.L_x_2591) ;  /* 0x0000000000344947 */ /* 0x000fd80003800000 */
        /* <DEDUP_REMOVED lines=13> */
.L_x_2591:
[----:B------:R-:W-:Y:S05]  /*9cf0*/  BSYNC B0 ;  /* 0x0000000000007941 */ /* 0x000fea0003800000 */
.L_x_2590:
        /* <DEDUP_REMOVED lines=15> */
.L_x_2593:
[----:B------:R-:W-:Y:S05]  /*9df0*/  BSYNC B0 ;  /* 0x0000000000007941 */ /* 0x000fea0003800000 */
.L_x_2592:
        /* <DEDUP_REMOVED lines=15> */
.L_x_2595:
[----:B------:R-:W-:Y:S05]  /*9ef0*/  BSYNC B0 ;  /* 0x0000000000007941 */ /* 0x000fea0003800000 */
.L_x_2594:
[----:B------:R-:W-:Y:S01]  /*9f00*/  BSSY B0, `(.L_x_2596) ;  /* 0x000000d000007945 */ /* 0x000fe20003800000 */
[----:B-123--:R-:W-:-:S03]  /*9f10*/  IMAD.IADD R5, R9, 0x1, R15 ;  /* 0x0000000109057824 */ /* 0x00efc600078e020f */
[----:B------:R-:W-:Y:S05]  /*9f20*/  @P2 BRA `(.L_x_2597) ;  /* 0x0000000000282947 */ /* 0x000fea0003800000 */
        /* <DEDUP_REMOVED lines=10> */
.L_x_2597:
[----:B------:R-:W-:Y:S05]  /*9fd0*/  BSYNC B0 ;  /* 0x0000000000007941 */ /* 0x000fea0003800000 */
.L_x_2596:
        /* <DEDUP_REMOVED lines=15> */
.L_x_2599:
[----:B------:R-:W-:Y:S05]  /*a0d0*/  BSYNC B0 ;  /* 0x0000000000007941 */ /* 0x000fea0003800000 */
.L_x_2598:
        /* <DEDUP_REMOVED lines=15> */
.L_x_2601:
[----:B------:R-:W-:Y:S05]  /*a1d0*/  BSYNC B0 ;  /* 0x0000000000007941 */ /* 0x000fea0003800000 */
.L_x_2600:
[----:B------:R-:W-:Y:S05]  /*a1e0*/  @P1 BRA `(.L_x_2548) ;  /* 0x00000038002c1947 */ /* 0x000fea0003800000 */
[----:B-123--:R-:W-:Y:S01]  /*a1f0*/  IADD3 R7, P0, R10, 0x60, RZ ;  /* 0x000000600a077810 */ /* 0x00efe20007f1e0ff */
        /* <DEDUP_REMOVED lines=13> */
.L_x_2544:
        /* <DEDUP_REMOVED lines=29> */
.L_x_2603:
[----:B------:R-:W-:Y:S01]  /*a4a0*/  ULDC UR9, c[0x0][0xb44] ;  /* 0x0002d10000097ab9 */ /* 0x000fe20000000800 */
[----:B------:R-:W-:Y:S01]  /*a4b0*/  UMOV UR7, UR8 ;  /* 0x0000000800077c82 */ /* 0x000fe20008000000 */
[----:B------:R-:W-:-:S11]  /*a4c0*/  UISETP.NE.AND UP0, UPT, UR9, 0x1, UPT ;  /* 0x000000010900788c */ /* 0x000fd6000bf05270 */
[----:B------:R-:W-:Y:S02]  /*a4d0*/  @UP0 ULDC.64 UR10, c[0x0][0xb48] ;  /* 0x0002d200000a0ab9 */ /* 0x000fe40000000a00 */
[----:B------:R-:W-:-:S04]  /*a4e0*/  UIMAD.WIDE.U32 UR4, UR8, UR10, URZ ;  /* 0x0000000a080472a5 */ /* 0x000fc8000f8e003f */
[----:B------:R-:W-:-:S04]  /*a4f0*/  @UP0 USHF.R.U32.HI UR7, URZ, UR11, UR5 ;  /* 0x0000000b3f070299 */ /* 0x000fc80008011605 */
[----:B------:R-:W-:-:S12]  /*a500*/  UIMAD UR4, UR7, UR9, URZ ;  /* 0x00000009070472a4 */ /* 0x000fd8000f8e023f */
.L_x_2604:
[----:B------:R-:W-:Y:S01]  /*a510*/  ULDC UR17, c[0x0][0xb38] ;  /* 0x0002ce0000117ab9 */ /* 0x000fe20000000800 */
[----:B------:R-:W-:Y:S02]  /*a520*/  UIADD3 UR4, UR8, -UR4, URZ ;  /* 0x8000000408047290 */ /* 0x000fe4000fffe03f */
[----:B------:R-:W-:Y:S01]  /*a530*/  UISETP.NE.AND UP0, UPT, UR17, 0x1, UPT ;  /* 0x000000011100788c */ /* 0x000fe2000bf05270 */
[----:B------:R-:W-:Y:S01]  /*a540*/  ULDC UR5, c[0x0][0xb44] ;  /* 0x0002d10000057ab9 */ /* 0x000fe20000000800 */
[----:B------:R-:W-:Y:S02]  /*a550*/  ULOP3.LUT UR7, URZ, UR7, URZ, 0x33, !UPT ;  /* 0x000000073f077292 */ /* 0x000fe4000f8e333f */
[----:B------:R-:W-:Y:S01]  /*a560*/  UIMAD UR6, UR6, UR5, UR4 ;  /* 0x00000005060672a4 */ /* 0x000fe2000f8e0204 */
[----:B------:R-:W-:Y:S02]  /*a570*/  ULDC UR18, c[0x0][0xb2c] ;  /* 0x0002cb0000127ab9 */ /* 0x000fe40000000800 */
[----:B------:R-:W-:-:S04]  /*a580*/  UIADD3 UR18, UR7, UR18, URZ ;  /* 0x0000001207127290 */ /* 0x000fc8000fffe03f */
        /* <DEDUP_REMOVED lines=14> */
[----:B------:R-:W-:-:S04]  /*a670*/  UIADD3 UR4, -UR5, UR4, -UR16 ;  /* 0x0000000405047290 */ /* 0x000fc8000fffe910 */
        /* <DEDUP_REMOVED lines=8> */
[----:B------:R-:W-:-:S06]  /*a700*/  UISETP.GT.AND UP0, UPT, UR5, UR8, UPT ;  /* 0x000000080500728c */ /* 0x000fcc000bf04270 */
[----:B------:R-:W-:-:S13]  /*a710*/  PLOP3.LUT P0, PT, PT, PT, UP0, 0x80, 0x0 ;  /* 0x000000000000781c */ /* 0x000fda0003f0f008 */
[----:B------:R-:W-:Y:S05]  /*a720*/  @!P0 BRA `(.L_x_2548) ;  /* 0x0000003000dc8947 */ /* 0x000fea0003800000 */
[----:B------:R-:W-:Y:S01]  /*a730*/  USHF.R.S32.HI UR19, URZ, 0x1f, UR17 ;  /* 0x0000001f3f137899 */ /* 0x000fe20008011411 */
[----:B------:R-:W1:Y:S01]  /*a740*/  S2R R0, SR_TID.X ;  /* 0x0000000000007919 */ /* 0x000e620000002100 */
[----:B------:R-:W-:Y:S01]  /*a750*/  ULDC.64 UR12, c[0x0][0x2d8] ;  /* 0x0000b600000c7ab9 */ /* 0x000fe20000000a00 */
[----:B------:R-:W-:Y:S01]  /*a760*/  USHF.R.S32.HI UR9, URZ, 0x1f, UR10 ;  /* 0x0000001f3f097899 */ /* 0x000fe2000801140a */
[----:B------:R-:W-:Y:S01]  /*a770*/  LOP3.LUT R8, RZ, UR18, RZ, 0x33, !PT ;  /* 0x00000012ff087c12 */ /* 0x000fe2000f8e33ff */
[----:B------:R-:W-:Y:S02]  /*a780*/  UIMAD UR4, UR19, UR12, URZ ;  /* 0x0000000c130472a4 */ /* 0x000fe4000f8e023f */
[----:B------:R-:W-:Y:S02]  /*a790*/  UIMAD.WIDE.U32 UR6, UR17, UR12, URZ ;  /* 0x0000000c110672a5 */ /* 0x000fe4000f8e003f */
[----:B------:R-:W-:Y:S02]  /*a7a0*/  UIMAD UR4, UR17, UR13, UR4 ;  /* 0x0000000d110472a4 */ /* 0x000fe4000f8e0204 */
[----:B------:R-:W-:-:S02]  /*a7b0*/  UIADD3 UR11, UR5, -UR8, URZ ;  /* 0x80000008050b7290 */ /* 0x000fc4000fffe03f */
[----:B------:R-:W-:Y:S01]  /*a7c0*/  UIADD3 UR7, UR7, UR4, URZ ;  /* 0x0000000407077290 */ /* 0x000fe2000fffe03f */
[----:B------:R-:W-:Y:S01]  /*a7d0*/  ULDC.64 UR12, c[0x0][0x2e0] ;  /* 0x0000b800000c7ab9 */ /* 0x000fe20000000a00 */
[----:B------:R-:W-:Y:S02]  /*a7e0*/  UIADD3 UR4, UR16, 0x7f, URZ ;  /* 0x0000007f10047890 */ /* 0x000fe4000fffe03f */
[----:B------:R-:W-:Y:S02]  /*a7f0*/  UIMAD UR9, UR9, UR12, URZ ;  /* 0x0000000c090972a4 */ /* 0x000fe4000f8e023f */
[----:B------:R-:W-:Y:S02]  /*a800*/  UIMAD.WIDE.U32 UR6, UR10, UR12, UR6 ;  /* 0x0000000c0a0672a5 */ /* 0x000fe4000f8e0006 */
[----:B------:R-:W-:Y:S02]  /*a810*/  UIADD3 UR12, UR16, 0xff, -UR14 ;  /* 0x000000ff100c7890 */ /* 0x000fe4000fffe80e */
[----:B------:R-:W-:Y:S01]  /*a820*/  ULOP3.LUT UR14, UR11, 0x1, URZ, 0xc0, !UPT ;  /* 0x000000010b0e7892 */ /* 0x000fe2000f8ec03f */
[----:B------:R-:W-:Y:S01]  /*a830*/  ULDC UR15, c[0x0][0x288] ;  /* 0x0000a200000f7ab9 */ /* 0x000fe20000000800 */
[----:B------:R-:W-:-:S02]  /*a840*/  UIMAD UR9, UR10, UR13, UR9 ;  /* 0x0000000d0a0972a4 */ /* 0x000fc4000f8e0209 */
[----:B------:R-:W-:Y:S02]  /*a850*/  UISETP.NE.U32.AND UP0, UPT, UR14, 0x1, UPT ;  /* 0x000000010e00788c */ /* 0x000fe4000bf05070 */
[----:B------:R-:W-:Y:S02]  /*a860*/  UIMAD UR10, UR10, UR15, URZ ;  /* 0x0000000f0a0a72a4 */ /* 0x000fe4000f8e023f */
[----:B------:R-:W-:Y:S01]  /*a870*/  USHF.R.S32.HI UR11, URZ, 0x1f, UR4 ;  /* 0x0000001f3f0b7899 */ /* 0x000fe20008011404 */
[----:B-1----:R-:W-:Y:S01]  /*a880*/  LOP3.LUT R0, R0, 0x1f, RZ, 0xc0, !PT ;  /* 0x0000001f00007812 */ /* 0x002fe200078ec0ff */
[----:B------:R-:W-:Y:S01]  /*a890*/  UIADD3 UR13, UP1, UR17, UR10, URZ ;  /* 0x0000000a110d7290 */ /* 0x000fe2000ff3e03f */
[----:B------:R-:W-:Y:S01]  /*a8a0*/  PLOP3.LUT P1, PT, PT, PT, UP0, 0x80, 0x0 ;  /* 0x000000000000781c */ /* 0x000fe20003f2f008 */
[----:B------:R-:W-:Y:S01]  /*a8b0*/  ULEA.HI UR11, UR11, UR4, URZ, 0x7 ;  /* 0x000000040b0b7291 */ /* 0x000fe2000f8f383f */
[----:B------:R-:W-:Y:S01]  /*a8c0*/  ULDC UR16, c[0x0][0x760] ;  /* 0x0001d80000107ab9 */ /* 0x000fe20000000800 */
[----:B------:R-:W-:Y:S01]  /*a8d0*/  ELECT P0, URZ, PT ;  /* 0x00000000003f782f */ /* 0x000fe20003800000 */
[----:B------:R-:W-:-:S02]  /*a8e0*/  UIMAD UR14, UR15, UR16, URZ ;  /* 0x000000100f0e72a4 */ /* 0x000fc4000f8e023f */
[----:B------:R-:W-:Y:S02]  /*a8f0*/  ULEA.HI.X.SX32 UR15, UR10, UR19, 0x1, UP1 ;  /* 0x000000130a0f7291 */ /* 0x000fe400088f0e3f */
[----:B------:R-:W-:Y:S02]  /*a900*/  USHF.R.S32.HI UR16, URZ, 0x7, UR11 ;  /* 0x000000073f107899 */ /* 0x000fe4000801140b */
[----:B------:R-:W-:-:S03]  /*a910*/  UIADD3 UR25, UR7, UR9, URZ ;  /* 0x0000000907197290 */ /* 0x000fc6000fffe03f */
[----:B------:R-:W-:Y:S09]  /*a920*/  @P1 BRA `(.L_x_2605) ;  /* 0x0000000400881947 */ /* 0x000ff20003800000 */
        /* <DEDUP_REMOVED lines=11> */
[----:B------:R-:W-:-:S04]  /*a9e0*/  ULEA UR4, UR8, UR12, 0x7 ;  /* 0x0000000c08047291 */ /* 0x000fc8000f8e383f */
[----:B------:R-:W-:-:S04]  /*a9f0*/  USHF.R.S32.HI UR10, URZ, 0x1f, UR4 ;  /* 0x0000001f3f0a7899 */ /* 0x000fc80008011404 */
[----:B------:R-:W-:-:S04]  /*aa00*/  ULEA.HI UR10, UR10, UR4, URZ, 0x7 ;  /* 0x000000040a0a7291 */ /* 0x000fc8000f8f383f */
[----:B------:R-:W-:-:S04]  /*aa10*/  USHF.R.S32.HI UR10, URZ, 0x7, UR10 ;  /* 0x000000073f0a7899 */ /* 0x000fc8000801140a */
[----:B------:R-:W-:-:S04]  /*aa20*/  UISETP.LT.AND UP0, UPT, UR16, UR10, UPT ;  /* 0x0000000a1000728c */ /* 0x000fc8000bf01270 */
[----:B------:R-:W-:-:S06]  /*aa30*/  USEL UR10, UR16, UR10, UP0 ;  /* 0x0000000a100a7287 */ /* 0x000fcc0008000000 */
[----:B------:R-:W-:-:S07]  /*aa40*/  VIADD R5, R8, UR10 ;  /* 0x0000000a08057c36 */ /* 0x000fce0008000000 */
.L_x_2608:
[----:B------:R-:W2:Y:S04]  /*aa50*/  LDG.E.STRONG.GPU R4, desc[UR36][R2.64] ;  /* 0x0000002402047981 */ /* 0x000ea8000c1ef900 */
[----:B--2---:R-:W-:Y:S01]  /*aa60*/  CCTL.IVALL ;  /* 0x00000000ff00798f */ /* 0x004fe20002000000 */
[----:B------:R-:W-:Y:S05]  /*aa70*/  YIELD ;  /* 0x0000000000007946 */ /* 0x000fea0003800000 */
[----:B------:R-:W-:-:S13]  /*aa80*/  ISETP.NE.AND P1, PT, R4, R5, PT ;  /* 0x000000050400720c */ /* 0x000fda0003f25270 */
[----:B------:R-:W-:Y:S05]  /*aa90*/  @P1 BRA `(.L_x_2608) ;  /* 0xfffffffc00ec1947 */ /* 0x000fea000383ffff */
.L_x_2607:
[----:B------:R-:W-:Y:S05]  /*aaa0*/  BSYNC B0 ;  /* 0x0000000000007941 */ /* 0x000fea0003800000 */
.L_x_2606:
[----:B------:R-:W-:-:S03]  /*aab0*/  UMOV UR4, 0xffffffff ;  /* 0xffffffff00047882 */ /* 0x000fc60000000000 */
[----:B------:R-:W-:Y:S05]  /*aac0*/  BRA.DIV UR4, `(.L_x_2609) ;  /* 0x00000032047c7947 */ /* 0x000fea000b800000 */
[----:B------:R-:W-:Y:S01]  /*aad0*/  NOP ;  /* 0x0000000000007918 */ /* 0x000fe20000000000 */
.L_x_2678:
[----:B------:R-:W-:Y:S01]  /*aae0*/  IMAD.U32 R9, RZ, RZ, UR8 ;  /* 0x00000008ff097e24 */ /* 0x000fe2000f8e00ff */
[----:B------:R-:W-:Y:S05]  /*aaf0*/  WARPSYNC.ALL ;  /* 0x0000000000007948 */ /* 0x000fea0003800000 */
[----:B------:R-:W-:Y:S01]  /*ab00*/  BAR.SYNC.DEFER_BLOCKING 0xd, 0xa0 ;  /* 0x0342800000007b1d */ /* 0x000fe20000010000 */
[----:B------:R-:W-:-:S05]  /*ab10*/  IMAD.SHL.U32 R9, R9, 0x2000, RZ ;  /* 0x0000200009097824 */ /* 0x000fca00078e00ff */
[----:B------:R-:W-:Y:S04]  /*ab20*/  BSSY B0, `(.L_x_2610) ;  /* 0x0000012000007945 */ /* 0x000fe80003800000 */
[----:B------:R-:W-:Y:S05]  /*ab30*/  @!P0 BRA `(.L_x_2611) ;  /* 0x0000000000408947 */ /* 0x000fea0003800000 */
[----:B------:R-:W1:Y:S01]  /*ab40*/  LDC.64 R6, c[0x0][0x2c0] ;  /* 0x0000b000ff067b82 */ /* 0x000e620000000a00 */
[----:B------:R-:W-:Y:S01]  /*ab50*/  IADD3 R5, P1, R9, UR6, RZ ;  /* 0x0000000609057c10 */ /* 0x000fe2000ff3e0ff */
[----:B------:R-:W-:Y:S01]  /*ab60*/  UMOV UR4, 0x400 ;  /* 0x0000040000047882 */ /* 0x000fe20000000000 */
[----:B------:R-:W-:Y:S01]  /*ab70*/  UMOV UR20, 0x0 ;  /* 0x0000000000147882 */ /* 0x000fe20000000000 */
[----:B------:R-:W-:-:S04]  /*ab80*/  UMOV UR21, 0x14f00000 ;  /* 0x14f0000000157882 */ /* 0x000fc80000000000 */
[----:B------:R-:W2:Y:S01]  /*ab90*/  S2UR UR10, SR_CgaCtaId ;  /* 0x00000000000a79c3 */ /* 0x000ea20000008800 */
[----:B-1----:R-:W-:Y:S02]  /*aba0*/  LEA R4, P3, R5, R6, 0x2 ;  /* 0x0000000605047211 */ /* 0x002fe400078610ff */
[----:B------:R-:W-:Y:S02]  /*abb0*/  LEA.HI.X.SX32 R6, R9, UR25, 0x1, P1 ;  /* 0x0000001909067c11 */ /* 0x000fe400088f0eff */
[----:B------:R-:W-:Y:S02]  /*abc0*/  R2UR UR18, R4 ;  /* 0x00000000041272ca */ /* 0x000fe400000e0000 */
[----:B------:R-:W-:Y:S01]  /*abd0*/  LEA.HI.X R5, R5, R7, R6, 0x2, P3 ;  /* 0x0000000705057211 */ /* 0x000fe200018f1406 */
[----:B--2---:R-:W-:-:S03]  /*abe0*/  ULEA UR4, UR10, UR4, 0x18 ;  /* 0x000000040a047291 */ /* 0x004fc6000f8ec03f */
[----:B------:R-:W-:Y:S01]  /*abf0*/  R2UR UR19, R5 ;  /* 0x00000000051372ca */ /* 0x000fe200000e0000 */
[----:B------:R-:W-:Y:S01]  /*ac00*/  UMOV UR10, 0x400 ;  /* 0x00000400000a7882 */ /* 0x000fe20000000000 */
[----:B------:R-:W-:-:S11]  /*ac10*/  UIADD3 UR4, UR4, 0x8000, URZ ;  /* 0x0000800004047890 */ /* 0x000fd6000fffe03f */
[----:B------:R1:W-:Y:S02]  /*ac20*/  UBLKRED.G.S.ADD.F32.RN [UR18], [UR4], UR10, desc[UR20] ;  /* 0x00001412040073bb */ /* 0x0003e400080a140a */
[----:B-1----:R0:W-:Y:S02]  /*ac30*/  UTMACMDFLUSH ;  /* 0x00000000000079b7 */ /* 0x0021e40000000000 */
.L_x_2611:
[----:B------:R-:W-:Y:S05]  /*ac40*/  BSYNC B0 ;  /* 0x0000000000007941 */ /* 0x000fea0003800000 */
.L_x_2610:
        /* <DEDUP_REMOVED lines=20> */
.L_x_2613:
[----:B------:R-:W-:Y:S05]  /*ad90*/  BSYNC B0 ;  /* 0x0000000000007941 */ /* 0x000fea0003800000 */
.L_x_2612:
[----:B------:R-:W-:Y:S06]  /*ada0*/  BAR.ARV 0xa, 0xa0 ;  /* 0x0282800000007b1d */ /* 0x000fec0000002000 */
[----:B------:R-:W-:Y:S04]  /*adb0*/  BSSY B0, `(.L_x_2614) ;  /* 0x0000003000007945 */ /* 0x000fe80003800000 */
[----:B------:R-:W-:Y:S05]  /*adc0*/  @!P0 BRA `(.L_x_2615) ;  /* 0x0000000000048947 */ /* 0x000fea0003800000 */
[----:B------:R-:W-:-:S04]  /*add0*/  DEPBAR.LE SB0, 0x0 ;  /* 0x000080000000791a */ /* 0x000fc80000000000 */
.L_x_2615:
[----:B------:R-:W-:Y:S05]  /*ade0*/  BSYNC B0 ;  /* 0x0000000000007941 */ /* 0x000fea0003800000 */
.L_x_2614:
        /* <DEDUP_REMOVED lines=19> */
.L_x_2617:
[----:B------:R-:W-:Y:S05]  /*af20*/  BSYNC B0 ;  /* 0x0000000000007941 */ /* 0x000fea0003800000 */
.L_x_2616:
[----:B------:R-:W-:Y:S01]  /*af30*/  UIADD3 UR17, UR8, 0x1, URZ ;  /* 0x0000000108117890 */ /* 0x000fe2000fffe03f */
[----:B------:R-:W-:Y:S11]  /*af40*/  BRA `(.L_x_2618) ;  /* 0x0000000000047947 */ /* 0x000ff60003800000 */
.L_x_2605:
[----:B------:R-:W-:-:S05]  /*af50*/  UMOV UR17, UR8 ;  /* 0x0000000800117c82 */ /* 0x000fca0008000000 */
.L_x_2618:
[----:B------:R-:W-:-:S04]  /*af60*/  UIADD3 UR4, UR8, 0x1, URZ ;  /* 0x0000000108047890 */ /* 0x000fc8000fffe03f */
[----:B------:R-:W-:-:S06]  /*af70*/  UISETP.NE.AND UP0, UPT, UR5, UR4, UPT ;  /* 0x000000040500728c */ /* 0x000fcc000bf05270 */
[----:B------:R-:W-:-:S13]  /*af80*/  PLOP3.LUT P1, PT, PT, PT, UP0, 0x80, 0x0 ;  /* 0x000000000000781c */ /* 0x000fda0003f2f008 */
[----:B------:R-:W-:Y:S05]  /*af90*/  @!P1 BRA `(.L_x_2548) ;  /* 0x0000002800c09947 */ /* 0x000fea0003800000 */
[----:B------:R-:W-:Y:S01]  /*afa0*/  ULDC.64 UR10, c[0x0][0x2c0] ;  /* 0x0000b000000a7ab9 */ /* 0x000fe20000000a00 */
[----:B------:R-:W-:Y:S02]  /*afb0*/  UIADD3 UR21, UR9, UR7, URZ ;  /* 0x0000000709157290 */ /* 0x000fe4000fffe03f */
[----:B------:R-:W-:Y:S01]  /*afc0*/  ULEA UR20, UP0, UR6, UR10, 0x2 ;  /* 0x0000000a06147291 */ /* 0x000fe2000f80103f */
[----:B------:R-:W-:Y:S01]  /*afd0*/  UMOV UR22, UR17 ;  /* 0x0000001100167c82 */ /* 0x000fe20008000000 */
[----:B------:R-:W-:Y:S02]  /*afe0*/  UMOV UR4, URZ ;  /* 0x0000003f00047c82 */ /* 0x000fe40008000000 */
[----:B------:R-:W-:Y:S02]  /*aff0*/  ULEA.HI.X UR21, UR6, UR11, UR21, 0x2, UP0 ;  /* 0x0000000b06157291 */ /* 0x000fe400080f1415 */
[----:B------:R-:W-:-:S04]  /*b000*/  UIADD3 UR20, UP0, UR20, 0x4000, URZ ;  /* 0x0000400014147890 */ /* 0x000fc8000ff1e03f */
[----:B------:R-:W-:-:S12]  /*b010*/  UIADD3.X UR21, URZ, UR21, URZ, UP0, !UPT ;  /* 0x000000153f157290 */ /* 0x000fd800087fe43f */
.L_x_2643:
        /* <DEDUP_REMOVED lines=18> */
.L_x_2621:
[----:B------:R-:W2:Y:S04]  /*b140*/  LDG.E.STRONG.GPU R4, desc[UR36][R2.64] ;  /* 0x0000002402047981 */ /* 0x000ea8000c1ef900 */
[----:B--2---:R-:W-:Y:S01]  /*b150*/  CCTL.IVALL ;  /* 0x00000000ff00798f */ /* 0x004fe20002000000 */
[----:B------:R-:W-:Y:S05]  /*b160*/  YIELD ;  /* 0x0000000000007946 */ /* 0x000fea0003800000 */
[----:B------:R-:W-:-:S13]  /*b170*/  ISETP.NE.AND P1, PT, R4, R5, PT ;  /* 0x000000050400720c */ /* 0x000fda0003f25270 */
[----:B------:R-:W-:Y:S05]  /*b180*/  @P1 BRA `(.L_x_2621) ;  /* 0xfffffffc00ec1947 */ /* 0x000fea000383ffff */
.L_x_2620:
[----:B------:R-:W-:Y:S05]  /*b190*/  BSYNC B0 ;  /* 0x0000000000007941 */ /* 0x000fea0003800000 */
.L_x_2619:
[----:B------:R-:W-:-:S03]  /*b1a0*/  UMOV UR18, 0xffffffff ;  /* 0xffffffff00127882 */ /* 0x000fc60000000000 */
[----:B------:R-:W-:Y:S05]  /*b1b0*/  BRA.DIV UR18, `(.L_x_2622) ;  /* 0x0000002a12dc7947 */ /* 0x000fea000b800000 */
[----:B------:R-:W-:Y:S01]  /*b1c0*/  NOP ;  /* 0x0000000000007918 */ /* 0x000fe20000000000 */
.L_x_2681:
        /* <DEDUP_REMOVED lines=17> */
[----:B------:R1:W-:Y:S02]  /*b2e0*/  UBLKRED.G.S.ADD.F32.RN [UR18], [UR24], UR26, desc[UR28] ;  /* 0x00001c12180073bb */ /* 0x0003e400080a141a */
[----:B-1----:R0:W-:Y:S02]  /*b2f0*/  UTMACMDFLUSH ;  /* 0x00000000000079b7 */ /* 0x0021e40000000000 */
.L_x_2624:
[----:B------:R-:W-:Y:S05]  /*b300*/  BSYNC B0 ;  /* 0x0000000000007941 */ /* 0x000fea0003800000 */
.L_x_2623:
        /* <DEDUP_REMOVED lines=15> */
.L_x_2626:
[----:B------:R-:W-:Y:S05]  /*b400*/  BSYNC B0 ;  /* 0x0000000000007941 */ /* 0x000fea0003800000 */
.L_x_2625:
[----:B------:R-:W-:Y:S06]  /*b410*/  BAR.ARV 0xa, 0xa0 ;  /* 0x0282800000007b1d */ /* 0x000fec0000002000 */
[----:B------:R-:W-:Y:S04]  /*b420*/  BSSY B0, `(.L_x_2627) ;  /* 0x0000003000007945 */ /* 0x000fe80003800000 */
[----:B------:R-:W-:Y:S05]  /*b430*/  @!P0 BRA `(.L_x_2628) ;  /* 0x0000000000048947 */ /* 0x000fea0003800000 */
[----:B------:R-:W-:-:S04]  /*b440*/  DEPBAR.LE SB0, 0x0 ;  /* 0x000080000000791a */ /* 0x000fc80000000000 */
.L_x_2628:
[----:B------:R-:W-:Y:S05]  /*b450*/  BSYNC B0 ;  /* 0x0000000000007941 */ /* 0x000fea0003800000 */
.L_x_2627:
        /* <DEDUP_REMOVED lines=19> */
.L_x_2630:
[----:B------:R-:W-:Y:S05]  /*b590*/  BSYNC B0 ;  /* 0x0000000000007941 */ /* 0x000fea0003800000 */
.L_x_2629:
        /* <DEDUP_REMOVED lines=10> */
[----:B------:R-:W-:-:S04]  /*b640*/  UIADD3 UR10, UR10, 0x80, URZ ;  /* 0x000000800a0a7890 */ /* 0x000fc8000fffe03f */
[----:B------:R-:W-:-:S04]  /*b650*/  USHF.R.S32.HI UR11, URZ, 0x1f, UR10 ;  /* 0x0000001f3f0b7899 */ /* 0x000fc8000801140a */
[----:B------:R-:W-:-:S04]  /*b660*/  ULEA.HI UR11, UR11, UR10, URZ, 0x7 ;  /* 0x0000000a0b0b7291 */ /* 0x000fc8000f8f383f */
[----:B------:R-:W-:-:S04]  /*b670*/  USHF.R.S32.HI UR11, URZ, 0x7, UR11 ;  /* 0x000000073f0b7899 */ /* 0x000fc8000801140b */
[----:B------:R-:W-:-:S04]  /*b680*/  UISETP.LT.AND UP0, UPT, UR16, UR11, UPT ;  /* 0x0000000b1000728c */ /* 0x000fc8000bf01270 */
[----:B------:R-:W-:-:S06]  /*b690*/  USEL UR11, UR16, UR11, UP0 ;  /* 0x0000000b100b7287 */ /* 0x000fcc0008000000 */
[----:B------:R-:W-:-:S07]  /*b6a0*/  VIADD R5, R8, UR11 ;  /* 0x0000000b08057c36 */ /* 0x000fce0008000000 */
.L_x_2633:
[----:B------:R-:W2:Y:S04]  /*b6b0*/  LDG.E.STRONG.GPU R4, desc[UR36][R2.64] ;  /* 0x0000002402047981 */ /* 0x000ea8000c1ef900 */
[----:B--2---:R-:W-:Y:S01]  /*b6c0*/  CCTL.IVALL ;  /* 0x00000000ff00798f */ /* 0x004fe20002000000 */
[----:B------:R-:W-:Y:S05]  /*b6d0*/  YIELD ;  /* 0x0000000000007946 */ /* 0x000fea0003800000 */
[----:B------:R-:W-:-:S13]  /*b6e0*/  ISETP.NE.AND P1, PT, R4, R5, PT ;  /* 0x000000050400720c */ /* 0x000fda0003f25270 */
[----:B------:R-:W-:Y:S05]  /*b6f0*/  @P1 BRA `(.L_x_2633) ;  /* 0xfffffffc00ec1947 */ /* 0x000fea000383ffff */
.L_x_2632:
[----:B------:R-:W-:Y:S05]  /*b700*/  BSYNC B0 ;  /* 0x0000000000007941 */ /* 0x000fea0003800000 */
.L_x_2631:
[----:B------:R-:W-:-:S03]  /*b710*/  UMOV UR10, 0xffffffff ;  /* 0xffffffff000a7882 */ /* 0x000fc60000000000 */
[----:B------:R-:W-:Y:S05]  /*b720*/  BRA.DIV UR10, `(.L_x_2634) ;  /* 0x000000260a9c7947 */ /* 0x000fea000b800000 */
[----:B------:R-:W-:Y:S01]  /*b730*/  NOP ;  /* 0x0000000000007918 */ /* 0x000fe20000000000 */
.L_x_2684:
        /* <DEDUP_REMOVED lines=15> */
.L_x_2636:
[----:B------:R-:W-:Y:S05]  /*b830*/  BSYNC B0 ;  /* 0x0000000000007941 */ /* 0x000fea0003800000 */
.L_x_2635:
        /* <DEDUP_REMOVED lines=15> */
.L_x_2638:
[----:B------:R-:W-:Y:S05]  /*b930*/  BSYNC B0 ;  /* 0x0000000000007941 */ /* 0x000fea0003800000 */
.L_x_2637:
[----:B------:R-:W-:Y:S06]  /*b940*/  BAR.ARV 0xa, 0xa0 ;  /* 0x0282800000007b1d */ /* 0x000fec0000002000 */
[----:B------:R-:W-:Y:S04]  /*b950*/  BSSY B0, `(.L_x_2639) ;  /* 0x0000003000007945 */ /* 0x000fe80003800000 */
[----:B------:R-:W-:Y:S05]  /*b960*/  @!P0 BRA `(.L_x_2640) ;  /* 0x0000000000048947 */ /* 0x000fea0003800000 */
[----:B------:R-:W-:-:S04]  /*b970*/  DEPBAR.LE SB0, 0x0 ;  /* 0x000080000000791a */ /* 0x000fc80000000000 */
.L_x_2640:
[----:B------:R-:W-:Y:S05]  /*b980*/  BSYNC B0 ;  /* 0x0000000000007941 */ /* 0x000fea0003800000 */
.L_x_2639:
        /* <DEDUP_REMOVED lines=19> */
.L_x_2642:
[----:B------:R-:W-:Y:S05]  /*bac0*/  BSYNC B0 ;  /* 0x0000000000007941 */ /* 0x000fea0003800000 */
.L_x_2641:
[----:B------:R-:W-:Y:S02]  /*bad0*/  UIADD3 UR17, UR17, 0x2, URZ ;  /* 0x0000000211117890 */ /* 0x000fe4000fffe03f */
[----:B------:R-:W-:Y:S02]  /*bae0*/  UIADD3 UR4, UR4, 0x4000, URZ ;  /* 0x0000400004047890 */ /* 0x000fe4000fffe03f */
[----:B------:R-:W-:-:S06]  /*baf0*/  UISETP.GE.AND UP0, UPT, UR17, UR5, UPT ;  /* 0x000000051100728c */ /* 0x000fcc000bf06270 */
[----:B------:R-:W-:-:S13]  /*bb00*/  PLOP3.LUT P1, PT, PT, PT, UP0, 0x80, 0x0 ;  /* 0x000000000000781c */ /* 0x000fda0003f2f008 */
[----:B------:R-:W-:Y:S05]  /*bb10*/  @!P1 BRA `(.L_x_2643) ;  /* 0xfffffff400409947 */ /* 0x000fea000383ffff */
[----:B------:R-:W-:Y:S05]  /*bb20*/  BRA `(.L_x_2548) ;  /* 0x0000001c00dc7947 */ /* 0x000fea0003800000 */
.L_x_2602:
        /* <DEDUP_REMOVED lines=21> */
.L_x_2644:
[----:B------:R-:W-:Y:S01]  /*bc80*/  ULDC UR9, c[0x0][0xb44] ;  /* 0x0002d10000097ab9 */ /* 0x000fe20000000800 */
[----:B------:R-:W-:Y:S01]  /*bc90*/  UMOV UR7, UR8 ;  /* 0x0000000800077c82 */ /* 0x000fe20008000000 */
[----:B------:R-:W-:-:S11]  /*bca0*/  UISETP.NE.AND UP0, UPT, UR9, 0x1, UPT ;  /* 0x000000010900788c */ /* 0x000fd6000bf05270 */
[----:B------:R-:W-:Y:S02]  /*bcb0*/  @UP0 ULDC.64 UR10, c[0x0][0xb48] ;  /* 0x0002d200000a0ab9 */ /* 0x000fe40000000a00 */
[----:B------:R-:W-:-:S04]  /*bcc0*/  UIMAD.WIDE.U32 UR4, UR8, UR10, URZ ;  /* 0x0000000a080472a5 */ /* 0x000fc8000f8e003f */
[----:B------:R-:W-:-:S04]  /*bcd0*/  @UP0 USHF.R.U32.HI UR7, URZ, UR11, UR5 ;  /* 0x0000000b3f070299 */ /* 0x000fc80008011605 */
[----:B------:R-:W-:-:S12]  /*bce0*/  UIMAD UR4, UR7, UR9, URZ ;  /* 0x00000009070472a4 */ /* 0x000fd8000f8e023f */
.L_x_2645:
        /* <DEDUP_REMOVED lines=17> */
[----:B------:R-:W-:Y:S01]  /*be00*/  ULOP3.LUT UR7, URZ, UR7, URZ, 0x33, !UPT ;  /* 0x000000073f077292 */ /* 0x000fe2000f8e333f */
[----:B------:R-:W-:-:S03]  /*be10*/  ULDC UR4, c[0x0][0xb2c] ;  /* 0x0002cb0000047ab9 */ /* 0x000fc60000000800 */
[----:B------:R-:W-:-:S03]  /*be20*/  UIADD3 UR7, UR7, UR4, URZ ;  /* 0x0000000407077290 */ /* 0x000fc6000fffe03f */
[----:B------:R-:W2:Y:S01]  /*be30*/  LDC R2, c[0x0][0x290] ;  /* 0x0000a400ff027b82 */ /* 0x000ea20000000800 */
[----:B------:R-:W-:Y:S01]  /*be40*/  USHF.L.U32 UR11, UR7, 0x7, URZ ;  /* 0x00000007070b7899 */ /* 0x000fe2000800063f */
[----:B------:R-:W-:Y:S01]  /*be50*/  ULDC UR4, c[0x0][0x74c] ;  /* 0x0001d30000047ab9 */ /* 0x000fe20000000800 */
        /* <DEDUP_REMOVED lines=55> */
.L_x_2685:
        /* <DEDUP_REMOVED lines=12> */
.L_x_2649:
        /* <DEDUP_REMOVED lines=70> */
.L_x_2660:
[----:B------:R-:W-:-:S04]  /*c6f0*/  SHF.L.U32 R19, R10, 0x1f, RZ ;  /* 0x0000001f0a137819 */ /* 0x000fc800000006ff */
[----:B------:R-:W2:Y:S02]  /*c700*/  SYNCS.PHASECHK.TRANS64.TRYWAIT P1, [R0+URZ+0x30c40], R19 ;  /* 0x030c4013000075a7 */ /* 0x000ea4000802017f */
[----:B--2---:R-:W-:Y:S05]  /*c710*/  @!P1 BRA `(.L_x_2652) ;  /* 0x0000001400d09947 */ /* 0x004fea0003800000 */
.L_x_2686:
        /* <DEDUP_REMOVED lines=8> */
.L_x_2653:
        /* <DEDUP_REMOVED lines=30> */
.L_x_2687:
        /* <DEDUP_REMOVED lines=8> */
.L_x_2655:
        /* <DEDUP_REMOVED lines=30> */
.L_x_2688:
        /* <DEDUP_REMOVED lines=8> */
.L_x_2657:
        /* <DEDUP_REMOVED lines=25> */
.L_x_2690:
        /* <DEDUP_REMOVED lines=8> */
.L_x_2659:
        /* <DEDUP_REMOVED lines=28> */
.L_x_2651:
[----:B-1----:R-:W2:Y:S04]  /*d030*/  LDL.LU R4, [R1+0x10] ;  /* 0x0000100001047983 */ /* 0x002ea80000300800 */
[----:B------:R1:W5:Y:S01]  /*d040*/  LDL R5, [R1+0x14] ;  /* 0x0000140001057983 */ /* 0x0003620000100800 */
[----:B--2---:R-:W-:-:S13]  /*d050*/  ISETP.NE.AND P1, PT, R4, RZ, PT ;  /* 0x000000ff0400720c */ /* 0x004fda0003f25270 */
[----:B-1----:R-:W-:Y:S05]  /*d060*/  @!P1 BRA `(.L_x_2650) ;  /* 0x0000000400249947 */ /* 0x002fea0003800000 */
[----:B------:R-:W-:-:S04]  /*d070*/  SHF.L.U32 R14, R10, 0x1f, RZ ;  /* 0x0000001f0a0e7819 */ /* 0x000fc800000006ff */
[----:B------:R-:W1:Y:S02]  /*d080*/  SYNCS.PHASECHK.TRANS64.TRYWAIT P1, [R0+URZ+0x30c40], R14 ;  /* 0x030c400e000075a7 */ /* 0x000e64000802017f */
[----:B-1----:R-:W-:Y:S05]  /*d090*/  @!P1 BRA `(.L_x_2661) ;  /* 0x0000000c00c49947 */ /* 0x002fea0003800000 */
.L_x_2691:
        /* <DEDUP_REMOVED lines=8> */
.L_x_2662:
        /* <DEDUP_REMOVED lines=27> */
.L_x_2692:
        /* <DEDUP_REMOVED lines=8> */
.L_x_2664:
        /* <DEDUP_REMOVED lines=27> */
.L_x_2650:
        /* <DEDUP_REMOVED lines=8> */
.L_x_2693:
[----:B------:R-:W-:Y:S05]  /*d580*/  @P1 BRA `(.L_x_2666) ;  /* 0x0000000000181947 */ /* 0x000fea0003800000 */
[----:B------:R-:W4:Y:S01]  /*d590*/  S2R R2, SR_TID.X ;  /* 0x0000000000027919 */ /* 0x000f220000002100 */
[----:B---3--:R-:W-:-:S04]  /*d5a0*/  IMAD.MOV.U32 R3, RZ, RZ, 0x4200 ;  /* 0x00004200ff037424 */ /* 0x008fc800078e00ff */
[----:B------:R3:W-:Y:S01]  /*d5b0*/  SYNCS.ARRIVE.TRANS64 RZ, [R4+URZ+0x30c30], R3 ;  /* 0x030c300304ff79a7 */ /* 0x0007e2000800003f */
[----:B----4-:R-:W-:-:S13]  /*d5c0*/  LOP3.LUT P0, RZ, R2, 0x1f, RZ, 0xc0, !PT ;  /* 0x0000001f02ff7812 */ /* 0x010fda000780c0ff */
[----:B---3--:R-:W-:Y:S05]  /*d5d0*/  @!P0 BRA `(.L_x_2666) ;  /* 0x0000000000048947 */ /* 0x008fea0003800000 */
[----:B------:R-:W-:Y:S01]  /*d5e0*/  BPT.TRAP 0x1 ;  /* 0x000000040000795c */ /* 0x000fe20000300000 */
.L_x_2666:
        /* <DEDUP_REMOVED lines=37> */
.L_x_2647:
[----:B------:R-:W-:Y:S05]  /*d840*/  BSYNC B0 ;  /* 0x0000000000007941 */ /* 0x000fea0003800000 */
.L_x_2646:
[----:B------:R-:W-:-:S03]  /*d850*/  UMOV UR4, 0xffffffff ;  /* 0xffffffff00047882 */ /* 0x000fc60000000000 */
[----:B------:R-:W-:Y:S05]  /*d860*/  BRA.DIV UR4, `(.L_x_2667) ;  /* 0x0000000a040c7947 */ /* 0x000fea000b800000 */
[----:B------:R-:W-:-:S13]  /*d870*/  ELECT P6, URZ, PT ;  /* 0x00000000003f782f */ /* 0x000fda00038c0000 */
.L_x_2696:
[----:B------:R-:W-:Y:S05]  /*d880*/  @!P6 BRA `(.L_x_2548) ;  /* 0x000000000084e947 */ /* 0x000fea0003800000 */
[----:B------:R-:W2:Y:S02]  /*d890*/  LDL.LU R2, [R1+0x18] ;  /* 0x0000180001027983 */ /* 0x000ea40000300800 */
[----:B--2---:R-:W-:-:S04]  /*d8a0*/  LOP3.LUT R2, R2, 0x2, RZ, 0xfc, !PT ;  /* 0x0000000202027812 */ /* 0x004fc800078efcff */
[----:B------:R-:W-:-:S13]  /*d8b0*/  ISETP.NE.AND P2, PT, R2, 0x3, PT ;  /* 0x000000030200780c */ /* 0x000fda0003f45270 */
[----:B------:R-:W-:Y:S05]  /*d8c0*/  @!P2 BRA `(.L_x_2668) ;  /* 0x000000000004a947 */ /* 0x000fea0003800000 */
[----:B------:R-:W-:Y:S01]  /*d8d0*/  BPT.TRAP 0x1 ;  /* 0x000000040000795c */ /* 0x000fe20000300000 */
.L_x_2668:
        /* <DEDUP_REMOVED lines=15> */
.L_x_2697:
[----:B------:R-:W2:Y:S02]  /*d9d0*/  SYNCS.PHASECHK.TRANS64.TRYWAIT P0, [R3+URZ], R2 ;  /* 0x00000002030075a7 */ /* 0x000ea4000800017f */
[----:B--2---:R-:W-:Y:S05]  /*d9e0*/  @!P0 BRA `(.L_x_2670) ;  /* 0x0000000400e08947 */ /* 0x004fea0003800000 */
.L_x_2698:
[----:B------:R-:W-:Y:S05]  /*d9f0*/  @!P2 BRA `(.L_x_2671) ;  /* 0x000000000004a947 */ /* 0x000fea0003800000 */
[----:B------:R-:W-:Y:S01]  /*da00*/  BPT.TRAP 0x1 ;  /* 0x000000040000795c */ /* 0x000fe20000300000 */
.L_x_2671:
[----:B--2---:R-:W-:-:S04]  /*da10*/  VIADD R3, R8, 0x30c40 ;  /* 0x00030c4008037836 */ /* 0x004fc80000000000 */
[----:B------:R-:W-:-:S04]  /*da20*/  IMAD R5, R0, 0x8, R3 ;  /* 0x0000000800057824 */ /* 0x000fc800078e0203 */
[----:B------:R-:W2:Y:S02]  /*da30*/  SYNCS.PHASECHK.TRANS64.TRYWAIT P0, [R5+URZ], R4 ;  /* 0x00000004050075a7 */ /* 0x000ea4000800017f */
[----:B--2---:R-:W-:Y:S05]  /*da40*/  @!P0 BRA `(.L_x_2672) ;  /* 0x0000000400dc8947 */ /* 0x004fea0003800000 */
.L_x_2699:
[----:B------:R-:W-:-:S07]  /*da50*/  IMAD R3, R6, 0x8, R3 ;  /* 0x0000000806037824 */ /* 0x000fce00078e0203 */
.L_x_2673:
[----:B---3--:R3:W4:Y:S02]  /*da60*/  SYNCS.PHASECHK.TRANS64.TRYWAIT P0, [R3+URZ], R2 ;  /* 0x00000002030075a7 */ /* 0x008724000800017f */
[----:B----4-:R-:W-:Y:S05]  /*da70*/  @!P0 NANOSLEEP.SYNCS 0x989680 ;  /* 0x009896800000895d */ /* 0x010fea0003900000 */
[----:B------:R-:W4:Y:S02]  /*da80*/  @!P0 SYNCS.PHASECHK.TRANS64 P0, [R3+URZ], R2 ;  /* 0x00000002030085a7 */ /* 0x000f24000800007f */
[----:B----4-:R-:W-:Y:S05]  /*da90*/  @!P0 BRA `(.L_x_2673) ;  /* 0xfffffffc00f08947 */ /* 0x010fea000383ffff */
.L_x_2548:
[----:B------:R-:W-:Y:S05]  /*daa0*/  BSYNC B6 ;  /* 0x0000000000067941 */ /* 0x000fea0003800000 */
.L_x_2543:
[----:B------:R-:W-:Y:S05]  /*dab0*/  EXIT ;  /* 0x000000000000794d */ /* 0x000fea0003800000 */
.L_x_2554:
[----:B------:R-:W-:Y:S02]  /*dac0*/  IMAD.MOV.U32 R12, RZ, RZ, RZ ;  /* 0x000000ffff0c7224 */ /* 0x000fe400078e00ff */
[----:B------:R-:W-:Y:S02]  /*dad0*/  IMAD.MOV.U32 R11, RZ, RZ, 0x1f ;  /* 0x0000001fff0b7424 */ /* 0x000fe400078e00ff */
[----:B------:R-:W-:-:S07]  /*dae0*/  IMAD.MOV.U32 R15, RZ, RZ, -0x1 ;  /* 0xffffffffff0f7424 */ /* 0x000fce00078e00ff */
[----:B------:R-:W-:Y:S05]  /*daf0*/  WARPSYNC.COLLECTIVE R15, `(.L_x_2674) ;  /* 0x000000000f087348 */ /* 0x000fea0003c00000 */
[----:B------:R1:W2:Y:S02]  /*db00*/  SHFL.IDX P6, R14, R13, R12, R11 ;  /* 0x0000000c0d0e7389 */ /* 0x0002a400000c000b */
[----:B-12---:R-:W-:Y:S01]  /*db10*/  ENDCOLLECTIVE ;  /* 0x000000000000791b */ /* 0x006fe20003800000 */
.L_x_2674:
[----:B------:R-:W-:Y:S05]  /*db20*/  BRA `(.L_x_2675) ;  /* 0xffffff3400947947 */ /* 0x000fea000383ffff */
.L_x_2556:
[----:B---3--:R3:W4:Y:S02]  /*db30*/  SYNCS.PHASECHK.TRANS64.TRYWAIT P0, [R236+URZ+0x30c00], R11 ;  /* 0x030c000bec0075a7 */ /* 0x008724000800017f */
[----:B----4-:R-:W-:Y:S05]  /*db40*/  @!P0 NANOSLEEP.SYNCS 0x989680 ;  /* 0x009896800000895d */ /* 0x010fea0003900000 */
[----:B------:R-:W4:Y:S02]  /*db50*/  @!P0 SYNCS.PHASECHK.TRANS64 P0, [R236+URZ+0x30c00], R11 ;  /* 0x030c000bec0085a7 */ /* 0x000f24000800007f */
[----:B----4-:R-:W-:Y:S05]  /*db60*/  @!P0 BRA `(.L_x_2556) ;  /* 0xfffffffc00f08947 */ /* 0x010fea000383ffff */
[----:B------:R-:W-:Y:S05]  /*db70*/  BRA `(.L_x_2555) ;  /* 0xffffff3400c47947 */ /* 0x000fea000383ffff */
.L_x_2561:
[----:B--2---:R2:W3:Y:S02]  /*db80*/  SYNCS.PHASECHK.TRANS64.TRYWAIT P1, [R6+URZ+0x30c10], R17 ;  /* 0x030c1011060075a7 */ /* 0x0044e4000802017f */
[----:B---3--:R-:W-:Y:S05]  /*db90*/  @!P1 NANOSLEEP.SYNCS 0x989680 ;  /* 0x009896800000995d */ /* 0x008fea0003900000 */
[----:B------:R-:W3:Y:S02]  /*dba0*/  @!P1 SYNCS.PHASECHK.TRANS64 P1, [R6+URZ+0x30c10], R17 ;  /* 0x030c1011060095a7 */ /* 0x000ee4000802007f */
[----:B---3--:R-:W-:Y:S05]  /*dbb0*/  @!P1 BRA `(.L_x_2561) ;  /* 0xfffffffc00f09947 */ /* 0x008fea000383ffff */
[----:B------:R-:W-:Y:S05]  /*dbc0*/  BRA `(.L_x_2560) ;  /* 0xffffff40000c7947 */ /* 0x000fea000383ffff */
.L_x_2565:
[----:B------:R1:W1:Y:S02]  /*dbd0*/  SYNCS.PHASECHK.TRANS64.TRYWAIT P1, [R6+URZ+0x30c30], R17 ;  /* 0x030c3011060075a7 */ /* 0x000264000802017f */
[----:B-1----:R-:W-:Y:S05]  /*dbe0*/  @!P1 NANOSLEEP.SYNCS 0x989680 ;  /* 0x009896800000995d */ /* 0x002fea0003900000 */
[----:B------:R-:W1:Y:S02]  /*dbf0*/  @!P1 SYNCS.PHASECHK.TRANS64 P1, [R6+URZ+0x30c30], R17 ;  /* 0x030c3011060095a7 */ /* 0x000e64000802007f */
[----:B-1----:R-:W-:Y:S05]  /*dc00*/  @!P1 BRA `(.L_x_2565) ;  /* 0xfffffffc00f09947 */ /* 0x002fea000383ffff */
[----:B------:R-:W-:Y:S05]  /*dc10*/  BRA `(.L_x_2564) ;  /* 0xffffff4400287947 */ /* 0x000fea000383ffff */
.L_x_2573:
[----:B--2---:R2:W3:Y:S02]  /*dc20*/  SYNCS.PHASECHK.TRANS64.TRYWAIT P1, [R7+URZ+0x30c10], R20 ;  /* 0x030c1014070075a7 */ /* 0x0044e4000802017f */
[----:B---3--:R-:W-:Y:S05]  /*dc30*/  @!P1 NANOSLEEP.SYNCS 0x989680 ;  /* 0x009896800000995d */ /* 0x008fea0003900000 */
[----:B------:R-:W3:Y:S02]  /*dc40*/  @!P1 SYNCS.PHASECHK.TRANS64 P1, [R7+URZ+0x30c10], R20 ;  /* 0x030c1014070095a7 */ /* 0x000ee4000802007f */
[----:B---3--:R-:W-:Y:S05]  /*dc50*/  @!P1 BRA `(.L_x_2573) ;  /* 0xfffffffc00f09947 */ /* 0x008fea000383ffff */
[----:B------:R-:W-:Y:S05]  /*dc60*/  BRA `(.L_x_2572) ;  /* 0xffffff7c00407947 */ /* 0x000fea000383ffff */
.L_x_2577:
[----:B------:R1:W1:Y:S02]  /*dc70*/  SYNCS.PHASECHK.TRANS64.TRYWAIT P1, [R7+URZ+0x30c30], R20 ;  /* 0x030c3014070075a7 */ /* 0x000264000802017f */
[----:B-1----:R-:W-:Y:S05]  /*dc80*/  @!P1 NANOSLEEP.SYNCS 0x989680 ;  /* 0x009896800000995d */ /* 0x002fea0003900000 */
[----:B------:R-:W1:Y:S02]  /*dc90*/  @!P1 SYNCS.PHASECHK.TRANS64 P1, [R7+URZ+0x30c30], R20 ;  /* 0x030c3014070095a7 */ /* 0x000e64000802007f */
[----:B-1----:R-:W-:Y:S05]  /*dca0*/  @!P1 BRA `(.L_x_2577) ;  /* 0xfffffffc00f09947 */ /* 0x002fea000383ffff */
[----:B------:R-:W-:Y:S05]  /*dcb0*/  BRA `(.L_x_2576) ;  /* 0xffffff8000547947 */ /* 0x000fea000383ffff */
.L_x_2609:
[----:B------:R-:W-:Y:S01]  /*dcc0*/  BSSY B0, `(.L_x_2676) ;  /* 0x0000005000007945 */ /* 0x000fe20003800000 */
[----:B------:R-:W-:-:S07]  /*dcd0*/  IMAD.MOV.U32 R15, RZ, RZ, -0x1 ;  /* 0xffffffffff0f7424 */ /* 0x000fce00078e00ff */
[----:B------:R-:W-:Y:S05]  /*dce0*/  WARPSYNC.COLLECTIVE R15, `(.L_x_2677) ;  /* 0x000000000f087348 */ /* 0x000fea0003c00000 */
[----:B------:R-:W-:Y:S01]  /*dcf0*/  NOP ;  /* 0x0000000000007918 */ /* 0x000fe20000000000 */
[----:B------:R-:W-:Y:S01]  /*dd00*/  ENDCOLLECTIVE ;  /* 0x000000000000791b */ /* 0x000fe20003800000 */
.L_x_2677:
[----:B------:R-:W-:Y:S05]  /*dd10*/  BSYNC B0 ;  /* 0x0000000000007941 */ /* 0x000fea0003800000 */
.L_x_2676:
[----:B------:R-:W-:Y:S05]  /*dd20*/  BRA `(.L_x_2678) ;  /* 0xffffffcc006c7947 */ /* 0x000fea000383ffff */
.L_x_2622:
[----:B------:R-:W-:Y:S01]  /*dd30*/  BSSY B0, `(.L_x_2679) ;  /* 0x0000005000007945 */ /* 0x000fe20003800000 */
[----:B------:R-:W-:-:S07]  /*dd40*/  IMAD.MOV.U32 R15, RZ, RZ, -0x1 ;  /* 0xffffffffff0f7424 */ /* 0x000fce00078e00ff */
[----:B------:R-:W-:Y:S05]  /*dd50*/  WARPSYNC.COLLECTIVE R15, `(.L_x_2680) ;  /* 0x000000000f087348 */ /* 0x000fea0003c00000 */
[----:B------:R-:W-:Y:S01]  /*dd60*/  NOP ;  /* 0x0000000000007918 */ /* 0x000fe20000000000 */
[----:B------:R-:W-:Y:S01]  /*dd70*/  ENDCOLLECTIVE ;  /* 0x000000000000791b */ /* 0x000fe20003800000 */
.L_x_2680:
[----:B------:R-:W-:Y:S05]  /*dd80*/  BSYNC B0 ;  /* 0x0000000000007941 */ /* 0x000fea0003800000 */
.L_x_2679:
[----:B------:R-:W-:Y:S05]  /*dd90*/  BRA `(.L_x_2681) ;  /* 0xffffffd4000c7947 */ /* 0x000fea000383ffff */
.L_x_2634:
[----:B------:R-:W-:Y:S01]  /*dda0*/  BSSY B0, `(.L_x_2682) ;  /* 0x0000005000007945 */ /* 0x000fe20003800000 */
[----:B------:R-:W-:-:S07]  /*ddb0*/  IMAD.MOV.U32 R15, RZ, RZ, -0x1 ;  /* 0xffffffffff0f7424 */ /* 0x000fce00078e00ff */
[----:B------:R-:W-:Y:S05]  /*ddc0*/  WARPSYNC.COLLECTIVE R15, `(.L_x_2683) ;  /* 0x000000000f087348 */ /* 0x000fea0003c00000 */
[----:B------:R-:W-:Y:S01]  /*ddd0*/  NOP ;  /* 0x0000000000007918 */ /* 0x000fe20000000000 */
[----:B------:R-:W-:Y:S01]  /*dde0*/  ENDCOLLECTIVE ;  /* 0x000000000000791b */ /* 0x000fe20003800000 */
.L_x_2683:
[----:B------:R-:W-:Y:S05]  /*ddf0*/  BSYNC B0 ;  /* 0x0000000000007941 */ /* 0x000fea0003800000 */
.L_x_2682:
[----:B------:R-:W-:Y:S05]  /*de00*/  BRA `(.L_x_2684) ;  /* 0xffffffd8004c7947 */ /* 0x000fea000383ffff */
.L_x_2648:
[----:B-1----:R1:W2:Y:S02]  /*de10*/  SYNCS.PHASECHK.TRANS64.TRYWAIT P1, [R0+URZ+0x30c20], R11 ;  /* 0x030c200b000075a7 */ /* 0x0022a4000802017f */
[----:B--2---:R-:W-:Y:S05]  /*de20*/  @!P1 NANOSLEEP.SYNCS 0x989680 ;  /* 0x009896800000995d */ /* 0x004fea0003900000 */
[----:B------:R-:W2:Y:S02]  /*de30*/  @!P1 SYNCS.PHASECHK.TRANS64 P1, [R0+URZ+0x30c20], R11 ;  /* 0x030c200b000095a7 */ /* 0x000ea4000802007f */
[----:B--2---:R-:W-:Y:S05]  /*de40*/  @!P1 BRA `(.L_x_2648) ;  /* 0xfffffffc00f09947 */ /* 0x004fea000383ffff */
[----:B------:R-:W-:Y:S05]  /*de50*/  BRA `(.L_x_2685) ;  /* 0xffffffe000dc7947 */ /* 0x000fea000383ffff */
.L_x_2652:
[----:B--2---:R2:W3:Y:S02]  /*de60*/  SYNCS.PHASECHK.TRANS64.TRYWAIT P1, [R0+URZ+0x30c40], R19 ;  /* 0x030c4013000075a7 */ /* 0x0044e4000802017f */
[----:B---3--:R-:W-:Y:S05]  /*de70*/  @!P1 NANOSLEEP.SYNCS 0x989680 ;  /* 0x009896800000995d */ /* 0x008fea0003900000 */
[----:B------:R-:W3:Y:S02]  /*de80*/  @!P1 SYNCS.PHASECHK.TRANS64 P1, [R0+URZ+0x30c40], R19 ;  /* 0x030c4013000095a7 */ /* 0x000ee4000802007f */
[----:B---3--:R-:W-:Y:S05]  /*de90*/  @!P1 BRA `(.L_x_2652) ;  /* 0xfffffffc00f09947 */ /* 0x008fea000383ffff */
[----:B------:R-:W-:Y:S05]  /*dea0*/  BRA `(.L_x_2686) ;  /* 0xffffffe8001c7947 */ /* 0x000fea000383ffff */
.L_x_2654:
[----:B-1----:R1:W3:Y:S02]  /*deb0*/  SYNCS.PHASECHK.TRANS64.TRYWAIT P1, [R0+URZ+0x30c28], R19 ;  /* 0x030c2813000075a7 */ /* 0x0022e4000802017f */
[----:B---3--:R-:W-:Y:S05]  /*dec0*/  @!P1 NANOSLEEP.SYNCS 0x989680 ;  /* 0x009896800000995d */ /* 0x008fea0003900000 */
[----:B------:R-:W3:Y:S02]  /*ded0*/  @!P1 SYNCS.PHASECHK.TRANS64 P1, [R0+URZ+0x30c28], R19 ;  /* 0x030c2813000095a7 */ /* 0x000ee4000802007f */
[----:B---3--:R-:W-:Y:S05]  /*dee0*/  @!P1 BRA `(.L_x_2654) ;  /* 0xfffffffc00f09947 */ /* 0x008fea000383ffff */
[----:B------:R-:W-:Y:S05]  /*def0*/  BRA `(.L_x_2687) ;  /* 0xffffffe800a07947 */ /* 0x000fea000383ffff */
.L_x_2656:
[----:B---3--:R3:W4:Y:S02]  /*df00*/  SYNCS.PHASECHK.TRANS64.TRYWAIT P1, [R0+URZ+0x30c48], R19 ;  /* 0x030c4813000075a7 */ /* 0x008724000802017f */
[----:B----4-:R-:W-:Y:S05]  /*df10*/  @!P1 NANOSLEEP.SYNCS 0x989680 ;  /* 0x009896800000995d */ /* 0x010fea0003900000 */
[----:B------:R-:W4:Y:S02]  /*df20*/  @!P1 SYNCS.PHASECHK.TRANS64 P1, [R0+URZ+0x30c48], R19 ;  /* 0x030c4813000095a7 */ /* 0x000f24000802007f */
[----:B----4-:R-:W-:Y:S05]  /*df30*/  @!P1 BRA `(.L_x_2656) ;  /* 0xfffffffc00f09947 */ /* 0x010fea000383ffff */
[----:B------:R-:W-:Y:S05]  /*df40*/  BRA `(.L_x_2688) ;  /* 0xffffffec00247947 */ /* 0x000fea000383ffff */
.L_x_2658:
[----:B------:R-:W-:-:S07]  /*df50*/  SHF.L.U32 R4, R10, 0x1f, RZ ;  /* 0x0000001f0a047819 */ /* 0x000fce00000006ff */
.L_x_2689:
[----:B-1----:R1:W2:Y:S02]  /*df60*/  SYNCS.PHASECHK.TRANS64.TRYWAIT P1, [R0+URZ+0x30c20], R4 ;  /* 0x030c2004000075a7 */ /* 0x0022a4000802017f */
[----:B--2---:R-:W-:Y:S05]  /*df70*/  @!P1 NANOSLEEP.SYNCS 0x989680 ;  /* 0x009896800000995d */ /* 0x004fea0003900000 */
[----:B------:R-:W2:Y:S02]  /*df80*/  @!P1 SYNCS.PHASECHK.TRANS64 P1, [R0+URZ+0x30c20], R4 ;  /* 0x030c2004000095a7 */ /* 0x000ea4000802007f */
[----:B--2---:R-:W-:Y:S05]  /*df90*/  @!P1 BRA `(.L_x_2689) ;  /* 0xfffffffc00f09947 */ /* 0x004fea000383ffff */
[----:B------:R-:W-:Y:S05]  /*dfa0*/  BRA `(.L_x_2690) ;  /* 0xffffffec00907947 */ /* 0x000fea000383ffff */
.L_x_2661:
[----:B-1----:R1:W2:Y:S02]  /*dfb0*/  SYNCS.PHASECHK.TRANS64.TRYWAIT P1, [R0+URZ+0x30c40], R14 ;  /* 0x030c400e000075a7 */ /* 0x0022a4000802017f */
[----:B--2---:R-:W-:Y:S05]  /*dfc0*/  @!P1 NANOSLEEP.SYNCS 0x989680 ;  /* 0x009896800000995d */ /* 0x004fea0003900000 */
[----:B------:R-:W2:Y:S02]  /*dfd0*/  @!P1 SYNCS.PHASECHK.TRANS64 P1, [R0+URZ+0x30c40], R14 ;  /* 0x030c400e000095a7 */ /* 0x000ea4000802007f */
[----:B--2---:R-:W-:Y:S05]  /*dfe0*/  @!P1 BRA `(.L_x_2661) ;  /* 0xfffffffc00f09947 */ /* 0x004fea000383ffff */
[----:B------:R-:W-:Y:S05]  /*dff0*/  BRA `(.L_x_2691) ;  /* 0xfffffff000287947 */ /* 0x000fea000383ffff */
.L_x_2663:
[----:B--2---:R2:W3:Y:S02]  /*e000*/  SYNCS.PHASECHK.TRANS64.TRYWAIT P1, [R0+URZ+0x30c28], R14 ;  /* 0x030c280e000075a7 */ /* 0x0044e4000802017f */
[----:B---3--:R-:W-:Y:S05]  /*e010*/  @!P1 NANOSLEEP.SYNCS 0x989680 ;  /* 0x009896800000995d */ /* 0x008fea0003900000 */
[----:B------:R-:W3:Y:S02]  /*e020*/  @!P1 SYNCS.PHASECHK.TRANS64 P1, [R0+URZ+0x30c28], R14 ;  /* 0x030c280e000095a7 */ /* 0x000ee4000802007f */
[----:B---3--:R-:W-:Y:S05]  /*e030*/  @!P1 BRA `(.L_x_2663) ;  /* 0xfffffffc00f09947 */ /* 0x008fea000383ffff */
[----:B------:R-:W-:Y:S05]  /*e040*/  BRA `(.L_x_2692) ;  /* 0xfffffff000a07947 */ /* 0x000fea000383ffff */
.L_x_2665:
[----:B---3--:R3:W4:Y:S02]  /*e050*/  SYNCS.PHASECHK.TRANS64.TRYWAIT P0, [R4+URZ+0x30c40], R3 ;  /* 0x030c4003040075a7 */ /* 0x008724000800017f */
[----:B----4-:R-:W-:Y:S05]  /*e060*/  @!P0 NANOSLEEP.SYNCS 0x989680 ;  /* 0x009896800000895d */ /* 0x010fea0003900000 */
[----:B------:R-:W4:Y:S02]  /*e070*/  @!P0 SYNCS.PHASECHK.TRANS64 P0, [R4+URZ+0x30c40], R3 ;  /* 0x030c4003040085a7 */ /* 0x000f24000800007f */
[----:B----4-:R-:W-:Y:S05]  /*e080*/  @!P0 BRA `(.L_x_2665) ;  /* 0xfffffffc00f08947 */ /* 0x010fea000383ffff */
[----:B------:R-:W-:Y:S05]  /*e090*/  BRA `(.L_x_2693) ;  /* 0xfffffff400387947 */ /* 0x000fea000383ffff */
.L_x_2667:
[----:B------:R-:W-:Y:S01]  /*e0a0*/  BSSY B0, `(.L_x_2694) ;  /* 0x0000006000007945 */ /* 0x000fe20003800000 */
[----:B------:R-:W-:-:S07]  /*e0b0*/  IMAD.MOV.U32 R15, RZ, RZ, -0x1 ;  /* 0xffffffffff0f7424 */ /* 0x000fce00078e00ff */
[----:B------:R-:W-:Y:S05]  /*e0c0*/  WARPSYNC.COLLECTIVE R15, `(.L_x_2695) ;  /* 0x000000000f0c7348 */ /* 0x000fea0003c00000 */
[----:B------:R-:W-:Y:S02]  /*e0d0*/  ELECT P6, UR62, PT ;  /* 0x00000000003e782f */ /* 0x000fe400038c0000 */
[----:B------:R-:W-:Y:S01]  /*e0e0*/  MOV R14, UR62 ;  /* 0x0000003e000e7c02 */ /* 0x000fe20008000f00 */
[----:B------:R-:W-:Y:S10]  /*e0f0*/  ENDCOLLECTIVE ;  /* 0x000000000000791b */ /* 0x000ff40003800000 */
.L_x_2695:
[----:B------:R-:W-:Y:S05]  /*e100*/  BSYNC B0 ;  /* 0x0000000000007941 */ /* 0x000fea0003800000 */
.L_x_2694:
[----:B------:R-:W-:Y:S05]  /*e110*/  BRA `(.L_x_2696) ;  /* 0xfffffff400d87947 */ /* 0x000fea000383ffff */
.L_x_2669:
[----:B-1----:R1:W2:Y:S02]  /*e120*/  SYNCS.PHASECHK.TRANS64.TRYWAIT P0, [R7+URZ], R4 ;  /* 0x00000004070075a7 */ /* 0x0022a4000800017f */
[----:B--2---:R-:W-:Y:S05]  /*e130*/  @!P0 NANOSLEEP.SYNCS 0x989680 ;  /* 0x009896800000895d */ /* 0x004fea0003900000 */
[----:B------:R-:W2:Y:S02]  /*e140*/  @!P0 SYNCS.PHASECHK.TRANS64 P0, [R7+URZ], R4 ;  /* 0x00000004070085a7 */ /* 0x000ea4000800007f */
[----:B--2---:R-:W-:Y:S05]  /*e150*/  @!P0 BRA `(.L_x_2669) ;  /* 0xfffffffc00f08947 */ /* 0x004fea000383ffff */
[----:B------:R-:W-:Y:S05]  /*e160*/  BRA `(.L_x_2697) ;  /* 0xfffffff800187947 */ /* 0x000fea000383ffff */
.L_x_2670:
[----:B--2---:R2:W3:Y:S02]  /*e170*/  SYNCS.PHASECHK.TRANS64.TRYWAIT P0, [R3+URZ], R2 ;  /* 0x00000002030075a7 */ /* 0x0044e4000800017f */
[----:B---3--:R-:W-:Y:S05]  /*e180*/  @!P0 NANOSLEEP.SYNCS 0x989680 ;  /* 0x009896800000895d */ /* 0x008fea0003900000 */
[----:B------:R-:W3:Y:S02]  /*e190*/  @!P0 SYNCS.PHASECHK.TRANS64 P0, [R3+URZ], R2 ;  /* 0x00000002030085a7 */ /* 0x000ee4000800007f */
[----:B---3--:R-:W-:Y:S05]  /*e1a0*/  @!P0 BRA `(.L_x_2670) ;  /* 0xfffffffc00f08947 */ /* 0x008fea000383ffff */
[----:B------:R-:W-:Y:S05]  /*e1b0*/  BRA `(.L_x_2698) ;  /* 0xfffffff8000c7947 */ /* 0x000fea000383ffff */
.L_x_2672:
[----:B--2---:R2:W3:Y:S02]  /*e1c0*/  SYNCS.PHASECHK.TRANS64.TRYWAIT P0, [R5+URZ], R4 ;  /* 0x00000004050075a7 */ /* 0x0044e4000800017f */
[----:B---3--:R-:W-:Y:S05]  /*e1d0*/  @!P0 NANOSLEEP.SYNCS 0x989680 ;  /* 0x009896800000895d */ /* 0x008fea0003900000 */
[----:B------:R-:W3:Y:S02]  /*e1e0*/  @!P0 SYNCS.PHASECHK.TRANS64 P0, [R5+URZ], R4 ;  /* 0x00000004050085a7 */ /* 0x000ee4000800007f */
[----:B---3--:R-:W-:Y:S05]  /*e1f0*/  @!P0 BRA `(.L_x_2672) ;  /* 0xfffffffc00f08947 */ /* 0x008fea000383ffff */
[----:B------:R-:W-:Y:S05]  /*e200*/  BRA `(.L_x_2699) ;  /* 0xfffffff800107947 */ /* 0x000fea000383ffff */
.L_x_2700:
        /* <DEDUP_REMOVED lines=15> */
.L_x_3710:


//--------------------- .text._ZN7cutlass13device_kernelIN5flash11enable_sm90INS1_16FlashAttnBwdSm90INS1_25CollectiveMainloopBwdSm90ILi2ELi2ELi2EN4cute5tupleIJNS5_1CILi1EEES8_S8_EEENS6_IJNS7_ILi128EEESA_NS7_ILi64EEEEEENS_10bfloat16_tEfNS_4arch4Sm90ELb1ELb0ELb0ELb0ELb0ELb1ELb0ELb0ELi2ELi1ELi2ELi2ELb0EEENS1_24CollectiveEpilogueBwdGQAISC_fSF_Li256ELb0ELb0EEENS1_25SingleTileBwdLPTSchedulerILb0ELi128ELb0EEEEEEEEEvNT_6ParamsE --------------------------
	.section	.text._ZN7cutlass13device_kernelIN5flash11enable_sm90INS1_16FlashAttnBwdSm90INS1_25CollectiveMainloopBwdSm90ILi2ELi2ELi2EN4cute5tupleIJNS5_1CILi1EEES8_S8_EEENS6_IJNS7_ILi128EEESA_NS7_ILi64EEEEEENS_10bfloat16_tEfNS_4arch4Sm90ELb1ELb0ELb0ELb0ELb0ELb1ELb0ELb0ELi2ELi1ELi2ELi2ELb0EEENS1_24CollectiveEpilogueBwdGQAISC_fSF_Li256ELb0ELb0EEENS1_25SingleTileBwdLPTSchedulerILb0ELi128ELb0EEEEEEEEEvNT_6ParamsE,"ax",@progbits
	.align	128
.text._ZN7cutlass13device_kernelIN5flash11enable_sm90INS1_16FlashAttnBwdSm90INS1_25CollectiveMainloopBwdSm90ILi2ELi2ELi2EN4cute5tupleIJNS5_1CILi1EEES8_S8_EEENS6_IJNS7_ILi128EEESA_NS7_ILi64EEEEEENS_10bfloat16_tEfNS_4arch4Sm90ELb1ELb0ELb0ELb0ELb0ELb1ELb0ELb0ELi2ELi1ELi2ELi2ELb0EEENS1_24CollectiveEpilogueBwdGQAISC_fSF_Li256ELb0ELb0EEENS1_25SingleTileBwdLPTSchedulerILb0ELi128ELb0EEEEEEEEEvNT_6ParamsE:
        .type           _ZN7cutlass13device_kernelIN5flash11enable_sm90INS1_16FlashAttnBwdSm90INS1_25CollectiveMainloopBwdSm90ILi2ELi2ELi2EN4cute5tupleIJNS5_1CILi1EEES8_S8_EEENS6_IJNS7_ILi128EEESA_NS7_ILi64EEEEEENS_10bfloat16_tEfNS_4arch4Sm90ELb1ELb0ELb0ELb0ELb0ELb1ELb0ELb0ELi2ELi1ELi2ELi2ELb0EEENS1_24CollectiveEpilogueBwdGQAISC_fSF_Li256ELb0ELb0EEENS1_25SingleTileBwdLPTSchedulerILb0ELi128ELb0EEEEEEEEEvNT_6ParamsE,@function
        .size           _ZN7cutlass13device_kernelIN5flash11enable_sm90INS1_16FlashAttnBwdSm90INS1_25CollectiveMainloopBwdSm90ILi2ELi2ELi2EN4cute5tupleIJNS5_1CILi1EEES8_S8_EEENS6_IJNS7_ILi128EEESA_NS7_ILi64EEEEEENS_10bfloat16_tEfNS_4arch4Sm90ELb1ELb0ELb0ELb0ELb0ELb1ELb0ELb0ELi2ELi1ELi2ELi2ELb0EEENS1_24CollectiveEpilogueBwdGQAISC_fSF_Li256ELb0ELb0EEENS1_25SingleTileBwdLPTSchedulerILb0ELi128ELb0EEEEEEEEEvNT_6ParamsE,(.L_x_3711 - _ZN7cutlass13device_kernelIN5flash11enable_sm90INS1_16FlashAttnBwdSm90INS1_25CollectiveMainloopBwdSm90ILi2ELi2ELi2EN4cute5tupleIJNS5_1CILi1EEES8_S8_EEENS6_IJNS7_ILi128EEESA_NS7_ILi64EEEEEENS_10bfloat16_tEfNS_4arch4Sm90ELb1ELb0ELb0ELb0ELb0ELb1ELb0ELb0ELi2ELi1ELi2ELi2ELb0EEENS1_24CollectiveEpilogueBwdGQAISC_fSF_Li256ELb0ELb0EEENS1_25SingleTileBwdLPTSchedulerILb0ELi128ELb0EEEEEEEEEvNT_6ParamsE)
        .other          _ZN7cutlass13device_kernelIN5flash11enable_sm90INS1_16FlashAttnBwdSm90INS1_25CollectiveMainloopBwdSm90ILi2ELi2ELi2EN4cute5tupleIJNS5_1CILi1EEES8_S8_EEENS6_IJNS7_ILi128EEESA_NS7_ILi64EEEEEENS_10bfloat16_tEfNS_4arch4Sm90ELb1ELb0ELb0ELb0ELb0ELb1ELb0ELb0ELi2ELi1ELi2ELi2ELb0EEENS1_24CollectiveEpilogueBwdGQAISC_fSF_Li256ELb0ELb0EEENS1_25SingleTileBwdLPTSchedulerILb0ELi128ELb0EEEEEEEEEvNT_6ParamsE,@"STO_CUDA_ENTRY STV_DEFAULT"
_ZN7cutlass13device_kernelIN5flash11enable_sm90INS1_16FlashAttnBwdSm90INS1_25CollectiveMainloopBwdSm90ILi2ELi2ELi2EN4cute5tupleIJNS5_1CILi1EEES8_S8_EEENS6_IJNS7_ILi128EEESA_NS7_ILi64EEEEEENS_10bfloat16_tEfNS_4arch4Sm90ELb1ELb0ELb0ELb0ELb0ELb1ELb0ELb0ELi2ELi1ELi2ELi2ELb0EEENS1_24CollectiveEpilogueBwdGQAISC_fSF_Li256ELb0ELb0EEENS1_25SingleTileBwdLPTSchedulerILb0ELi128ELb0EEEEEEEEEvNT_6ParamsE:
        /* <DEDUP_REMOVED lines=24> */
.L_x_2702:
[----:B------:R-:W-:Y:S05]  /*0180*/  BSYNC B0 ;  /* 0x0000000000007941 */ /* 0x000fea0003800000 */
.L_x_2701:
        /* <DEDUP_REMOVED lines=37> */
.L_x_2703:
        /* <DEDUP_REMOVED lines=22> */
.L_x_2704:
[----:B------:R-:W-:Y:S01]  /*0540*/  PLOP3.LUT P0, PT, PT, PT, UP0, 0x80, 0x0 ;  /* 0x000000000000781c */ /* 0x000fe20003f0f008 */
[----:B------:R-:W-:Y:S01]  /*0550*/  NOP ;  /* 0x0000000000007918 */ /* 0x000fe20000000000 */
[----:B------:R-:W-:Y:S01]  /*0560*/  BSSY B6, `(.L_x_2705) ;  /* 0x0000bd2000067945 */ /* 0x000fe20003800000 */
[----:B-12-4-:R-:W-:Y:S10]  /*0570*/  BAR.SYNC.DEFER_BLOCKING 0x0 ;  /* 0x0000000000007b1d */ /* 0x016ff40000010000 */
[----:B------:R-:W-:Y:S05]  /*0580*/  @!P0 BRA `(.L_x_2706) ;  /* 0x0000009000088947 */ /* 0x000fea0003800000 */
.L_x_2707:
[----:B------:R-:W-:-:S08]  /*0590*/  NOP ;  /* 0x0000000000007918 */ /* 0x000fd00000000000 */
[----:B------:R-:W1:Y:S02]  /*05a0*/  USETMAXREG.TRY_ALLOC.CTAPOOL UP0, 0xf0 ;  /* 0x000000f0000079c8 */ /* 0x000e640008000600 */
[----:B-1----:R-:W-:-:S13]  /*05b0*/  PLOP3.LUT P0, PT, PT, PT, UP0, 0x80, 0x0 ;  /* 0x000000000000781c */ /* 0x002fda0003f0f008 */
[----:B------:R-:W-:Y:S05]  /*05c0*/  @!P0 BRA `(.L_x_2707) ;  /* 0xfffffffc00f08947 */ /* 0x000fea000383ffff */
[----:B------:R-:W-:Y:S01]  /*05d0*/  LOP3.LUT R0, R0, 0x3, RZ, 0xc0, !PT ;  /* 0x0000000300007812 */ /* 0x000fe200078ec0ff */
[----:B------:R-:W1:Y:S01]  /*05e0*/  S2R R2, SR_TID.X ;  /* 0x0000000000027919 */ /* 0x000e620000002100 */
        /* <DEDUP_REMOVED lines=26> */
.L_x_2708:
[----:B------:R-:W-:Y:S01]  /*0790*/  ULDC UR7, c[0x0][0x8cc] ;  /* 0x0002330000077ab9 */ /* 0x000fe20000000800 */
[----:B------:R-:W-:Y:S01]  /*07a0*/  UMOV UR37, UR10 ;  /* 0x0000000a00257c82 */ /* 0x000fe20008000000 */
[----:B------:R-:W-:-:S11]  /*07b0*/  UISETP.NE.AND UP0, UPT, UR7, 0x1, UPT ;  /* 0x000000010700788c */ /* 0x000fd6000bf05270 */
[----:B------:R-:W-:Y:S02]  /*07c0*/  @UP0 ULDC.64 UR8, c[0x0][0x8d0] ;  /* 0x0002340000080ab9 */ /* 0x000fe40000000a00 */
[----:B------:R-:W-:-:S04]  /*07d0*/  UIMAD.WIDE.U32 UR4, UR10, UR8, URZ ;  /* 0x000000080a0472a5 */ /* 0x000fc8000f8e003f */
[----:B------:R-:W-:-:S04]  /*07e0*/  @UP0 USHF.R.U32.HI UR37, URZ, UR9, UR5 ;  /* 0x000000093f250299 */ /* 0x000fc80008011605 */
[----:B------:R-:W-:-:S12]  /*07f0*/  UIMAD UR4, UR37, UR7, URZ ;  /* 0x00000007250472a4 */ /* 0x000fd8000f8e023f */
.L_x_2709:
        /* <DEDUP_REMOVED lines=15> */
[----:B------:R-:W-:Y:S01]  /*08f0*/  IMAD.U32 R0, RZ, RZ, UR4 ;  /* 0x00000004ff007e24 */ /* 0x000fe2000f8e00ff */
[----:B------:R-:W-:Y:S01]  /*0900*/  ULEA UR4, UR37, UR39, 0x7 ;  /* 0x0000002725047291 */ /* 0x000fe2000f8e383f */
[----:B------:R-:W-:Y:S01]  /*0910*/  PLOP3.LUT P0, PT, PT, PT, PT, 0x80, 0x0 ;  /* 0x000000000000781c */ /* 0x000fe20003f0f070 */
[----:B------:R-:W-:Y:S01]  /*0920*/  ULDC UR5, c[0x0][0x290] ;  /* 0x0000a40000057ab9 */ /* 0x000fe20000000800 */
[----:B------:R-:W-:Y:S01]  /*0930*/  ULDC UR6, c[0x0][0x74c] ;  /* 0x0001d30000067ab9 */ /* 0x000fe20000000800 */
[----:B------:R-:W-:Y:S01]  /*0940*/  UIADD3 UR39, UR39, 0x7f, URZ ;  /* 0x0000007f27277890 */ /* 0x000fe2000fffe03f */
[----:B------:R1:W-:Y:S01]  /*0950*/  STL [R1+0x3c], R0 ;  /* 0x00003c0001007387 */ /* 0x0003e20000100800 */
[----:B------:R-:W-:Y:S01]  /*0960*/  UIADD3 UR4, -UR6, UR4, -UR5 ;  /* 0x0000000406047290 */ /* 0x000fe2000fffe905 */
[----:B------:R-:W-:Y:S02]  /*0970*/  CS2R R152, SRZ ;  /* 0x0000000000987805 */ /* 0x000fe4000001ff00 */
[----:B------:R-:W-:-:S02]  /*0980*/  CS2R R184, SRZ ;  /* 0x0000000000b87805 */ /* 0x000fc4000001ff00 */
[----:B------:R-:W-:Y:S01]  /*0990*/  CS2R R154, SRZ ;  /* 0x00000000009a7805 */ /* 0x000fe2000001ff00 */
[----:B------:R-:W-:Y:S01]  /*09a0*/  USHF.R.S32.HI UR5, URZ, 0x1f, UR4 ;  /* 0x0000001f3f057899 */ /* 0x000fe20008011404 */
[----:B------:R-:W-:Y:S02]  /*09b0*/  CS2R R156, SRZ ;  /* 0x00000000009c7805 */ /* 0x000fe4000001ff00 */
        /* <DEDUP_REMOVED lines=17> */
[----:B------:R-:W-:Y:S01]  /*0ad0*/  CS2R R178, SRZ ;  /* 0x0000000000b27805 */ /* 0x000fe2000001ff00 */
[----:B------:R-:W-:Y:S01]  /*0ae0*/  UISETP.GT.AND UP0, UPT, UR40, UR41, UPT ;  /* 0x000000292800728c */ /* 0x000fe2000bf04270 */
[----:B------:R-:W-:Y:S02]  /*0af0*/  CS2R R180, SRZ ;  /* 0x0000000000b47805 */ /* 0x000fe4000001ff00 */
[----:B------:R-:W-:Y:S02]  /*0b00*/  CS2R R182, SRZ ;  /* 0x0000000000b67805 */ /* 0x000fe4000001ff00 */
[----:B------:R-:W-:Y:S02]  /*0b10*/  CS2R R186, SRZ ;  /* 0x0000000000ba7805 */ /* 0x000fe4000001ff00 */
[----:B------:R-:W-:-:S02]  /*0b20*/  CS2R R188, SRZ ;  /* 0x0000000000bc7805 */ /* 0x000fc4000001ff00 */
[----:B------:R-:W-:Y:S02]  /*0b30*/  CS2R R190, SRZ ;  /* 0x0000000000be7805 */ /* 0x000fe4000001ff00 */
[----:B------:R-:W-:Y:S02]  /*0b40*/  PLOP3.LUT P1, PT, PT, PT, UP0, 0x80, 0x0 ;  /* 0x000000000000781c */ /* 0x000fe40003f2f008 */
        /* <DEDUP_REMOVED lines=12> */
[----:B-1----:R-:W-:Y:S06]  /*0c10*/  @!P1 BRA `(.L_x_2711) ;  /* 0x0000008000749947 */ /* 0x002fec0003800000 */
        /* <DEDUP_REMOVED lines=21> */
.L_x_2713:
        /* <DEDUP_REMOVED lines=15> */
.L_x_2712:
        /* <DEDUP_REMOVED lines=22> */
.L_x_2715:
        /* <DEDUP_REMOVED lines=15> */
.L_x_2714:
[----:B------:R-:W-:Y:S01]  /*10b0*/  SHF.R.S32.HI R5, RZ, 0x1f, R16 ;  /* 0x0000001fff057819 */ /* 0x000fe20000011410 */
[----:B------:R-:W-:-:S03]  /*10c0*/  UMOV UR4, 0xffffffff ;  /* 0xffffffff00047882 */ /* 0x000fc60000000000 */
[----:B------:R-:W-:-:S04]  /*10d0*/  LEA.HI R0, R5, R16, RZ, 0x7 ;  /* 0x0000001005007211 */ /* 0x000fc800078f38ff */
[----:B------:R-:W-:Y:S01]  /*10e0*/  SHF.R.S32.HI R13, RZ, 0x7, R0 ;  /* 0x00000007ff0d7819 */ /* 0x000fe20000011400 */
[----:B------:R-:W-:Y:S06]  /*10f0*/  BRA.DIV UR4, `(.L_x_2716) ;  /* 0x000000b204687947 */ /* 0x000fec000b800000 */
[----:B------:R1:W2:Y:S02]  /*1100*/  SHFL.IDX PT, R14, R13, RZ, 0x1f ;  /* 0x00001fff0d0e7589 */ /* 0x0002a400000e0000 */
.L_x_2802:
[----:B------:R-:W-:Y:S01]  /*1110*/  SHF.L.U32 R15, RZ, 0x1f, RZ ;  /* 0x0000001fff0f7819 */ /* 0x000fe200000006ff */
[----:B------:R-:W-:Y:S01]  /*1120*/  IMAD.SHL.U32 R3, R16, 0x40, RZ ;  /* 0x0000004010037824 */ /* 0x000fe200078e00ff */
[CC--:B------:R-:W-:Y:S02]  /*1130*/  LEA.HI R7, R5.reuse, R16.reuse, RZ, 0x5 ;  /* 0x0000001005077211 */ /* 0x0c0fe400078f28ff */
[----:B------:R-:W3:Y:S01]  /*1140*/  SYNCS.PHASECHK.TRANS64.TRYWAIT P0, [R236+URZ+0x30c00], R15 ;  /* 0x030c000fec0075a7 */ /* 0x000ee2000800017f */
[----:B------:R-:W-:Y:S02]  /*1150*/  LEA.HI R6, R5, R16, RZ, 0x4 ;  /* 0x0000001005067211 */ /* 0x000fe400078f20ff */
[----:B------:R-:W-:Y:S02]  /*1160*/  SHF.R.S32.HI R2, RZ, 0x5, R7 ;  /* 0x00000005ff027819 */ /* 0x000fe40000011407 */
[----:B------:R-:W-:Y:S02]  /*1170*/  SHF.R.S32.HI R11, RZ, 0x4, R6 ;  /* 0x00000004ff0b7819 */ /* 0x000fe40000011406 */
[----:B------:R-:W-:Y:S01]  /*1180*/  LOP3.LUT R4, R3, 0x1c0, RZ, 0xc0, !PT ;  /* 0x000001c003047812 */ /* 0x000fe200078ec0ff */
[----:B------:R-:W-:Y:S01]  /*1190*/  IMAD.SHL.U32 R9, R2, 0x10, RZ ;  /* 0x0000001002097824 */ /* 0x000fe200078e00ff */
[----:B------:R-:W-:-:S02]  /*11a0*/  LEA.HI R8, R6, R11, RZ, 0x1 ;  /* 0x0000000b06087211 */ /* 0x000fc400078f08ff */
[----:B--2---:R-:W-:Y:S02]  /*11b0*/  LEA.HI R2, R14, R14, RZ, 0x1 ;  /* 0x0000000e0e027211 */ /* 0x004fe400078f08ff */
[----:B------:R-:W-:Y:S02]  /*11c0*/  LOP3.LUT R8, R8, 0x7ffffe, RZ, 0xc0, !PT ;  /* 0x007ffffe08087812 */ /* 0x000fe400078ec0ff */
[----:B------:R-:W-:Y:S02]  /*11d0*/  LEA.HI R3, R5, R16, RZ, 0x3 ;  /* 0x0000001005037211 */ /* 0x000fe400078f18ff */
[----:B------:R-:W-:Y:S01]  /*11e0*/  LOP3.LUT R6, R4, 0x30, R9, 0xf8, !PT ;  /* 0x0000003004067812 */ /* 0x000fe200078ef809 */
[----:B------:R-:W-:Y:S01]  /*11f0*/  IMAD.IADD R8, R11, 0x1, -R8 ;  /* 0x000000010b087824 */ /* 0x000fe200078e0a08 */
[----:B------:R-:W-:Y:S02]  /*1200*/  LOP3.LUT R229, R2, 0xffffe, RZ, 0xc0, !PT ;  /* 0x000ffffe02e57812 */ /* 0x000fe400078ec0ff */
[----:B------:R-:W-:Y:S01]  /*1210*/  LOP3.LUT R3, R6, 0x8, R3, 0xf8, !PT ;  /* 0x0000000806037812 */ /* 0x000fe200078ef803 */
[----:B------:R-:W-:Y:S01]  /*1220*/  IMAD R8, R13, 0x10, R8 ;  /* 0x000000100d087824 */ /* 0x000fe200078e0208 */
[----:B------:R-:W-:Y:S01]  /*1230*/  SHF.R.U32.HI R4, RZ, 0x3, R4 ;  /* 0x00000003ff047819 */ /* 0x000fe20000011604 */
[----:B------:R-:W-:-:S03]  /*1240*/  IMAD.IADD R229, R14, 0x1, -R229 ;  /* 0x000000010ee57824 */ /* 0x000fc600078e0ae5 */
[----:B------:R-:W-:Y:S01]  /*1250*/  LOP3.LUT R3, R3, R4, RZ, 0x3c, !PT ;  /* 0x0000000403037212 */ /* 0x000fe200078e3cff */
[----:B---3--:R-:W-:Y:S06]  /*1260*/  @P0 BRA `(.L_x_2717) ;  /* 0x0000000000080947 */ /* 0x008fec0003800000 */
[----:B------:R-:W2:Y:S02]  /*1270*/  SYNCS.PHASECHK.TRANS64.TRYWAIT P0, [R236+URZ+0x30c00], R15 ;  /* 0x030c000fec0075a7 */ /* 0x000ea4000800017f */
[----:B--2---:R-:W-:Y:S05]  /*1280*/  @!P0 BRA `(.L_x_2718) ;  /* 0x000000b000208947 */ /* 0x004fea0003800000 */
.L_x_2717:
[----:B------:R-:W-:Y:S01]  /*1290*/  ULDC UR6, c[0x0][0x290] ;  /* 0x0000a40000067ab9 */ /* 0x000fe20000000800 */
[----:B------:R-:W-:Y:S01]  /*12a0*/  ULDC UR5, c[0x0][0x74c] ;  /* 0x0001d30000057ab9 */ /* 0x000fe20000000800 */
[----:B------:R-:W-:Y:S01]  /*12b0*/  UIADD3 UR4, UR39, -UR6, URZ ;  /* 0x8000000627047290 */ /* 0x000fe2000fffe03f */
[----:B------:R-:W-:Y:S01]  /*12c0*/  IMAD.U32 R2, R8, 0x200, R3 ;  /* 0x0000020008027824 */ /* 0x000fe200078e0003 */
[----:B------:R-:W-:Y:S01]  /*12d0*/  LOP3.LUT R3, R0, 0xffffff80, RZ, 0xc0, !PT ;  /* 0xffffff8000037812 */ /* 0x000fe200078ec0ff */
[----:B------:R-:W-:Y:S01]  /*12e0*/  IMAD.MOV.U32 R0, RZ, RZ, RZ ;  /* 0x000000ffff007224 */ /* 0x000fe200078e00ff */
[----:B------:R-:W-:Y:S01]  /*12f0*/  ULEA UR4, UR37, UR4, 0x7 ;  /* 0x0000000425047291 */ /* 0x000fe2000f8e383f */
[----:B------:R-:W-:Y:S01]  /*1300*/  IMAD.MOV.U32 R4, RZ, RZ, RZ ;  /* 0x000000ffff047224 */ /* 0x000fe200078e00ff */
[----:B------:R3:W-:Y:S01]  /*1310*/  STL [R1+0x30], R2 ;  /* 0x0000300201007387 */ /* 0x0007e20000100800 */
[----:B------:R-:W-:Y:S01]  /*1320*/  IMAD.IADD R6, R16, 0x1, -R3 ;  /* 0x0000000110067824 */ /* 0x000fe200078e0a03 */
[----:B------:R-:W-:Y:S01]  /*1330*/  UIADD3 UR4, UR4, -UR5, URZ ;  /* 0x8000000504047290 */ /* 0x000fe2000fffe03f */
[----:B------:R-:W-:-:S02]  /*1340*/  CS2R R152, SRZ ;  /* 0x0000000000987805 */ /* 0x000fc4000001ff00 */
[----:B------:R-:W-:Y:S01]  /*1350*/  CS2R R154, SRZ ;  /* 0x00000000009a7805 */ /* 0x000fe2000001ff00 */
[--C-:B------:R-:W-:Y:S01]  /*1360*/  IMAD R9, R13, 0x400, R6.reuse ;  /* 0x000004000d097824 */ /* 0x100fe200078e0206 */
[----:B------:R-:W-:Y:S01]  /*1370*/  USHF.R.S32.HI UR5, URZ, 0x1f, UR4 ;  /* 0x0000001f3f057899 */ /* 0x000fe20008011404 */
[----:B------:R-:W-:Y:S02]  /*1380*/  SHF.R.S32.HI R11, RZ, 0x1f, R6 ;  /* 0x0000001fff0b7819 */ /* 0x000fe40000011406 */
[----:B------:R-:W-:Y:S01]  /*1390*/  CS2R R156, SRZ ;  /* 0x00000000009c7805 */ /* 0x000fe2000001ff00 */
[----:B------:R-:W-:Y:S01]  /*13a0*/  IMAD.SHL.U32 R9, R9, 0x4, RZ ;  /* 0x0000000409097824 */ /* 0x000fe200078e00ff */
[----:B------:R-:W-:Y:S01]  /*13b0*/  ULEA.HI UR5, UR5, UR4, URZ, 0x7 ;  /* 0x0000000405057291 */ /* 0x000fe2000f8f383f */
[----:B------:R-:W-:Y:S01]  /*13c0*/  LEA.HI R10, R11, R6, RZ, 0x2 ;  /* 0x000000060b0a7211 */ /* 0x000fe200078f10ff */
[----:B------:R4:W-:Y:S01]  /*13d0*/  STL [R1+0x20], R11 ;  /* 0x0000200b01007387 */ /* 0x0009e20000100800 */
[----:B------:R-:W-:Y:S01]  /*13e0*/  CS2R R158, SRZ ;  /* 0x00000000009e7805 */ /* 0x000fe2000001ff00 */
[----:B------:R-:W-:Y:S01]  /*13f0*/  ULEA.HI.SX32 UR5, UR5, 0x1, 0x19 ;  /* 0x0000000105057891 */ /* 0x000fe2000f8fca3f */
[----:B------:R-:W-:-:S02]  /*1400*/  LOP3.LUT R3, R10, 0xfffffffc, RZ, 0xc0, !PT ;  /* 0xfffffffc0a037812 */ /* 0x000fc400078ec0ff */
[----:B------:R-:W-:Y:S02]  /*1410*/  CS2R R160, SRZ ;  /* 0x0000000000a07805 */ /* 0x000fe4000001ff00 */
[----:B------:R-:W-:Y:S02]  /*1420*/  CS2R R162, SRZ ;  /* 0x0000000000a27805 */ /* 0x000fe4000001ff00 */
[----:B------:R-:W-:Y:S02]  /*1430*/  CS2R R164, SRZ ;  /* 0x0000000000a47805 */ /* 0x000fe4000001ff00 */
[----:B------:R-:W-:Y:S01]  /*1440*/  CS2R R166, SRZ ;  /* 0x0000000000a67805 */ /* 0x000fe2000001ff00 */
[----:B---3--:R-:W-:Y:S01]  /*1450*/  IMAD.U32 R2, RZ, RZ, UR5 ;  /* 0x00000005ff027e24 */ /* 0x008fe2000f8e00ff */
[----:B------:R-:W-:Y:S02]  /*1460*/  CS2R R168, SRZ ;  /* 0x0000000000a87805 */ /* 0x000fe4000001ff00 */
[----:B------:R-:W-:-:S02]  /*1470*/  CS2R R170, SRZ ;  /* 0x0000000000aa7805 */ /* 0x000fc4000001ff00 */
[----:B------:R-:W-:Y:S02]  /*1480*/  CS2R R172, SRZ ;  /* 0x0000000000ac7805 */ /* 0x000fe4000001ff00 */
[----:B------:R-:W-:Y:S02]  /*1490*/  CS2R R174, SRZ ;  /* 0x0000000000ae7805 */ /* 0x000fe4000001ff00 */
[----:B------:R-:W-:Y:S02]  /*14a0*/  VIMNMX R12, R2, UR40, PT ;  /* 0x00000028020c7c48 */ /* 0x000fe4000bfe0100 */
[----:B------:R-:W-:Y:S02]  /*14b0*/  CS2R R176, SRZ ;  /* 0x0000000000b07805 */ /* 0x000fe4000001ff00 */
[----:B------:R-:W-:Y:S02]  /*14c0*/  CS2R R178, SRZ ;  /* 0x0000000000b27805 */ /* 0x000fe4000001ff00 */
[----:B------:R-:W-:-:S02]  /*14d0*/  CS2R R180, SRZ ;  /* 0x0000000000b47805 */ /* 0x000fc4000001ff00 */
[----:B------:R-:W-:Y:S01]  /*14e0*/  ISETP.LE.AND P0, PT, R12, UR41, PT ;  /* 0x000000290c007c0c */ /* 0x000fe2000bf03270 */
[----:B------:R4:W-:Y:S01]  /*14f0*/  STL [R1], R12 ;  /* 0x0000000c01007387 */ /* 0x0009e20000100800 */
[----:B------:R-:W-:Y:S02]  /*1500*/  CS2R R182, SRZ ;  /* 0x0000000000b67805 */ /* 0x000fe4000001ff00 */
[----:B------:R-:W-:Y:S02]  /*1510*/  CS2R R184, SRZ ;  /* 0x0000000000b87805 */ /* 0x000fe4000001ff00 */
[----:B------:R-:W-:Y:S01]  /*1520*/  CS2R R186, SRZ ;  /* 0x0000000000ba7805 */ /* 0x000fe2000001ff00 */
[----:B------:R4:W-:Y:S01]  /*1530*/  STL [R1+0x14], R10 ;  /* 0x0000140a01007387 */ /* 0x0009e20000100800 */
        /* <DEDUP_REMOVED lines=13> */
[----:B------:R-:W-:Y:S01]  /*1610*/  CS2R R214, SRZ ;  /* 0x0000000000d67805 */ /* 0x000fe2000001ff00 */
[----:B------:R-:W-:-:S02]  /*1620*/  IMAD R2, R9, 0x4, R236 ;  /* 0x0000000409027824 */ /* 0x000fc400078e02ec */
[----:B------:R-:W-:Y:S01]  /*1630*/  IMAD.IADD R3, R6, 0x1, -R3 ;  /* 0x0000000106037824 */ /* 0x000fe200078e0a03 */
[----:B----4-:R-:W-:Y:S06]  /*1640*/  @P0 BRA `(.L_x_2719) ;  /* 0x0000003c000c0947 */ /* 0x010fec0003800000 */
[----:B------:R-:W-:Y:S01]  /*1650*/  UIMAD UR4, UR37, -0x80, UR6 ;  /* 0xffffff80250478a4 */ /* 0x000fe2000f8e0206 */
[----:B------:R-:W-:Y:S02]  /*1660*/  LOP3.LUT R7, R7, 0xffffffe0, RZ, 0xc0, !PT ;  /* 0xffffffe007077812 */ /* 0x000fe400078ec0ff */
[----:B------:R-:W-:Y:S02]  /*1670*/  CS2R R182, SRZ ;  /* 0x0000000000b67805 */ /* 0x000fe4000001ff00 */
[----:B------:R-:W-:Y:S02]  /*1680*/  LEA.HI R6, R11, R6, RZ, 0x5 ;  /* 0x000000060b067211 */ /* 0x000fe400078f28ff */
[----:B------:R-:W-:Y:S02]  /*1690*/  CS2R R180, SRZ ;  /* 0x0000000000b47805 */ /* 0x000fe4000001ff00 */
[----:B------:R-:W-:Y:S01]  /*16a0*/  LEA.HI R0, R13, R13, RZ, 0x1 ;  /* 0x0000000d0d007211 */ /* 0x000fe200078f08ff */
[----:B------:R-:W-:Y:S01]  /*16b0*/  IMAD.IADD R7, R16, 0x1, -R7 ;  /* 0x0000000110077824 */ /* 0x000fe200078e0a07 */
[----:B------:R-:W-:Y:S01]  /*16c0*/  SHF.R.S32.HI R6, RZ, 0x5, R6 ;  /* 0x00000005ff067819 */ /* 0x000fe20000011406 */
[----:B------:R-:W-:Y:S01]  /*16d0*/  IMAD.U32 R9, RZ, RZ, UR4 ;  /* 0x00000004ff097e24 */ /* 0x000fe2000f8e00ff */
[----:B------:R-:W-:-:S02]  /*16e0*/  LOP3.LUT R4, R0, 0xfffffffe, RZ, 0xc0, !PT ;  /* 0xfffffffe00047812 */ /* 0x000fc400078ec0ff */
[----:B------:R-:W-:Y:S02]  /*16f0*/  CS2R R178, SRZ ;  /* 0x0000000000b27805 */ /* 0x000fe4000001ff00 */
[----:B------:R-:W-:Y:S01]  /*1700*/  SHF.R.S32.HI R0, RZ, 0x1f, R7 ;  /* 0x0000001fff007819 */ /* 0x000fe20000011407 */
[----:B------:R-:W-:Y:S01]  /*1710*/  IMAD R8, R6, -0x10, R9 ;  /* 0xfffffff006087824 */ /* 0x000fe200078e0209 */
[----:B------:R-:W-:Y:S01]  /*1720*/  SHF.R.S32.HI R6, RZ, 0x2, R10 ;  /* 0x00000002ff067819 */ /* 0x000fe2000001140a */
[----:B-1----:R-:W-:Y:S01]  /*1730*/  IMAD.IADD R13, R13, 0x1, -R4 ;  /* 0x000000010d0d7824 */ /* 0x002fe200078e0a04 */
[----:B------:R-:W-:Y:S02]  /*1740*/  SHF.R.S32.HI R9, RZ, 0x1f, R10 ;  /* 0x0000001fff097819 */ /* 0x000fe4000001140a */
[----:B------:R-:W-:Y:S02]  /*1750*/  CS2R R176, SRZ ;  /* 0x0000000000b07805 */ /* 0x000fe4000001ff00 */
[----:B------:R-:W-:-:S02]  /*1760*/  LEA.HI R4, R0, R7, RZ, 0x3 ;  /* 0x0000000700047211 */ /* 0x000fc400078f18ff */
[----:B------:R-:W-:Y:S02]  /*1770*/  CS2R R174, SRZ ;  /* 0x0000000000ae7805 */ /* 0x000fe4000001ff00 */
[----:B------:R-:W-:Y:S02]  /*1780*/  LEA.HI R7, R0, R7, RZ, 0x2 ;  /* 0x0000000700077211 */ /* 0x000fe400078f10ff */
[----:B------:R-:W-:Y:S02]  /*1790*/  CS2R R172, SRZ ;  /* 0x0000000000ac7805 */ /* 0x000fe4000001ff00 */
[----:B------:R-:W-:Y:S02]  /*17a0*/  LEA.HI R9, R9, R6, RZ, 0x3 ;  /* 0x0000000609097211 */ /* 0x000fe400078f18ff */
[----:B------:R-:W-:Y:S02]  /*17b0*/  CS2R R170, SRZ ;  /* 0x0000000000aa7805 */ /* 0x000fe4000001ff00 */
[----:B------:R-:W-:-:S02]  /*17c0*/  LEA.HI R10, R5, R16, RZ, 0x2 ;  /* 0x00000010050a7211 */ /* 0x000fc400078f10ff */
[----:B------:R-:W-:Y:S02]  /*17d0*/  CS2R R168, SRZ ;  /* 0x0000000000a87805 */ /* 0x000fe4000001ff00 */
[--C-:B------:R-:W-:Y:S02]  /*17e0*/  SHF.R.S32.HI R0, RZ, 0x3, R4.reuse ;  /* 0x00000003ff007819 */ /* 0x100fe40000011404 */
[----:B------:R-:W-:Y:S02]  /*17f0*/  CS2R R166, SRZ ;  /* 0x0000000000a67805 */ /* 0x000fe4000001ff00 */
[----:B------:R-:W-:Y:S02]  /*1800*/  SHF.R.S32.HI R5, RZ, 0x1f, R4 ;  /* 0x0000001fff057819 */ /* 0x000fe40000011404 */
[----:B------:R-:W-:Y:S02]  /*1810*/  CS2R R164, SRZ ;  /* 0x0000000000a47805 */ /* 0x000fe4000001ff00 */
[----:B------:R-:W-:-:S02]  /*1820*/  LOP3.LUT R9, R9, 0xfffffff8, RZ, 0xc0, !PT ;  /* 0xfffffff809097812 */ /* 0x000fc400078ec0ff */
[----:B------:R-:W-:Y:S02]  /*1830*/  CS2R R162, SRZ ;  /* 0x0000000000a27805 */ /* 0x000fe4000001ff00 */
[----:B------:R-:W-:Y:S02]  /*1840*/  SHF.R.S32.HI R4, RZ, 0x2, R7 ;  /* 0x00000002ff047819 */ /* 0x000fe40000011407 */
[----:B------:R-:W-:Y:S02]  /*1850*/  CS2R R160, SRZ ;  /* 0x0000000000a07805 */ /* 0x000fe4000001ff00 */
[----:B------:R-:W-:Y:S02]  /*1860*/  LEA.HI R5, R5, R0, RZ, 0x4 ;  /* 0x0000000005057211 */ /* 0x000fe400078f20ff */
[----:B------:R-:W-:Y:S02]  /*1870*/  CS2R R158, SRZ ;  /* 0x00000000009e7805 */ /* 0x000fe4000001ff00 */
[----:B------:R-:W-:Y:S01]  /*1880*/  IADD3 R12, R8, R9, -R6 ;  /* 0x00000009080c7210 */ /* 0x000fe20007ffe806 */
[C---:B------:R-:W-:Y:S01]  /*1890*/  VIADD R6, R4.reuse, 0x8 ;  /* 0x0000000804067836 */ /* 0x040fe20000000000 */
[----:B------:R-:W-:Y:S01]  /*18a0*/  LOP3.LUT R9, R5, 0x1ffffff0, RZ, 0xc0, !PT ;  /* 0x1ffffff005097812 */ /* 0x000fe200078ec0ff */
[----:B------:R-:W-:Y:S01]  /*18b0*/  VIADD R14, R4, 0x18 ;  /* 0x00000018040e7836 */ /* 0x000fe20000000000 */
[----:B------:R-:W-:-:S02]  /*18c0*/  LOP3.LUT R11, R10, 0xfffffffc, RZ, 0xc0, !PT ;  /* 0xfffffffc0a0b7812 */ /* 0x000fc400078ec0ff */
[----:B------:R-:W-:Y:S02]  /*18d0*/  CS2R R156, SRZ ;  /* 0x00000000009c7805 */ /* 0x000fe4000001ff00 */
[----:B------:R-:W-:Y:S01]  /*18e0*/  LEA.HI R10, R6, R6, RZ, 0x1 ;  /* 0x00000006060a7211 */ /* 0x000fe200078f08ff */
[----:B------:R-:W-:Y:S01]  /*18f0*/  IMAD.IADD R0, R0, 0x1, -R9 ;  /* 0x0000000100007824 */ /* 0x000fe200078e0a09 */
[----:B------:R-:W-:Y:S01]  /*1900*/  LEA.HI R5, R7, R4, RZ, 0x1 ;  /* 0x0000000407057211 */ /* 0x000fe200078f08ff */
[----:B------:R-:W-:Y:S01]  /*1910*/  IMAD R7, R13, -0x40, R12 ;  /* 0xffffffc00d077824 */ /* 0x000fe200078e020c */
[----:B------:R-:W-:Y:S01]  /*1920*/  LOP3.LUT R9, R10, 0xfffffffe, RZ, 0xc0, !PT ;  /* 0xfffffffe0a097812 */ /* 0x000fe200078ec0ff */
[----:B------:R-:W-:Y:S01]  /*1930*/  VIADD R12, R4, 0x10 ;  /* 0x00000010040c7836 */ /* 0x000fe20000000000 */
[----:B------:R-:W-:Y:S01]  /*1940*/  LOP3.LUT R5, R5, 0xfffffffe, RZ, 0xc0, !PT ;  /* 0xfffffffe05057812 */ /* 0x000fe200078ec0ff */
[----:B------:R-:W-:Y:S01]  /*1950*/  IMAD.IADD R8, R16, 0x1, -R11 ;  /* 0x0000000110087824 */ /* 0x000fe200078e0a0b */
[----:B------:R-:W-:Y:S01]  /*1960*/  LEA.HI R16, R14, R14, RZ, 0x1 ;  /* 0x0000000e0e107211 */ /* 0x000fe200078f08ff */
[----:B------:R-:W-:Y:S01]  /*1970*/  IMAD.IADD R9, R6, 0x1, -R9 ;  /* 0x0000000106097824 */ /* 0x000fe200078e0a09 */
[----:B------:R-:W-:Y:S01]  /*1980*/  LEA.HI R6, R12, R12, RZ, 0x1 ;  /* 0x0000000c0c067211 */ /* 0x000fe200078f08ff */
[----:B------:R-:W-:Y:S01]  /*1990*/  IMAD.IADD R5, R4, 0x1, -R5 ;  /* 0x0000000104057824 */ /* 0x000fe200078e0a05 */
[----:B------:R-:W-:-:S02]  /*19a0*/  SHF.R.S32.HI R4, RZ, 0x1, R10 ;  /* 0x00000001ff047819 */ /* 0x000fc4000001140a */
[----:B------:R-:W-:Y:S02]  /*19b0*/  CS2R R154, SRZ ;  /* 0x00000000009a7805 */ /* 0x000fe4000001ff00 */
[----:B------:R-:W-:Y:S01]  /*19c0*/  SHF.R.S32.HI R11, RZ, 0x1f, R10 ;  /* 0x0000001fff0b7819 */ /* 0x000fe2000001140a */
[----:B------:R-:W-:Y:S01]  /*19d0*/  IMAD R5, R0, 0x8, R5 ;  /* 0x0000000800057824 */ /* 0x000fe200078e0205 */
[----:B------:R-:W-:Y:S02]  /*19e0*/  LOP3.LUT R13, R6, 0xfffffffe, RZ, 0xc0, !PT ;  /* 0xfffffffe060d7812 */ /* 0x000fe400078ec0ff */
[----:B------:R-:W-:Y:S02]  /*19f0*/  CS2R R152, SRZ ;  /* 0x0000000000987805 */ /* 0x000fe4000001ff00 */
[----:B------:R-:W-:Y:S02]  /*1a00*/  SHF.R.S32.HI R10, RZ, 0x1, R6 ;  /* 0x00000001ff0a7819 */ /* 0x000fe40000011406 */
[----:B------:R-:W-:-:S02]  /*1a10*/  CS2R R214, SRZ ;  /* 0x0000000000d67805 */ /* 0x000fc4000001ff00 */
[----:B--2---:R-:W-:Y:S01]  /*1a20*/  SHF.R.S32.HI R15, RZ, 0x1f, R6 ;  /* 0x0000001fff0f7819 */ /* 0x004fe20000011406 */
[----:B------:R-:W-:Y:S01]  /*1a30*/  IMAD.IADD R13, R12, 0x1, -R13 ;  /* 0x000000010c0d7824 */ /* 0x000fe200078e0a0d */
[--C-:B------:R-:W-:Y:S01]  /*1a40*/  SHF.R.S32.HI R6, RZ, 0x1, R16.reuse ;  /* 0x00000001ff067819 */ /* 0x100fe20000011410 */
[----:B------:R1:W-:Y:S01]  /*1a50*/  STL [R1+0x10], R5 ;  /* 0x0000100501007387 */ /* 0x0003e20000100800 */
[----:B------:R-:W-:Y:S02]  /*1a60*/  SHF.R.S32.HI R17, RZ, 0x1f, R16 ;  /* 0x0000001fff117819 */ /* 0x000fe40000011410 */
[----:B------:R-:W-:Y:S02]  /*1a70*/  CS2R R212, SRZ ;  /* 0x0000000000d47805 */ /* 0x000fe4000001ff00 */
[----:B------:R-:W-:Y:S02]  /*1a80*/  LEA.HI R11, R11, R4, RZ, 0x4 ;  /* 0x000000040b0b7211 */ /* 0x000fe400078f20ff */
[----:B------:R-:W-:-:S02]  /*1a90*/  CS2R R210, SRZ ;  /* 0x0000000000d27805 */ /* 0x000fc4000001ff00 */
[----:B------:R-:W-:Y:S02]  /*1aa0*/  LEA.HI R15, R15, R10, RZ, 0x4 ;  /* 0x0000000a0f0f7211 */ /* 0x000fe400078f20ff */
[----:B------:R-:W-:Y:S02]  /*1ab0*/  CS2R R208, SRZ ;  /* 0x0000000000d07805 */ /* 0x000fe4000001ff00 */
[----:B------:R-:W-:Y:S02]  /*1ac0*/  LEA.HI R12, R17, R6, RZ, 0x4 ;  /* 0x00000006110c7211 */ /* 0x000fe400078f20ff */
[----:B------:R-:W-:Y:S02]  /*1ad0*/  CS2R R206, SRZ ;  /* 0x0000000000ce7805 */ /* 0x000fe4000001ff00 */
[----:B------:R-:W-:Y:S02]  /*1ae0*/  LOP3.LUT R11, R11, 0x1ffffff0, RZ, 0xc0, !PT ;  /* 0x1ffffff00b0b7812 */ /* 0x000fe400078ec0ff */
[----:B------:R-:W-:-:S02]  /*1af0*/  CS2R R204, SRZ ;  /* 0x0000000000cc7805 */ /* 0x000fc4000001ff00 */
[----:B------:R-:W-:Y:S02]  /*1b00*/  LOP3.LUT R15, R15, 0x1ffffff0, RZ, 0xc0, !PT ;  /* 0x1ffffff00f0f7812 */ /* 0x000fe400078ec0ff */
        /* <DEDUP_REMOVED lines=14> */
[----:B-1----:R-:W-:Y:S01]  /*1bf0*/  IMAD R5, R6, 0x8, R17 ;  /* 0x0000000806057824 */ /* 0x002fe200078e0211 */
[----:B------:R1:W-:Y:S01]  /*1c00*/  STL [R1+0xc], R4 ;  /* 0x00000c0401007387 */ /* 0x0003e20000100800 */
[----:B------:R-:W-:-:S02]  /*1c10*/  CS2R R190, SRZ ;  /* 0x0000000000be7805 */ /* 0x000fc4000001ff00 */
[----:B------:R-:W-:Y:S02]  /*1c20*/  CS2R R188, SRZ ;  /* 0x0000000000bc7805 */ /* 0x000fe4000001ff00 */
[----:B------:R-:W-:Y:S01]  /*1c30*/  CS2R R186, SRZ ;  /* 0x0000000000ba7805 */ /* 0x000fe2000001ff00 */
[----:B------:R2:W-:Y:S01]  /*1c40*/  STL [R1+0x8], R0 ;  /* 0x0000080001007387 */ /* 0x0005e20000100800 */
[----:B------:R-:W-:-:S03]  /*1c50*/  CS2R R184, SRZ ;  /* 0x0000000000b87805 */ /* 0x000fc6000001ff00 */
[----:B------:R3:W-:Y:S01]  /*1c60*/  STL [R1+0x4], R5 ;  /* 0x0000040501007387 */ /* 0x0007e20000100800 */
[----:B-1----:R-:W-:Y:S02]  /*1c70*/  IMAD.MOV.U32 R4, RZ, RZ, RZ ;  /* 0x000000ffff047224 */ /* 0x002fe400078e00ff */
[----:B--2---:R-:W-:-:S07]  /*1c80*/  IMAD.MOV.U32 R0, RZ, RZ, RZ ;  /* 0x000000ffff007224 */ /* 0x004fce00078e00ff */
.L_x_2730:
[----:B------:R-:W-:-:S06]  /*1c90*/  ULOP3.LUT UR4, UR36, 0x1, URZ, 0xfc, !UPT ;  /* 0x0000000124047892 */ /* 0x000fcc000f8efc3f */
[----:B---3--:R-:W-:-:S05]  /*1ca0*/  IMAD.U32 R5, RZ, RZ, UR4 ;  /* 0x00000004ff057e24 */ /* 0x008fca000f8e00ff */
[----:B------:R-:W-:-:S13]  /*1cb0*/  ISETP.NE.AND P0, PT, R5, 0x3, PT ;  /* 0x000000030500780c */ /* 0x000fda0003f05270 */
[----:B------:R-:W-:Y:S05]  /*1cc0*/  @!P0 BRA `(.L_x_2720) ;  /* 0x0000000000048947 */ /* 0x000fea0003800000 */
[----:B------:R-:W-:Y:S01]  /*1cd0*/  BPT.TRAP 0x1 ;  /* 0x000000040000795c */ /* 0x000fe20000300000 */
.L_x_2720:
[----:B------:R-:W-:Y:S01]  /*1ce0*/  IMAD R6, R0, 0x8, R236 ;  /* 0x0000000800067824 */ /* 0x000fe200078e02ec */
[----:B------:R-:W-:-:S04]  /*1cf0*/  SHF.L.U32 R19, R4, 0x1f, RZ ;  /* 0x0000001f04137819 */ /* 0x000fc800000006ff */
[----:B------:R1:W2:Y:S01]  /*1d00*/  SYNCS.PHASECHK.TRANS64.TRYWAIT P1, [R6+URZ+0x30c10], R19 ;  /* 0x030c1013060075a7 */ /* 0x0002a2000802017f */
[----:B------:R-:W-:Y:S05]  /*1d10*/  @!P0 BRA `(.L_x_2721) ;  /* 0x0000000000048947 */ /* 0x000fea0003800000 */
[----:B------:R-:W-:Y:S01]  /*1d20*/  BPT.TRAP 0x1 ;  /* 0x000000040000795c */ /* 0x000fe20000300000 */
.L_x_2721:
[----:B------:R-:W-:-:S05]  /*1d30*/  VIADD R5, R236, 0x10000 ;  /* 0x00010000ec057836 */ /* 0x000fca0000000000 */
[----:B------:R-:W-:-:S04]  /*1d40*/  SHF.R.U32.HI R5, RZ, 0x4, R5 ;  /* 0x00000004ff057819 */ /* 0x000fc80000011605 */
[----:B------:R-:W-:Y:S01]  /*1d50*/  LOP3.LUT R5, R5, 0x3fff, RZ, 0xc0, !PT ;  /* 0x00003fff05057812 */ /* 0x000fe200078ec0ff */
[----:B--2---:R-:W-:Y:S06]  /*1d60*/  @P1 BRA `(.L_x_2722) ;  /* 0x0000000000081947 */ /* 0x004fec0003800000 */
[----:B------:R-:W2:Y:S02]  /*1d70*/  SYNCS.PHASECHK.TRANS64.TRYWAIT P1, [R6+URZ+0x30c10], R19 ;  /* 0x030c1013060075a7 */ /* 0x000ea4000802017f */
[----:B--2---:R-:W-:Y:S05]  /*1d80*/  @!P1 BRA `(.L_x_2723) ;  /* 0x000000a400749947 */ /* 0x004fea0003800000 */
.L_x_2722:
        /* <DEDUP_REMOVED lines=32> */
[----:B----4-:R-:W-:Y:S02]  /*1f90*/  IMAD R12, R0, 0x80, R12 ;  /* 0x00000080000c7824 */ /* 0x010fe400078e020c */
[----:B------:R-:W-:Y:S01]  /*1fa0*/  VIADD R10, R236, 0x20000 ;  /* 0x00020000ec0a7836 */ /* 0x000fe20000000000 */
[----:B------:R-:W-:Y:S02]  /*1fb0*/  WARPGROUP.DEPBAR.LE gsb0, 0x0 ;  /* 0x00008000000079c5 */ /* 0x000fe40000010000 */
[----:B------:R-:W-:Y:S01]  /*1fc0*/  WARPGROUP.ARRIVE ;  /* 0x00000000000079c5 */ /* 0x000fe20000000000 */
[C---:B-----5:R-:W-:Y:S02]  /*1fd0*/  IMAD R14, R0.reuse, 0x80, R13 ;  /* 0x00000080000e7824 */ /* 0x060fe400078e020d */
[----:B--2---:R-:W-:-:S02]  /*1fe0*/  IMAD R16, R0, 0x80, R11 ;  /* 0x0000008000107824 */ /* 0x004fc400078e020b */
[C---:B------:R-:W-:Y:S01]  /*1ff0*/  IMAD R227, R3.reuse, 0x2, R12 ;  /* 0x0000000203e37824 */ /* 0x040fe200078e020c */
[----:B------:R-:W-:Y:S01]  /*2000*/  HGMMA.64x128x16.F32.BF16 R88, gdesc[UR4], R88, gsb0 ;  /* 0x01e00000045879f0 */ /* 0x000fe20008001858 */
[----:B------:R-:W-:Y:S01]  /*2010*/  UIADD3 UR6, UR8, 0x6, URZ ;  /* 0x0000000608067890 */ /* 0x000fe2000fffe03f */
[C---:B------:R-:W-:Y:S01]  /*2020*/  IMAD R15, R3.reuse, 0x2, R14 ;  /* 0x00000002030f7824 */ /* 0x040fe200078e020e */
[----:B------:R-:W-:Y:S01]  /*2030*/  UIADD3 UR4, UR10, 0x6, URZ ;  /* 0x000000060a047890 */ /* 0x000fe2000fffe03f */
[----:B------:R-:W-:Y:S01]  /*2040*/  IMAD R17, R3, 0x2, R16 ;  /* 0x0000000203117824 */ /* 0x000fe200078e0210 */
[----:B------:R-:W-:Y:S01]  /*2050*/  UMOV UR7, 0x40000040 ;  /* 0x4000004000077882 */ /* 0x000fe20000000000 */
[----:B------:R-:W-:Y:S01]  /*2060*/  UMOV UR5, 0x40000040 ;  /* 0x4000004000057882 */ /* 0x000fe20000000000 */
[--C-:B------:R-:W-:Y:S02]  /*2070*/  IMAD R11, R9, 0x4, R236.reuse ;  /* 0x00000004090b7824 */ /* 0x100fe400078e02ec */
[----:B------:R-:W-:-:S02]  /*2080*/  IMAD R14, R227, 0x4, R236 ;  /* 0x00000004e30e7824 */ /* 0x000fc400078e02ec */
[--C-:B------:R-:W-:Y:S02]  /*2090*/  IMAD R13, R15, 0x4, R236.reuse ;  /* 0x000000040f0d7824 */ /* 0x100fe400078e02ec */
[----:B------:R-:W-:Y:S02]  /*20a0*/  IMAD R12, R17, 0x4, R236 ;  /* 0x00000004110c7824 */ /* 0x000fe400078e02ec */
[--C-:B------:R-:W-:Y:S02]  /*20b0*/  IMAD R9, R9, 0x4, R10.reuse ;  /* 0x0000000409097824 */ /* 0x100fe400078e020a */
[--C-:B------:R-:W-:Y:S02]  /*20c0*/  IMAD R227, R227, 0x4, R10.reuse ;  /* 0x00000004e3e37824 */ /* 0x100fe400078e020a */
[--C-:B------:R-:W-:Y:S02]  /*20d0*/  IMAD R15, R15, 0x4, R10.reuse ;  /* 0x000000040f0f7824 */ /* 0x100fe400078e020a */
[----:B------:R-:W-:Y:S01]  /*20e0*/  IMAD R10, R17, 0x4, R10 ;  /* 0x00000004110a7824 */ /* 0x000fe200078e020a */
[----:B------:R-:W-:-:S02]  /*20f0*/  WARPGROUP.DEPBAR.LE gsb0, 0x0 ;  /* 0x00008000000079c5 */ /* 0x000fc40000010000 */
        /* <DEDUP_REMOVED lines=9> */
.L_x_2724:
[----:B------:R1:W1:Y:S01]  /*2190*/  SYNCS.PHASECHK.TRANS64.TRYWAIT P1, [R6+URZ+0x30c30], R19 ;  /* 0x030c3013060075a7 */ /* 0x000262000802017f */
[----:B------:R-:W-:Y:S05]  /*21a0*/  @!P0 BRA `(.L_x_2725) ;  /* 0x0000000000048947 */ /* 0x000fea0003800000 */
[----:B------:R-:W-:Y:S01]  /*21b0*/  BPT.TRAP 0x1 ;  /* 0x000000040000795c */ /* 0x000fe20000300000 */
.L_x_2725:
[----:B------:R-:W-:-:S05]  /*21c0*/  VIADD R16, R236, 0x18000 ;  /* 0x00018000ec107836 */ /* 0x000fca0000000000 */
[----:B------:R-:W-:-:S04]  /*21d0*/  SHF.R.U32.HI R16, RZ, 0x4, R16 ;  /* 0x00000004ff107819 */ /* 0x000fc80000011610 */
[----:B------:R-:W-:-:S04]  /*21e0*/  LOP3.LUT R16, R16, 0x3fff, RZ, 0xc0, !PT ;  /* 0x00003fff10107812 */ /* 0x000fc800078ec0ff */
[----:B------:R-:W-:Y:S01]  /*21f0*/  LOP3.LUT R17, R16, 0x10000, RZ, 0xfc, !PT ;  /* 0x0001000010117812 */ /* 0x000fe200078efcff */
[----:B-1----:R-:W-:Y:S06]  /*2200*/  @P1 BRA `(.L_x_2726) ;  /* 0x0000000000081947 */ /* 0x002fec0003800000 */
[----:B------:R-:W1:Y:S02]  /*2210*/  SYNCS.PHASECHK.TRANS64.TRYWAIT P1, [R6+URZ+0x30c30], R19 ;  /* 0x030c3013060075a7 */ /* 0x000e64000802017f */
[----:B-1----:R-:W-:Y:S05]  /*2220*/  @!P1 BRA `(.L_x_2727) ;  /* 0x000000a000609947 */ /* 0x002fea0003800000 */
.L_x_2726:
[----:B------:R-:W-:Y:S01]  /*2230*/  UIADD3 UR9, UR9, 0x4000, URZ ;  /* 0x0000400009097890 */ /* 0x000fe2000fffe03f */
[----:B------:R-:W-:Y:S01]  /*2240*/  IMAD R17, R0, 0x400, R17 ;  /* 0x0000040000117824 */ /* 0x000fe200078e0211 */
[----:B------:R-:W-:Y:S01]  /*2250*/  ULDC UR4, c[0x0][0x280] ;  /* 0x0000a00000047ab9 */ /* 0x000fe20000000800 */
[----:B------:R-:W-:Y:S01]  /*2260*/  IMAD.MOV.U32 R18, RZ, RZ, -0x2 ;  /* 0xfffffffeff127424 */ /* 0x000fe200078e00ff */
[----:B------:R-:W-:Y:S01]  /*2270*/  USHF.R.U32.HI UR9, URZ, 0x4, UR9 ;  /* 0x000000043f097899 */ /* 0x000fe20008011609 */
[----:B------:R-:W-:Y:S01]  /*2280*/  WARPGROUP.ARRIVE ;  /* 0x00000000000079c5 */ /* 0x000fe20000000000 */
[----:B------:R-:W-:Y:S01]  /*2290*/  R2UR UR8, R17 ;  /* 0x00000000110872ca */ /* 0x000fe200000e0000 */
[----:B------:R-:W-:Y:S01]  /*22a0*/  UIMAD UR4, UR41, -0x80, UR4 ;  /* 0xffffff80290478a4 */ /* 0x000fe2000f8e0204 */
[----:B------:R-:W-:Y:S01]  /*22b0*/  ISETP.GT.AND P1, PT, R7, RZ, PT ;  /* 0x000000ff0700720c */ /* 0x000fe20003f24270 */
[----:B------:R-:W-:Y:S01]  /*22c0*/  ULOP3.LUT UR9, UR9, 0x3fff, URZ, 0xc0, !UPT ;  /* 0x00003fff09097892 */ /* 0x000fe2000f8ec03f */
[C---:B------:R-:W-:Y:S01]  /*22d0*/  VIADD R233, R8.reuse, 0x10 ;  /* 0x0000001008e97836 */ /* 0x040fe20000000000 */
[----:B------:R-:W-:Y:S01]  /*22e0*/  UMOV UR7, 0x40000040 ;  /* 0x4000004000077882 */ /* 0x000fe20000000000 */
[----:B------:R-:W-:Y:S01]  /*22f0*/  UMOV UR5, 0x40000040 ;  /* 0x4000004000057882 */ /* 0x000fe20000000000 */
[----:B------:R-:W-:Y:S01]  /*2300*/  ULOP3.LUT UR9, UR9, 0x10000, URZ, 0xfc, !UPT ;  /* 0x0001000009097892 */ /* 0x000fe2000f8efc3f */
[----:B------:R-:W-:Y:S01]  /*2310*/  IMAD R18, R3, R18, UR4 ;  /* 0x0000000403127e24 */ /* 0x000fe2000f8e0212 */
[----:B--2---:R-:W1:Y:S01]  /*2320*/  SHFL.IDX PT, R222, R11, R233, 0x1f ;  /* 0x00001fe90bde7589 */ /* 0x004e6200000e0000 */
[----:B------:R-:W-:Y:S01]  /*2330*/  VIADD R235, R8, 0x8 ;  /* 0x0000000808eb7836 */ /* 0x000fe20000000000 */
[----:B------:R-:W-:Y:S01]  /*2340*/  ULDC UR10, c[0x0][0x744] ;  /* 0x0001d100000a7ab9 */ /* 0x000fe20000000800 */
[----:B------:R-:W-:Y:S01]  /*2350*/  IMAD.IADD R17, R18, 0x1, -R7 ;  /* 0x0000000112117824 */ /* 0x000fe200078e0a07 */
[----:B------:R-:W-:Y:S01]  /*2360*/  UMOV UR6, UR8 ;  /* 0x0000000800067c82 */ /* 0x000fe20008000000 */
[----:B------:R-:W-:Y:S01]  /*2370*/  UMOV UR4, UR9 ;  /* 0x0000000900047c82 */ /* 0x000fe20008000000 */
[----:B------:R-:W-:Y:S01]  /*2380*/  VIADD R237, R8, 0x4 ;  /* 0x0000000408ed7836 */ /* 0x000fe20000000000 */
[----:B------:R-:W-:Y:S01]  /*2390*/  HGMMA.64x128x16.F32.BF16 R24, gdesc[UR4], RZ, !UPT, gsb0 ;  /* 0x01e00000041879f0 */ /* 0x000fe2000c0018ff */
[----:B------:R-:W-:Y:S01]  /*23a0*/  SEL R18, R17, 0x80, P1 ;  /* 0x0000008011127807 */ /* 0x000fe20000800000 */
[----:B------:R-:W-:Y:S01]  /*23b0*/  UIADD3 UR6, UR8, 0x2, URZ ;  /* 0x0000000208067890 */ /* 0x000fe2000fffe03f */
[----:B------:R-:W-:Y:S01]  /*23c0*/  SHFL.IDX PT, R220, R11, R235, 0x1f ;  /* 0x00001feb0bdc7589 */ /* 0x000fe200000e0000 */
[----:B------:R-:W-:Y:S01]  /*23d0*/  UIADD3 UR4, UR9, 0x2, URZ ;  /* 0x0000000209047890 */ /* 0x000fe2000fffe03f */
[C---:B------:R-:W-:Y:S01]  /*23e0*/  ISETP.GT.AND P5, PT, R18.reuse, RZ, PT ;  /* 0x000000ff1200720c */ /* 0x040fe20003fa4270 */
[----:B------:R-:W-:Y:S01]  /*23f0*/  UMOV UR7, 0x40000040 ;  /* 0x4000004000077882 */ /* 0x000fe20000000000 */
[----:B------:R-:W-:Y:S01]  /*2400*/  ISETP.GT.AND P6, PT, R18, 0x1, PT ;  /* 0x000000011200780c */ /* 0x000fe20003fc4270 */
[----:B------:R-:W-:Y:S01]  /*2410*/  UMOV UR5, 0x40000040 ;  /* 0x4000004000057882 */ /* 0x000fe20000000000 */
[----:B------:R-:W-:Y:S01]  /*2420*/  FSEL R88, R88, -INF , !P5 ;  /* 0xff80000058587808 */ /* 0x000fe20006800000 */
[----:B------:R-:W-:Y:S01]  /*2430*/  VIADD R231, R8, 0x18 ;  /* 0x0000001808e77836 */ /* 0x000fe20000000000 */
[----:B------:R-:W-:Y:S01]  /*2440*/  FSEL R89, R89, -INF , !P6 ;  /* 0xff80000059597808 */ /* 0x000fe20007000000 */
[----:B------:R-:W-:Y:S01]  /*2450*/  VIADD R19, R17, 0x8 ;  /* 0x0000000811137836 */ /* 0x000fe20000000000 */
[C---:B------:R-:W-:Y:S01]  /*2460*/  ISETP.GT.AND P1, PT, R18.reuse, 0x8, PT ;  /* 0x000000081200780c */ /* 0x040fe20003f24270 */
[----:B------:R-:W2:Y:S01]  /*2470*/  SHFL.IDX PT, R17, R11, R237, 0x1f ;  /* 0x00001fed0b117589 */ /* 0x000ea200000e0000 */
[----:B------:R-:W-:Y:S01]  /*2480*/  ISETP.GT.AND P2, PT, R18, 0x9, PT ;  /* 0x000000091200780c */ /* 0x000fe20003f44270 */
[----:B------:R-:W-:Y:S01]  /*2490*/  VIADD R230, R8, 0x1c ;  /* 0x0000001c08e67836 */ /* 0x000fe20000000000 */
[C---:B------:R-:W-:Y:S01]  /*24a0*/  ISETP.GT.AND P3, PT, R18.reuse, 0x10, PT ;  /* 0x000000101200780c */ /* 0x040fe20003f64270 */
[----:B------:R-:W5:Y:S01]  /*24b0*/  SHFL.IDX PT, R224, R11, R231, 0x1f ;  /* 0x00001fe70be07589 */ /* 0x000f6200000e0000 */
[----:B------:R-:W-:Y:S01]  /*24c0*/  ISETP.GT.AND P4, PT, R18, 0x11, PT ;  /* 0x000000111200780c */ /* 0x000fe20003f84270 */
[----:B------:R-:W-:Y:S01]  /*24d0*/  VIADD R232, R8, 0x14 ;  /* 0x0000001408e87836 */ /* 0x000fe20000000000 */
[----:B------:R-:W-:Y:S01]  /*24e0*/  ISETP.GT.AND P5, PT, R18, 0x18, PT ;  /* 0x000000181200780c */ /* 0x000fe20003fa4270 */
[----:B------:R-:W-:Y:S01]  /*24f0*/  VIADD R234, R8, 0xc ;  /* 0x0000000c08ea7836 */ /* 0x000fe20000000000 */
[----:B------:R-:W-:Y:S01]  /*2500*/  ISETP.GT.AND P6, PT, R18, 0x19, PT ;  /* 0x000000191200780c */ /* 0x000fe20003fc4270 */
[----:B---3--:R-:W-:Y:S01]  /*2510*/  SHFL.IDX PT, R223, R14, R230, 0x1f ;  /* 0x00001fe60edf7589 */ /* 0x008fe200000e0000 */
[----:B------:R-:W-:-:S02]  /*2520*/  FSEL R92, R92, -INF , !P1 ;  /* 0xff8000005c5c7808 */ /* 0x000fc40004800000 */
[----:B------:R-:W-:Y:S01]  /*2530*/  FSEL R93, R93, -INF , !P2 ;  /* 0xff8000005d5d7808 */ /* 0x000fe20005000000 */
[----:B------:R-:W-:Y:S01]  /*2540*/  SHFL.IDX PT, R221, R11, R234, 0x1f ;  /* 0x00001fea0bdd7589 */ /* 0x000fe200000e0000 */
[----:B------:R-:W-:Y:S02]  /*2550*/  FSEL R96, R96, -INF , !P3 ;  /* 0xff80000060607808 */ /* 0x000fe40005800000 */
[----:B------:R-:W-:Y:S01]  /*2560*/  FSEL R97, R97, -INF , !P4 ;  /* 0xff80000061617808 */ /* 0x000fe20006000000 */
[----:B----4-:R-:W-:Y:S01]  /*2570*/  SHFL.IDX PT, R226, R13, R231, 0x1f ;  /* 0x00001fe70de27589 */ /* 0x010fe200000e0000 */
[----:B------:R-:W-:Y:S01]  /*2580*/  FSEL R100, R100, -INF , !P5 ;  /* 0xff80000064647808 */ /* 0x000fe20006800000 */
[----:B-1----:R-:W-:Y:S01]  /*2590*/  FFMA.FTZ R21, R96, UR10, -R222 ;  /* 0x0000000a60157c23 */ /* 0x002fe200080108de */
[----:B------:R-:W-:Y:S01]  /*25a0*/  FSEL R101, R101, -INF , !P6 ;  /* 0xff80000065657808 */ /* 0x000fe20007000000 */
[----:B------:R-:W1:Y:S01]  /*25b0*/  SHFL.IDX PT, R96, R14, R8, 0x1f ;  /* 0x00001f080e607589 */ /* 0x000e6200000e0000 */
[C---:B------:R-:W-:Y:S01]  /*25c0*/  ISETP.GT.AND P1, PT, R18.reuse, 0x20, PT ;  /* 0x000000201200780c */ /* 0x040fe20003f24270 */
[----:B--2---:R-:W-:Y:S01]  /*25d0*/  FFMA.FTZ R218, R89, UR10, -R17 ;  /* 0x0000000a59da7c23 */ /* 0x004fe20008010811 */
[C---:B------:R-:W-:Y:S01]  /*25e0*/  ISETP.GT.AND P2, PT, R18.reuse, 0x21, PT ;  /* 0x000000211200780c */ /* 0x040fe20003f44270 */
[----:B------:R-:W-:Y:S01]  /*25f0*/  SHFL.IDX PT, R89, R11, R232, 0x1f ;  /* 0x00001fe80b597589 */ /* 0x000fe200000e0000 */
[----:B------:R-:W-:Y:S01]  /*2600*/  ISETP.GT.AND P3, PT, R18, 0x28, PT ;  /* 0x000000281200780c */ /* 0x000fe20003f64270 */
[----:B-----5:R-:W-:Y:S01]  /*2610*/  FFMA.FTZ R20, R100, UR10, -R224 ;  /* 0x0000000a64147c23 */ /* 0x020fe200080108e0 */
[C---:B------:R-:W-:Y:S01]  /*2620*/  ISETP.GT.AND P4, PT, R18.reuse, 0x29, PT ;  /* 0x000000291200780c */ /* 0x040fe20003f84270 */
[----:B------:R-:W-:Y:S01]  /*2630*/  SHFL.IDX PT, R100, R14, R235, 0x1f ;  /* 0x00001feb0e647589 */ /* 0x000fe200000e0000 */
[----:B------:R-:W-:Y:S01]  /*2640*/  ISETP.GT.AND P5, PT, R18, 0x30, PT ;  /* 0x000000301200780c */ /* 0x000fe20003fa4270 */
[----:B------:R-:W-:Y:S01]  /*2650*/  IMAD R16, R0, 0x400, R16 ;  /* 0x0000040000107824 */ /* 0x000fe200078e0210 */
[----:B------:R-:W-:Y:S01]  /*2660*/  ISETP.GT.AND P6, PT, R18, 0x31, PT ;  /* 0x000000311200780c */ /* 0x000fe20003fc4270 */
[----:B------:R-:W-:Y:S01]  /*2670*/  SHFL.IDX PT, R225, R13, R232, 0x1f ;  /* 0x00001fe80de17589 */ /* 0x000fe200000e0000 */
[----:B------:R-:W-:Y:S01]  /*2680*/  FSEL R104, R104, -INF , !P1 ;  /* 0xff80000068687808 */ /* 0x000fe20004800000 */
[----:B------:R-:W-:Y:S01]  /*2690*/  MUFU.EX2 R218, R218 ;  /* 0x000000da00da7308 */ /* 0x000fe20000000800 */
[----:B------:R-:W-:Y:S01]  /*26a0*/  FSEL R105, R105, -INF , !P2 ;  /* 0xff80000069697808 */ /* 0x000fe20005000000 */
[----:B------:R-:W-:Y:S01]  /*26b0*/  SHFL.IDX PT, R228, R12, R231, 0x1f ;  /* 0x00001fe70ce47589 */ /* 0x000fe200000e0000 */
[----:B------:R-:W-:-:S02]  /*26c0*/  FSEL R108, R108, -INF , !P3 ;  /* 0xff8000006c6c7808 */ /* 0x000fc40005800000 */
[----:B------:R-:W-:Y:S02]  /*26d0*/  FSEL R109, R109, -INF , !P4 ;  /* 0xff8000006d6d7808 */ /* 0x000fe40006000000 */
[----:B------:R-:W-:Y:S01]  /*26e0*/  FSEL R112, R112, -INF , !P5 ;  /* 0xff80000070707808 */ /* 0x000fe20006800000 */
[----:B------:R-:W-:Y:S01]  /*26f0*/  MUFU.EX2 R20, R20 ;  /* 0x0000001400147308 */ /* 0x000fe20000000800 */
[----:B------:R-:W-:Y:S01]  /*2700*/  FSEL R113, R113, -INF , !P6 ;  /* 0xff80000071717808 */ /* 0x000fe20007000000 */
[----:B-1----:R-:W-:Y:S01]  /*2710*/  FFMA.FTZ R22, R104, UR10, -R96 ;  /* 0x0000000a68167c23 */ /* 0x002fe20008010860 */
[C---:B------:R-:W-:Y:S01]  /*2720*/  ISETP.GT.AND P1, PT, R18.reuse, 0x38, PT ;  /* 0x000000381200780c */ /* 0x040fe20003f24270 */
[----:B------:R-:W-:Y:S01]  /*2730*/  SHFL.IDX PT, R104, R14, R233, 0x1f ;  /* 0x00001fe90e687589 */ /* 0x000fe200000e0000 */
[C---:B------:R-:W-:Y:S02]  /*2740*/  ISETP.GT.AND P2, PT, R18.reuse, 0x39, PT ;  /* 0x000000391200780c */ /* 0x040fe40003f44270 */
[C---:B------:R-:W-:Y:S01]  /*2750*/  ISETP.GT.AND P3, PT, R18.reuse, 0x40, PT ;  /* 0x000000401200780c */ /* 0x040fe20003f64270 */
[----:B------:R-:W-:Y:S01]  /*2760*/  MUFU.EX2 R22, R22 ;  /* 0x0000001600167308 */ /* 0x000fe20000000800 */
[----:B------:R-:W-:-:S02]  /*2770*/  ISETP.GT.AND P4, PT, R18, 0x41, PT ;  /* 0x000000411200780c */ /* 0x000fc40003f84270 */
[C---:B------:R-:W-:Y:S02]  /*2780*/  ISETP.GT.AND P5, PT, R18.reuse, 0x48, PT ;  /* 0x000000481200780c */ /* 0x040fe40003fa4270 */
[----:B------:R-:W-:Y:S02]  /*2790*/  ISETP.GT.AND P6, PT, R18, 0x49, PT ;  /* 0x000000491200780c */ /* 0x000fe40003fc4270 */
[----:B------:R-:W-:Y:S02]  /*27a0*/  FSEL R116, R116, -INF , !P1 ;  /* 0xff80000074747808 */ /* 0x000fe40004800000 */
[----:B------:R-:W-:Y:S02]  /*27b0*/  FSEL R117, R117, -INF , !P2 ;  /* 0xff80000075757808 */ /* 0x000fe40005000000 */
[----:B------:R-:W-:Y:S02]  /*27c0*/  FSEL R120, R120, -INF , !P3 ;  /* 0xff80000078787808 */ /* 0x000fe40005800000 */
[----:B------:R-:W-:-:S02]  /*27d0*/  FSEL R121, R121, -INF , !P4 ;  /* 0xff80000079797808 */ /* 0x000fc40006000000 */
[----:B------:R-:W-:Y:S02]  /*27e0*/  FSEL R124, R124, -INF , !P5 ;  /* 0xff8000007c7c7808 */ /* 0x000fe40006800000 */
[----:B------:R-:W-:Y:S02]  /*27f0*/  FSEL R125, R125, -INF , !P6 ;  /* 0xff8000007d7d7808 */ /* 0x000fe40007000000 */
[C---:B------:R-:W-:Y:S02]  /*2800*/  ISETP.GT.AND P1, PT, R18.reuse, 0x50, PT ;  /* 0x000000501200780c */ /* 0x040fe40003f24270 */
[C---:B------:R-:W-:Y:S02]  /*2810*/  ISETP.GT.AND P2, PT, R18.reuse, 0x51, PT ;  /* 0x000000511200780c */ /* 0x040fe40003f44270 */
[C---:B------:R-:W-:Y:S02]  /*2820*/  ISETP.GT.AND P3, PT, R18.reuse, 0x58, PT ;  /* 0x000000581200780c */ /* 0x040fe40003f64270 */
        /* <DEDUP_REMOVED lines=15> */
[----:B------:R-:W1:Y:S01]  /*2920*/  SHFL.IDX PT, R18, R11, R8, 0x1f ;  /* 0x00001f080b127589 */ /* 0x000e6200000e0000 */
[----:B------:R-:W-:Y:S02]  /*2930*/  FSEL R140, R140, -INF , !P1 ;  /* 0xff8000008c8c7808 */ /* 0x000fe40004800000 */
[----:B------:R-:W-:Y:S02]  /*2940*/  ISETP.GT.AND P1, PT, R7, 0x8, PT ;  /* 0x000000080700780c */ /* 0x000fe40003f24270 */
[----:B------:R-:W-:Y:S02]  /*2950*/  FSEL R149, R149, -INF , !P6 ;  /* 0xff80000095957808 */ /* 0x000fe40007000000 */
[----:B------:R-:W-:-:S02]  /*2960*/  SEL R19, R19, 0x80, P1 ;  /* 0x0000008013137807 */ /* 0x000fc40000800000 */
[----:B------:R-:W-:Y:S02]  /*2970*/  FSEL R145, R145, -INF , !P4 ;  /* 0xff80000091917808 */ /* 0x000fe40006000000 */
[C---:B------:R-:W-:Y:S01]  /*2980*/  ISETP.GT.AND P6, PT, R19.reuse, RZ, PT ;  /* 0x000000ff1300720c */ /* 0x040fe20003fc4270 */
[----:B------:R-:W-:Y:S02]  /*2990*/  WARPGROUP.DEPBAR.LE gsb0, 0x0 ;  /* 0x00008000000079c5 */ /* 0x000fe40000010000 */
[----:B------:R-:W-:Y:S01]  /*29a0*/  WARPGROUP.ARRIVE ;  /* 0x00000000000079c5 */ /* 0x000fe20000000000 */
[----:B------:R-:W-:Y:S02]  /*29b0*/  FSEL R216, R90, -INF , !P6 ;  /* 0xff8000005ad87808 */ /* 0x000fe40007000000 */
[C---:B------:R-:W-:Y:S02]  /*29c0*/  ISETP.GT.AND P4, PT, R19.reuse, 0x10, PT ;  /* 0x000000101300780c */ /* 0x040fe40003f84270 */
[C---:B------:R-:W-:Y:S01]  /*29d0*/  ISETP.GT.AND P1, PT, R19.reuse, 0x1, PT ;  /* 0x000000011300780c */ /* 0x040fe20003f24270 */
[----:B------:R-:W-:Y:S01]  /*29e0*/  HGMMA.64x128x16.F32.BF16 R24, gdesc[UR4], R24, gsb0 ;  /* 0x01e00000041879f0 */ /* 0x000fe20008001818 */
[----:B------:R-:W-:Y:S01]  /*29f0*/  FSEL R98, R98, -INF , !P4 ;  /* 0xff80000062627808 */ /* 0x000fe20006000000 */
[----:B------:R-:W-:Y:S01]  /*2a00*/  UIADD3 UR6, UR8, 0x4, URZ ;  /* 0x0000000408067890 */ /* 0x000fe2000fffe03f */
[--C-:B-1----:R-:W-:Y:S01]  /*2a10*/  FFMA.FTZ R88, R88, UR10, -R18.reuse ;  /* 0x0000000a58587c23 */ /* 0x102fe20008010812 */
[----:B------:R-:W-:Y:S01]  /*2a20*/  FFMA.FTZ R216, R216, UR10, -R18 ;  /* 0x0000000ad8d87c23 */ /* 0x000fe20008010812 */
[----:B------:R-:W-:Y:S01]  /*2a30*/  FFMA.FTZ R18, R92, UR10, -R220 ;  /* 0x0000000a5c127c23 */ /* 0x000fe200080108dc */
[----:B------:R-:W-:Y:S01]  /*2a40*/  FFMA.FTZ R222, R98, UR10, -R222 ;  /* 0x0000000a62de7c23 */ /* 0x000fe200080108de */
[----:B------:R1:W2:Y:S01]  /*2a50*/  SHFL.IDX PT, R92, R11, R230, 0x1f ;  /* 0x00001fe60b5c7589 */ /* 0x0002a200000e0000 */
[----:B------:R-:W-:Y:S01]  /*2a60*/  FSEL R148, R148, -INF , !P5 ;  /* 0xff80000094947808 */ /* 0x000fe20006800000 */
[----:B------:R2:W-:Y:S01]  /*2a70*/  MUFU.EX2 R217, R88 ;  /* 0x0000005800d97308 */ /* 0x0005e20000000800 */
[----:B------:R-:W-:Y:S01]  /*2a80*/  ISETP.GT.AND P5, PT, R19, 0x11, PT ;  /* 0x000000111300780c */ /* 0x000fe20003fa4270 */
[----:B------:R-:W-:Y:S01]  /*2a90*/  SHFL.IDX PT, R98, R14, R234, 0x1f ;  /* 0x00001fea0e627589 */ /* 0x000fe200000e0000 */
[----:B------:R-:W-:Y:S01]  /*2aa0*/  FSEL R91, R91, -INF , !P1 ;  /* 0xff8000005b5b7808 */ /* 0x000fe20004800000 */
[----:B------:R-:W-:Y:S01]  /*2ab0*/  UIADD3 UR4, UR9, 0x4, URZ ;  /* 0x0000000409047890 */ /* 0x000fe2000fffe03f */
[----:B------:R-:W-:Y:S01]  /*2ac0*/  FSEL R99, R99, -INF , !P5 ;  /* 0xff80000063637808 */ /* 0x000fe20006800000 */
[----:B------:R-:W-:Y:S01]  /*2ad0*/  UMOV UR7, 0x40000040 ;  /* 0x4000004000077882 */ /* 0x000fe20000000000 */
[----:B------:R-:W-:Y:S01]  /*2ae0*/  FSEL R141, R141, -INF , !P2 ;  /* 0xff8000008d8d7808 */ /* 0x000fe20005000000 */
[----:B-1----:R-:W-:Y:S01]  /*2af0*/  MUFU.EX2 R11, R21 ;  /* 0x00000015000b7308 */ /* 0x002fe20000000800 */
[----:B------:R-:W-:Y:S01]  /*2b00*/  FFMA.FTZ R219, R91, UR10, -R17 ;  /* 0x0000000a5bdb7c23 */ /* 0x000fe20008010811 */
[----:B------:R-:W-:Y:S01]  /*2b10*/  FFMA.FTZ R17, R97, UR10, -R89 ;  /* 0x0000000a61117c23 */ /* 0x000fe20008010859 */
[----:B------:R-:W-:Y:S01]  /*2b20*/  FSEL R144, R144, -INF , !P3 ;  /* 0xff80000090907808 */ /* 0x000fe20005800000 */
[----:B------:R-:W1:Y:S01]  /*2b30*/  SHFL.IDX PT, R97, R14, R237, 0x1f ;  /* 0x00001fed0e617589 */ /* 0x000e6200000e0000 */
[C---:B------:R-:W-:Y:S01]  /*2b40*/  ISETP.GT.AND P2, PT, R19.reuse, 0x8, PT ;  /* 0x000000081300780c */ /* 0x040fe20003f44270 */
[----:B------:R-:W-:Y:S01]  /*2b50*/  UMOV UR5, 0x40000040 ;  /* 0x4000004000057882 */ /* 0x000fe20000000000 */
[----:B------:R-:W-:-:S02]  /*2b60*/  ISETP.GT.AND P3, PT, R19, 0x9, PT ;  /* 0x000000091300780c */ /* 0x000fc40003f64270 */
[C---:B------:R-:W-:Y:S02]  /*2b70*/  ISETP.GT.AND P6, PT, R19.reuse, 0x18, PT ;  /* 0x000000181300780c */ /* 0x040fe40003fc4270 */
[----:B------:R-:W-:Y:S01]  /*2b80*/  ISETP.GT.AND P4, PT, R19, 0x28, PT ;  /* 0x000000281300780c */ /* 0x000fe20003f84270 */
[----:B------:R-:W-:Y:S02]  /*2b90*/  WARPGROUP.DEPBAR.LE gsb0, 0x0 ;  /* 0x00008000000079c5 */ /* 0x000fe40000010000 */
[----:B--2---:R-:W-:Y:S01]  /*2ba0*/  FFMA.FTZ R88, R101, UR10, -R92 ;  /* 0x0000000a65587c23 */ /* 0x004fe2000801085c */
[----:B------:R-:W-:Y:S01]  /*2bb0*/  ISETP.GT.AND P1, PT, R19, 0x19, PT ;  /* 0x000000191300780c */ /* 0x000fe20003f24270 */
[----:B------:R-:W2:Y:S01]  /*2bc0*/  SHFL.IDX PT, R101, R14, R232, 0x1f ;  /* 0x00001fe80e657589 */ /* 0x000ea200000e0000 */
[----:B------:R-:W-:Y:S01]  /*2bd0*/  FSEL R94, R94, -INF , !P2 ;  /* 0xff8000005e5e7808 */ /* 0x000fe20005000000 */
[----:B------:R3:W-:Y:S01]  /*2be0*/  MUFU.EX2 R21, R88 ;  /* 0x0000005800157308 */ /* 0x0007e20000000800 */
[----:B------:R-:W-:Y:S01]  /*2bf0*/  FSEL R95, R95, -INF , !P3 ;  /* 0xff8000005f5f7808 */ /* 0x000fe20005800000 */
[----:B------:R-:W-:Y:S01]  /*2c00*/  WARPGROUP.ARRIVE ;  /* 0x00000000000079c5 */ /* 0x000fe20000000000 */
[----:B------:R-:W-:Y:S01]  /*2c10*/  FSEL R102, R102, -INF , !P6 ;  /* 0xff80000066667808 */ /* 0x000fe20007000000 */
[----:B------:R-:W-:Y:S01]  /*2c20*/  FFMA.FTZ R220, R94, UR10, -R220 ;  /* 0x0000000a5edc7c23 */ /* 0x000fe200080108dc */
[----:B------:R-:W-:Y:S01]  /*2c30*/  FSEL R103, R103, -INF , !P1 ;  /* 0xff80000067677808 */ /* 0x000fe20004800000 */
[----:B-1----:R-:W-:Y:S01]  /*2c40*/  FFMA.FTZ R23, R105, UR10, -R97 ;  /* 0x0000000a69177c23 */ /* 0x002fe20008010861 */
[C---:B------:R-:W-:Y:S01]  /*2c50*/  ISETP.GT.AND P2, PT, R19.reuse, 0x20, PT ;  /* 0x000000201300780c */ /* 0x040fe20003f44270 */
[----:B------:R-:W-:Y:S01]  /*2c60*/  HGMMA.64x128x16.F32.BF16 R24, gdesc[UR4], R24, gsb0 ;  /* 0x01e00000041879f0 */ /* 0x000fe20008001818 */
[----:B---3--:R-:W-:Y:S01]  /*2c70*/  FFMA.FTZ R88, R108, UR10, -R100 ;  /* 0x0000000a6c587c23 */ /* 0x008fe20008010864 */
[C---:B------:R-:W-:Y:S01]  /*2c80*/  ISETP.GT.AND P3, PT, R19.reuse, 0x21, PT ;  /* 0x000000211300780c */ /* 0x040fe20003f64270 */
[----:B------:R1:W3:Y:S01]  /*2c90*/  SHFL.IDX PT, R108, R14, R231, 0x1f ;  /* 0x00001fe70e6c7589 */ /* 0x0002e200000e0000 */
[C---:B------:R-:W-:Y:S01]  /*2ca0*/  ISETP.GT.AND P5, PT, R19.reuse, 0x29, PT ;  /* 0x000000291300780c */ /* 0x040fe20003fa4270 */
[----:B------:R-:W-:Y:S01]  /*2cb0*/  FFMA.FTZ R224, R102, UR10, -R224 ;  /* 0x0000000a66e07c23 */ /* 0x000fe200080108e0 */
[C---:B------:R-:W-:Y:S01]  /*2cc0*/  ISETP.GT.AND P6, PT, R19.reuse, 0x30, PT ;  /* 0x000000301300780c */ /* 0x040fe20003fc4270 */
[----:B------:R-:W-:Y:S01]  /*2cd0*/  UIADD3 UR6, UR8, 0x6, URZ ;  /* 0x0000000608067890 */ /* 0x000fe2000fffe03f */
[----:B------:R-:W-:Y:S01]  /*2ce0*/  ISETP.GT.AND P1, PT, R19, 0x31, PT ;  /* 0x000000311300780c */ /* 0x000fe20003f24270 */
[----:B------:R-:W-:Y:S01]  /*2cf0*/  UIADD3 UR4, UR9, 0x6, URZ ;  /* 0x0000000609047890 */ /* 0x000fe2000fffe03f */
[----:B------:R-:W-:Y:S01]  /*2d00*/  FSEL R106, R106, -INF , !P2 ;  /* 0xff8000006a6a7808 */ /* 0x000fe20005000000 */
[----:B------:R-:W-:Y:S01]  /*2d10*/  UMOV UR7, 0x40000040 ;  /* 0x4000004000077882 */ /* 0x000fe20000000000 */
[----:B------:R-:W-:Y:S01]  /*2d20*/  FSEL R107, R107, -INF , !P3 ;  /* 0xff8000006b6b7808 */ /* 0x000fe20005800000 */
[----:B-1----:R-:W-:Y:S01]  /*2d30*/  FFMA.FTZ R14, R109, UR10, -R98 ;  /* 0x0000000a6d0e7c23 */ /* 0x002fe20008010862 */
[----:B------:R-:W-:Y:S01]  /*2d40*/  FFMA.FTZ R109, R99, UR10, -R89 ;  /* 0x0000000a636d7c23 */ /* 0x000fe20008010859 */
[----:B------:R-:W-:Y:S01]  /*2d50*/  FFMA.FTZ R89, R112, UR10, -R104 ;  /* 0x0000000a70597c23 */ /* 0x000fe20008010868 */
[----:B------:R-:W-:Y:S01]  /*2d60*/  FSEL R110, R110, -INF , !P4 ;  /* 0xff8000006e6e7808 */ /* 0x000fe20006000000 */
[----:B------:R-:W-:Y:S01]  /*2d70*/  SHFL.IDX PT, R112, R13, R8, 0x1f ;  /* 0x00001f080d707589 */ /* 0x000fe200000e0000 */
[----:B------:R-:W-:Y:S01]  /*2d80*/  FSEL R111, R111, -INF , !P5 ;  /* 0xff8000006f6f7808 */ /* 0x000fe20006800000 */
[----:B--2---:R-:W-:Y:S01]  /*2d90*/  FFMA.FTZ R90, R113, UR10, -R101 ;  /* 0x0000000a715a7c23 */ /* 0x004fe20008010865 */
[----:B------:R-:W-:Y:S01]  /*2da0*/  FSEL R114, R114, -INF , !P6 ;  /* 0xff80000072727808 */ /* 0x000fe20007000000 */
[----:B------:R-:W1:Y:S01]  /*2db0*/  SHFL.IDX PT, R113, R13, R237, 0x1f ;  /* 0x00001fed0d717589 */ /* 0x000e6200000e0000 */
[----:B------:R-:W-:Y:S01]  /*2dc0*/  FSEL R115, R115, -INF , !P1 ;  /* 0xff80000073737808 */ /* 0x000fe20004800000 */
[----:B------:R-:W-:Y:S01]  /*2dd0*/  FFMA.FTZ R111, R111, UR10, -R98 ;  /* 0x0000000a6f6f7c23 */ /* 0x000fe20008010862 */
[C---:B------:R-:W-:Y:S01]  /*2de0*/  ISETP.GT.AND P2, PT, R19.reuse, 0x38, PT ;  /* 0x000000381300780c */ /* 0x040fe20003f44270 */
[----:B------:R-:W-:Y:S01]  /*2df0*/  FFMA.FTZ R98, R132, UR10, -R226 ;  /* 0x0000000a84627c23 */ /* 0x000fe200080108e2 */
[C---:B------:R-:W-:Y:S01]  /*2e00*/  ISETP.GT.AND P3, PT, R19.reuse, 0x39, PT ;  /* 0x000000391300780c */ /* 0x040fe20003f64270 */
[----:B---3--:R-:W-:Y:S01]  /*2e10*/  FFMA.FTZ R91, R116, UR10, -R108 ;  /* 0x0000000a745b7c23 */ /* 0x008fe2000801086c */
[----:B------:R-:W-:Y:S01]  /*2e20*/  ISETP.GT.AND P4, PT, R19, 0x40, PT ;  /* 0x000000401300780c */ /* 0x000fe20003f84270 */
[----:B------:R-:W-:Y:S01]  /*2e30*/  FFMA.FTZ R116, R103, UR10, -R92 ;  /* 0x0000000a67747c23 */ /* 0x000fe2000801085c */
[----:B------:R-:W-:Y:S01]  /*2e40*/  ISETP.GT.AND P5, PT, R19, 0x41, PT ;  /* 0x000000411300780c */ /* 0x000fe20003fa4270 */
[----:B------:R-:W-:Y:S01]  /*2e50*/  FFMA.FTZ R92, R117, UR10, -R223 ;  /* 0x0000000a755c7c23 */ /* 0x000fe200080108df */
[C---:B------:R-:W-:Y:S01]  /*2e60*/  ISETP.GT.AND P6, PT, R19.reuse, 0x48, PT ;  /* 0x000000481300780c */ /* 0x040fe20003fc4270 */
[----:B------:R-:W-:Y:S01]  /*2e70*/  SHFL.IDX PT, R117, R13, R235, 0x1f ;  /* 0x00001feb0d757589 */ /* 0x000fe200000e0000 */
[----:B------:R-:W-:Y:S01]  /*2e80*/  ISETP.GT.AND P1, PT, R19, 0x49, PT ;  /* 0x000000491300780c */ /* 0x000fe20003f24270 */
[----:B------:R-:W-:Y:S01]  /*2e90*/  FFMA.FTZ R107, R107, UR10, -R97 ;  /* 0x0000000a6b6b7c23 */ /* 0x000fe20008010861 */
[----:B------:R-:W-:Y:S01]  /*2ea0*/  FSEL R118, R118, -INF , !P2 ;  /* 0xff80000076767808 */ /* 0x000fe20005000000 */
[----:B------:R-:W2:Y:S01]  /*2eb0*/  SHFL.IDX PT, R132, R12, R235, 0x1f ;  /* 0x00001feb0c847589 */ /* 0x000ea200000e0000 */
[----:B------:R-:W-:Y:S01]  /*2ec0*/  FSEL R119, R119, -INF , !P3 ;  /* 0xff80000077777808 */ /* 0x000fe20005800000 */
[----:B------:R-:W-:Y:S01]  /*2ed0*/  FFMA.FTZ R97, R129, UR10, -R225 ;  /* 0x0000000a81617c23 */ /* 0x000fe200080108e1 */
[----:B------:R-:W-:Y:S01]  /*2ee0*/  FSEL R122, R122, -INF , !P4 ;  /* 0xff8000007a7a7808 */ /* 0x000fe20006000000 */
[----:B------:R-:W3:Y:S01]  /*2ef0*/  SHFL.IDX PT, R129, R12, R237, 0x1f ;  /* 0x00001fed0c817589 */ /* 0x000ee200000e0000 */
[----:B------:R-:W-:Y:S01]  /*2f00*/  FSEL R123, R123, -INF , !P5 ;  /* 0xff8000007b7b7808 */ /* 0x000fe20006800000 */
[----:B------:R-:W-:Y:S01]  /*2f10*/  FFMA.FTZ R110, R110, UR10, -R100 ;  /* 0x0000000a6e6e7c23 */ /* 0x000fe20008010864 */
[----:B------:R-:W-:Y:S01]  /*2f20*/  FSEL R126, R126, -INF , !P6 ;  /* 0xff8000007e7e7808 */ /* 0x000fe20007000000 */
[----:B-1----:R-:W-:Y:S01]  /*2f30*/  FFMA.FTZ R94, R121, UR10, -R113 ;  /* 0x0000000a795e7c23 */ /* 0x002fe20008010871 */
[----:B------:R-:W-:Y:S01]  /*2f40*/  FSEL R127, R127, -INF , !P1 ;  /* 0xff8000007f7f7808 */ /* 0x000fe20004800000 */
[----:B------:R-:W1:Y:S01]  /*2f50*/  SHFL.IDX PT, R121, R13, R233, 0x1f ;  /* 0x00001fe90d797589 */ /* 0x000e6200000e0000 */
[----:B------:R-:W-:Y:S01]  /*2f60*/  ISETP.GT.AND P2, PT, R19, 0x50, PT ;  /* 0x000000501300780c */ /* 0x000fe20003f44270 */
[----:B------:R-:W-:Y:S01]  /*2f70*/  FFMA.FTZ R115, R115, UR10, -R101 ;  /* 0x0000000a73737c23 */ /* 0x000fe20008010865 */
[C---:B------:R-:W-:Y:S01]  /*2f80*/  ISETP.GT.AND P3, PT, R19.reuse, 0x51, PT ;  /* 0x000000511300780c */ /* 0x040fe20003f64270 */
[----:B------:R-:W-:Y:S01]  /*2f90*/  UMOV UR5, 0x40000040 ;  /* 0x4000004000057882 */ /* 0x000fe20000000000 */
[C---:B------:R-:W-:Y:S01]  /*2fa0*/  ISETP.GT.AND P4, PT, R19.reuse, 0x58, PT ;  /* 0x000000581300780c */ /* 0x040fe20003f84270 */
[----:B------:R-:W-:Y:S01]  /*2fb0*/  FFMA.FTZ R105, R148, UR10, -R228 ;  /* 0x0000000a94697c23 */ /* 0x000fe200080108e4 */
[C---:B------:R-:W-:Y:S01]  /*2fc0*/  ISETP.GT.AND P5, PT, R19.reuse, 0x59, PT ;  /* 0x000000591300780c */ /* 0x040fe20003fa4270 */
[----:B------:R-:W4:Y:S01]  /*2fd0*/  MUFU.EX2 R216, R216 ;  /* 0x000000d800d87308 */ /* 0x000f220000000800 */
[----:B------:R-:W-:-:S02]  /*2fe0*/  ISETP.GT.AND P6, PT, R19, 0x60, PT ;  /* 0x000000601300780c */ /* 0x000fc40003fc4270 */
[----:B------:R-:W-:Y:S02]  /*2ff0*/  ISETP.GT.AND P1, PT, R19, 0x61, PT ;  /* 0x000000611300780c */ /* 0x000fe40003f24270 */
[----:B------:R-:W-:Y:S01]  /*3000*/  FSEL R130, R130, -INF , !P2 ;  /* 0xff80000082827808 */ /* 0x000fe20005000000 */
[----:B--2---:R-:W-:Y:S01]  /*3010*/  FFMA.FTZ R102, R140, UR10, -R132 ;  /* 0x0000000a8c667c23 */ /* 0x004fe20008010884 */
[----:B------:R-:W-:Y:S01]  /*3020*/  FSEL R131, R131, -INF , !P3 ;  /* 0xff80000083837808 */ /* 0x000fe20005800000 */
[----:B------:R-:W-:Y:S01]  /*3030*/  SHFL.IDX PT, R140, R12, R230, 0x1f ;  /* 0x00001fe60c8c7589 */ /* 0x000fe200000e0000 */
[----:B------:R-:W-:Y:S01]  /*3040*/  FSEL R134, R134, -INF , !P4 ;  /* 0xff80000086867808 */ /* 0x000fe20006000000 */
[----:B---3--:R-:W-:Y:S01]  /*3050*/  FFMA.FTZ R101, R137, UR10, -R129 ;  /* 0x0000000a89657c23 */ /* 0x008fe20008010881 */
[----:B------:R-:W-:Y:S01]  /*3060*/  FSEL R135, R135, -INF , !P5 ;  /* 0xff80000087877808 */ /* 0x000fe20006800000 */
[----:B------:R-:W-:Y:S01]  /*3070*/  SHFL.IDX PT, R137, R12, R232, 0x1f ;  /* 0x00001fe80c897589 */ /* 0x000fe200000e0000 */
[----:B------:R-:W-:Y:S01]  /*3080*/  FSEL R138, R138, -INF , !P6 ;  /* 0xff8000008a8a7808 */ /* 0x000fe20007000000 */
[----:B------:R-:W2:Y:S01]  /*3090*/  MUFU.EX2 R219, R219 ;  /* 0x000000db00db7308 */ /* 0x000ea20000000800 */
[----:B------:R-:W-:Y:S01]  /*30a0*/  FSEL R139, R139, -INF , !P1 ;  /* 0xff8000008b8b7808 */ /* 0x000fe20004800000 */
[----:B-1----:R-:W-:Y:S01]  /*30b0*/  FFMA.FTZ R128, R128, UR10, -R121 ;  /* 0x0000000a80807c23 */ /* 0x002fe20008010879 */
[----:B------:R-:W-:-:S02]  /*30c0*/  ISETP.GT.AND P2, PT, R19, 0x68, PT ;  /* 0x000000681300780c */ /* 0x000fc40003f44270 */
[C---:B------:R-:W-:Y:S02]  /*30d0*/  ISETP.GT.AND P3, PT, R19.reuse, 0x69, PT ;  /* 0x000000691300780c */ /* 0x040fe40003f64270 */
[C---:B------:R-:W-:Y:S01]  /*30e0*/  ISETP.GT.AND P4, PT, R19.reuse, 0x70, PT ;  /* 0x000000701300780c */ /* 0x040fe20003f84270 */
[----:B------:R-:W1:Y:S01]  /*30f0*/  MUFU.EX2 R18, R18 ;  /* 0x0000001200127308 */ /* 0x000e620000000800 */
[C---:B------:R-:W-:Y:S02]  /*3100*/  ISETP.GT.AND P5, PT, R19.reuse, 0x71, PT ;  /* 0x000000711300780c */ /* 0x040fe40003fa4270 */
[C---:B------:R-:W-:Y:S02]  /*3110*/  ISETP.GT.AND P6, PT, R19.reuse, 0x78, PT ;  /* 0x000000781300780c */ /* 0x040fe40003fc4270 */
[----:B------:R-:W-:Y:S01]  /*3120*/  ISETP.GT.AND P1, PT, R19, 0x79, PT ;  /* 0x000000791300780c */ /* 0x000fe20003f24270 */
[--C-:B------:R-:W-:Y:S01]  /*3130*/  FFMA.FTZ R19, R93, UR10, -R221.reuse ;  /* 0x0000000a5d137c23 */ /* 0x100fe200080108dd */
[----:B------:R-:W-:Y:S01]  /*3140*/  FFMA.FTZ R93, R120, UR10, -R112 ;  /* 0x0000000a785d7c23 */ /* 0x000fe20008010870 */
[----:B------:R-:W-:Y:S01]  /*3150*/  FFMA.FTZ R221, R95, UR10, -R221 ;  /* 0x0000000a5fdd7c23 */ /* 0x000fe200080108dd */
[----:B------:R-:W3:Y:S01]  /*3160*/  SHFL.IDX PT, R120, R13, R234, 0x1f ;  /* 0x00001fea0d787589 */ /* 0x000ee200000e0000 */
[----:B------:R-:W-:Y:S01]  /*3170*/  FFMA.FTZ R95, R124, UR10, -R117 ;  /* 0x0000000a7c5f7c23 */ /* 0x000fe20008010875 */
[----:B------:R-:W-:Y:S01]  /*3180*/  FFMA.FTZ R124, R106, UR10, -R96 ;  /* 0x0000000a6a7c7c23 */ /* 0x000fe20008010860 */
[----:B------:R-:W-:Y:S08]  /*3190*/  MUFU.EX2 R220, R220 ;  /* 0x000000dc00dc7308 */ /* 0x000ff00000000800 */
[----:B------:R-:W-:Y:S08]  /*31a0*/  MUFU.EX2 R17, R17 ;  /* 0x0000001100117308 */ /* 0x000ff00000000800 */
[----:B------:R-:W-:Y:S01]  /*31b0*/  MUFU.EX2 R222, R222 ;  /* 0x000000de00de7308 */ /* 0x000fe20000000800 */
[----:B---3--:R-:W-:-:S02]  /*31c0*/  FFMA.FTZ R96, R125, UR10, -R120 ;  /* 0x0000000a7d607c23 */ /* 0x008fc40008010878 */
[----:B------:R3:W5:Y:S05]  /*31d0*/  SHFL.IDX PT, R125, R13, R230, 0x1f ;  /* 0x00001fe60d7d7589 */ /* 0x00076a00000e0000 */
[----:B------:R-:W-:Y:S01]  /*31e0*/  MUFU.EX2 R23, R23 ;  /* 0x0000001700177308 */ /* 0x000fe20000000800 */
[----:B------:R-:W-:-:S07]  /*31f0*/  WARPGROUP.DEPBAR.LE gsb0, 0x0 ;  /* 0x00008000000079c5 */ /* 0x000fce0000010000 */
[----:B---3--:R3:W-:Y:S01]  /*3200*/  MUFU.EX2 R13, R128 ;  /* 0x00000080000d7308 */ /* 0x0087e20000000800 */
[----:B-----5:R-:W-:Y:S01]  /*3210*/  FFMA.FTZ R99, R133, UR10, -R125 ;  /* 0x0000000a85637c23 */ /* 0x020fe2000801087d */
[----:B------:R-:W-:Y:S01]  /*3220*/  WARPGROUP.ARRIVE ;  /* 0x00000000000079c5 */ /* 0x000fe20000000000 */
[----:B------:R-:W-:Y:S05]  /*3230*/  SHFL.IDX PT, R133, R12, R234, 0x1f ;  /* 0x00001fea0c857589 */ /* 0x000fea00000e0000 */
[----:B------:R-:W-:Y:S01]  /*3240*/  HGMMA.64x128x16.F32.BF16 R24, gdesc[UR4], R24, gsb0 ;  /* 0x01e00000041879f0 */ /* 0x000fe20008001818 */
[----:B---3--:R-:W-:Y:S01]  /*3250*/  FFMA.FTZ R128, R114, UR10, -R104 ;  /* 0x0000000a72807c23 */ /* 0x008fe20008010868 */
[----:B------:R-:W-:Y:S01]  /*3260*/  FFMA.FTZ R123, R123, UR10, -R113 ;  /* 0x0000000a7b7b7c23 */ /* 0x000fe20008010871 */
[----:B------:R-:W3:Y:S01]  /*3270*/  SHFL.IDX PT, R114, R12, R8, 0x1f ;  /* 0x00001f080c727589 */ /* 0x000ee200000e0000 */
[----:B------:R-:W-:Y:S01]  /*3280*/  FFMA.FTZ R127, R127, UR10, -R120 ;  /* 0x0000000a7f7f7c23 */ /* 0x000fe20008010878 */
[----:B------:R-:W-:Y:S01]  /*3290*/  FFMA.FTZ R118, R118, UR10, -R108 ;  /* 0x0000000a76767c23 */ /* 0x000fe2000801086c */
[----:B------:R-:W-:Y:S01]  /*32a0*/  FFMA.FTZ R122, R122, UR10, -R112 ;  /* 0x0000000a7a7a7c23 */ /* 0x000fe20008010870 */
[----:B------:R-:W-:Y:S01]  /*32b0*/  FFMA.FTZ R126, R126, UR10, -R117 ;  /* 0x0000000a7e7e7c23 */ /* 0x000fe20008010875 */
[----:B------:R-:W5:Y:S01]  /*32c0*/  MUFU.EX2 R19, R19 ;  /* 0x0000001300137308 */ /* 0x000f620000000800 */
[----:B------:R-:W-:Y:S01]  /*32d0*/  FFMA.FTZ R130, R130, UR10, -R121 ;  /* 0x0000000a82827c23 */ /* 0x000fe20008010879 */
[----:B------:R-:W-:-:S06]  /*32e0*/  FFMA.FTZ R135, R135, UR10, -R125 ;  /* 0x0000000a87877c23 */ /* 0x000fcc000801087d */
[----:B------:R-:W5:Y:S01]  /*32f0*/  MUFU.EX2 R98, R98 ;  /* 0x0000006200627308 */ /* 0x000f620000000800 */
[----:B------:R-:W-:-:S07]  /*3300*/  FFMA.FTZ R131, R131, UR10, -R225 ;  /* 0x0000000a83837c23 */ /* 0x000fce00080108e1 */
[----:B------:R-:W5:Y:S01]  /*3310*/  MUFU.EX2 R99, R99 ;  /* 0x0000006300637308 */ /* 0x000f620000000800 */
[--C-:B---3--:R-:W-:Y:S02]  /*3320*/  FFMA.FTZ R100, R136, UR10, -R114.reuse ;  /* 0x0000000a88647c23 */ /* 0x108fe40008010872 */
[----:B------:R3:W4:Y:S01]  /*3330*/  SHFL.IDX PT, R136, R12, R233, 0x1f ;  /* 0x00001fe90c887589 */ /* 0x00072200000e0000 */
[----:B------:R-:W-:Y:S02]  /*3340*/  R2UR UR4, R16 ;  /* 0x00000000100472ca */ /* 0x000fe400000e0000 */
[----:B------:R-:W-:Y:S01]  /*3350*/  FSEL R113, R142, -INF , !P2 ;  /* 0xff8000008e717808 */ /* 0x000fe20005000000 */
[----:B------:R-:W-:Y:S01]  /*3360*/  FFMA.FTZ R104, R145, UR10, -R137 ;  /* 0x0000000a91687c23 */ /* 0x000fe20008010889 */
[----:B------:R-:W-:Y:S01]  /*3370*/  FFMA.FTZ R138, R138, UR10, -R114 ;  /* 0x0000000a8a8a7c23 */ /* 0x000fe20008010872 */
[----:B------:R-:W5:Y:S08]  /*3380*/  MUFU.EX2 R95, R95 ;  /* 0x0000005f005f7308 */ /* 0x000f700000000800 */
[----:B---3--:R3:W-:Y:S01]  /*3390*/  MUFU.EX2 R12, R102 ;  /* 0x00000066000c7308 */ /* 0x0087e20000000800 */
[----:B------:R-:W-:-:S07]  /*33a0*/  FFMA.FTZ R134, R134, UR10, -R226 ;  /* 0x0000000a86867c23 */ /* 0x000fce00080108e2 */
[----:B------:R-:W5:Y:S01]  /*33b0*/  MUFU.EX2 R96, R96 ;  /* 0x0000006000607308 */ /* 0x000f620000000800 */
[--C-:B---3--:R-:W-:Y:S02]  /*33c0*/  FFMA.FTZ R102, R141, UR10, -R133.reuse ;  /* 0x0000000a8d667c23 */ /* 0x108fe40008010885 */
[----:B------:R-:W3:Y:S01]  /*33d0*/  LDL R141, [R1+0x30] ;  /* 0x00003000018d7983 */ /* 0x000ee20000100800 */
[----:B------:R-:W-:Y:S01]  /*33e0*/  FSEL R16, R143, -INF , !P3 ;  /* 0xff8000008f107808 */ /* 0x000fe20005800000 */
[----:B------:R-:W-:Y:S01]  /*33f0*/  FFMA.FTZ R132, R113, UR10, -R132 ;  /* 0x0000000a71847c23 */ /* 0x000fe20008010884 */
[----:B------:R-:W-:Y:S02]  /*3400*/  FSEL R113, R146, -INF , !P4 ;  /* 0xff80000092717808 */ /* 0x000fe40006000000 */
[----:B------:R-:W5:Y:S01]  /*3410*/  MUFU.EX2 R97, R97 ;  /* 0x0000006100617308 */ /* 0x000f620000000800 */
[----:B------:R-:W-:Y:S01]  /*3420*/  FFMA.FTZ R133, R16, UR10, -R133 ;  /* 0x0000000a10857c23 */ /* 0x000fe20008010885 */
[----:B------:R-:W-:Y:S01]  /*3430*/  FSEL R16, R147, -INF , !P5 ;  /* 0xff80000093107808 */ /* 0x000fe20006800000 */
[--C-:B----4-:R-:W-:Y:S01]  /*3440*/  FFMA.FTZ R103, R144, UR10, -R136.reuse ;  /* 0x0000000a90677c23 */ /* 0x110fe20008010888 */
[----:B------:R-:W-:-:S03]  /*3450*/  FFMA.FTZ R136, R113, UR10, -R136 ;  /* 0x0000000a71887c23 */ /* 0x000fc60008010888 */
[----:B------:R-:W-:Y:S01]  /*3460*/  FFMA.FTZ R137, R16, UR10, -R137 ;  /* 0x0000000a10897c23 */ /* 0x000fe20008010889 */
[----:B------:R-:W-:Y:S01]  /*3470*/  FSEL R113, R150, -INF , !P6 ;  /* 0xff80000096717808 */ /* 0x000fe20007000000 */
[----:B------:R-:W-:Y:S04]  /*3480*/  MUFU.EX2 R101, R101 ;  /* 0x0000006500657308 */ /* 0x000fe80000000800 */
[----:B------:R-:W-:Y:S01]  /*3490*/  FFMA.FTZ R228, R113, UR10, -R228 ;  /* 0x0000000a71e47c23 */ /* 0x000fe200080108e4 */
[----:B------:R-:W-:Y:S01]  /*34a0*/  FFMA.FTZ R119, R119, UR10, -R223 ;  /* 0x0000000a77777c23 */ /* 0x000fe200080108df */
[----:B------:R-:W-:Y:S01]  /*34b0*/  FSEL R151, R151, -INF , !P1 ;  /* 0xff80000097977808 */ /* 0x000fe20004800000 */
[----:B------:R-:W-:Y:S01]  /*34c0*/  FFMA.FTZ R139, R139, UR10, -R129 ;  /* 0x0000000a8b8b7c23 */ /* 0x000fe20008010881 */
        /* <DEDUP_REMOVED lines=10> */
[----:B------:R-:W-:Y:S01]  /*3570*/  LDS R227, [R227+0x400] ;  /* 0x00040000e3e37984 */ /* 0x000fe20000000800 */
[----:B------:R-:W5:Y:S03]  /*3580*/  MUFU.EX2 R130, R130 ;  /* 0x0000008200827308 */ /* 0x000f660000000800 */
[----:B------:R-:W-:Y:S04]  /*3590*/  LDS R15, [R15+0x400] ;  /* 0x000400000f0f7984 */ /* 0x000fe80000000800 */
[----:B------:R-:W-:Y:S01]  /*35a0*/  LDS R10, [R10+0x400] ;  /* 0x000400000a0a7984 */ /* 0x000fe20000000800 */
[----:B------:R-:W5:Y:S01]  /*35b0*/  MUFU.EX2 R135, R135 ;  /* 0x0000008700877308 */ /* 0x000f620000000800 */
[----:B------:R-:W-:-:S07]  /*35c0*/  FFMA.FTZ R106, R149, UR10, -R140 ;  /* 0x0000000a956a7c23 */ /* 0x000fce000801088c */
[----:B------:R-:W5:Y:S08]  /*35d0*/  MUFU.EX2 R100, R100 ;  /* 0x0000006400647308 */ /* 0x000f700000000800 */
[----:B------:R-:W-:Y:S08]  /*35e0*/  MUFU.EX2 R89, R89 ;  /* 0x0000005900597308 */ /* 0x000ff00000000800 */
[----:B------:R-:W-:Y:S01]  /*35f0*/  MUFU.EX2 R90, R90 ;  /* 0x0000005a005a7308 */ /* 0x000fe20000000800 */
[----:B----4-:R-:W4:Y:S04]  /*3600*/  SHFL.IDX PT, R120, R9, R8, 0x1f ;  /* 0x00001f0809787589 */ /* 0x010f2800000e0000 */
[----:B------:R-:W2:Y:S03]  /*3610*/  SHFL.IDX PT, R117, R9, R237, 0x1f ;  /* 0x00001fed09757589 */ /* 0x000ea600000e0000 */
[----:B------:R-:W-:Y:S01]  /*3620*/  MUFU.EX2 R91, R91 ;  /* 0x0000005b005b7308 */ /* 0x000fe20000000800 */
[----:B------:R-:W1:Y:S04]  /*3630*/  SHFL.IDX PT, R114, R9, R235, 0x1f ;  /* 0x00001feb09727589 */ /* 0x000e6800000e0000 */
[----:B------:R-:W5:Y:S03]  /*3640*/  SHFL.IDX PT, R112, R9, R233, 0x1f ;  /* 0x00001fe909707589 */ /* 0x000f6600000e0000 */
[----:B------:R-:W-:Y:S01]  /*3650*/  MUFU.EX2 R92, R92 ;  /* 0x0000005c005c7308 */ /* 0x000fe20000000800 */
[----:B------:R-:W5:Y:S04]  /*3660*/  SHFL.IDX PT, R108, R9, R232, 0x1f ;  /* 0x00001fe8096c7589 */ /* 0x000f6800000e0000 */
[----:B------:R-:W5:Y:S04]  /*3670*/  SHFL.IDX PT, R16, R9, R231, 0x1f ;  /* 0x00001fe709107589 */ /* 0x000f6800000e0000 */
[----:B------:R-:W5:Y:S01]  /*3680*/  SHFL.IDX PT, R113, R9, R234, 0x1f ;  /* 0x00001fea09717589 */ /* 0x000f6200000e0000 */
[--C-:B----4-:R-:W-:Y:S01]  /*3690*/  FADD.FTZ R24, R24, -R120.reuse ;  /* 0x8000007818187221 */ /* 0x110fe20000010000 */
[----:B------:R-:W-:-:S02]  /*36a0*/  FADD.FTZ R26, R26, -R120 ;  /* 0x800000781a1a7221 */ /* 0x000fc40000010000 */
[----:B------:R-:W-:Y:S01]  /*36b0*/  SHFL.IDX PT, R120, R9, R230, 0x1f ;  /* 0x00001fe609787589 */ /* 0x000fe200000e0000 */
[--C-:B--2---:R-:W-:Y:S01]  /*36c0*/  FADD.FTZ R25, R25, -R117.reuse ;  /* 0x8000007519197221 */ /* 0x104fe20000010000 */
[----:B------:R-:W-:Y:S01]  /*36d0*/  FADD.FTZ R27, R27, -R117 ;  /* 0x800000751b1b7221 */ /* 0x000fe20000010000 */
[--C-:B-1----:R-:W-:Y:S01]  /*36e0*/  FADD.FTZ R28, R28, -R114.reuse ;  /* 0x800000721c1c7221 */ /* 0x102fe20000010000 */
[----:B------:R-:W-:Y:S01]  /*36f0*/  FADD.FTZ R30, R30, -R114 ;  /* 0x800000721e1e7221 */ /* 0x000fe20000010000 */
[----:B------:R-:W1:Y:S01]  /*3700*/  SHFL.IDX PT, R9, R227, R231, 0x1f ;  /* 0x00001fe7e3097589 */ /* 0x000e6200000e0000 */
[--C-:B-----5:R-:W-:Y:S01]  /*3710*/  FADD.FTZ R32, R32, -R112.reuse ;  /* 0x8000007020207221 */ /* 0x120fe20000010000 */
[----:B------:R-:W-:Y:S02]  /*3720*/  FADD.FTZ R34, R34, -R112 ;  /* 0x8000007022227221 */ /* 0x000fe40000010000 */
[----:B------:R-:W2:Y:S01]  /*3730*/  SHFL.IDX PT, R117, R227, R8, 0x1f ;  /* 0x00001f08e3757589 */ /* 0x000ea200000e0000 */
[--C-:B------:R-:W-:Y:S01]  /*3740*/  FADD.FTZ R33, R33, -R108.reuse ;  /* 0x8000006c21217221 */ /* 0x100fe20000010000 */
[----:B------:R-:W-:-:S02]  /*3750*/  FADD.FTZ R35, R35, -R108 ;  /* 0x8000006c23237221 */ /* 0x000fc40000010000 */
[----:B------:R-:W4:Y:S01]  /*3760*/  SHFL.IDX PT, R114, R227, R235, 0x1f ;  /* 0x00001febe3727589 */ /* 0x000f2200000e0000 */
[--C-:B------:R-:W-:Y:S01]  /*3770*/  FADD.FTZ R36, R36, -R16.reuse ;  /* 0x8000001024247221 */ /* 0x100fe20000010000 */
[----:B------:R-:W-:Y:S02]  /*3780*/  FADD.FTZ R38, R38, -R16 ;  /* 0x8000001026267221 */ /* 0x000fe40000010000 */
[----:B------:R-:W5:Y:S04]  /*3790*/  SHFL.IDX PT, R112, R227, R234, 0x1f ;  /* 0x00001feae3707589 */ /* 0x000f6800000e0000 */
[----:B------:R-:W5:Y:S04]  /*37a0*/  SHFL.IDX PT, R108, R227, R233, 0x1f ;  /* 0x00001fe9e36c7589 */ /* 0x000f6800000e0000 */
[----:B------:R-:W5:Y:S01]  /*37b0*/  SHFL.IDX PT, R16, R227, R232, 0x1f ;  /* 0x00001fe8e3107589 */ /* 0x000f6200000e0000 */
[--C-:B------:R-:W-:Y:S01]  /*37c0*/  FADD.FTZ R29, R29, -R113.reuse ;  /* 0x800000711d1d7221 */ /* 0x100fe20000010000 */
[----:B------:R-:W-:-:S02]  /*37d0*/  FADD.FTZ R31, R31, -R113 ;  /* 0x800000711f1f7221 */ /* 0x000fc40000010000 */
[----:B------:R-:W5:Y:S01]  /*37e0*/  SHFL.IDX PT, R113, R227, R237, 0x1f ;  /* 0x00001fede3717589 */ /* 0x000f6200000e0000 */
[--C-:B-1----:R-:W-:Y:S01]  /*37f0*/  FADD.FTZ R52, R52, -R9.reuse ;  /* 0x8000000934347221 */ /* 0x102fe20000010000 */
[----:B------:R-:W-:Y:S01]  /*3800*/  FADD.FTZ R54, R54, -R9 ;  /* 0x8000000936367221 */ /* 0x000fe20000010000 */
[--C-:B------:R-:W-:Y:S01]  /*3810*/  FADD.FTZ R37, R37, -R120.reuse ;  /* 0x8000007825257221 */ /* 0x100fe20000010000 */
[----:B------:R-:W-:Y:S01]  /*3820*/  FADD.FTZ R39, R39, -R120 ;  /* 0x8000007827277221 */ /* 0x000fe20000010000 */
[--C-:B--2---:R-:W-:Y:S01]  /*3830*/  FADD.FTZ R40, R40, -R117.reuse ;  /* 0x8000007528287221 */ /* 0x104fe20000010000 */
[----:B------:R-:W-:Y:S01]  /*3840*/  FADD.FTZ R42, R42, -R117 ;  /* 0x800000752a2a7221 */ /* 0x000fe20000010000 */
[----:B------:R-:W-:Y:S01]  /*3850*/  SHFL.IDX PT, R9, R15, R231, 0x1f ;  /* 0x00001fe70f097589 */ /* 0x000fe200000e0000 */
[--C-:B----4-:R-:W-:Y:S01]  /*3860*/  FADD.FTZ R44, R44, -R114.reuse ;  /* 0x800000722c2c7221 */ /* 0x110fe20000010000 */
[----:B------:R-:W-:Y:S02]  /*3870*/  FADD.FTZ R46, R46, -R114 ;  /* 0x800000722e2e7221 */ /* 0x000fe40000010000 */
[----:B------:R-:W-:Y:S01]  /*3880*/  SHFL.IDX PT, R117, R15, R8, 0x1f ;  /* 0x00001f080f757589 */ /* 0x000fe200000e0000 */
[--C-:B-----5:R-:W-:Y:S01]  /*3890*/  FADD.FTZ R45, R45, -R112.reuse ;  /* 0x800000702d2d7221 */ /* 0x120fe20000010000 */
[----:B------:R-:W-:-:S02]  /*38a0*/  FADD.FTZ R47, R47, -R112 ;  /* 0x800000702f2f7221 */ /* 0x000fc40000010000 */
[----:B------:R-:W-:Y:S01]  /*38b0*/  SHFL.IDX PT, R120, R15, R237, 0x1f ;  /* 0x00001fed0f787589 */ /* 0x000fe200000e0000 */
[--C-:B------:R-:W-:Y:S01]  /*38c0*/  FADD.FTZ R48, R48, -R108.reuse ;  /* 0x8000006c30307221 */ /* 0x100fe20000010000 */
[----:B------:R-:W-:Y:S02]  /*38d0*/  FADD.FTZ R50, R50, -R108 ;  /* 0x8000006c32327221 */ /* 0x000fe40000010000 */
[----:B------:R-:W-:Y:S01]  /*38e0*/  SHFL.IDX PT, R114, R15, R235, 0x1f ;  /* 0x00001feb0f727589 */ /* 0x000fe200000e0000 */
[--C-:B------:R-:W-:Y:S01]  /*38f0*/  FADD.FTZ R49, R49, -R16.reuse ;  /* 0x8000001031317221 */ /* 0x100fe20000010000 */
[----:B------:R-:W-:Y:S02]  /*3900*/  FADD.FTZ R51, R51, -R16 ;  /* 0x8000001033337221 */ /* 0x000fe40000010000 */
[----:B------:R-:W-:Y:S04]  /*3910*/  SHFL.IDX PT, R112, R15, R234, 0x1f ;  /* 0x00001fea0f707589 */ /* 0x000fe800000e0000 */
[----:B------:R-:W-:Y:S04]  /*3920*/  SHFL.IDX PT, R108, R15, R233, 0x1f ;  /* 0x00001fe90f6c7589 */ /* 0x000fe800000e0000 */
[----:B------:R-:W-:Y:S04]  /*3930*/  SHFL.IDX PT, R16, R15, R232, 0x1f ;  /* 0x00001fe80f107589 */ /* 0x000fe800000e0000 */
[----:B------:R-:W-:Y:S04]  /*3940*/  SHFL.IDX PT, R15, R15, R230, 0x1f ;  /* 0x00001fe60f0f7589 */ /* 0x000fe800000e0000 */
[----:B------:R-:W1:Y:S04]  /*3950*/  SHFL.IDX PT, R231, R10, R231, 0x1f ;  /* 0x00001fe70ae77589 */ /* 0x000e6800000e0000 */
[----:B------:R-:W-:Y:S04]  /*3960*/  SHFL.IDX PT, R227, R227, R230, 0x1f ;  /* 0x00001fe6e3e37589 */ /* 0x000fe800000e0000 */
[----:B------:R-:W2:Y:S01]  /*3970*/  SHFL.IDX PT, R230, R10, R230, 0x1f ;  /* 0x00001fe60ae67589 */ /* 0x000ea200000e0000 */
[--C-:B------:R-:W-:Y:S01]  /*3980*/  FADD.FTZ R41, R41, -R113.reuse ;  /* 0x8000007129297221 */ /* 0x100fe20000010000 */
[----:B------:R-:W-:-:S02]  /*3990*/  FADD.FTZ R43, R43, -R113 ;  /* 0x800000712b2b7221 */ /* 0x000fc40000010000 */
[----:B------:R-:W-:Y:S04]  /*39a0*/  SHFL.IDX PT, R237, R10, R237, 0x1f ;  /* 0x00001fed0aed7589 */ /* 0x000fe800000e0000 */
[----:B------:R-:W4:Y:S04]  /*39b0*/  SHFL.IDX PT, R113, R10, R8, 0x1f ;  /* 0x00001f080a717589 */ /* 0x000f2800000e0000 */
[----:B------:R-:W5:Y:S04]  /*39c0*/  SHFL.IDX PT, R235, R10, R235, 0x1f ;  /* 0x00001feb0aeb7589 */ /* 0x000f6800000e0000 */
[----:B------:R-:W5:Y:S04]  /*39d0*/  SHFL.IDX PT, R234, R10, R234, 0x1f ;  /* 0x00001fea0aea7589 */ /* 0x000f6800000e0000 */
[----:B------:R-:W3:Y:S04]  /*39e0*/  SHFL.IDX PT, R233, R10, R233, 0x1f ;  /* 0x00001fe90ae97589 */ /* 0x000ee800000e0000 */
[----:B------:R2:W3:Y:S01]  /*39f0*/  SHFL.IDX PT, R232, R10, R232, 0x1f ;  /* 0x00001fe80ae87589 */ /* 0x0004e200000e0000 */
[----:B------:R-:W-:Y:S01]  /*3a00*/  FMUL.FTZ R26, R216, R26 ;  /* 0x0000001ad81a7220 */ /* 0x000fe20000410000 */
[----:B------:R-:W-:Y:S01]  /*3a10*/  FMUL.FTZ R27, R219, R27 ;  /* 0x0000001bdb1b7220 */ /* 0x000fe20000410000 */
[----:B------:R-:W5:Y:S01]  /*3a20*/  MUFU.EX2 R221, R221 ;  /* 0x000000dd00dd7308 */ /* 0x000f620000000800 */
[----:B-1----:R-:W-:Y:S01]  /*3a30*/  FADD.FTZ R121, R84, -R231 ;  /* 0x800000e754797221 */ /* 0x002fe20000010000 */
[----:B------:R-:W-:Y:S01]  /*3a40*/  FMUL.FTZ R28, R18, R28 ;  /* 0x0000001c121c7220 */ /* 0x000fe20000410000 */
[----:B------:R-:W-:Y:S01]  /*3a50*/  FMUL.FTZ R29, R19, R29 ;  /* 0x0000001d131d7220 */ /* 0x000fe20000410000 */
[----:B------:R-:W-:Y:S01]  /*3a60*/  FADD.FTZ R60, R60, -R114 ;  /* 0x800000723c3c7221 */ /* 0x000fe20000010000 */
[----:B--2---:R-:W-:-:S03]  /*3a70*/  FADD.FTZ R10, R68, -R9 ;  /* 0x80000009440a7221 */ /* 0x004fc60000010000 */
[----:B------:R-:W1:Y:S01]  /*3a80*/  MUFU.EX2 R126, R126 ;  /* 0x0000007e007e7308 */ /* 0x000e620000000800 */
[----:B------:R-:W-:Y:S01]  /*3a90*/  FADD.FTZ R9, R70, -R9 ;  /* 0x8000000946097221 */ /* 0x000fe20000010000 */
[----:B------:R-:W-:Y:S01]  /*3aa0*/  FADD.FTZ R70, R69, -R15 ;  /* 0x8000000f45467221 */ /* 0x000fe20000010000 */
[----:B------:R-:W-:Y:S01]  /*3ab0*/  FADD.FTZ R61, R61, -R112 ;  /* 0x800000703d3d7221 */ /* 0x000fe20000010000 */
[----:B------:R-:W-:Y:S01]  /*3ac0*/  FMUL.FTZ R84, R217, R24 ;  /* 0x00000018d9547220 */ /* 0x000fe20000410000 */
[----:B------:R-:W-:-:S03]  /*3ad0*/  FMUL.FTZ R25, R218, R25 ;  /* 0x00000019da197220 */ /* 0x000fc60000410000 */
[----:B------:R-:W2:Y:S01]  /*3ae0*/  MUFU.EX2 R127, R127 ;  /* 0x0000007f007f7308 */ /* 0x000ea20000000800 */
[----:B------:R-:W-:Y:S01]  /*3af0*/  FFMA.FTZ R140, R151, UR10, -R140 ;  /* 0x0000000a978c7c23 */ /* 0x000fe2000801088c */
[----:B------:R-:W-:Y:S01]  /*3b00*/  FADD.FTZ R125, R85, -R230 ;  /* 0x800000e6557d7221 */ /* 0x000fe20000010000 */
[----:B------:R-:W-:Y:S01]  /*3b10*/  FADD.FTZ R65, R65, -R16 ;  /* 0x8000001041417221 */ /* 0x000fe20000010000 */
[----:B------:R-:W-:-:S04]  /*3b20*/  F2FP.BF16.F32.PACK_AB R85, R27, R26 ;  /* 0x0000001a1b55723e */ /* 0x000fc800000010ff */
[----:B------:R-:W2:Y:S01]  /*3b30*/  MUFU.EX2 R131, R131 ;  /* 0x0000008300837308 */ /* 0x000ea20000000800 */
[----:B------:R-:W-:Y:S01]  /*3b40*/  FADD.FTZ R66, R66, -R108 ;  /* 0x8000006c42427221 */ /* 0x000fe20000010000 */
[----:B------:R-:W-:Y:S01]  /*3b50*/  FADD.FTZ R231, R86, -R231 ;  /* 0x800000e756e77221 */ /* 0x000fe20000010000 */
[----:B------:R-:W-:Y:S01]  /*3b60*/  FMUL.FTZ R10, R98, R10 ;  /* 0x0000000a620a7220 */ /* 0x000fe20000410000 */
[----:B------:R-:W-:-:S04]  /*3b70*/  FMUL.FTZ R27, R99, R70 ;  /* 0x00000046631b7220 */ /* 0x000fc80000410000 */
[----:B------:R-:W3:Y:S01]  /*3b80*/  MUFU.EX2 R122, R122 ;  /* 0x0000007a007a7308 */ /* 0x000ee20000000800 */
[----:B------:R-:W-:Y:S01]  /*3b90*/  F2FP.BF16.F32.PACK_AB R86, R29, R28 ;  /* 0x0000001c1d56723e */ /* 0x000fe200000010ff */
[----:B------:R-:W-:Y:S01]  /*3ba0*/  FMUL.FTZ R60, R95, R60 ;  /* 0x0000003c5f3c7220 */ /* 0x000fe20000410000 */
[----:B------:R-:W-:-:S05]  /*3bb0*/  FMUL.FTZ R61, R96, R61 ;  /* 0x0000003d603d7220 */ /* 0x000fca0000410000 */
[----:B------:R-:W3:Y:S01]  /*3bc0*/  MUFU.EX2 R123, R123 ;  /* 0x0000007b007b7308 */ /* 0x000ee20000000800 */
[----:B------:R-:W-:Y:S01]  /*3bd0*/  FADD.FTZ R64, R64, -R108 ;  /* 0x8000006c40407221 */ /* 0x000fe20000010000 */
[----:B------:R-:W-:-:S06]  /*3be0*/  FADD.FTZ R16, R67, -R16 ;  /* 0x8000001043107221 */ /* 0x000fcc0000010000 */
[----:B------:R-:W3:Y:S01]  /*3bf0*/  MUFU.EX2 R134, R134 ;  /* 0x0000008600867308 */ /* 0x000ee20000000800 */
[----:B------:R-:W-:Y:S01]  /*3c00*/  FADD.FTZ R15, R71, -R15 ;  /* 0x8000000f470f7221 */ /* 0x000fe20000010000 */
[----:B------:R-:W-:-:S06]  /*3c10*/  F2FP.BF16.F32.PACK_AB R84, R25, R84 ;  /* 0x000000541954723e */ /* 0x000fcc00000010ff */
[----:B------:R-:W3:Y:S01]  /*3c20*/  MUFU.EX2 R124, R124 ;  /* 0x0000007c007c7308 */ /* 0x000ee20000000800 */
[----:B----4-:R-:W-:Y:S01]  /*3c30*/  FADD.FTZ R67, R72, -R113 ;  /* 0x8000007148437221 */ /* 0x010fe20000010000 */
[----:B------:R-:W-:-:S06]  /*3c40*/  FADD.FTZ R108, R73, -R237 ;  /* 0x800000ed496c7221 */ /* 0x000fcc0000010000 */
[----:B------:R-:W4:Y:S01]  /*3c50*/  MUFU.EX2 R107, R107 ;  /* 0x0000006b006b7308 */ /* 0x000f220000000800 */
[----:B------:R-:W-:-:S07]  /*3c60*/  FMUL.FTZ R25, R97, R65 ;  /* 0x0000004161197220 */ /* 0x000fce0000410000 */
[----:B------:R-:W4:Y:S01]  /*3c70*/  MUFU.EX2 R110, R110 ;  /* 0x0000006e006e7308 */ /* 0x000f220000000800 */
[----:B------:R-:W-:-:S07]  /*3c80*/  FMUL.FTZ R65, R130, R66 ;  /* 0x0000004282417220 */ /* 0x000fce0000410000 */
[----:B------:R-:W4:Y:S01]  /*3c90*/  MUFU.EX2 R128, R128 ;  /* 0x0000008000807308 */ /* 0x000f220000000800 */
[----:B------:R-:W-:-:S07]  /*3ca0*/  F2FP.BF16.F32.PACK_AB R66, R27, R10 ;  /* 0x0000000a1b42723e */ /* 0x000fce00000010ff */
[----:B------:R-:W4:Y:S08]  /*3cb0*/  MUFU.EX2 R115, R115 ;  /* 0x0000007300737308 */ /* 0x000f300000000800 */
[----:B------:R-:W4:Y:S08]  /*3cc0*/  MUFU.EX2 R118, R118 ;  /* 0x0000007600767308 */ /* 0x000f300000000800 */
[----:B------:R-:W4:Y:S01]  /*3cd0*/  MUFU.EX2 R119, R119 ;  /* 0x0000007700777308 */ /* 0x000f220000000800 */
[----:B------:R-:W-:Y:S01]  /*3ce0*/  F2FP.BF16.F32.PACK_AB R70, R61, R60 ;  /* 0x0000003c3d46723e */ /* 0x000fe200000010ff */
[----:B------:R-:W-:-:S06]  /*3cf0*/  FMUL.FTZ R10, R135, R15 ;  /* 0x0000000f870a7220 */ /* 0x000fcc0000410000 */
[----:B------:R-:W-:Y:S01]  /*3d00*/  MUFU.EX2 R102, R102 ;  /* 0x0000006600667308 */ /* 0x000fe20000000800 */
[----:B------:R-:W-:Y:S01]  /*3d10*/  FMUL.FTZ R60, R100, R67 ;  /* 0x00000043643c7220 */ /* 0x000fe20000410000 */
[----:B------:R-:W-:-:S06]  /*3d20*/  FMUL.FTZ R15, R101, R108 ;  /* 0x0000006c650f7220 */ /* 0x000fcc0000410000 */
[----:B------:R-:W4:Y:S01]  /*3d30*/  MUFU.EX2 R138, R138 ;  /* 0x0000008a008a7308 */ /* 0x000f220000000800 */
[----:B------:R-:W-:-:S07]  /*3d40*/  FADD.FTZ R62, R62, -R114 ;  /* 0x800000723e3e7221 */ /* 0x000fce0000010000 */
[----:B------:R-:W4:Y:S01]  /*3d50*/  MUFU.EX2 R139, R139 ;  /* 0x0000008b008b7308 */ /* 0x000f220000000800 */
[----:B------:R-:W-:-:S07]  /*3d60*/  FADD.FTZ R63, R63, -R112 ;  /* 0x800000703f3f7221 */ /* 0x000fce0000010000 */
[----:B------:R-:W4:Y:S08]  /*3d70*/  MUFU.EX2 R132, R132 ;  /* 0x0000008400847308 */ /* 0x000f300000000800 */
[----:B------:R-:W4:Y:S01]  /*3d80*/  MUFU.EX2 R133, R133 ;  /* 0x0000008500857308 */ /* 0x000f220000000800 */
[----:B------:R-:W-:-:S07]  /*3d90*/  FADD.FTZ R56, R56, -R117 ;  /* 0x8000007538387221 */ /* 0x000fce0000010000 */
[----:B------:R-:W4:Y:S01]  /*3da0*/  MUFU.EX2 R103, R103 ;  /* 0x0000006700677308 */ /* 0x000f220000000800 */
[----:B------:R-:W-:-:S07]  /*3db0*/  FADD.FTZ R58, R58, -R117 ;  /* 0x800000753a3a7221 */ /* 0x000fce0000010000 */
[----:B------:R-:W-:Y:S01]  /*3dc0*/  MUFU.EX2 R104, R104 ;  /* 0x0000006800687308 */ /* 0x000fe20000000800 */
[----:B------:R-:W-:-:S07]  /*3dd0*/  FADD.FTZ R57, R57, -R120 ;  /* 0x8000007839397221 */ /* 0x000fce0000010000 */
[----:B------:R-:W-:Y:S01]  /*3de0*/  MUFU.EX2 R105, R105 ;  /* 0x0000006900697308 */ /* 0x000fe20000000800 */
[----:B------:R-:W-:-:S07]  /*3df0*/  FADD.FTZ R59, R59, -R120 ;  /* 0x800000783b3b7221 */ /* 0x000fce0000010000 */
[----:B------:R-:W-:Y:S08]  /*3e00*/  MUFU.EX2 R106, R106 ;  /* 0x0000006a006a7308 */ /* 0x000ff00000000800 */
[----:B------:R-:W4:Y:S08]  /*3e10*/  MUFU.EX2 R136, R136 ;  /* 0x0000008800887308 */ /* 0x000f300000000800 */
[----:B------:R-:W4:Y:S08]  /*3e20*/  MUFU.EX2 R137, R137 ;  /* 0x0000008900897308 */ /* 0x000f300000000800 */
[----:B------:R-:W4:Y:S08]  /*3e30*/  MUFU.EX2 R228, R228 ;  /* 0x000000e400e47308 */ /* 0x000f300000000800 */
[----:B------:R-:W4:Y:S01]  /*3e40*/  MUFU.EX2 R29, R140 ;  /* 0x0000008c001d7308 */ /* 0x000f220000000800 */
[--C-:B------:R-:W-:Y:S01]  /*3e50*/  FADD.FTZ R53, R53, -R227.reuse ;  /* 0x800000e335357221 */ /* 0x100fe20000010000 */
[----:B------:R-:W-:Y:S01]  /*3e60*/  FADD.FTZ R55, R55, -R227 ;  /* 0x800000e337377221 */ /* 0x000fe20000010000 */
[----:B------:R-:W-:Y:S01]  /*3e70*/  FMUL.FTZ R30, R220, R30 ;  /* 0x0000001edc1e7220 */ /* 0x000fe20000410000 */
[----:B-----5:R-:W-:Y:S01]  /*3e80*/  FMUL.FTZ R31, R221, R31 ;  /* 0x0000001fdd1f7220 */ /* 0x020fe20000410000 */
[----:B-1----:R-:W-:Y:S01]  /*3e90*/  FMUL.FTZ R62, R126, R62 ;  /* 0x0000003e7e3e7220 */ /* 0x002fe20000410000 */
[----:B--2---:R-:W-:Y:S01]  /*3ea0*/  FMUL.FTZ R63, R127, R63 ;  /* 0x0000003f7f3f7220 */ /* 0x004fe20000410000 */
[----:B------:R-:W-:Y:S01]  /*3eb0*/  FMUL.FTZ R16, R131, R16 ;  /* 0x0000001083107220 */ /* 0x000fe20000410000 */
[----:B------:R-:W-:Y:S01]  /*3ec0*/  F2FP.BF16.F32.PACK_AB R60, R15, R60 ;  /* 0x0000003c0f3c723e */ /* 0x000fe200000010ff */
        /* <DEDUP_REMOVED lines=12> */
[----:B---3--:R-:W-:Y:S01]  /*3f90*/  FMUL.FTZ R58, R122, R58 ;  /* 0x0000003a7a3a7220 */ /* 0x008fe20000410000 */
[----:B------:R-:W-:Y:S01]  /*3fa0*/  FMUL.FTZ R59, R123, R59 ;  /* 0x0000003b7b3b7220 */ /* 0x000fe20000410000 */
[----:B------:R-:W-:Y:S01]  /*3fb0*/  FMUL.FTZ R9, R134, R9 ;  /* 0x0000000986097220 */ /* 0x000fe20000410000 */
[----:B------:R-:W-:-:S02]  /*3fc0*/  IMAD R15, R0, 0x4000, R141 ;  /* 0x00004000000f7824 */ /* 0x000fc400078e028d */
[----:B------:R-:W-:Y:S01]  /*3fd0*/  FADD.FTZ R113, R74, -R113 ;  /* 0x800000714a717221 */ /* 0x000fe20000010000 */
[----:B------:R-:W-:Y:S01]  /*3fe0*/  FADD.FTZ R237, R75, -R237 ;  /* 0x800000ed4bed7221 */ /* 0x000fe20000010000 */
[----:B------:R-:W-:Y:S01]  /*3ff0*/  FADD.FTZ R235, R78, -R235 ;  /* 0x800000eb4eeb7221 */ /* 0x000fe20000010000 */
[----:B------:R-:W-:Y:S01]  /*4000*/  FADD.FTZ R234, R79, -R234 ;  /* 0x800000ea4fea7221 */ /* 0x000fe20000010000 */
[--C-:B------:R-:W-:Y:S01]  /*4010*/  FADD.FTZ R114, R80, -R233.reuse ;  /* 0x800000e950727221 */ /* 0x100fe20000010000 */
[--C-:B------:R-:W-:Y:S01]  /*4020*/  FADD.FTZ R120, R81, -R232.reuse ;  /* 0x800000e851787221 */ /* 0x100fe20000010000 */
[----:B------:R-:W-:Y:S01]  /*4030*/  FMUL.FTZ R40, R22, R40 ;  /* 0x0000002816287220 */ /* 0x000fe20000410000 */
[----:B------:R-:W-:Y:S01]  /*4040*/  FMUL.FTZ R41, R23, R41 ;  /* 0x0000002917297220 */ /* 0x000fe20000410000 */
[----:B------:R-:W-:Y:S01]  /*4050*/  FMUL.FTZ R42, R124, R42 ;  /* 0x0000002a7c2a7220 */ /* 0x000fe20000410000 */
[----:B----4-:R-:W-:Y:S01]  /*4060*/  FMUL.FTZ R43, R107, R43 ;  /* 0x0000002b6b2b7220 */ /* 0x010fe20000410000 */
        /* <DEDUP_REMOVED lines=45> */
[----:B------:R-:W-:-:S02]  /*4340*/  F2FP.BF16.F32.PACK_AB R72, R49, R48 ;  /* 0x000000303148723e */ /* 0x000fc400000010ff */
[----:B------:R-:W-:Y:S02]  /*4350*/  F2FP.BF16.F32.PACK_AB R73, R51, R50 ;  /* 0x000000323349723e */ /* 0x000fe400000010ff */
[----:B------:R-:W-:Y:S02]  /*4360*/  F2FP.BF16.F32.PACK_AB R74, R53, R52 ;  /* 0x00000034354a723e */ /* 0x000fe400000010ff */
[----:B------:R-:W-:Y:S01]  /*4370*/  F2FP.BF16.F32.PACK_AB R75, R55, R54 ;  /* 0x00000036374b723e */ /* 0x000fe200000010ff */
[----:B------:R1:W-:Y:S01]  /*4380*/  STSM.16.MT88.4 [R15+0x20c00], R84 ;  /* 0x020c00540f007844 */ /* 0x0003e20000004200 */
[----:B------:R-:W-:Y:S02]  /*4390*/  F2FP.BF16.F32.PACK_AB R64, R25, R64 ;  /* 0x000000401940723e */ /* 0x000fe400000010ff */
[----:B------:R-:W-:Y:S01]  /*43a0*/  F2FP.BF16.F32.PACK_AB R61, R16, R61 ;  /* 0x0000003d103d723e */ /* 0x000fe200000010ff */
[----:B------:R1:W-:Y:S01]  /*43b0*/  STSM.16.MT88.4 [R15+0x21400], R80 ;  /* 0x021400500f007844 */ /* 0x0003e20000004200 */
[----:B------:R-:W-:-:S02]  /*43c0*/  F2FP.BF16.F32.PACK_AB R62, R117, R62 ;  /* 0x0000003e753e723e */ /* 0x000fc400000010ff */
[----:B------:R-:W-:Y:S01]  /*43d0*/  F2FP.BF16.F32.PACK_AB R63, R234, R63 ;  /* 0x0000003fea3f723e */ /* 0x000fe200000010ff */
[----:B------:R1:W-:Y:S01]  /*43e0*/  STSM.16.MT88.4 [R15+0x21c00], R76 ;  /* 0x021c004c0f007844 */ /* 0x0003e20000004200 */
        /* <DEDUP_REMOVED lines=11> */
[----:B------:R1:W-:Y:S04]  /*44a0*/  STSM.16.MT88.4 [R15+0x23c00], R60 ;  /* 0x023c003c0f007844 */ /* 0x0003e80000004200 */
[----:B------:R1:W-:Y:S01]  /*44b0*/  STSM.16.MT88.4 [R15+0x24400], R56 ;  /* 0x024400380f007844 */ /* 0x0003e20000004200 */
[----:B------:R-:W-:Y:S01]  /*44c0*/  WARPGROUP.ARRIVE ;  /* 0x00000000000079c5 */ /* 0x000fe20000000000 */
[----:B------:R-:W-:Y:S01]  /*44d0*/  UMOV UR6, UR4 ;  /* 0x0000000400067c82 */ /* 0x000fe20008000000 */
[----:B------:R-:W-:-:S04]  /*44e0*/  UMOV UR7, 0x40000040 ;  /* 0x4000004000077882 */ /* 0x000fc80000000000 */
        /* <DEDUP_REMOVED lines=52> */
[----:B------:R-:W-:Y:S01]  /*4830*/  F2FP.BF16.F32.PACK_AB R106, R106, R105 ;  /* 0x000000696a6a723e */ /* 0x000fe200000010ff */
[----:B------:R-:W-:-:S02]  /*4840*/  WARPGROUP.DEPBAR.LE gsb0, 0x0 ;  /* 0x00008000000079c5 */ /* 0x000fc40000010000 */
        /* <DEDUP_REMOVED lines=83> */
.L_x_2728:
        /* <DEDUP_REMOVED lines=68> */
.L_x_2729:
[----:B-1----:R-:W2:Y:S01]  /*51c0*/  LDL R5, [R1] ;  /* 0x0000000001057983 */ /* 0x002ea20000100800 */
        /* <DEDUP_REMOVED lines=10> */
[----:B----4-:R-:W-:Y:S05]  /*5270*/  @!P1 BRA `(.L_x_2730) ;  /* 0xffffffc800849947 */ /* 0x010fea000383ffff */
.L_x_2719:
[----:B------:R-:W-:-:S06]  /*5280*/  UISETP.GE.AND UP0, UPT, UR41, UR40, UPT ;  /* 0x000000282900728c */ /* 0x000fcc000bf06270 */
[----:B------:R-:W-:-:S13]  /*5290*/  PLOP3.LUT P0, PT, PT, PT, UP0, 0x80, 0x0 ;  /* 0x000000000000781c */ /* 0x000fda0003f0f008 */
[----:B------:R-:W-:Y:S05]  /*52a0*/  @P0 BRA `(.L_x_2731) ;  /* 0x0000003800480947 */ /* 0x000fea0003800000 */
[----:B------:R-:W1:Y:S01]  /*52b0*/  LDL.LU R11, [R1+0x20] ;  /* 0x00002000010b7983 */ /* 0x000e620000300800 */
[----:B------:R-:W-:-:S03]  /*52c0*/  ULDC UR4, c[0x0][0x290] ;  /* 0x0000a40000047ab9 */ /* 0x000fc60000000800 */
[----:B------:R-:W3:Y:S01]  /*52d0*/  LDL.LU R10, [R1+0x14] ;  /* 0x00001400010a7983 */ /* 0x000ee20000300800 */
[----:B------:R-:W-:Y:S01]  /*52e0*/  UIMAD UR4, UR37, -0x80, UR4 ;  /* 0xffffff80250478a4 */ /* 0x000fe2000f8e0204 */
[----:B------:R-:W-:Y:S01]  /*52f0*/  IMAD R229, R229, 0x2000, R236 ;  /* 0x00002000e5e57824 */ /* 0x000fe200078e02ec */
[----:B------:R-:W4:Y:S01]  /*5300*/  S2R R5, SR_TID.X ;  /* 0x0000000000057919 */ /* 0x000f220000002100 */
[----:B------:R-:W-:-:S03]  /*5310*/  IMAD.MOV.U32 R235, RZ, RZ, 0x40000040 ;  /* 0x40000040ffeb7424 */ /* 0x000fc600078e00ff */
[----:B--2---:R-:W-:Y:S02]  /*5320*/  IMAD.U32 R15, RZ, RZ, UR4 ;  /* 0x00000004ff0f7e24 */ /* 0x004fe4000f8e00ff */
[----:B------:R-:W-:Y:S02]  /*5330*/  IMAD.MOV.U32 R233, RZ, RZ, 0x40000040 ;  /* 0x40000040ffe97424 */ /* 0x000fe400078e00ff */
        /* <DEDUP_REMOVED lines=8> */
[----:B------:R-:W-:Y:S01]  /*53c0*/  IMAD.IADD R8, R5, 0x1, -R8 ;  /* 0x0000000105087824 */ /* 0x000fe200078e0a08 */
[----:B-1----:R-:W-:Y:S02]  /*53d0*/  LEA.HI R13, R11, R9, RZ, 0x5 ;  /* 0x000000090b0d7211 */ /* 0x002fe400078f28ff */
[----:B------:R-:W-:Y:S02]  /*53e0*/  LEA.HI R9, R7, R7, RZ, 0x1 ;  /* 0x0000000707097211 */ /* 0x000fe400078f08ff */
[--C-:B---3--:R-:W-:Y:S02]  /*53f0*/  SHF.R.S32.HI R11, RZ, 0x2, R10.reuse ;  /* 0x00000002ff0b7819 */ /* 0x108fe4000001140a */
[----:B------:R-:W-:Y:S02]  /*5400*/  LOP3.LUT R12, R9, 0xfffffffe, RZ, 0xc0, !PT ;  /* 0xfffffffe090c7812 */ /* 0x000fe400078ec0ff */
[----:B------:R-:W-:Y:S02]  /*5410*/  SHF.R.S32.HI R10, RZ, 0x1f, R10 ;  /* 0x0000001fff0a7819 */ /* 0x000fe4000001140a */
[----:B------:R-:W-:-:S02]  /*5420*/  SHF.R.S32.HI R9, RZ, 0x1f, R8 ;  /* 0x0000001fff097819 */ /* 0x000fc40000011408 */
[----:B------:R-:W-:Y:S01]  /*5430*/  SHF.R.S32.HI R14, RZ, 0x5, R13 ;  /* 0x00000005ff0e7819 */ /* 0x000fe2000001140d */
[----:B------:R-:W-:Y:S01]  /*5440*/  IMAD.IADD R13, R7, 0x1, -R12 ;  /* 0x00000001070d7824 */ /* 0x000fe200078e0a0c */
[----:B------:R-:W-:Y:S02]  /*5450*/  LEA.HI R10, R10, R11, RZ, 0x3 ;  /* 0x0000000b0a0a7211 */ /* 0x000fe400078f18ff */
[CC--:B------:R-:W-:Y:S01]  /*5460*/  LEA.HI R7, R9.reuse, R8.reuse, RZ, 0x3 ;  /* 0x0000000809077211 */ /* 0x0c0fe200078f18ff */
[----:B------:R-:W-:Y:S01]  /*5470*/  IMAD R14, R14, -0x10, R15 ;  /* 0xfffffff00e0e7824 */ /* 0x000fe200078e020f */
[----:B------:R-:W-:Y:S02]  /*5480*/  LEA.HI R9, R9, R8, RZ, 0x2 ;  /* 0x0000000809097211 */ /* 0x000fe400078f10ff */
[----:B------:R-:W-:Y:S02]  /*5490*/  LOP3.LUT R12, R10, 0xfffffff8, RZ, 0xc0, !PT ;  /* 0xfffffff80a0c7812 */ /* 0x000fe400078ec0ff */
[----:B------:R-:W-:-:S02]  /*54a0*/  SHF.R.S32.HI R8, RZ, 0x3, R7 ;  /* 0x00000003ff087819 */ /* 0x000fc40000011407 */
[----:B------:R-:W-:Y:S02]  /*54b0*/  SHF.R.S32.HI R7, RZ, 0x1f, R7 ;  /* 0x0000001fff077819 */ /* 0x000fe40000011407 */
[----:B------:R-:W-:Y:S02]  /*54c0*/  SHF.R.S32.HI R10, RZ, 0x2, R9 ;  /* 0x00000002ff0a7819 */ /* 0x000fe40000011409 */
[----:B------:R-:W-:Y:S02]  /*54d0*/  LEA.HI R7, R7, R8, RZ, 0x4 ;  /* 0x0000000807077211 */ /* 0x000fe400078f20ff */
[----:B------:R-:W-:Y:S02]  /*54e0*/  LEA.HI R9, R9, R10, RZ, 0x1 ;  /* 0x0000000a09097211 */ /* 0x000fe400078f08ff */
[----:B------:R-:W-:Y:S02]  /*54f0*/  LEA.HI R15, R6, R5, RZ, 0x2 ;  /* 0x00000005060f7211 */ /* 0x000fe400078f10ff */
[----:B------:R-:W-:-:S02]  /*5500*/  LOP3.LUT R7, R7, 0x1ffffff0, RZ, 0xc0, !PT ;  /* 0x1ffffff007077812 */ /* 0x000fc400078ec0ff */
[----:B------:R-:W-:Y:S02]  /*5510*/  LOP3.LUT R9, R9, 0xfffffffe, RZ, 0xc0, !PT ;  /* 0xfffffffe09097812 */ /* 0x000fe400078ec0ff */
[----:B------:R-:W-:Y:S01]  /*5520*/  IADD3 R6, R14, R12, -R11 ;  /* 0x0000000c0e067210 */ /* 0x000fe20007ffe80b */
[----:B------:R-:W-:Y:S01]  /*5530*/  IMAD.IADD R8, R8, 0x1, -R7 ;  /* 0x0000000108087824 */ /* 0x000fe200078e0a07 */
[----:B------:R-:W-:Y:S01]  /*5540*/  LOP3.LUT R12, R15, 0xfffffffc, RZ, 0xc0, !PT ;  /* 0xfffffffc0f0c7812 */ /* 0x000fe200078ec0ff */
[C---:B------:R-:W-:Y:S02]  /*5550*/  IMAD.IADD R9, R10.reuse, 0x1, -R9 ;  /* 0x000000010a097824 */ /* 0x040fe400078e0a09 */
[C---:B------:R-:W-:Y:S02]  /*5560*/  VIADD R11, R10.reuse, 0x8 ;  /* 0x000000080a0b7836 */ /* 0x040fe40000000000 */
[----:B------:R-:W-:Y:S02]  /*5570*/  IMAD R6, R13, -0x40, R6 ;  /* 0xffffffc00d067824 */ /* 0x000fe400078e0206 */
[----:B------:R-:W-:-:S02]  /*5580*/  VIADD R13, R10, 0x10 ;  /* 0x000000100a0d7836 */ /* 0x000fc40000000000 */
[----:B------:R-:W-:Y:S02]  /*5590*/  IMAD R7, R8, 0x8, R9 ;  /* 0x0000000808077824 */ /* 0x000fe400078e0209 */
[----:B------:R-:W-:Y:S01]  /*55a0*/  IMAD.IADD R5, R5, 0x1, -R12 ;  /* 0x0000000105057824 */ /* 0x000fe200078e0a0c */
[----:B------:R-:W-:Y:S01]  /*55b0*/  LEA.HI R12, R11, R11, RZ, 0x1 ;  /* 0x0000000b0b0c7211 */ /* 0x000fe200078f08ff */
[----:B------:R-:W-:Y:S01]  /*55c0*/  VIADD R15, R10, 0x18 ;  /* 0x000000180a0f7836 */ /* 0x000fe20000000000 */
[----:B------:R-:W-:Y:S01]  /*55d0*/  LEA.HI R8, R13, R13, RZ, 0x1 ;  /* 0x0000000d0d087211 */ /* 0x000fe200078f08ff */
[----:B------:R1:W-:Y:S01]  /*55e0*/  STL [R1+0x38], R7 ;  /* 0x0000380701007387 */ /* 0x0003e20000100800 */
[----:B------:R-:W-:Y:S02]  /*55f0*/  LOP3.LUT R14, R12, 0xfffffffe, RZ, 0xc0, !PT ;  /* 0xfffffffe0c0e7812 */ /* 0x000fe400078ec0ff */
[----:B------:R-:W-:Y:S02]  /*5600*/  LOP3.LUT R10, R8, 0xfffffffe, RZ, 0xc0, !PT ;  /* 0xfffffffe080a7812 */ /* 0x000fe400078ec0ff */
[----:B------:R-:W-:Y:S01]  /*5610*/  SHF.R.S32.HI R9, RZ, 0x1, R8 ;  /* 0x00000001ff097819 */ /* 0x000fe20000011408 */
[----:B------:R-:W-:Y:S01]  /*5620*/  IMAD.IADD R14, R11, 0x1, -R14 ;  /* 0x000000010b0e7824 */ /* 0x000fe200078e0a0e */
[----:B------:R-:W-:Y:S01]  /*5630*/  SHF.R.S32.HI R8, RZ, 0x1f, R8 ;  /* 0x0000001fff087819 */ /* 0x000fe20000011408 */
[----:B------:R-:W-:Y:S01]  /*5640*/  IMAD.IADD R10, R13, 0x1, -R10 ;  /* 0x000000010d0a7824 */ /* 0x000fe200078e0a0a */
[----:B------:R-:W-:Y:S01]  /*5650*/  LEA.HI R11, R15, R15, RZ, 0x1 ;  /* 0x0000000f0f0b7211 */ /* 0x000fe200078f08ff */
[----:B------:R-:W-:Y:S01]  /*5660*/  IMAD.MOV.U32 R13, RZ, RZ, 0x40000040 ;  /* 0x40000040ff0d7424 */ /* 0x000fe200078e00ff */
[----:B-1----:R-:W-:-:S02]  /*5670*/  SHF.R.S32.HI R7, RZ, 0x1, R12 ;  /* 0x00000001ff077819 */ /* 0x002fc4000001140c */
[----:B------:R-:W-:Y:S02]  /*5680*/  SHF.R.S32.HI R12, RZ, 0x1f, R12 ;  /* 0x0000001fff0c7819 */ /* 0x000fe4000001140c */
[----:B------:R-:W-:Y:S02]  /*5690*/  LEA.HI R8, R8, R9, RZ, 0x4 ;  /* 0x0000000908087211 */ /* 0x000fe400078f20ff */
[----:B------:R-:W-:Y:S02]  /*56a0*/  LEA.HI R12, R12, R7, RZ, 0x4 ;  /* 0x000000070c0c7211 */ /* 0x000fe400078f20ff */
[----:B------:R-:W-:Y:S02]  /*56b0*/  LOP3.LUT R8, R8, 0x1ffffff0, RZ, 0xc0, !PT ;  /* 0x1ffffff008087812 */ /* 0x000fe400078ec0ff */
[----:B------:R-:W-:Y:S02]  /*56c0*/  LOP3.LUT R12, R12, 0x1ffffff0, RZ, 0xc0, !PT ;  /* 0x1ffffff00c0c7812 */ /* 0x000fe400078ec0ff */
[--C-:B------:R-:W-:Y:S01]  /*56d0*/  SHF.R.S32.HI R16, RZ, 0x1, R11.reuse ;  /* 0x00000001ff107819 */ /* 0x100fe2000001140b */
[----:B------:R-:W-:Y:S01]  /*56e0*/  IMAD.IADD R9, R9, 0x1, -R8 ;  /* 0x0000000109097824 */ /* 0x000fe200078e0a08 */
[----:B------:R-:W-:Y:S01]  /*56f0*/  SHF.R.S32.HI R17, RZ, 0x1f, R11 ;  /* 0x0000001fff117819 */ /* 0x000fe2000001140b */
[----:B------:R-:W-:Y:S01]  /*5700*/  IMAD.IADD R7, R7, 0x1, -R12 ;  /* 0x0000000107077824 */ /* 0x000fe200078e0a0c */
[----:B------:R-:W-:Y:S01]  /*5710*/  LOP3.LUT R18, R11, 0xfffffffe, RZ, 0xc0, !PT ;  /* 0xfffffffe0b127812 */ /* 0x000fe200078ec0ff */
[----:B------:R-:W-:Y:S01]  /*5720*/  IMAD.MOV.U32 R11, RZ, RZ, 0x40000040 ;  /* 0x40000040ff0b7424 */ /* 0x000fe200078e00ff */
[----:B------:R-:W-:Y:S01]  /*5730*/  LEA.HI R17, R17, R16, RZ, 0x4 ;  /* 0x0000001011117211 */ /* 0x000fe200078f20ff */
[----:B------:R-:W-:-:S02]  /*5740*/  IMAD R8, R7, 0x8, R14 ;  /* 0x0000000807087824 */ /* 0x000fc400078e020e */
[----:B------:R-:W-:Y:S01]  /*5750*/  IMAD R7, R9, 0x8, R10 ;  /* 0x0000000809077824 */ /* 0x000fe200078e020a */
[----:B------:R-:W-:Y:S01]  /*5760*/  LOP3.LUT R17, R17, 0x1ffffff0, RZ, 0xc0, !PT ;  /* 0x1ffffff011117812 */ /* 0x000fe200078ec0ff */
[----:B------:R-:W-:Y:S01]  /*5770*/  IMAD.IADD R18, R15, 0x1, -R18 ;  /* 0x000000010f127824 */ /* 0x000fe200078e0a12 */
[----:B------:R1:W-:Y:S01]  /*5780*/  STL [R1+0x34], R8 ;  /* 0x0000340801007387 */ /* 0x0003e20000100800 */
[----:B------:R-:W-:Y:S02]  /*5790*/  IMAD.MOV.U32 R15, RZ, RZ, 0x40000040 ;  /* 0x40000040ff0f7424 */ /* 0x000fe400078e00ff */
[----:B------:R-:W-:Y:S01]  /*57a0*/  IMAD.IADD R17, R16, 0x1, -R17 ;  /* 0x0000000110117824 */ /* 0x000fe200078e0a11 */
[----:B------:R2:W-:Y:S01]  /*57b0*/  STL [R1+0x28], R7 ;  /* 0x0000280701007387 */ /* 0x0005e20000100800 */
[----:B------:R-:W-:Y:S02]  /*57c0*/  IMAD.MOV.U32 R9, RZ, RZ, 0x40000040 ;  /* 0x40000040ff097424 */ /* 0x000fe400078e00ff */
[----:B------:R-:W-:-:S02]  /*57d0*/  IMAD R10, R17, 0x8, R18 ;  /* 0x00000008110a7824 */ /* 0x000fc400078e0212 */
[----:B------:R-:W-:Y:S02]  /*57e0*/  VIADD R17, R5, 0x8 ;  /* 0x0000000805117836 */ /* 0x000fe40000000000 */
[----:B-1----:R-:W-:Y:S01]  /*57f0*/  VIADD R8, R229, 0x4000 ;  /* 0x00004000e5087836 */ /* 0x002fe20000000000 */
[----:B------:R1:W-:Y:S01]  /*5800*/  STL [R1+0x24], R10 ;  /* 0x0000240a01007387 */ /* 0x0003e20000100800 */
[----:B------:R-:W-:Y:S02]  /*5810*/  VIADD R16, R5, 0xc ;  /* 0x0000000c05107836 */ /* 0x000fe40000000000 */
[----:B--2---:R-:W-:Y:S01]  /*5820*/  VIADD R7, R229, 0x20c00 ;  /* 0x00020c00e5077836 */ /* 0x004fe20000000000 */
[----:B------:R-:W-:Y:S01]  /*5830*/  SHF.R.U32.HI R229, RZ, 0x4, R229 ;  /* 0x00000004ffe57819 */ /* 0x000fe200000116e5 */
[C---:B------:R-:W-:Y:S01]  /*5840*/  VIADD R17, R5.reuse, 0x14 ;  /* 0x0000001405117836 */ /* 0x040fe20000000000 */
[----:B------:R-:W-:Y:S01]  /*5850*/  SHF.R.U32.HI R8, RZ, 0x4, R8 ;  /* 0x00000004ff087819 */ /* 0x000fe20000011608 */
[----:B------:R-:W-:Y:S01]  /*5860*/  VIADD R16, R5, 0x18 ;  /* 0x0000001805107836 */ /* 0x000fe20000000000 */
[----:B------:R-:W-:-:S02]  /*5870*/  SHF.R.U32.HI R7, RZ, 0x4, R7 ;  /* 0x00000004ff077819 */ /* 0x000fc40000011607 */
[----:B------:R-:W-:Y:S02]  /*5880*/  LOP3.LUT R229, R229, 0x3fff, RZ, 0xc0, !PT ;  /* 0x00003fffe5e57812 */ /* 0x000fe400078ec0ff */
[----:B------:R-:W-:Y:S02]  /*5890*/  LOP3.LUT R8, R8, 0x3fff, RZ, 0xc0, !PT ;  /* 0x00003fff08087812 */ /* 0x000fe400078ec0ff */
[----:B------:R-:W-:Y:S02]  /*58a0*/  LOP3.LUT R7, R7, 0x3fff, RZ, 0xc0, !PT ;  /* 0x00003fff07077812 */ /* 0x000fe400078ec0ff */
[----:B-1----:R-:W-:Y:S02]  /*58b0*/  LOP3.LUT R10, R229, 0x10000, RZ, 0xfc, !PT ;  /* 0x00010000e50a7812 */ /* 0x002fe400078efcff */
[----:B------:R-:W-:Y:S02]  /*58c0*/  LOP3.LUT R237, R8, 0x10000, RZ, 0xfc, !PT ;  /* 0x0001000008ed7812 */ /* 0x000fe400078efcff */
[----:B------:R-:W-:Y:S01]  /*58d0*/  LOP3.LUT R7, R7, 0x10000, RZ, 0xfc, !PT ;  /* 0x0001000007077812 */ /* 0x000fe200078efcff */
[C---:B------:R-:W-:Y:S01]  /*58e0*/  VIADD R14, R10.reuse, 0x2 ;  /* 0x000000020a0e7836 */ /* 0x040fe20000000000 */
[----:B------:R1:W-:Y:S01]  /*58f0*/  STL [R1+0x20], R10 ;  /* 0x0000200a01007387 */ /* 0x0003e20000100800 */
[----:B------:R-:W-:-:S02]  /*5900*/  VIADD R12, R10, 0x4 ;  /* 0x000000040a0c7836 */ /* 0x000fc40000000000 */
[C---:B------:R-:W-:Y:S01]  /*5910*/  VIADD R8, R237.reuse, 0x2 ;  /* 0x00000002ed087836 */ /* 0x040fe20000000000 */
[----:B------:R2:W-:Y:S01]  /*5920*/  STL [R1+0x2c], R7 ;  /* 0x00002c0701007387 */ /* 0x0005e20000100800 */
[C---:B------:R-:W-:Y:S02]  /*5930*/  VIADD R234, R237.reuse, 0x4 ;  /* 0x00000004edea7836 */ /* 0x040fe40000000000 */
[----:B------:R-:W-:Y:S01]  /*5940*/  VIADD R232, R237, 0x6 ;  /* 0x00000006ede87836 */ /* 0x000fe20000000000 */
[----:B------:R3:W-:Y:S01]  /*5950*/  STL.64 [R1+0x18], R14 ;  /* 0x0000180e01007387 */ /* 0x0007e20000100a00 */
[----:B-1----:R-:W-:-:S03]  /*5960*/  VIADD R10, R10, 0x6 ;  /* 0x000000060a0a7836 */ /* 0x002fc60000000000 */
[----:B------:R3:W-:Y:S01]  /*5970*/  STL.64 [R1+0x10], R12 ;  /* 0x0000100c01007387 */ /* 0x0007e20000100a00 */
[----:B--2---:R-:W-:-:S03]  /*5980*/  VIADD R7, R5, 0x4 ;  /* 0x0000000405077836 */ /* 0x004fc60000000000 */
[----:B------:R3:W-:Y:S01]  /*5990*/  STL.64 [R1+0x8], R10 ;  /* 0x0000080a01007387 */ /* 0x0007e20000100a00 */
[C---:B------:R-:W-:Y:S02]  /*59a0*/  VIADD R7, R5.reuse, 0x10 ;  /* 0x0000001005077836 */ /* 0x040fe40000000000 */
[----:B------:R-:W-:Y:S01]  /*59b0*/  VIADD R7, R5, 0x1c ;  /* 0x0000001c05077836 */ /* 0x000fe20000000000 */
[----:B------:R3:W-:Y:S06]  /*59c0*/  STL.64 [R1], R8 ;  /* 0x0000000801007387 */ /* 0x0007ec0000100a00 */
.L_x_2742:
[----:B------:R-:W-:-:S05]  /*59d0*/  IMAD.U32 R7, RZ, RZ, UR36 ;  /* 0x00000024ff077e24 */ /* 0x000fca000f8e00ff */
[----:B------:R-:W-:-:S04]  /*59e0*/  LOP3.LUT R7, R7, 0x1, RZ, 0xfc, !PT ;  /* 0x0000000107077812 */ /* 0x000fc800078efcff */
[----:B------:R-:W-:-:S13]  /*59f0*/  ISETP.NE.AND P0, PT, R7, 0x3, PT ;  /* 0x000000030700780c */ /* 0x000fda0003f05270 */
[----:B--2---:R-:W-:Y:S05]  /*5a00*/  @!P0 BRA `(.L_x_2732) ;  /* 0x0000000000048947 */ /* 0x004fea0003800000 */
[----:B------:R-:W-:Y:S01]  /*5a10*/  BPT.TRAP 0x1 ;  /* 0x000000040000795c */ /* 0x000fe20000300000 */
.L_x_2732:
[----:B------:R-:W-:Y:S01]  /*5a20*/  IMAD R7, R0, 0x8, R236 ;  /* 0x0000000800077824 */ /* 0x000fe200078e02ec */
[----:B------:R-:W-:-:S04]  /*5a30*/  SHF.L.U32 R18, R4, 0x1f, RZ ;  /* 0x0000001f04127819 */ /* 0x000fc800000006ff */
[----:B------:R1:W2:Y:S01]  /*5a40*/  SYNCS.PHASECHK.TRANS64.TRYWAIT P1, [R7+URZ+0x30c10], R18 ;  /* 0x030c1012070075a7 */ /* 0x0002a2000802017f */
[----:B------:R-:W-:Y:S05]  /*5a50*/  @!P0 BRA `(.L_x_2733) ;  /* 0x0000000000048947 */ /* 0x000fea0003800000 */
[----:B------:R-:W-:Y:S01]  /*5a60*/  BPT.TRAP 0x1 ;  /* 0x000000040000795c */ /* 0x000fe20000300000 */
.L_x_2733:
[----:B---3--:R-:W-:-:S05]  /*5a70*/  VIADD R8, R236, 0x10000 ;  /* 0x00010000ec087836 */ /* 0x008fca0000000000 */
[----:B------:R-:W-:-:S04]  /*5a80*/  SHF.R.U32.HI R8, RZ, 0x4, R8 ;  /* 0x00000004ff087819 */ /* 0x000fc80000011608 */
[----:B------:R-:W-:-:S04]  /*5a90*/  LOP3.LUT R8, R8, 0x3fff, RZ, 0xc0, !PT ;  /* 0x00003fff08087812 */ /* 0x000fc800078ec0ff */
[----:B------:R-:W-:Y:S01]  /*5aa0*/  LOP3.LUT R9, R8, 0x10000, RZ, 0xfc, !PT ;  /* 0x0001000008097812 */ /* 0x000fe200078efcff */
[----:B--2---:R-:W-:Y:S06]  /*5ab0*/  @P1 BRA `(.L_x_2734) ;  /* 0x0000000000081947 */ /* 0x004fec0003800000 */
[----:B------:R-:W2:Y:S02]  /*5ac0*/  SYNCS.PHASECHK.TRANS64.TRYWAIT P1, [R7+URZ+0x30c10], R18 ;  /* 0x030c1012070075a7 */ /* 0x000ea4000802017f */
[----:B--2---:R-:W-:Y:S05]  /*5ad0*/  @!P1 BRA `(.L_x_2735) ;  /* 0x0000006800489947 */ /* 0x004fea0003800000 */
.L_x_2734:
        /* <DEDUP_REMOVED lines=63> */
.L_x_2736:
[----:B------:R1:W1:Y:S01]  /*5ed0*/  SYNCS.PHASECHK.TRANS64.TRYWAIT P1, [R7+URZ+0x30c30], R18 ;  /* 0x030c3012070075a7 */ /* 0x000262000802017f */
[----:B------:R-:W-:Y:S05]  /*5ee0*/  @!P0 BRA `(.L_x_2737) ;  /* 0x0000000000048947 */ /* 0x000fea0003800000 */
[----:B------:R-:W-:Y:S01]  /*5ef0*/  BPT.TRAP 0x1 ;  /* 0x000000040000795c */ /* 0x000fe20000300000 */
.L_x_2737:
        /* <DEDUP_REMOVED lines=8> */
.L_x_2738:
[----:B------:R-:W5:Y:S01]  /*5f80*/  LDL.64 R12, [R1] ;  /* 0x00000000010c7983 */ /* 0x000f620000100a00 */
[----:B------:R-:W-:Y:S01]  /*5f90*/  R2UR UR4, R237 ;  /* 0x00000000ed0472ca */ /* 0x000fe200000e0000 */
[----:B------:R-:W-:Y:S01]  /*5fa0*/  WARPGROUP.ARRIVE ;  /* 0x00000000000079c5 */ /* 0x000fe20000000000 */
[----:B------:R-:W-:Y:S01]  /*5fb0*/  R2UR UR6, R9 ;  /* 0x00000000090672ca */ /* 0x000fe200000e0000 */
[----:B------:R-:W-:Y:S01]  /*5fc0*/  UMOV UR5, 0x40000040 ;  /* 0x4000004000057882 */ /* 0x000fe20000000000 */
[----:B------:R-:W-:Y:S01]  /*5fd0*/  UMOV UR7, 0x40000040 ;  /* 0x4000004000077882 */ /* 0x000fe20000000000 */
[----:B------:R-:W-:Y:S01]  /*5fe0*/  UMOV UR11, 0x40000040 ;  /* 0x40000040000b7882 */ /* 0x000fe20000000000 */
[C---:B------:R-:W-:Y:S01]  /*5ff0*/  VIADD R15, R5.reuse, 0x4 ;  /* 0x00000004050f7836 */ /* 0x040fe20000000000 */
[C---:B------:R-:W-:Y:S01]  /*6000*/  ISETP.GT.AND P1, PT, R6.reuse, 0x8, PT ;  /* 0x000000080600780c */ /* 0x040fe20003f24270 */
[----:B------:R-:W-:Y:S01]  /*6010*/  VIADD R17, R5, 0x8 ;  /* 0x0000000805117836 */ /* 0x000fe20000000000 */
[----:B--2---:R-:W1:Y:S01]  /*6020*/  SHFL.IDX PT, R9, R11, R5, 0x1f ;  /* 0x00001f050b097589 */ /* 0x004e6200000e0000 */
[----:B------:R-:W-:Y:S01]  /*6030*/  ISETP.GT.AND P2, PT, R6, RZ, PT ;  /* 0x000000ff0600720c */ /* 0x000fe20003f44270 */
[----:B------:R-:W-:Y:S01]  /*6040*/  IMAD R217, R0, 0x400, R217 ;  /* 0x0000040000d97824 */ /* 0x000fe200078e02d9 */
[----:B------:R-:W-:Y:S01]  /*6050*/  FSEL R91, R91, -INF , P1 ;  /* 0xff8000005b5b7808 */ /* 0x000fe20000800000 */
[----:B------:R-:W2:Y:S01]  /*6060*/  SHFL.IDX PT, R10, R11, R15, 0x1f ;  /* 0x00001f0f0b0a7589 */ /* 0x000ea200000e0000 */
[----:B------:R-:W-:Y:S01]  /*6070*/  FSEL R88, R88, -INF , P2 ;  /* 0xff80000058587808 */ /* 0x000fe20001000000 */
[----:B------:R-:W-:Y:S01]  /*6080*/  HGMMA.64x128x16.F32.BF16 R24, gdesc[UR4], RZ, !UPT, gsb0 ;  /* 0x01e00000041879f0 */ /* 0x000fe2000c0018ff */
[----:B------:R-:W-:Y:S01]  /*6090*/  UIADD3 UR4, UR6, 0x2, URZ ;  /* 0x0000000206047890 */ /* 0x000fe2000fffe03f */
[----:B---3--:R-:W-:Y:S01]  /*60a0*/  SHFL.IDX PT, R18, R231, R5, 0x1f ;  /* 0x00001f05e7127589 */ /* 0x008fe200000e0000 */
[----:B------:R-:W-:Y:S01]  /*60b0*/  ULDC UR5, c[0x0][0x744] ;  /* 0x0001d10000057ab9 */ /* 0x000fe20000000800 */
[----:B------:R-:W-:-:S02]  /*60c0*/  FSEL R90, R90, -INF , P1 ;  /* 0xff8000005a5a7808 */ /* 0x000fc40000800000 */
[----:B------:R-:W-:Y:S01]  /*60d0*/  FSEL R94, R94, -INF , P1 ;  /* 0xff8000005e5e7808 */ /* 0x000fe20000800000 */
[----:B------:R-:W3:Y:S01]  /*60e0*/  SHFL.IDX PT, R22, R231, R17, 0x1f ;  /* 0x00001f11e7167589 */ /* 0x000ee200000e0000 */
[----:B------:R-:W-:Y:S01]  /*60f0*/  UMOV UR10, UR4 ;  /* 0x00000004000a7c82 */ /* 0x000fe20008000000 */
[----:B------:R-:W-:Y:S01]  /*6100*/  UIADD3 UR4, UR6, 0x4, URZ ;  /* 0x0000000406047890 */ /* 0x000fe2000fffe03f */
[----:B------:R-:W-:Y:S01]  /*6110*/  FSEL R104, R104, -INF , P2 ;  /* 0xff80000068687808 */ /* 0x000fe20001000000 */
[----:B------:R-:W-:Y:S01]  /*6120*/  SHFL.IDX PT, R20, R231, R15, 0x1f ;  /* 0x00001f0fe7147589 */ /* 0x000fe200000e0000 */
[----:B------:R-:W-:Y:S01]  /*6130*/  FSEL R101, R101, -INF , P2 ;  /* 0xff80000065657808 */ /* 0x000fe20001000000 */
[----:B------:R-:W-:Y:S01]  /*6140*/  UIADD3 UR6, UR6, 0x6, URZ ;  /* 0x0000000606067890 */ /* 0x000fe2000fffe03f */
[----:B------:R-:W-:Y:S02]  /*6150*/  FSEL R92, R92, -INF , P2 ;  /* 0xff8000005c5c7808 */ /* 0x000fe40001000000 */
[----:B------:R-:W-:Y:S01]  /*6160*/  FSEL R103, R103, -INF , P1 ;  /* 0xff80000067677808 */ /* 0x000fe20000800000 */
[--C-:B-1----:R-:W-:Y:S01]  /*6170*/  FFMA.FTZ R88, R88, UR5, -R9.reuse ;  /* 0x0000000558587c23 */ /* 0x102fe20008010809 */
[----:B------:R-:W-:Y:S01]  /*6180*/  FFMA.FTZ R90, R90, UR5, -R9 ;  /* 0x000000055a5a7c23 */ /* 0x000fe20008010809 */
[----:B------:R-:W-:Y:S01]  /*6190*/  FSEL R106, R106, -INF , P1 ;  /* 0xff8000006a6a7808 */ /* 0x000fe20000800000 */
[----:B--2---:R-:W-:Y:S01]  /*61a0*/  FFMA.FTZ R91, R91, UR5, -R10 ;  /* 0x000000055b5b7c23 */ /* 0x004fe2000801080a */
[----:B------:R-:W-:Y:S01]  /*61b0*/  MUFU.EX2 R222, R88 ;  /* 0x0000005800de7308 */ /* 0x000fe20000000800 */
[----:B------:R-:W-:-:S02]  /*61c0*/  FSEL R93, R93, -INF , P2 ;  /* 0xff8000005d5d7808 */ /* 0x000fc40001000000 */
[----:B------:R-:W-:Y:S02]  /*61d0*/  FSEL R116, R116, -INF , P2 ;  /* 0xff80000074747808 */ /* 0x000fe40001000000 */
[----:B------:R-:W-:Y:S02]  /*61e0*/  FSEL R118, R118, -INF , P1 ;  /* 0xff80000076767808 */ /* 0x000fe40000800000 */
[----:B------:R-:W-:Y:S01]  /*61f0*/  FSEL R95, R95, -INF , P1 ;  /* 0xff8000005f5f7808 */ /* 0x000fe20000800000 */
[----:B------:R1:W-:Y:S01]  /*6200*/  MUFU.EX2 R229, R91 ;  /* 0x0000005b00e57308 */ /* 0x0003e20000000800 */
[----:B------:R-:W-:Y:S02]  /*6210*/  FSEL R117, R117, -INF , P2 ;  /* 0xff80000075757808 */ /* 0x000fe40001000000 */
[----:B------:R-:W-:Y:S02]  /*6220*/  FSEL R147, R147, -INF , P1 ;  /* 0xff80000093937808 */ /* 0x000fe40000800000 */
[----:B------:R-:W-:-:S02]  /*6230*/  FSEL R89, R89, -INF , P2 ;  /* 0xff80000059597808 */ /* 0x000fc40001000000 */
[----:B------:R-:W-:Y:S01]  /*6240*/  FSEL R113, R113, -INF , P2 ;  /* 0xff80000071717808 */ /* 0x000fe20001000000 */
[----:B------:R2:W2:Y:S01]  /*6250*/  MUFU.EX2 R230, R90 ;  /* 0x0000005a00e67308 */ /* 0x0004a20000000800 */
[----:B-1----:R-:W-:Y:S02]  /*6260*/  VIADD R91, R5, 0x1c ;  /* 0x0000001c055b7836 */ /* 0x002fe40000000000 */
[----:B------:R-:W-:Y:S01]  /*6270*/  FFMA.FTZ R89, R89, UR5, -R10 ;  /* 0x0000000559597c23 */ /* 0x000fe2000801080a */
[----:B------:R-:W-:Y:S02]  /*6280*/  FSEL R108, R108, -INF , P2 ;  /* 0xff8000006c6c7808 */ /* 0x000fe40001000000 */
[----:B------:R-:W-:Y:S01]  /*6290*/  FSEL R100, R100, -INF , P2 ;  /* 0xff80000064647808 */ /* 0x000fe20001000000 */
[----:B------:R-:W1:Y:S01]  /*62a0*/  SHFL.IDX PT, R16, R11, R91, 0x1f ;  /* 0x00001f5b0b107589 */ /* 0x000e6200000e0000 */
[----:B------:R-:W-:Y:S01]  /*62b0*/  FSEL R110, R110, -INF , P1 ;  /* 0xff8000006e6e7808 */ /* 0x000fe20000800000 */
[--C-:B---3--:R-:W-:Y:S01]  /*62c0*/  FFMA.FTZ R21, R108, UR5, -R22.reuse ;  /* 0x000000056c157c23 */ /* 0x108fe20008010816 */
[----:B------:R-:W-:Y:S01]  /*62d0*/  FSEL R112, R112, -INF , P2 ;  /* 0xff80000070707808 */ /* 0x000fe20001000000 */
[----:B------:R-:W-:Y:S01]  /*62e0*/  MUFU.EX2 R225, R89 ;  /* 0x0000005900e17308 */ /* 0x000fe20000000800 */
[----:B------:R-:W-:Y:S01]  /*62f0*/  FSEL R114, R114, -INF , P1 ;  /* 0xff80000072727808 */ /* 0x000fe20000800000 */
[----:B------:R-:W-:Y:S01]  /*6300*/  FFMA.FTZ R22, R110, UR5, -R22 ;  /* 0x000000056e167c23 */ /* 0x000fe20008010816 */
[----:B------:R-:W-:-:S02]  /*6310*/  FSEL R96, R96, -INF , P2 ;  /* 0xff80000060607808 */ /* 0x000fc40001000000 */
[----:B------:R-:W-:Y:S02]  /*6320*/  FSEL R98, R98, -INF , P1 ;  /* 0xff80000062627808 */ /* 0x000fe40000800000 */
[----:B------:R-:W-:Y:S01]  /*6330*/  FSEL R102, R102, -INF , P1 ;  /* 0xff80000066667808 */ /* 0x000fe20000800000 */
[----:B------:R-:W-:Y:S01]  /*6340*/  MUFU.EX2 R21, R21 ;  /* 0x0000001500157308 */ /* 0x000fe20000000800 */
[----:B------:R-:W-:Y:S02]  /*6350*/  FSEL R109, R109, -INF , P2 ;  /* 0xff8000006d6d7808 */ /* 0x000fe40001000000 */
[----:B------:R-:W-:Y:S02]  /*6360*/  FSEL R97, R97, -INF , P2 ;  /* 0xff80000061617808 */ /* 0x000fe40001000000 */
[----:B------:R-:W-:Y:S02]  /*6370*/  FSEL R99, R99, -INF , P1 ;  /* 0xff80000063637808 */ /* 0x000fe40000800000 */
[----:B------:R-:W-:Y:S01]  /*6380*/  FSEL R119, R119, -INF , P1 ;  /* 0xff80000077777808 */ /* 0x000fe20000800000 */
[----:B------:R-:W-:Y:S01]  /*6390*/  MUFU.EX2 R22, R22 ;  /* 0x0000001600167308 */ /* 0x000fe20000000800 */
[----:B------:R-:W-:-:S02]  /*63a0*/  FSEL R105, R105, -INF , P2 ;  /* 0xff80000069697808 */ /* 0x000fc40001000000 */
[----:B------:R-:W-:Y:S01]  /*63b0*/  FSEL R107, R107, -INF , P1 ;  /* 0xff8000006b6b7808 */ /* 0x000fe20000800000 */
[--C-:B-1----:R-:W-:Y:S01]  /*63c0*/  FFMA.FTZ R15, R101, UR5, -R16.reuse ;  /* 0x00000005650f7c23 */ /* 0x102fe20008010810 */
[----:B------:R-:W-:Y:S01]  /*63d0*/  FFMA.FTZ R16, R103, UR5, -R16 ;  /* 0x0000000567107c23 */ /* 0x000fe20008010810 */
[----:B------:R-:W-:Y:S01]  /*63e0*/  VIADD R103, R5, 0xc ;  /* 0x0000000c05677836 */ /* 0x000fe20000000000 */
[----:B------:R-:W-:Y:S01]  /*63f0*/  FSEL R123, R123, -INF , P1 ;  /* 0xff8000007b7b7808 */ /* 0x000fe20000800000 */
[----:B------:R-:W-:Y:S01]  /*6400*/  VIADD R101, R5, 0x14 ;  /* 0x0000001405657836 */ /* 0x000fe20000000000 */
[----:B------:R-:W-:Y:S01]  /*6410*/  FSEL R134, R134, -INF , P1 ;  /* 0xff80000086867808 */ /* 0x000fe20000800000 */
[--C-:B------:R-:W-:Y:S01]  /*6420*/  FFMA.FTZ R19, R105, UR5, -R20.reuse ;  /* 0x0000000569137c23 */ /* 0x100fe20008010814 */
[----:B------:R-:W1:Y:S01]  /*6430*/  SHFL.IDX PT, R88, R231, R103, 0x1f ;  /* 0x00001f67e7587589 */ /* 0x000e6200000e0000 */
[----:B------:R-:W-:Y:S01]  /*6440*/  FFMA.FTZ R20, R107, UR5, -R20 ;  /* 0x000000056b147c23 */ /* 0x000fe20008010814 */
[----:B------:R-:W-:Y:S01]  /*6450*/  FSEL R120, R120, -INF , P2 ;  /* 0xff80000078787808 */ /* 0x000fe20001000000 */
[----:B------:R-:W-:Y:S01]  /*6460*/  MUFU.EX2 R15, R15 ;  /* 0x0000000f000f7308 */ /* 0x000fe20000000800 */
[----:B----4-:R-:W3:Y:S01]  /*6470*/  SHFL.IDX PT, R103, R223, R103, 0x1f ;  /* 0x00001f67df677589 */ /* 0x010ee200000e0000 */
[----:B------:R-:W-:-:S02]  /*6480*/  FSEL R107, R129, -INF , P2 ;  /* 0xff800000816b7808 */ /* 0x000fc40001000000 */
[----:B------:R-:W-:Y:S01]  /*6490*/  FSEL R131, R131, -INF , P1 ;  /* 0xff80000083837808 */ /* 0x000fe20000800000 */
[----:B------:R-:W4:Y:S01]  /*64a0*/  SHFL.IDX PT, R108, R223, R101, 0x1f ;  /* 0x00001f65df6c7589 */ /* 0x000f2200000e0000 */
[----:B------:R-:W-:Y:S02]  /*64b0*/  FSEL R111, R111, -INF , P1 ;  /* 0xff8000006f6f7808 */ /* 0x000fe40000800000 */
[----:B------:R-:W-:Y:S01]  /*64c0*/  FSEL R126, R126, -INF , P1 ;  /* 0xff8000007e7e7808 */ /* 0x000fe20000800000 */
[----:B------:R-:W-:Y:S01]  /*64d0*/  MUFU.EX2 R16, R16 ;  /* 0x0000001000107308 */ /* 0x000fe20000000800 */
[----:B------:R-:W-:Y:S02]  /*64e0*/  FSEL R105, R128, -INF , P2 ;  /* 0xff80000080697808 */ /* 0x000fe40001000000 */
[----:B------:R-:W-:Y:S02]  /*64f0*/  FSEL R130, R130, -INF , P1 ;  /* 0xff80000082827808 */ /* 0x000fe40000800000 */
[----:B------:R-:W-:-:S02]  /*6500*/  FSEL R135, R135, -INF , P1 ;  /* 0xff80000087877808 */ /* 0x000fc40000800000 */
[----:B------:R-:W-:Y:S01]  /*6510*/  FSEL R142, R142, -INF , P1 ;  /* 0xff8000008e8e7808 */ /* 0x000fe20000800000 */
[----:B------:R-:W-:Y:S01]  /*6520*/  MUFU.EX2 R19, R19 ;  /* 0x0000001300137308 */ /* 0x000fe20000000800 */
[----:B------:R-:W-:Y:S02]  /*6530*/  FSEL R139, R139, -INF , P1 ;  /* 0xff8000008b8b7808 */ /* 0x000fe40000800000 */
[----:B------:R-:W-:Y:S01]  /*6540*/  FSEL R138, R138, -INF , P1 ;  /* 0xff8000008a8a7808 */ /* 0x000fe20000800000 */
[--C-:B-1----:R-:W-:Y:S01]  /*6550*/  FFMA.FTZ R23, R109, UR5, -R88.reuse ;  /* 0x000000056d177c23 */ /* 0x102fe20008010858 */
[----:B------:R-:W-:Y:S01]  /*6560*/  FSEL R109, R125, -INF , P2 ;  /* 0xff8000007d6d7808 */ /* 0x000fe20001000000 */
[----:B------:R-:W-:Y:S01]  /*6570*/  FFMA.FTZ R88, R111, UR5, -R88 ;  /* 0x000000056f587c23 */ /* 0x000fe20008010858 */
[----:B------:R-:W-:Y:S01]  /*6580*/  FSEL R111, R133, -INF , P2 ;  /* 0xff800000856f7808 */ /* 0x000fe20001000000 */
[----:B------:R-:W-:Y:S01]  /*6590*/  MUFU.EX2 R20, R20 ;  /* 0x0000001400147308 */ /* 0x000fe20000000800 */
[----:B------:R-:W-:Y:S01]  /*65a0*/  FSEL R125, R140, -INF , P2 ;  /* 0xff8000008c7d7808 */ /* 0x000fe20001000000 */
[----:B---3--:R-:W-:Y:S01]  /*65b0*/  FFMA.FTZ R109, R109, UR5, -R103 ;  /* 0x000000056d6d7c23 */ /* 0x008fe20008010867 */
[----:B------:R-:W-:Y:S01]  /*65c0*/  FSEL R122, R122, -INF , P1 ;  /* 0xff8000007a7a7808 */ /* 0x000fe20000800000 */
[--C-:B----4-:R-:W-:Y:S01]  /*65d0*/  FFMA.FTZ R107, R107, UR5, -R108.reuse ;  /* 0x000000056b6b7c23 */ /* 0x110fe2000801086c */
[----:B------:R-:W-:Y:S01]  /*65e0*/  FFMA.FTZ R108, R131, UR5, -R108 ;  /* 0x00000005836c7c23 */ /* 0x000fe2000801086c */
[----:B------:R-:W-:Y:S01]  /*65f0*/  FSEL R143, R143, -INF , P1 ;  /* 0xff8000008f8f7808 */ /* 0x000fe20000800000 */
[----:B------:R-:W-:Y:S01]  /*6600*/  SHFL.IDX PT, R131, R218, R5, 0x1f ;  /* 0x00001f05da837589 */ /* 0x000fe200000e0000 */
[----:B------:R-:W-:Y:S01]  /*6610*/  FSEL R115, R115, -INF , P1 ;  /* 0xff80000073737808 */ /* 0x000fe20000800000 */
[----:B------:R-:W-:Y:S01]  /*6620*/  MUFU.EX2 R23, R23 ;  /* 0x0000001700177308 */ /* 0x000fe20000000800 */
[----:B------:R-:W-:-:S02]  /*6630*/  FSEL R146, R146, -INF , P1 ;  /* 0xff80000092927808 */ /* 0x000fc40000800000 */
[----:B------:R-:W-:-:S05]  /*6640*/  FSEL R150, R150, -INF , P1 ;  /* 0xff80000096967808 */ /* 0x000fca0000800000 */
[----:B------:R-:W-:Y:S08]  /*6650*/  MUFU.EX2 R107, R107 ;  /* 0x0000006b006b7308 */ /* 0x000ff00000000800 */
[----:B------:R-:W-:Y:S01]  /*6660*/  MUFU.EX2 R108, R108 ;  /* 0x0000006c006c7308 */ /* 0x000fe20000000800 */
[----:B------:R-:W-:Y:S02]  /*6670*/  WARPGROUP.DEPBAR.LE gsb0, 0x0 ;  /* 0x00008000000079c5 */ /* 0x000fe40000010000 */
[----:B------:R-:W-:-:S05]  /*6680*/  WARPGROUP.ARRIVE ;  /* 0x00000000000079c5 */ /* 0x000fca0000000000 */
[----:B------:R-:W-:Y:S01]  /*6690*/  MUFU.EX2 R88, R88 ;  /* 0x0000005800587308 */ /* 0x000fe20000000800 */
[----:B-----5:R-:W-:Y:S02]  /*66a0*/  R2UR UR8, R12 ;  /* 0x000000000c0872ca */ /* 0x020fe400000e0000 */
[----:B------:R-:W-:Y:S01]  /*66b0*/  R2UR UR9, R13 ;  /* 0x000000000d0972ca */ /* 0x000fe200000e0000 */
[----:B------:R1:W3:Y:S01]  /*66c0*/  SHFL.IDX PT, R12, R11, R17, 0x1f ;  /* 0x00001f110b0c7589 */ /* 0x0002e200000e0000 */
[----:B------:R-:W-:-:S05]  /*66d0*/  VIADD R13, R5, 0xc ;  /* 0x0000000c050d7836 */ /* 0x000fca0000000000 */
[----:B------:R4:W5:Y:S01]  /*66e0*/  SHFL.IDX PT, R9, R11, R13, 0x1f ;  /* 0x00001f0d0b097589 */ /* 0x00096200000e0000 */
[----:B-1----:R-:W-:Y:S01]  /*66f0*/  FFMA.FTZ R17, R104, UR5, -R18 ;  /* 0x0000000568117c23 */ /* 0x002fe20008010812 */
[----:B------:R-:W-:-:S04]  /*6700*/  VIADD R104, R5, 0x18 ;  /* 0x0000001805687836 */ /* 0x000fc80000000000 */
[----:B------:R-:W-:Y:S01]  /*6710*/  HGMMA.64x128x16.F32.BF16 R24, gdesc[UR8], R24, gsb0 ;  /* 0x01e00000081879f0 */ /* 0x000fe20008001818 */
[----:B------:R-:W-:Y:S01]  /*6720*/  R2UR UR8, R234 ;  /* 0x00000000ea0872ca */ /* 0x000fe200000e0000 */
[----:B------:R-:W-:Y:S01]  /*6730*/  UMOV UR10, UR4 ;  /* 0x00000004000a7c82 */ /* 0x000fe20008000000 */
[----:B------:R-:W-:Y:S01]  /*6740*/  R2UR UR9, R235 ;  /* 0x00000000eb0972ca */ /* 0x000fe200000e0000 */
[----:B------:R-:W-:Y:S01]  /*6750*/  UMOV UR11, 0x40000040 ;  /* 0x40000040000b7882 */ /* 0x000fe20000000000 */
[----:B------:R-:W-:Y:S01]  /*6760*/  FFMA.FTZ R18, R106, UR5, -R18 ;  /* 0x000000056a127c23 */ /* 0x000fe20008010812 */
[C---:B------:R-:W-:Y:S01]  /*6770*/  VIADD R106, R5.reuse, 0x10 ;  /* 0x00000010056a7836 */ /* 0x040fe20000000000 */
[----:B------:R-:W-:Y:S01]  /*6780*/  SHFL.IDX PT, R110, R223, R104, 0x1f ;  /* 0x00001f68df6e7589 */ /* 0x000fe200000e0000 */
[----:B----4-:R-:W-:Y:S01]  /*6790*/  VIADD R13, R5, 0x10 ;  /* 0x00000010050d7836 */ /* 0x010fe20000000000 */
[----:B------:R-:W-:Y:S01]  /*67a0*/  MUFU.EX2 R17, R17 ;  /* 0x0000001100117308 */ /* 0x000fe20000000800 */
[----:B------:R-:W-:Y:S01]  /*67b0*/  R2UR UR4, R217 ;  /* 0x00000000d90472ca */ /* 0x000fe200000e0000 */
[----:B--2---:R-:W1:Y:S01]  /*67c0*/  SHFL.IDX PT, R90, R231, R106, 0x1f ;  /* 0x00001f6ae75a7589 */ /* 0x004e6200000e0000 */
[--C-:B---3--:R-:W-:Y:S01]  /*67d0*/  FFMA.FTZ R94, R94, UR5, -R12.reuse ;  /* 0x000000055e5e7c23 */ /* 0x108fe2000801080c */
[----:B------:R-:W-:-:S02]  /*67e0*/  FFMA.FTZ R92, R92, UR5, -R12 ;  /* 0x000000055c5c7c23 */ /* 0x000fc4000801080c */
[----:B------:R2:W3:Y:S02]  /*67f0*/  SHFL.IDX PT, R10, R11, R13, 0x1f ;  /* 0x00001f0d0b0a7589 */ /* 0x0004e400000e0000 */
[----:B------:R4:W3:Y:S01]  /*6800*/  MUFU.EX2 R227, R94 ;  /* 0x0000005e00e37308 */ /* 0x0008e20000000800 */
[--C-:B-----5:R-:W-:Y:S01]  /*6810*/  FFMA.FTZ R93, R93, UR5, -R9.reuse ;  /* 0x000000055d5d7c23 */ /* 0x120fe20008010809 */
[----:B------:R-:W-:Y:S01]  /*6820*/  FFMA.FTZ R95, R95, UR5, -R9 ;  /* 0x000000055f5f7c23 */ /* 0x000fe20008010809 */
[----:B------:R-:W5:Y:S05]  /*6830*/  SHFL.IDX PT, R106, R223, R106, 0x1f ;  /* 0x00001f6adf6a7589 */ /* 0x000f6a00000e0000 */
[----:B------:R1:W-:Y:S01]  /*6840*/  MUFU.EX2 R228, R92 ;  /* 0x0000005c00e47308 */ /* 0x0003e20000000800 */
[----:B----4-:R-:W4:Y:S01]  /*6850*/  SHFL.IDX PT, R94, R231, R104, 0x1f ;  /* 0x00001f68e75e7589 */ /* 0x010f2200000e0000 */
[----:B--2---:R-:W-:-:S05]  /*6860*/  VIADD R13, R5, 0x14 ;  /* 0x00000014050d7836 */ /* 0x004fca0000000000 */
[----:B------:R2:W4:Y:S01]  /*6870*/  SHFL.IDX PT, R12, R11, R13, 0x1f ;  /* 0x00001f0d0b0c7589 */ /* 0x00052200000e0000 */
[----:B------:R4:W-:Y:S01]  /*6880*/  MUFU.EX2 R226, R93 ;  /* 0x0000005d00e27308 */ /* 0x0009e20000000800 */
[--C-:B-1----:R-:W-:Y:S02]  /*6890*/  FFMA.FTZ R89, R112, UR5, -R90.reuse ;  /* 0x0000000570597c23 */ /* 0x102fe4000801085a */
[----:B------:R1:W4:Y:S01]  /*68a0*/  SHFL.IDX PT, R92, R231, R101, 0x1f ;  /* 0x00001f65e75c7589 */ /* 0x00032200000e0000 */
[----:B------:R-:W-:Y:S01]  /*68b0*/  FFMA.FTZ R90, R114, UR5, -R90 ;  /* 0x00000005725a7c23 */ /* 0x000fe2000801085a */
[C---:B------:R-:W-:Y:S02]  /*68c0*/  VIADD R114, R5.reuse, 0x8 ;  /* 0x0000000805727836 */ /* 0x040fe40000000000 */
[----:B---3--:R-:W-:Y:S01]  /*68d0*/  FFMA.FTZ R9, R96, UR5, -R10 ;  /* 0x0000000560097c23 */ /* 0x008fe2000801080a */
[----:B------:R-:W3:Y:S01]  /*68e0*/  SHFL.IDX PT, R231, R231, R91, 0x1f ;  /* 0x00001f5be7e77589 */ /* 0x000ee200000e0000 */
[----:B------:R3:W-:Y:S01]  /*68f0*/  MUFU.EX2 R224, R95 ;  /* 0x0000005f00e07308 */ /* 0x0007e20000000800 */
[----:B--2---:R-:W-:-:S02]  /*6900*/  VIADD R13, R5, 0x18 ;  /* 0x00000018050d7836 */ /* 0x004fc40000000000 */
[----:B------:R-:W-:Y:S01]  /*6910*/  FFMA.FTZ R10, R98, UR5, -R10 ;  /* 0x00000005620a7c23 */ /* 0x000fe2000801080a */
[----:B------:R-:W-:Y:S01]  /*6920*/  FSEL R104, R127, -INF , P1 ;  /* 0xff8000007f687808 */ /* 0x000fe20000800000 */
[----:B------:R-:W2:Y:S01]  /*6930*/  SHFL.IDX PT, R98, R223, R5, 0x1f ;  /* 0x00001f05df627589 */ /* 0x000ea200000e0000 */
[----:B-1----:R-:W-:Y:S01]  /*6940*/  FSEL R101, R124, -INF , P2 ;  /* 0xff8000007c657808 */ /* 0x002fe20001000000 */
[--C-:B-----5:R-:W-:Y:S01]  /*6950*/  FFMA.FTZ R105, R105, UR5, -R106.reuse ;  /* 0x0000000569697c23 */ /* 0x120fe2000801086a */
[----:B------:R-:W-:Y:S01]  /*6960*/  FFMA.FTZ R106, R130, UR5, -R106 ;  /* 0x00000005826a7c23 */ /* 0x000fe2000801086a */
[----:B------:R1:W5:Y:S01]  /*6970*/  SHFL.IDX PT, R14, R11, R13, 0x1f ;  /* 0x00001f0d0b0e7589 */ /* 0x00036200000e0000 */
[--C-:B----4-:R-:W-:Y:S01]  /*6980*/  FFMA.FTZ R93, R116, UR5, -R94.reuse ;  /* 0x00000005745d7c23 */ /* 0x110fe2000801085e */
[----:B------:R-:W-:Y:S01]  /*6990*/  FFMA.FTZ R94, R118, UR5, -R94 ;  /* 0x00000005765e7c23 */ /* 0x000fe2000801085e */
[----:B------:R-:W-:Y:S01]  /*69a0*/  FSEL R118, R145, -INF , P2 ;  /* 0xff80000091767808 */ /* 0x000fe20001000000 */
[----:B------:R-:W-:-:S02]  /*69b0*/  VIADD R145, R5, 0x14 ;  /* 0x0000001405917836 */ /* 0x000fc40000000000 */
[----:B------:R-:W-:Y:S01]  /*69c0*/  FFMA.FTZ R104, R104, UR5, -R103 ;  /* 0x0000000568687c23 */ /* 0x000fe20008010867 */
[----:B------:R-:W-:Y:S01]  /*69d0*/  FSEL R116, R148, -INF , P2 ;  /* 0xff80000094747808 */ /* 0x000fe20001000000 */
[----:B------:R4:W-:Y:S01]  /*69e0*/  MUFU.EX2 R103, R109 ;  /* 0x0000006d00677308 */ /* 0x0009e20000000800 */
[----:B------:R-:W-:Y:S01]  /*69f0*/  VIADD R148, R5, 0x10 ;  /* 0x0000001005947836 */ /* 0x000fe20000000000 */
[----:B------:R-:W-:Y:S01]  /*6a00*/  FSEL R130, R136, -INF , P2 ;  /* 0xff80000088827808 */ /* 0x000fe20001000000 */
[----:B-1----:R-:W-:Y:S01]  /*6a10*/  FFMA.FTZ R11, R97, UR5, -R12 ;  /* 0x00000005610b7c23 */ /* 0x002fe2000801080c */
[----:B------:R-:W-:Y:S01]  /*6a20*/  FFMA.FTZ R91, R113, UR5, -R92 ;  /* 0x00000005715b7c23 */ /* 0x000fe2000801085c */
[----:B------:R-:W-:Y:S02]  /*6a30*/  VIADD R113, R5, 0x4 ;  /* 0x0000000405717836 */ /* 0x000fe40000000000 */
[----:B------:R-:W-:Y:S01]  /*6a40*/  FFMA.FTZ R12, R99, UR5, -R12 ;  /* 0x00000005630c7c23 */ /* 0x000fe2000801080c */
[----:B------:R-:W-:Y:S01]  /*6a50*/  FSEL R99, R121, -INF , P2 ;  /* 0xff80000079637808 */ /* 0x000fe20001000000 */
[--C-:B---3--:R-:W-:Y:S01]  /*6a60*/  FFMA.FTZ R95, R117, UR5, -R231.reuse ;  /* 0x00000005755f7c23 */ /* 0x108fe200080108e7 */
[----:B------:R-:W-:Y:S01]  /*6a70*/  FFMA.FTZ R96, R119, UR5, -R231 ;  /* 0x0000000577607c23 */ /* 0x000fe200080108e7 */
[----:B------:R-:W1:Y:S01]  /*6a80*/  SHFL.IDX PT, R117, R218, R145, 0x1f ;  /* 0x00001f91da757589 */ /* 0x000e6200000e0000 */
[----:B----4-:R-:W-:Y:S01]  /*6a90*/  FSEL R109, R132, -INF , P2 ;  /* 0xff800000846d7808 */ /* 0x010fe20001000000 */
[----:B------:R-:W-:-:S02]  /*6aa0*/  VIADD R231, R5, 0x1c ;  /* 0x0000001c05e77836 */ /* 0x000fc40000000000 */
[----:B--2---:R-:W-:Y:S01]  /*6ab0*/  FFMA.FTZ R97, R120, UR5, -R98 ;  /* 0x0000000578617c23 */ /* 0x004fe20008010862 */
[----:B------:R-:W-:Y:S01]  /*6ac0*/  FSEL R120, R144, -INF , P2 ;  /* 0xff80000090787808 */ /* 0x000fe20001000000 */
[----:B------:R-:W-:Y:S02]  /*6ad0*/  VIADD R144, R5, 0xc ;  /* 0x0000000c05907836 */ /* 0x000fe40000000000 */
[----:B------:R-:W-:Y:S01]  /*6ae0*/  FFMA.FTZ R109, R109, UR5, -R110 ;  /* 0x000000056d6d7c23 */ /* 0x000fe2000801086e */
[--C-:B-----5:R-:W-:Y:S01]  /*6af0*/  FFMA.FTZ R13, R100, UR5, -R14.reuse ;  /* 0x00000005640d7c23 */ /* 0x120fe2000801080e */
[----:B------:R-:W-:Y:S01]  /*6b00*/  FFMA.FTZ R14, R102, UR5, -R14 ;  /* 0x00000005660e7c23 */ /* 0x000fe2000801080e */
[----:B------:R-:W2:Y:S01]  /*6b10*/  SHFL.IDX PT, R100, R223, R113, 0x1f ;  /* 0x00001f71df647589 */ /* 0x000ea200000e0000 */
[----:B------:R-:W-:Y:S01]  /*6b20*/  FFMA.FTZ R110, R134, UR5, -R110 ;  /* 0x00000005866e7c23 */ /* 0x000fe2000801086e */
[--C-:B------:R-:W-:Y:S01]  /*6b30*/  FFMA.FTZ R130, R130, UR5, -R131.reuse ;  /* 0x0000000582827c23 */ /* 0x100fe20008010883 */
[----:B------:R-:W-:Y:S01]  /*6b40*/  FFMA.FTZ R131, R138, UR5, -R131 ;  /* 0x000000058a837c23 */ /* 0x000fe20008010883 */
[----:B------:R-:W3:Y:S01]  /*6b50*/  SHFL.IDX PT, R102, R223, R114, 0x1f ;  /* 0x00001f72df667589 */ /* 0x000ee200000e0000 */
[----:B------:R-:W-:Y:S01]  /*6b60*/  FFMA.FTZ R98, R122, UR5, -R98 ;  /* 0x000000057a627c23 */ /* 0x000fe20008010862 */
[----:B------:R-:W-:Y:S01]  /*6b70*/  FSEL R122, R141, -INF , P2 ;  /* 0xff8000008d7a7808 */ /* 0x000fe20001000000 */
[----:B------:R-:W-:Y:S01]  /*6b80*/  FFMA.FTZ R92, R115, UR5, -R92 ;  /* 0x00000005735c7c23 */ /* 0x000fe2000801085c */
[----:B------:R4:W5:Y:S01]  /*6b90*/  SHFL.IDX PT, R112, R223, R231, 0x1f ;  /* 0x00001fe7df707589 */ /* 0x00096200000e0000 */
[----:B------:R-:W5:Y:S03]  /*6ba0*/  MUFU.EX2 R13, R13 ;  /* 0x0000000d000d7308 */ /* 0x000f660000000800 */
[----:B------:R2:W5:Y:S01]  /*6bb0*/  SHFL.IDX PT, R134, R218, R113, 0x1f ;  /* 0x00001f71da867589 */ /* 0x00056200000e0000 */
[--C-:B-1----:R-:W-:Y:S01]  /*6bc0*/  FFMA.FTZ R118, R118, UR5, -R117.reuse ;  /* 0x0000000576767c23 */ /* 0x102fe20008010875 */
[----:B------:R-:W-:-:S02]  /*6bd0*/  FFMA.FTZ R117, R147, UR5, -R117 ;  /* 0x0000000593757c23 */ /* 0x000fc40008010875 */
[----:B------:R-:W1:Y:S01]  /*6be0*/  SHFL.IDX PT, R121, R218, R144, 0x1f ;  /* 0x00001f90da797589 */ /* 0x000e6200000e0000 */
[----:B----4-:R-:W-:Y:S01]  /*6bf0*/  VIADD R223, R5, 0x18 ;  /* 0x0000001805df7836 */ /* 0x010fe20000000000 */
[----:B------:R-:W4:Y:S02]  /*6c00*/  MUFU.EX2 R14, R14 ;  /* 0x0000000e000e7308 */ /* 0x000f240000000800 */
[----:B------:R-:W4:Y:S01]  /*6c10*/  LDL R147, [R1+0x30] ;  /* 0x0000300001937983 */ /* 0x000f220000100800 */
[----:B--2---:R-:W-:Y:S01]  /*6c20*/  FSEL R113, R151, -INF , P1 ;  /* 0xff80000097717808 */ /* 0x004fe20000800000 */
[----:B------:R-:W-:Y:S02]  /*6c30*/  VIADD R151, R5, 0x4 ;  /* 0x0000000405977836 */ /* 0x000fe40000000000 */
[--C-:B------:R-:W-:Y:S01]  /*6c40*/  FFMA.FTZ R99, R99, UR5, -R100.reuse ;  /* 0x0000000563637c23 */ /* 0x100fe20008010864 */
[----:B------:R-:W-:Y:S01]  /*6c50*/  FFMA.FTZ R100, R123, UR5, -R100 ;  /* 0x000000057b647c23 */ /* 0x000fe20008010864 */
[----:B------:R-:W2:Y:S01]  /*6c60*/  SHFL.IDX PT, R119, R218, R148, 0x1f ;  /* 0x00001f94da777589 */ /* 0x000ea200000e0000 */
[----:B------:R-:W-:Y:S01]  /*6c70*/  MUFU.EX2 R105, R105 ;  /* 0x0000006900697308 */ /* 0x000fe20000000800 */
[--C-:B---3--:R-:W-:Y:S01]  /*6c80*/  FFMA.FTZ R101, R101, UR5, -R102.reuse ;  /* 0x0000000565657c23 */ /* 0x108fe20008010866 */
[----:B------:R-:W-:Y:S01]  /*6c90*/  FFMA.FTZ R102, R126, UR5, -R102 ;  /* 0x000000057e667c23 */ /* 0x000fe20008010866 */
[----:B------:R3:W2:Y:S01]  /*6ca0*/  SHFL.IDX PT, R123, R218, R114, 0x1f ;  /* 0x00001f72da7b7589 */ /* 0x0006a200000e0000 */
[--C-:B-----5:R-:W-:Y:S01]  /*6cb0*/  FFMA.FTZ R111, R111, UR5, -R112.reuse ;  /* 0x000000056f6f7c23 */ /* 0x120fe20008010870 */
[----:B------:R-:W-:Y:S01]  /*6cc0*/  FFMA.FTZ R112, R135, UR5, -R112 ;  /* 0x0000000587707c23 */ /* 0x000fe20008010870 */
[----:B------:R-:W-:Y:S01]  /*6cd0*/  FSEL R135, R137, -INF , P2 ;  /* 0xff80000089877808 */ /* 0x000fe20001000000 */
[----:B------:R-:W5:Y:S01]  /*6ce0*/  SHFL.IDX PT, R115, R218, R223, 0x1f ;  /* 0x00001fdfda737589 */ /* 0x000f6200000e0000 */
[----:B------:R-:W4:Y:S03]  /*6cf0*/  MUFU.EX2 R101, R101 ;  /* 0x0000006500657308 */ /* 0x000f260000000800 */
[----:B------:R-:W-:Y:S01]  /*6d00*/  FFMA.FTZ R135, R135, UR5, -R134 ;  /* 0x0000000587877c23 */ /* 0x000fe20008010886 */
[----:B---3--:R-:W-:Y:S01]  /*6d10*/  FSEL R114, R149, -INF , P2 ;  /* 0xff80000095727808 */ /* 0x008fe20001000000 */
[----:B------:R-:W-:-:S02]  /*6d20*/  VIADD R149, R5, 0x8 ;  /* 0x0000000805957836 */ /* 0x000fc40000000000 */
[----:B------:R-:W-:Y:S01]  /*6d30*/  FFMA.FTZ R134, R139, UR5, -R134 ;  /* 0x000000058b867c23 */ /* 0x000fe20008010886 */
[--C-:B-1----:R-:W-:Y:S01]  /*6d40*/  FFMA.FTZ R122, R122, UR5, -R121.reuse ;  /* 0x000000057a7a7c23 */ /* 0x102fe20008010879 */
[----:B------:R-:W-:Y:S01]  /*6d50*/  FFMA.FTZ R121, R143, UR5, -R121 ;  /* 0x000000058f797c23 */ /* 0x000fe20008010879 */
[----:B------:R-:W1:Y:S01]  /*6d60*/  SHFL.IDX PT, R218, R218, R231, 0x1f ;  /* 0x00001fe7dada7589 */ /* 0x000e6200000e0000 */
[----:B------:R-:W3:Y:S01]  /*6d70*/  MUFU.EX2 R106, R106 ;  /* 0x0000006a006a7308 */ /* 0x000ee20000000800 */
[--C-:B--2---:R-:W-:Y:S01]  /*6d80*/  FFMA.FTZ R120, R120, UR5, -R119.reuse ;  /* 0x0000000578787c23 */ /* 0x104fe20008010877 */
[----:B------:R-:W-:Y:S01]  /*6d90*/  FFMA.FTZ R119, R146, UR5, -R119 ;  /* 0x0000000592777c23 */ /* 0x000fe20008010877 */
[--C-:B------:R-:W-:Y:S01]  /*6da0*/  FFMA.FTZ R125, R125, UR5, -R123.reuse ;  /* 0x000000057d7d7c23 */ /* 0x100fe2000801087b */
[----:B------:R-:W-:-:S04]  /*6db0*/  FFMA.FTZ R123, R142, UR5, -R123 ;  /* 0x000000058e7b7c23 */ /* 0x000fc8000801087b */
[----:B------:R-:W2:Y:S01]  /*6dc0*/  MUFU.EX2 R111, R111 ;  /* 0x0000006f006f7308 */ /* 0x000ea20000000800 */
[----:B------:R-:W-:Y:S02]  /*6dd0*/  WARPGROUP.DEPBAR.LE gsb0, 0x0 ;  /* 0x00008000000079c5 */ /* 0x000fe40000010000 */
[----:B------:R-:W-:Y:S01]  /*6de0*/  WARPGROUP.ARRIVE ;  /* 0x00000000000079c5 */ /* 0x000fe20000000000 */
[--C-:B-----5:R-:W-:Y:S01]  /*6df0*/  FFMA.FTZ R116, R116, UR5, -R115.reuse ;  /* 0x0000000574747c23 */ /* 0x120fe20008010873 */
[----:B------:R-:W-:-:S03]  /*6e00*/  FFMA.FTZ R115, R150, UR5, -R115 ;  /* 0x0000000596737c23 */ /* 0x000fc60008010873 */
[----:B------:R-:W5:Y:S01]  /*6e10*/  MUFU.EX2 R102, R102 ;  /* 0x0000006600667308 */ /* 0x000f620000000800 */
[----:B------:R-:W-:Y:S01]  /*6e20*/  HGMMA.64x128x16.F32.BF16 R24, gdesc[UR8], R24, gsb0 ;  /* 0x01e00000081879f0 */ /* 0x000fe20008001818 */
[----:B------:R-:W-:Y:S01]  /*6e30*/  R2UR UR8, R232 ;  /* 0x00000000e80872ca */ /* 0x000fe200000e0000 */
[----:B------:R-:W-:Y:S01]  /*6e40*/  UMOV UR10, UR6 ;  /* 0x00000006000a7c82 */ /* 0x000fe20008000000 */
[----:B------:R-:W-:Y:S01]  /*6e50*/  R2UR UR9, R233 ;  /* 0x00000000e90972ca */ /* 0x000fe200000e0000 */
[----:B------:R-:W-:-:S03]  /*6e60*/  UMOV UR11, 0x40000040 ;  /* 0x40000040000b7882 */ /* 0x000fc60000000000 */
[----:B------:R-:W5:Y:S01]  /*6e70*/  MUFU.EX2 R104, R104 ;  /* 0x0000006800687308 */ /* 0x000f620000000800 */
[--C-:B-1----:R-:W-:Y:S01]  /*6e80*/  FFMA.FTZ R114, R114, UR5, -R218.reuse ;  /* 0x0000000572727c23 */ /* 0x102fe200080108da */
[----:B------:R-:W-:-:S06]  /*6e90*/  FFMA.FTZ R113, R113, UR5, -R218 ;  /* 0x0000000571717c23 */ /* 0x000fcc00080108da */
[----:B------:R-:W1:Y:S08]  /*6ea0*/  MUFU.EX2 R9, R9 ;  /* 0x0000000900097308 */ /* 0x000e700000000800 */
[----:B------:R-:W-:Y:S08]  /*6eb0*/  MUFU.EX2 R10, R10 ;  /* 0x0000000a000a7308 */ /* 0x000ff00000000800 */
[----:B------:R-:W1:Y:S08]  /*6ec0*/  MUFU.EX2 R11, R11 ;  /* 0x0000000b000b7308 */ /* 0x000e700000000800 */
[----:B------:R-:W1:Y:S08]  /*6ed0*/  MUFU.EX2 R12, R12 ;  /* 0x0000000c000c7308 */ /* 0x000e700000000800 */
[----:B------:R-:W1:Y:S08]  /*6ee0*/  MUFU.EX2 R97, R97 ;  /* 0x0000006100617308 */ /* 0x000e700000000800 */
[----:B------:R-:W-:Y:S08]  /*6ef0*/  MUFU.EX2 R98, R98 ;  /* 0x0000006200627308 */ /* 0x000ff00000000800 */
[----:B------:R-:W1:Y:S08]  /*6f00*/  MUFU.EX2 R99, R99 ;  /* 0x0000006300637308 */ /* 0x000e700000000800 */
[----:B------:R-:W1:Y:S08]  /*6f10*/  MUFU.EX2 R100, R100 ;  /* 0x0000006400647308 */ /* 0x000e700000000800 */
[----:B------:R-:W1:Y:S08]  /*6f20*/  MUFU.EX2 R109, R109 ;  /* 0x0000006d006d7308 */ /* 0x000e700000000800 */
        /* <DEDUP_REMOVED lines=20> */
[----:B------:R-:W2:Y:S04]  /*7070*/  SHFL.IDX PT, R126, R216, R151, 0x1f ;  /* 0x00001f97d87e7589 */ /* 0x000ea800000e0000 */
[----:B------:R-:W5:Y:S04]  /*7080*/  SHFL.IDX PT, R133, R216, R149, 0x1f ;  /* 0x00001f95d8857589 */ /* 0x000f6800000e0000 */
[----:B------:R-:W1:Y:S04]  /*7090*/  SHFL.IDX PT, R127, R216, R144, 0x1f ;  /* 0x00001f90d87f7589 */ /* 0x000e6800000e0000 */
[----:B------:R-:W4:Y:S04]  /*70a0*/  SHFL.IDX PT, R129, R216, R148, 0x1f ;  /* 0x00001f94d8817589 */ /* 0x000f2800000e0000 */
[----:B------:R-:W-:Y:S01]  /*70b0*/  SHFL.IDX PT, R132, R216, R145, 0x1f ;  /* 0x00001f91d8847589 */ /* 0x000fe200000e0000 */
[--C-:B---3--:R-:W-:Y:S01]  /*70c0*/  FADD.FTZ R24, R24, -R124.reuse ;  /* 0x8000007c18187221 */ /* 0x108fe20000010000 */
[----:B------:R-:W-:-:S02]  /*70d0*/  FADD.FTZ R26, R26, -R124 ;  /* 0x8000007c1a1a7221 */ /* 0x000fc40000010000 */
[----:B------:R-:W3:Y:S01]  /*70e0*/  SHFL.IDX PT, R142, R216, R231, 0x1f ;  /* 0x00001fe7d88e7589 */ /* 0x000ee200000e0000 */
[--C-:B--2---:R-:W-:Y:S01]  /*70f0*/  FADD.FTZ R124, R25, -R126.reuse ;  /* 0x8000007e197c7221 */ /* 0x104fe20000010000 */
[----:B------:R-:W-:Y:S02]  /*7100*/  FADD.FTZ R126, R27, -R126 ;  /* 0x8000007e1b7e7221 */ /* 0x000fe40000010000 */
[----:B------:R-:W2:Y:S01]  /*7110*/  SHFL.IDX PT, R139, R220, R149, 0x1f ;  /* 0x00001f95dc8b7589 */ /* 0x000ea200000e0000 */
[--C-:B-----5:R-:W-:Y:S01]  /*7120*/  FADD.FTZ R128, R28, -R133.reuse ;  /* 0x800000851c807221 */ /* 0x120fe20000010000 */
[----:B------:R-:W-:Y:S01]  /*7130*/  FADD.FTZ R25, R30, -R133 ;  /* 0x800000851e197221 */ /* 0x000fe20000010000 */
[----:B------:R5:W2:Y:S01]  /*7140*/  MUFU.EX2 R28, R130 ;  /* 0x00000082001c7308 */ /* 0x000aa20000000800 */
[----:B------:R-:W2:Y:S01]  /*7150*/  SHFL.IDX PT, R138, R220, R148, 0x1f ;  /* 0x00001f94dc8a7589 */ /* 0x000ea200000e0000 */
[----:B-1----:R-:W-:-:S03]  /*7160*/  FADD.FTZ R27, R31, -R127 ;  /* 0x8000007f1f1b7221 */ /* 0x002fc60000010000 */
[----:B------:R-:W1:Y:S03]  /*7170*/  SHFL.IDX PT, R137, R220, R144, 0x1f ;  /* 0x00001f90dc897589 */ /* 0x000e6600000e0000 */
[----:B------:R3:W1:Y:S01]  /*7180*/  MUFU.EX2 R30, R135 ;  /* 0x00000087001e7308 */ /* 0x0006620000000800 */
[----:B-----5:R-:W-:Y:S01]  /*7190*/  FADD.FTZ R130, R29, -R127 ;  /* 0x8000007f1d827221 */ /* 0x020fe20000010000 */
[--C-:B----4-:R-:W-:Y:S01]  /*71a0*/  FADD.FTZ R127, R32, -R129.reuse ;  /* 0x80000081207f7221 */ /* 0x110fe20000010000 */
[----:B------:R-:W4:Y:S01]  /*71b0*/  SHFL.IDX PT, R143, R216, R223, 0x1f ;  /* 0x00001fdfd88f7589 */ /* 0x000f2200000e0000 */
[----:B------:R-:W-:-:S03]  /*71c0*/  FADD.FTZ R129, R34, -R129 ;  /* 0x8000008122817221 */ /* 0x000fc60000010000 */
[----:B------:R-:W5:Y:S01]  /*71d0*/  SHFL.IDX PT, R32, R220, R145, 0x1f ;  /* 0x00001f91dc207589 */ /* 0x000f6200000e0000 */
[----:B------:R1:W5:Y:S01]  /*71e0*/  MUFU.EX2 R29, R131 ;  /* 0x00000083001d7308 */ /* 0x0003620000000800 */
[--C-:B---3--:R-:W-:Y:S01]  /*71f0*/  FADD.FTZ R37, R37, -R142.reuse ;  /* 0x8000008e25257221 */ /* 0x108fe20000010000 */
[----:B------:R-:W-:Y:S01]  /*7200*/  FADD.FTZ R39, R39, -R142 ;  /* 0x8000008e27277221 */ /* 0x000fe20000010000 */
[----:B------:R-:W3:Y:S01]  /*7210*/  SHFL.IDX PT, R135, R219, R5, 0x1f ;  /* 0x00001f05db877589 */ /* 0x000ee200000e0000 */
[--C-:B--2---:R-:W-:Y:S01]  /*7220*/  FADD.FTZ R44, R44, -R139.reuse ;  /* 0x8000008b2c2c7221 */ /* 0x104fe20000010000 */
[----:B------:R-:W-:Y:S02]  /*7230*/  FADD.FTZ R46, R46, -R139 ;  /* 0x8000008b2e2e7221 */ /* 0x000fe40000010000 */
[----:B------:R-:W2:Y:S01]  /*7240*/  SHFL.IDX PT, R136, R220, R223, 0x1f ;  /* 0x00001fdfdc887589 */ /* 0x000ea200000e0000 */
[----:B------:R4:W2:Y:S01]  /*7250*/  MUFU.EX2 R31, R134 ;  /* 0x00000086001f7308 */ /* 0x0008a20000000800 */
[--C-:B-1----:R-:W-:Y:S01]  /*7260*/  FADD.FTZ R131, R33, -R132.reuse ;  /* 0x8000008421837221 */ /* 0x102fe20000010000 */
[----:B------:R-:W-:Y:S01]  /*7270*/  FADD.FTZ R132, R35, -R132 ;  /* 0x8000008423847221 */ /* 0x000fe20000010000 */
[--C-:B------:R-:W-:Y:S01]  /*7280*/  FADD.FTZ R48, R48, -R138.reuse ;  /* 0x8000008a30307221 */ /* 0x100fe20000010000 */
[----:B------:R-:W-:Y:S01]  /*7290*/  FADD.FTZ R50, R50, -R138 ;  /* 0x8000008a32327221 */ /* 0x000fe20000010000 */
[----:B------:R-:W1:Y:S01]  /*72a0*/  SHFL.IDX PT, R35, R219, R144, 0x1f ;  /* 0x00001f90db237589 */ /* 0x000e6200000e0000 */
[--C-:B------:R-:W-:Y:S01]  /*72b0*/  FADD.FTZ R45, R45, -R137.reuse ;  /* 0x800000892d2d7221 */ /* 0x100fe20000010000 */
[----:B------:R-:W-:-:S02]  /*72c0*/  FADD.FTZ R47, R47, -R137 ;  /* 0x800000892f2f7221 */ /* 0x000fc40000010000 */
[----:B----4-:R-:W4:Y:S01]  /*72d0*/  SHFL.IDX PT, R134, R219, R145, 0x1f ;  /* 0x00001f91db867589 */ /* 0x010f2200000e0000 */
[----:B------:R-:W-:-:S03]  /*72e0*/  FADD.FTZ R133, R36, -R143 ;  /* 0x8000008f24857221 */ /* 0x000fc60000010000 */
[----:B------:R-:W-:Y:S04]  /*72f0*/  SHFL.IDX PT, R140, R220, R151, 0x1f ;  /* 0x00001f97dc8c7589 */ /* 0x000fe800000e0000 */
[----:B------:R-:W-:Y:S01]  /*7300*/  SHFL.IDX PT, R141, R220, R5, 0x1f ;  /* 0x00001f05dc8d7589 */ /* 0x000fe200000e0000 */
[--C-:B-----5:R-:W-:Y:S01]  /*7310*/  FADD.FTZ R49, R49, -R32.reuse ;  /* 0x8000002031317221 */ /* 0x120fe20000010000 */
[----:B------:R-:W-:Y:S01]  /*7320*/  FADD.FTZ R51, R51, -R32 ;  /* 0x8000002033337221 */ /* 0x000fe20000010000 */
[--C-:B---3--:R-:W-:Y:S01]  /*7330*/  FADD.FTZ R56, R56, -R135.reuse ;  /* 0x8000008738387221 */ /* 0x108fe20000010000 */
[----:B------:R3:W5:Y:S01]  /*7340*/  MUFU.EX2 R32, R125 ;  /* 0x0000007d00207308 */ /* 0x0007620000000800 */
[----:B------:R-:W-:Y:S01]  /*7350*/  FADD.FTZ R58, R58, -R135 ;  /* 0x800000873a3a7221 */ /* 0x000fe20000010000 */
[----:B------:R-:W-:Y:S01]  /*7360*/  SHFL.IDX PT, R142, R221, R145, 0x1f ;  /* 0x00001f91dd8e7589 */ /* 0x000fe200000e0000 */
[--C-:B--2---:R-:W-:Y:S01]  /*7370*/  FADD.FTZ R52, R52, -R136.reuse ;  /* 0x8000008834347221 */ /* 0x104fe20000010000 */
[----:B------:R-:W-:Y:S01]  /*7380*/  FADD.FTZ R54, R54, -R136 ;  /* 0x8000008836367221 */ /* 0x000fe20000010000 */
[----:B------:R-:W-:Y:S01]  /*7390*/  FMUL.FTZ R26, R230, R26 ;  /* 0x0000001ae61a7220 */ /* 0x000fe20000410000 */
[----:B------:R-:W-:Y:S01]  /*73a0*/  SHFL.IDX PT, R135, R221, R151, 0x1f ;  /* 0x00001f97dd877589 */ /* 0x000fe200000e0000 */
[----:B------:R-:W-:Y:S01]  /*73b0*/  FMUL.FTZ R25, R227, R25 ;  /* 0x00000019e3197220 */ /* 0x000fe20000410000 */
[----:B------:R-:W-:Y:S01]  /*73c0*/  MUFU.EX2 R119, R119 ;  /* 0x0000007700777308 */ /* 0x000fe20000000800 */
[----:B------:R-:W-:Y:S01]  /*73d0*/  FADD.FTZ R38, R38, -R143 ;  /* 0x8000008f26267221 */ /* 0x000fe20000010000 */
[----:B---3--:R-:W-:Y:S04]  /*73e0*/  SHFL.IDX PT, R125, R221, R5, 0x1f ;  /* 0x00001f05dd7d7589 */ /* 0x008fe800000e0000 */
[----:B------:R-:W2:Y:S01]  /*73f0*/  SHFL.IDX PT, R34, R219, R151, 0x1f ;  /* 0x00001f97db227589 */ /* 0x000ea200000e0000 */
[----:B------:R-:W-:Y:S01]  /*7400*/  FMUL.FTZ R37, R15, R37 ;  /* 0x000000250f257220 */ /* 0x000fe20000410000 */
[--C-:B-1----:R-:W-:Y:S01]  /*7410*/  FADD.FTZ R61, R61, -R35.reuse ;  /* 0x800000233d3d7221 */ /* 0x102fe20000010000 */
[----:B------:R-:W-:Y:S01]  /*7420*/  FADD.FTZ R63, R63, -R35 ;  /* 0x800000233f3f7221 */ /* 0x000fe20000010000 */
[----:B------:R-:W-:Y:S01]  /*7430*/  SHFL.IDX PT, R139, R221, R149, 0x1f ;  /* 0x00001f95dd8b7589 */ /* 0x000fe200000e0000 */
[----:B------:R1:W-:Y:S03]  /*7440*/  MUFU.EX2 R35, R121 ;  /* 0x0000007900237308 */ /* 0x0003e60000000800 */
[----:B------:R-:W-:Y:S04]  /*7450*/  SHFL.IDX PT, R144, R221, R144, 0x1f ;  /* 0x00001f90dd907589 */ /* 0x000fe800000e0000 */
[----:B------:R-:W-:Y:S04]  /*7460*/  SHFL.IDX PT, R138, R221, R148, 0x1f ;  /* 0x00001f94dd8a7589 */ /* 0x000fe800000e0000 */
[----:B------:R-:W3:Y:S04]  /*7470*/  SHFL.IDX PT, R137, R219, R149, 0x1f ;  /* 0x00001f95db897589 */ /* 0x000ee800000e0000 */
[----:B------:R-:W5:Y:S01]  /*7480*/  SHFL.IDX PT, R33, R220, R231, 0x1f ;  /* 0x00001fe7dc217589 */ /* 0x000f6200000e0000 */
[----:B----4-:R-:W-:Y:S01]  /*7490*/  FADD.FTZ R65, R65, -R134 ;  /* 0x8000008641417221 */ /* 0x010fe20000010000 */
[----:B------:R-:W-:Y:S01]  /*74a0*/  MUFU.EX2 R118, R118 ;  /* 0x0000007600767308 */ /* 0x000fe20000000800 */
[----:B------:R-:W-:Y:S01]  /*74b0*/  FMUL.FTZ R39, R16, R39 ;  /* 0x0000002710277220 */ /* 0x000fe20000410000 */
[----:B------:R-:W-:Y:S01]  /*74c0*/  SHFL.IDX PT, R145, R221, R223, 0x1f ;  /* 0x00001fdfdd917589 */ /* 0x000fe200000e0000 */
[--C-:B--2---:R-:W-:Y:S01]  /*74d0*/  FADD.FTZ R57, R57, -R34.reuse ;  /* 0x8000002239397221 */ /* 0x104fe20000010000 */
[----:B------:R-:W-:Y:S01]  /*74e0*/  FADD.FTZ R59, R59, -R34 ;  /* 0x800000223b3b7221 */ /* 0x000fe20000010000 */
[--C-:B------:R-:W-:Y:S01]  /*74f0*/  FADD.FTZ R41, R41, -R140.reuse ;  /* 0x8000008c29297221 */ /* 0x100fe20000010000 */
[----:B------:R-:W2:Y:S01]  /*7500*/  SHFL.IDX PT, R221, R221, R231, 0x1f ;  /* 0x00001fe7dddd7589 */ /* 0x000ea200000e0000 */
[----:B------:R-:W-:Y:S01]  /*7510*/  FADD.FTZ R43, R43, -R140 ;  /* 0x8000008c2b2b7221 */ /* 0x000fe20000010000 */
[----:B------:R-:W-:Y:S01]  /*7520*/  MUFU.EX2 R117, R117 ;  /* 0x0000007500757308 */ /* 0x000fe20000000800 */
[--C-:B------:R-:W-:Y:S01]  /*7530*/  FADD.FTZ R40, R40, -R141.reuse ;  /* 0x8000008d28287221 */ /* 0x100fe20000010000 */
[----:B------:R-:W4:Y:S01]  /*7540*/  SHFL.IDX PT, R36, R219, R223, 0x1f ;  /* 0x00001fdfdb247589 */ /* 0x000f2200000e0000 */
[----:B------:R-:W-:-:S03]  /*7550*/  FADD.FTZ R42, R42, -R141 ;  /* 0x8000008d2a2a7221 */ /* 0x000fc60000010000 */
[----:B------:R-:W4:Y:S01]  /*7560*/  SHFL.IDX PT, R136, R219, R148, 0x1f ;  /* 0x00001f94db887589 */ /* 0x000f2200000e0000 */
[----:B-1----:R-:W-:Y:S01]  /*7570*/  FADD.FTZ R121, R67, -R134 ;  /* 0x8000008643797221 */ /* 0x002fe20000010000 */
[----:B------:R-:W-:Y:S02]  /*7580*/  MUFU.EX2 R34, R122 ;  /* 0x0000007a00227308 */ /* 0x000fe40000000800 */
[----:B------:R-:W1:Y:S01]  /*7590*/  SHFL.IDX PT, R219, R219, R231, 0x1f ;  /* 0x00001fe7dbdb7589 */ /* 0x000e6200000e0000 */
[--C-:B---3--:R-:W-:Y:S01]  /*75a0*/  FADD.FTZ R60, R60, -R137.reuse ;  /* 0x800000893c3c7221 */ /* 0x108fe20000010000 */
[----:B------:R-:W-:Y:S01]  /*75b0*/  FADD.FTZ R62, R62, -R137 ;  /* 0x800000893e3e7221 */ /* 0x000fe20000010000 */
[--C-:B------:R-:W-:Y:S01]  /*75c0*/  FADD.FTZ R137, R80, -R138.reuse ;  /* 0x8000008a50897221 */ /* 0x100fe20000010000 */
[----:B------:R-:W-:Y:S01]  /*75d0*/  FADD.FTZ R138, R82, -R138 ;  /* 0x8000008a528a7221 */ /* 0x000fe20000010000 */
[----:B------:R-:W-:Y:S01]  /*75e0*/  FMUL.FTZ R82, R13, R133 ;  /* 0x000000850d527220 */ /* 0x000fe20000410000 */
[--C-:B-----5:R-:W-:Y:S01]  /*75f0*/  FADD.FTZ R53, R53, -R33.reuse ;  /* 0x8000002135357221 */ /* 0x120fe20000010000 */
[----:B------:R-:W-:-:S02]  /*7600*/  FADD.FTZ R55, R55, -R33 ;  /* 0x8000002137377221 */ /* 0x000fc40000010000 */
[----:B------:R3:W5:Y:S01]  /*7610*/  MUFU.EX2 R33, R123 ;  /* 0x0000007b00217308 */ /* 0x0007620000000800 */
[----:B--2---:R-:W-:Y:S01]  /*7620*/  FADD.FTZ R146, R85, -R221 ;  /* 0x800000dd55927221 */ /* 0x004fe20000010000 */
[----:B------:R-:W-:Y:S01]  /*7630*/  FMUL.FTZ R85, R229, R126 ;  /* 0x0000007ee5557220 */ /* 0x000fe20000410000 */
[----:B------:R-:W-:Y:S01]  /*7640*/  F2FP.BF16.F32.PACK_AB R82, R37, R82 ;  /* 0x000000522552723e */ /* 0x000fe200000010ff */
[----:B----4-:R-:W-:-:S03]  /*7650*/  FADD.FTZ R67, R70, -R36 ;  /* 0x8000002446437221 */ /* 0x010fc60000010000 */
[----:B------:R-:W-:Y:S01]  /*7660*/  F2FP.BF16.F32.PACK_AB R85, R85, R26 ;  /* 0x0000001a5555723e */ /* 0x000fe200000010ff */
[----:B------:R-:W-:Y:S01]  /*7670*/  FMUL.FTZ R26, R224, R27 ;  /* 0x0000001be01a7220 */ /* 0x000fe20000410000 */
[----:B---3--:R-:W-:Y:S01]  /*7680*/  FADD.FTZ R123, R68, -R36 ;  /* 0x80000024447b7221 */ /* 0x008fe20000010000 */
[----:B------:R-:W-:Y:S01]  /*7690*/  MUFU.EX2 R116, R116 ;  /* 0x0000007400747308 */ /* 0x000fe20000000800 */
[--C-:B------:R-:W-:Y:S01]  /*76a0*/  FADD.FTZ R64, R64, -R136.reuse ;  /* 0x8000008840407221 */ /* 0x100fe20000010000 */
[----:B------:R-:W-:Y:S01]  /*76b0*/  FADD.FTZ R66, R66, -R136 ;  /* 0x8000008842427221 */ /* 0x000fe20000010000 */
[----:B------:R-:W-:Y:S01]  /*76c0*/  FADD.FTZ R221, R87, -R221 ;  /* 0x800000dd57dd7221 */ /* 0x000fe20000010000 */
[----:B------:R-:W-:-:S04]  /*76d0*/  F2FP.BF16.F32.PACK_AB R87, R26, R25 ;  /* 0x000000191a57723e */ /* 0x000fc800000010ff */
[----:B------:R2:W3:Y:S01]  /*76e0*/  MUFU.EX2 R36, R120 ;  /* 0x0000007800247308 */ /* 0x0004e20000000800 */
[----:B------:R-:W-:Y:S01]  /*76f0*/  FMUL.FTZ R25, R107, R65 ;  /* 0x000000416b197220 */ /* 0x000fe20000410000 */
[----:B-1----:R-:W-:Y:S01]  /*7700*/  FADD.FTZ R70, R69, -R219 ;  /* 0x800000db45467221 */ /* 0x002fe20000010000 */
[----:B------:R-:W-:-:S05]  /*7710*/  FMUL.FTZ R38, R14, R38 ;  /* 0x000000260e267220 */ /* 0x000fca0000410000 */
[----:B------:R-:W1:Y:S01]  /*7720*/  MUFU.EX2 R115, R115 ;  /* 0x0000007300737308 */ /* 0x000e620000000800 */
[----:B------:R-:W-:Y:S01]  /*7730*/  FMUL.FTZ R60, R101, R60 ;  /* 0x0000003c653c7220 */ /* 0x000fe20000410000 */
[----:B------:R-:W-:Y:S01]  /*7740*/  FMUL.FTZ R61, R103, R61 ;  /* 0x0000003d673d7220 */ /* 0x000fe20000410000 */
[----:B------:R-:W-:-:S05]  /*7750*/  FMUL.FTZ R64, R105, R64 ;  /* 0x0000004069407220 */ /* 0x000fca0000410000 */
[----:B------:R-:W4:Y:S01]  /*7760*/  MUFU.EX2 R114, R114 ;  /* 0x0000007200727308 */ /* 0x000f220000000800 */
[----:B------:R-:W-:Y:S01]  /*7770*/  FMUL.FTZ R65, R106, R66 ;  /* 0x000000426a417220 */ /* 0x000fe20000410000 */
[----:B------:R-:W-:-:S06]  /*7780*/  FMUL.FTZ R26, R108, R121 ;  /* 0x000000796c1a7220 */ /* 0x000fcc0000410000 */
[----:B------:R-:W4:Y:S01]  /*7790*/  MUFU.EX2 R37, R113 ;  /* 0x0000007100257308 */ /* 0x000f220000000800 */
[----:B------:R-:W-:Y:S01]  /*77a0*/  FADD.FTZ R122, R72, -R125 ;  /* 0x8000007d487a7221 */ /* 0x000fe20000010000 */
[----:B------:R-:W-:Y:S01]  /*77b0*/  FADD.FTZ R134, R73, -R135 ;  /* 0x8000008749867221 */ /* 0x000fe20000010000 */
[----:B------:R-:W-:Y:S01]  /*77c0*/  FADD.FTZ R125, R74, -R125 ;  /* 0x8000007d4a7d7221 */ /* 0x000fe20000010000 */
[----:B------:R-:W-:Y:S01]  /*77d0*/  FADD.FTZ R135, R75, -R135 ;  /* 0x800000874b877221 */ /* 0x000fe20000010000 */
[----:B------:R-:W-:Y:S01]  /*77e0*/  FADD.FTZ R143, R84, -R145 ;  /* 0x80000091548f7221 */ /* 0x000fe20000010000 */
[----:B--2---:R-:W-:Y:S01]  /*77f0*/  FADD.FTZ R120, R71, -R219 ;  /* 0x800000db47787221 */ /* 0x004fe20000010000 */
        /* <DEDUP_REMOVED lines=75> */
[----:B----4-:R-:W-:Y:S01]  /*7cb0*/  FMUL.FTZ R27, R114, R146 ;  /* 0x00000092721b7220 */ /* 0x010fe20000410000 */
        /* <DEDUP_REMOVED lines=159> */
.L_x_2740:
        /* <DEDUP_REMOVED lines=70> */
.L_x_2741:
        /* <DEDUP_REMOVED lines=12> */
.L_x_2731:
        /* <DEDUP_REMOVED lines=34> */
.L_x_2711:
[----:B------:R-:W-:Y:S05]  /*8df0*/  @P0 BRA `(.L_x_2710) ;  /* 0x0000003400200947 */ /* 0x000fea0003800000 */
[----:B------:R-:W3:Y:S01]  /*8e00*/  LDL.LU R14, [R1+0x3c] ;  /* 0x00003c00010e7983 */ /* 0x000ee20000300800 */
[----:B------:R-:W4:Y:S01]  /*8e10*/  LDC R0, c[0x0][0x850] ;  /* 0x00021400ff007b82 */ /* 0x000f220000000800 */
[----:B------:R-:W-:Y:S01]  /*8e20*/  USHF.L.U32 UR4, UR37, 0xd, URZ ;  /* 0x0000000d25047899 */ /* 0x000fe2000800063f */
[----:B------:R-:W-:Y:S01]  /*8e30*/  MOV R10, 0x400 ;  /* 0x00000400000a7802 */ /* 0x000fe20000000f00 */
[----:B------:R-:W1:Y:S01]  /*8e40*/  S2R R12, SR_TID.X ;  /* 0x00000000000c7919 */ /* 0x000e620000002100 */
[----:B------:R-:W-:Y:S01]  /*8e50*/  ULDC.64 UR6, c[0x0][0x820] ;  /* 0x0002080000067ab9 */ /* 0x000fe20000000a00 */
[----:B------:R-:W-:Y:S01]  /*8e60*/  USHF.R.S32.HI UR5, URZ, 0x1f, UR4 ;  /* 0x0000001f3f057899 */ /* 0x000fe20008011404 */
[----:B------:R-:W2:Y:S01]  /*8e70*/  S2R R11, SR_CgaCtaId ;  /* 0x00000000000b7919 */ /* 0x000ea20000008800 */
[----:B------:R-:W-:Y:S01]  /*8e80*/  IMAD.U32 R4, RZ, RZ, UR4 ;  /* 0x00000004ff047e24 */ /* 0x000fe2000f8e00ff */
[----:B------:R-:W-:-:S03]  /*8e90*/  ULDC.64 UR8, c[0x0][0x848] ;  /* 0x0002120000087ab9 */ /* 0x000fc60000000a00 */
[----:B------:R-:W-:Y:S01]  /*8ea0*/  IMAD.U32 R5, RZ, RZ, UR5 ;  /* 0x00000005ff057e24 */ /* 0x000fe2000f8e00ff */
[----:B------:R-:W-:Y:S01]  /*8eb0*/  ULDC.64 UR4, c[0x0][0x818] ;  /* 0x0002060000047ab9 */ /* 0x000fe20000000a00 */
[----:B----4-:R-:W-:Y:S01]  /*8ec0*/  ISETP.NE.AND P0, PT, R0, 0x1, PT ;  /* 0x000000010000780c */ /* 0x010fe20003f05270 */
[----:B-1----:R-:W-:-:S12]  /*8ed0*/  VIADD R13, R12, 0xffffff80 ;  /* 0xffffff800c0d7836 */ /* 0x002fd80000000000 */
[----:B------:R-:W3:Y:S01]  /*8ee0*/  @P0 LDC R0, c[0x0][0x854] ;  /* 0x00021500ff000b82 */ /* 0x000ee20000000800 */
[----:B--2---:R-:W-:Y:S02]  /*8ef0*/  LEA R15, R11, R10, 0x18 ;  /* 0x0000000a0b0f7211 */ /* 0x004fe400078ec0ff */
[----:B------:R-:W-:-:S05]  /*8f00*/  SHF.R.S32.HI R2, RZ, 0x1f, R13 ;  /* 0x0000001fff027819 */ /* 0x000fca000001140d */
[----:B------:R-:W1:Y:S01]  /*8f10*/  @P0 LDC R3, c[0x0][0x858] ;  /* 0x00021600ff030b82 */ /* 0x000e620000000800 */
[----:B------:R-:W-:Y:S01]  /*8f20*/  LEA.HI R6, R2, R13, RZ, 0x7 ;  /* 0x0000000d02067211 */ /* 0x000fe200078f38ff */
[----:B---3--:R-:W-:-:S05]  /*8f30*/  @P0 IMAD.HI.U32 R0, R14, R0, RZ ;  /* 0x000000000e000227 */ /* 0x008fca00078e00ff */
[----:B-1----:R-:W-:-:S04]  /*8f40*/  @P0 SHF.R.U32.HI R14, RZ, R3, R0 ;  /* 0x00000003ff0e0219 */ /* 0x002fc80000011600 */
[----:B------:R-:W-:Y:S01]  /*8f50*/  SHF.R.S32.HI R8, RZ, 0x1f, R14 ;  /* 0x0000001fff087819 */ /* 0x000fe2000001140e */
[----:B------:R-:W-:Y:S01]  /*8f60*/  IMAD.WIDE.U32 R2, R14, UR4, R4 ;  /* 0x000000040e027c25 */ /* 0x000fe2000f8e0004 */
[----:B------:R1:W-:Y:S03]  /*8f70*/  @P0 STL [R1+0x3c], R14 ;  /* 0x00003c0e01000387 */ /* 0x0003e60000100800 */
[----:B------:R-:W-:-:S04]  /*8f80*/  IMAD R0, R8, UR4, RZ ;  /* 0x0000000408007c24 */ /* 0x000fc8000f8e02ff */
[----:B------:R-:W-:Y:S01]  /*8f90*/  IMAD R9, R14, UR5, R0 ;  /* 0x000000050e097c24 */ /* 0x000fe2000f8e0200 */
[C---:B------:R-:W-:Y:S01]  /*8fa0*/  LOP3.LUT R0, R6.reuse, 0xfffff80, RZ, 0xc0, !PT ;  /* 0x0fffff8006007812 */ /* 0x040fe200078ec0ff */
[----:B------:R-:W-:Y:S01]  /*8fb0*/  IMAD.SHL.U32 R6, R6, 0x20, RZ ;  /* 0x0000002006067824 */ /* 0x000fe200078e00ff */
[----:B------:R-:W-:Y:S01]  /*8fc0*/  ULDC.64 UR4, c[0x0][0x840] ;  /* 0x0002100000047ab9 */ /* 0x000fe20000000a00 */
[----:B------:R-:W-:Y:S02]  /*8fd0*/  IMAD.IADD R3, R3, 0x1, R9 ;  /* 0x0000000103037824 */ /* 0x000fe400078e0209 */
[----:B------:R-:W-:Y:S01]  /*8fe0*/  IMAD.IADD R0, R13, 0x1, -R0 ;  /* 0x000000010d007824 */ /* 0x000fe200078e0a00 */
[----:B------:R-:W-:Y:S01]  /*8ff0*/  LOP3.LUT R7, R6, 0x3ffff000, RZ, 0xc0, !PT ;  /* 0x3ffff00006077812 */ /* 0x000fe200078ec0ff */
[----:B------:R-:W-:Y:S02]  /*9000*/  IMAD R8, R8, UR4, RZ ;  /* 0x0000000408087c24 */ /* 0x000fe4000f8e02ff */
[----:B------:R-:W-:Y:S01]  /*9010*/  IMAD.WIDE.U32 R4, R14, UR4, R4 ;  /* 0x000000040e047c25 */ /* 0x000fe2000f8e0004 */
[----:B------:R-:W-:-:S03]  /*9020*/  USHF.R.S32.HI UR4, URZ, 0x1f, UR38 ;  /* 0x0000001f3f047899 */ /* 0x000fc60008011426 */
[----:B------:R-:W-:Y:S02]  /*9030*/  IMAD R0, R0, 0x4, R7 ;  /* 0x0000000400007824 */ /* 0x000fe400078e0207 */
[----:B------:R-:W-:Y:S01]  /*9040*/  IMAD R7, R14, UR5, R8 ;  /* 0x000000050e077c24 */ /* 0x000fe2000f8e0208 */
[----:B------:R-:W-:Y:S01]  /*9050*/  UIMAD UR5, UR4, UR6, URZ ;  /* 0x00000006040572a4 */ /* 0x000fe2000f8e023f */
[----:B------:R-:W-:Y:S01]  /*9060*/  IMAD.U32 R9, RZ, RZ, UR8 ;  /* 0x00000008ff097e24 */ /* 0x000fe2000f8e00ff */
[----:B------:R-:W-:Y:S01]  /*9070*/  UIMAD UR4, UR4, UR8, URZ ;  /* 0x00000008040472a4 */ /* 0x000fe2000f8e023f */
[----:B------:R-:W-:Y:S01]  /*9080*/  IMAD.IADD R5, R5, 0x1, R7 ;  /* 0x0000000105057824 */ /* 0x000fe200078e0207 */
[----:B------:R-:W-:Y:S01]  /*9090*/  UIMAD UR5, UR38, UR7, UR5 ;  /* 0x00000007260572a4 */ /* 0x000fe2000f8e0205 */
[----:B------:R-:W-:Y:S01]  /*90a0*/  IMAD.U32 R7, RZ, RZ, UR6 ;  /* 0x00000006ff077e24 */ /* 0x000fe2000f8e00ff */
[----:B------:R-:W-:Y:S02]  /*90b0*/  UIMAD UR4, UR38, UR9, UR4 ;  /* 0x00000009260472a4 */ /* 0x000fe4000f8e0204 */
        /* <DEDUP_REMOVED lines=8> */
[----:B------:R-:W2:Y:S01]  /*9140*/  LDC.64 R8, c[0x0][0x800] ;  /* 0x00020000ff087b82 */ /* 0x000ea20000000a00 */
[----:B------:R-:W-:Y:S07]  /*9150*/  BSSY B0, `(.L_x_2743) ;  /* 0x0000024000007945 */ /* 0x000fee0003800000 */
[----:B------:R-:W3:Y:S01]  /*9160*/  LDC.64 R10, c[0x0][0x828] ;  /* 0x00020a00ff0a7b82 */ /* 0x000ee20000000a00 */
[----:B------:R1:W-:Y:S04]  /*9170*/  STS.128 [R0], R184 ;  /* 0x000000b800007388 */ /* 0x0003e80000000c00 */
[----:B------:R1:W-:Y:S01]  /*9180*/  STS.128 [R0+0x800], R188 ;  /* 0x000800bc00007388 */ /* 0x0003e20000000c00 */
[----:B--2---:R-:W-:-:S03]  /*9190*/  LEA R8, P1, R2, R8, 0x2 ;  /* 0x0000000802087211 */ /* 0x004fc600078210ff */
[----:B------:R1:W-:Y:S01]  /*91a0*/  STS.128 [R0+0x1000], R192 ;  /* 0x001000c000007388 */ /* 0x0003e20000000c00 */
[----:B------:R-:W-:-:S03]  /*91b0*/  LEA.HI.X R7, R2, R9, R7, 0x2, P1 ;  /* 0x0000000902077211 */ /* 0x000fc600008f1407 */
[----:B------:R1:W-:Y:S01]  /*91c0*/  STS.128 [R0+0x1800], R196 ;  /* 0x001800c400007388 */ /* 0x0003e20000000c00 */
[----:B---3--:R-:W-:-:S03]  /*91d0*/  LEA R10, P2, R4, R10, 0x2 ;  /* 0x0000000a040a7211 */ /* 0x008fc600078410ff */
        /* <DEDUP_REMOVED lines=20> */
.L_x_2745:
[----:B------:R-:W-:Y:S01]  /*9320*/  @P0 ELECT P1, URZ, PT ;  /* 0x00000000003f082f */ /* 0x000fe20003820000 */
[----:B------:R2:W-:-:S12]  /*9330*/  UBLKRED.G.S.ADD.F32.RN [UR4], [UR6], UR7, desc[UR8] ;  /* 0x00000804060073bb */ /* 0x0005d800080a1407 */
[----:B------:R-:W-:Y:S02]  /*9340*/  @P1 PLOP3.LUT P0, PT, P1, PT, PT, 0x8, 0x0 ;  /* 0x000000000000181c */ /* 0x000fe40000f0e170 */
[----:B------:R-:W-:-:S11]  /*9350*/  PLOP3.LUT P1, PT, PT, PT, PT, 0x8, 0x0 ;  /* 0x000000000000781c */ /* 0x000fd60003f2e170 */
[----:B--2---:R-:W-:Y:S05]  /*9360*/  @P0 BRA.U.ANY `(.L_x_2745) ;  /* 0xfffffffd00ec0947 */ /* 0x004fea000393ffff */
[----:B------:R0:W-:Y:S01]  /*9370*/  UTMACMDFLUSH ;  /* 0x00000000000079b7 */ /* 0x0001e20000000000 */
[----:B------:R-:W-:-:S04]  /*9380*/  DEPBAR.LE SB0, 0x0 ;  /* 0x000080000000791a */ /* 0x000fc80000000000 */
.L_x_2744:
[----:B------:R-:W-:Y:S05]  /*9390*/  BSYNC B0 ;  /* 0x0000000000007941 */ /* 0x000fea0003800000 */
.L_x_2743:
        /* <DEDUP_REMOVED lines=25> */
.L_x_2746:
        /* <DEDUP_REMOVED lines=8> */
.L_x_2706:
        /* <DEDUP_REMOVED lines=29> */
.L_x_2748:
[----:B------:R-:W-:Y:S01]  /*9780*/  ULDC UR9, c[0x0][0x8cc] ;  /* 0x0002330000097ab9 */ /* 0x000fe20000000800 */
[----:B------:R-:W-:Y:S01]  /*9790*/  UMOV UR7, UR8 ;  /* 0x0000000800077c82 */ /* 0x000fe20008000000 */
[----:B------:R-:W-:-:S11]  /*97a0*/  UISETP.NE.AND UP0, UPT, UR9, 0x1, UPT ;  /* 0x000000010900788c */ /* 0x000fd6000bf05270 */
[----:B------:R-:W-:Y:S02]  /*97b0*/  @UP0 ULDC.64 UR10, c[0x0][0x8d0] ;  /* 0x00023400000a0ab9 */ /* 0x000fe40000000a00 */
[----:B------:R-:W-:-:S04]  /*97c0*/  UIMAD.WIDE.U32 UR4, UR8, UR10, URZ ;  /* 0x0000000a080472a5 */ /* 0x000fc8000f8e003f */
[----:B------:R-:W-:-:S04]  /*97d0*/  @UP0 USHF.R.U32.HI UR7, URZ, UR11, UR5 ;  /* 0x0000000b3f070299 */ /* 0x000fc80008011605 */
[----:B------:R-:W-:-:S12]  /*97e0*/  UIMAD UR4, UR7, UR9, URZ ;  /* 0x00000009070472a4 */ /* 0x000fd8000f8e023f */
.L_x_2749:
        /* <DEDUP_REMOVED lines=67> */
.L_x_2752:
[----:B------:R-:W-:Y:S05]  /*9c20*/  BSYNC B0 ;  /* 0x0000000000007941 */ /* 0x000fea0003800000 */
.L_x_2751:
        /* <DEDUP_REMOVED lines=19> */
.L_x_2754:
[----:B------:R-:W-:Y:S05]  /*9d60*/  BSYNC B0 ;  /* 0x0000000000007941 */ /* 0x000fea0003800000 */
.L_x_2753:
[----:B------:R-:W-:Y:S06]  /*9d70*/  BAR.ARV 0xa, 0xa0 ;  /* 0x0282800000007b1d */ /* 0x000fec0000002000 */
[----:B------:R-:W-:Y:S04]  /*9d80*/  BSSY B0, `(.L_x_2755) ;  /* 0x0000003000007945 */ /* 0x000fe80003800000 */
[----:B------:R-:W-:Y:S05]  /*9d90*/  @!P0 BRA `(.L_x_2756) ;  /* 0x0000000000048947 */ /* 0x000fea0003800000 */
[----:B------:R-:W-:-:S04]  /*9da0*/  DEPBAR.LE SB0, 0x0 ;  /* 0x000080000000791a */ /* 0x000fc80000000000 */
.L_x_2756:
[----:B------:R-:W-:Y:S05]  /*9db0*/  BSYNC B0 ;  /* 0x0000000000007941 */ /* 0x000fea0003800000 */
.L_x_2755:
[----:B------:R-:W-:Y:S06]  /*9dc0*/  BAR.ARV 0xb, 0xa0 ;  /* 0x02c2800000007b1d */ /* 0x000fec0000002000 */
[----:B------:R-:W-:Y:S01]  /*9dd0*/  UIADD3 UR12, UR8, 0x1, URZ ;  /* 0x00000001080c7890 */ /* 0x000fe2000fffe03f */
[----:B------:R-:W-:Y:S11]  /*9de0*/  BRA `(.L_x_2757) ;  /* 0x0000000000047947 */ /* 0x000ff60003800000 */
.L_x_2750:
[----:B------:R-:W-:-:S05]  /*9df0*/  UMOV UR12, UR8 ;  /* 0x00000008000c7c82 */ /* 0x000fca0008000000 */
.L_x_2757:
        /* <DEDUP_REMOVED lines=18> */
.L_x_2770:
        /* <DEDUP_REMOVED lines=20> */
.L_x_2759:
[----:B------:R-:W-:Y:S05]  /*a060*/  BSYNC B0 ;  /* 0x0000000000007941 */ /* 0x000fea0003800000 */
.L_x_2758:
        /* <DEDUP_REMOVED lines=13> */
.L_x_2761:
[----:B------:R-:W-:Y:S05]  /*a140*/  BSYNC B0 ;  /* 0x0000000000007941 */ /* 0x000fea0003800000 */
.L_x_2760:
[----:B------:R-:W-:Y:S06]  /*a150*/  BAR.ARV 0xa, 0xa0 ;  /* 0x0282800000007b1d */ /* 0x000fec0000002000 */
[----:B------:R-:W-:Y:S04]  /*a160*/  BSSY B0, `(.L_x_2762) ;  /* 0x0000003000007945 */ /* 0x000fe80003800000 */
[----:B------:R-:W-:Y:S05]  /*a170*/  @!P0 BRA `(.L_x_2763) ;  /* 0x0000000000048947 */ /* 0x000fea0003800000 */
[----:B------:R-:W-:-:S04]  /*a180*/  DEPBAR.LE SB0, 0x0 ;  /* 0x000080000000791a */ /* 0x000fc80000000000 */
.L_x_2763:
[----:B------:R-:W-:Y:S05]  /*a190*/  BSYNC B0 ;  /* 0x0000000000007941 */ /* 0x000fea0003800000 */
.L_x_2762:
        /* <DEDUP_REMOVED lines=13> */
.L_x_2765:
[----:B------:R-:W-:Y:S05]  /*a270*/  BSYNC B0 ;  /* 0x0000000000007941 */ /* 0x000fea0003800000 */
.L_x_2764:
        /* <DEDUP_REMOVED lines=13> */
.L_x_2767:
[----:B------:R-:W-:Y:S05]  /*a350*/  BSYNC B0 ;  /* 0x0000000000007941 */ /* 0x000fea0003800000 */
.L_x_2766:
[----:B------:R-:W-:Y:S01]  /*a360*/  UIADD3 UR12, UR12, 0x2, URZ ;  /* 0x000000020c0c7890 */ /* 0x000fe2000fffe03f */
[----:B------:R-:W-:Y:S06]  /*a370*/  BAR.ARV 0xa, 0xa0 ;  /* 0x0282800000007b1d */ /* 0x000fec0000002000 */
[----:B------:R-:W-:Y:S01]  /*a380*/  UISETP.GE.AND UP0, UPT, UR12, UR5, UPT ;  /* 0x000000050c00728c */ /* 0x000fe2000bf06270 */
[----:B------:R-:W-:Y:S04]  /*a390*/  BSSY B0, `(.L_x_2768) ;  /* 0x0000003000007945 */ /* 0x000fe80003800000 */
[----:B------:R-:W-:Y:S06]  /*a3a0*/  @!P0 BRA `(.L_x_2769) ;  /* 0x0000000000048947 */ /* 0x000fec0003800000 */
[----:B------:R-:W-:-:S04]  /*a3b0*/  DEPBAR.LE SB0, 0x0 ;  /* 0x000080000000791a */ /* 0x000fc80000000000 */
.L_x_2769:
[----:B------:R-:W-:Y:S05]  /*a3c0*/  BSYNC B0 ;  /* 0x0000000000007941 */ /* 0x000fea0003800000 */
.L_x_2768:
[----:B------:R-:W-:Y:S06]  /*a3d0*/  BAR.ARV 0xb, 0xa0 ;  /* 0x02c2800000007b1d */ /* 0x000fec0000002000 */
[----:B------:R-:W-:Y:S01]  /*a3e0*/  PLOP3.LUT P1, PT, PT, PT, UP0, 0x80, 0x0 ;  /* 0x000000000000781c */ /* 0x000fe20003f2f008 */
[----:B------:R-:W-:Y:S02]  /*a3f0*/  UIADD3 UR20, UR20, 0x4000, URZ ;  /* 0x0000400014147890 */ /* 0x000fe4000fffe03f */
[----:B------:R-:W-:-:S10]  /*a400*/  UIADD3 UR4, UR4, 0x4000, URZ ;  /* 0x0000400004047890 */ /* 0x000fd4000fffe03f */
[----:B------:R-:W-:Y:S05]  /*a410*/  @!P1 BRA `(.L_x_2770) ;  /* 0xfffffff800c09947 */ /* 0x000fea000383ffff */
[----:B------:R-:W-:Y:S05]  /*a420*/  BRA `(.L_x_2710) ;  /* 0x0000001c00947947 */ /* 0x000fea0003800000 */
.L_x_2747:
        /* <DEDUP_REMOVED lines=21> */
.L_x_2771:
[----:B------:R-:W-:Y:S01]  /*a580*/  ULDC UR8, c[0x0][0x8cc] ;  /* 0x0002330000087ab9 */ /* 0x000fe20000000800 */
[----:B------:R-:W-:Y:S01]  /*a590*/  UMOV UR11, UR7 ;  /* 0x00000007000b7c82 */ /* 0x000fe20008000000 */
[----:B------:R-:W-:-:S11]  /*a5a0*/  UISETP.NE.AND UP0, UPT, UR8, 0x1, UPT ;  /* 0x000000010800788c */ /* 0x000fd6000bf05270 */
[----:B------:R-:W-:Y:S02]  /*a5b0*/  @UP0 ULDC.64 UR12, c[0x0][0x8d0] ;  /* 0x00023400000c0ab9 */ /* 0x000fe40000000a00 */
[----:B------:R-:W-:-:S04]  /*a5c0*/  UIMAD.WIDE.U32 UR4, UR7, UR12, URZ ;  /* 0x0000000c070472a5 */ /* 0x000fc8000f8e003f */
[----:B------:R-:W-:-:S04]  /*a5d0*/  @UP0 USHF.R.U32.HI UR11, URZ, UR13, UR5 ;  /* 0x0000000d3f0b0299 */ /* 0x000fc80008011605 */
[----:B------:R-:W-:-:S12]  /*a5e0*/  UIMAD UR4, UR11, UR8, URZ ;  /* 0x000000080b0472a4 */ /* 0x000fd8000f8e023f */
.L_x_2772:
        /* <DEDUP_REMOVED lines=22> */
[----:B--2---:R-:W-:-:S05]  /*a750*/  IADD3 R0, -R0, UR11, R3 ;  /* 0x0000000b00007c10 */ /* 0x004fca000fffe103 */
[----:B------:R-:W-:-:S05]  /*a760*/  VIADD R0, R0, -UR4 ;  /* 0x8000000400007c36 */ /* 0x000fca0008000000 */
[----:B------:R-:W-:-:S04]  /*a770*/  SHF.R.S32.HI R3, RZ, 0x1f, R0 ;  /* 0x0000001fff037819 */ /* 0x000fc80000011400 */
[----:B------:R-:W-:Y:S02]  /*a780*/  LEA.HI R3, R3, R0, RZ, 0x7 ;  /* 0x0000000003037211 */ /* 0x000fe400078f38ff */
[----:B------:R-:W-:Y:S02]  /*a790*/  LEA.HI R0, R5, R4, RZ, 0x7 ;  /* 0x0000000405007211 */ /* 0x000fe400078f38ff */
[----:B------:R-:W-:Y:S02]  /*a7a0*/  SHF.R.S32.HI R3, RZ, 0x7, R3 ;  /* 0x00000007ff037819 */ /* 0x000fe40000011403 */
[----:B------:R-:W-:Y:S02]  /*a7b0*/  SHF.R.S32.HI R0, RZ, 0x7, R0 ;  /* 0x00000007ff007819 */ /* 0x000fe40000011400 */
[----:B------:R-:W-:-:S04]  /*a7c0*/  VIMNMX R4, RZ, R3, !PT ;  /* 0x00000003ff047248 */ /* 0x000fc80007fe0100 */
[----:B------:R-:W-:-:S13]  /*a7d0*/  ISETP.GT.AND P0, PT, R0, R4, PT ;  /* 0x000000040000720c */ /* 0x000fda0003f04270 */
[----:B------:R-:W-:Y:S05]  /*a7e0*/  @!P0 BRA `(.L_x_2773) ;  /* 0x0000001800108947 */ /* 0x000fea0003800000 */
[----:B------:R-:W-:Y:S01]  /*a7f0*/  USHF.R.S32.HI UR6, URZ, 0x1f, UR20 ;  /* 0x0000001f3f067899 */ /* 0x000fe20008011414 */
[----:B------:R-:W-:Y:S01]  /*a800*/  BSSY B0, `(.L_x_2773) ;  /* 0x0000182000007945 */ /* 0x000fe20003800000 */
[----:B------:R-:W-:Y:S01]  /*a810*/  ULDC.64 UR8, c[0x0][0x718] ;  /* 0x0001c60000087ab9 */ /* 0x000fe20000000a00 */
[----:B------:R-:W-:Y:S01]  /*a820*/  ULDC.64 UR12, c[0x0][0x730] ;  /* 0x0001cc00000c7ab9 */ /* 0x000fe20000000a00 */
[----:B------:R-:W-:Y:S01]  /*a830*/  UIMAD UR7, UR6, UR8, URZ ;  /* 0x00000008060772a4 */ /* 0x000fe2000f8e023f */
[----:B------:R-:W-:Y:S01]  /*a840*/  IMAD.MOV.U32 R2, RZ, RZ, RZ ;  /* 0x000000ffff027224 */ /* 0x000fe200078e00ff */
[----:B------:R-:W-:Y:S02]  /*a850*/  UIMAD.WIDE.U32 UR4, UR20, UR8, URZ ;  /* 0x00000008140472a5 */ /* 0x000fe4000f8e003f */
[----:B------:R-:W-:Y:S02]  /*a860*/  UIMAD UR8, UR6, UR12, URZ ;  /* 0x0000000c060872a4 */ /* 0x000fe4000f8e023f */
[----:B------:R-:W-:-:S02]  /*a870*/  UIMAD UR14, UR20, UR9, UR7 ;  /* 0x00000009140e72a4 */ /* 0x000fc4000f8e0207 */
[----:B------:R-:W-:Y:S01]  /*a880*/  UIMAD UR10, UR20, UR13, UR8 ;  /* 0x0000000d140a72a4 */ /* 0x000fe2000f8e0208 */
[----:B------:R-:W-:Y:S01]  /*a890*/  ULDC UR9, c[0x0][0x2e8] ;  /* 0x0000ba0000097ab9 */ /* 0x000fe20000000800 */
[----:B------:R-:W-:Y:S02]  /*a8a0*/  USHF.R.S32.HI UR8, URZ, 0x1f, UR21 ;  /* 0x0000001f3f087899 */ /* 0x000fe40008011415 */
[----:B------:R-:W-:Y:S02]  /*a8b0*/  UISETP.NE.AND UP0, UPT, UR9, 0x1, UPT ;  /* 0x000000010900788c */ /* 0x000fe4000bf05270 */
[----:B------:R-:W-:Y:S01]  /*a8c0*/  UIMAD.WIDE.U32 UR6, UR20, UR12, URZ ;  /* 0x0000000c140672a5 */ /* 0x000fe2000f8e003f */
[----:B------:R-:W-:Y:S02]  /*a8d0*/  ELECT P0, URZ, PT ;  /* 0x00000000003f782f */ /* 0x000fe40003800000 */
[----:B------:R-:W-:Y:S01]  /*a8e0*/  ULDC.64 UR12, c[0x0][0x720] ;  /* 0x0001c800000c7ab9 */ /* 0x000fe20000000a00 */
[----:B------:R-:W-:Y:S01]  /*a8f0*/  ULDC.64 UR16, c[0x0][0x738] ;  /* 0x0001ce0000107ab9 */ /* 0x000fe20000000a00 */
[----:B------:R-:W-:-:S02]  /*a900*/  UIMAD UR9, UR8, UR12, URZ ;  /* 0x0000000c080972a4 */ /* 0x000fc4000f8e023f */
[----:B------:R-:W-:Y:S02]  /*a910*/  UIMAD UR8, UR8, UR16, URZ ;  /* 0x00000010080872a4 */ /* 0x000fe4000f8e023f */
[----:B------:R-:W-:Y:S02]  /*a920*/  UIADD3 UR15, UR5, UR14, URZ ;  /* 0x0000000e050f7290 */ /* 0x000fe4000fffe03f */
[----:B------:R-:W-:Y:S01]  /*a930*/  UIMAD UR5, UR21, UR13, UR9 ;  /* 0x0000000d150572a4 */ /* 0x000fe2000f8e0209 */
[----:B------:R-:W-:Y:S02]  /*a940*/  UMOV UR14, UR4 ;  /* 0x00000004000e7c82 */ /* 0x000fe40008000000 */
[----:B------:R-:W-:Y:S01]  /*a950*/  @UP0 ULDC UR9, c[0x0][0x2ec] ;  /* 0x0000bb0000090ab9 */ /* 0x000fe20000000800 */
[----:B------:R-:W-:Y:S02]  /*a960*/  UIMAD UR4, UR21, UR17, UR8 ;  /* 0x00000011150472a4 */ /* 0x000fe4000f8e0208 */
[----:B------:R-:W-:-:S02]  /*a970*/  UIADD3 UR7, UR7, UR10, URZ ;  /* 0x0000000a07077290 */ /* 0x000fc4000fffe03f */
[----:B------:R-:W-:Y:S02]  /*a980*/  UIMAD.WIDE.U32 UR8, UR20, UR9, URZ ;  /* 0x00000009140872a5 */ /* 0x000fe4000f8e003f */
[----:B------:R-:W-:Y:S01]  /*a990*/  UIMAD.WIDE.U32 UR14, UR21, UR12, UR14 ;  /* 0x0000000c150e72a5 */ /* 0x000fe2000f8e000e */
[----:B------:R-:W-:Y:S02]  /*a9a0*/  @UP0 ULDC UR10, c[0x0][0x2f0] ;  /* 0x0000bc00000a0ab9 */ /* 0x000fe40000000800 */
[----:B------:R-:W-:Y:S01]  /*a9b0*/  UMOV UR12, UR20 ;  /* 0x00000014000c7c82 */ /* 0x000fe20008000000 */
        /* <DEDUP_REMOVED lines=10> */
.L_x_2803:
        /* <DEDUP_REMOVED lines=15> */
.L_x_2776:
        /* <DEDUP_REMOVED lines=64> */
[C---:B------:R-:W-:Y:S02]  /*af50*/  IMAD.IADD R20, R0.reuse, 0x1, R5 ;  /* 0x0000000100147824 */ /* 0x040fe400078e0205 */
        /* <DEDUP_REMOVED lines=10> */
.L_x_2787:
[----:B--234-:R-:W-:-:S04]  /*b000*/  SHF.L.U32 R21, R11, 0x1f, RZ ;  /* 0x0000001f0b157819 */ /* 0x01cfc800000006ff */
[----:B------:R-:W1:Y:S02]  /*b010*/  SYNCS.PHASECHK.TRANS64.TRYWAIT P1, [R16+URZ+0x30c40], R21 ;  /* 0x030c4015100075a7 */ /* 0x000e64000802017f */
[----:B-1----:R-:W-:Y:S05]  /*b020*/  @!P1 BRA `(.L_x_2779) ;  /* 0x0000001400309947 */ /* 0x002fea0003800000 */
.L_x_2804:
[----:B------:R-:W-:Y:S05]  /*b030*/  @P0 BRA `(.L_x_2780) ;  /* 0x0000000000140947 */ /* 0x000fea0003800000 */
[----:B------:R-:W-:Y:S01]  /*b040*/  ISETP.NE.AND P1, PT, R6, RZ, PT ;  /* 0x000000ff0600720c */ /* 0x000fe20003f25270 */
[----:B------:R-:W-:-:S04]  /*b050*/  IMAD.MOV.U32 R3, RZ, RZ, 0x4200 ;  /* 0x00004200ff037424 */ /* 0x000fc800078e00ff */
[----:B------:R2:W-:Y:S08]  /*b060*/  SYNCS.ARRIVE.TRANS64 RZ, [R16+URZ+0x30c30], R3 ;  /* 0x030c300310ff79a7 */ /* 0x0005f0000800003f */
[----:B------:R-:W-:Y:S05]  /*b070*/  @!P1 BRA `(.L_x_2780) ;  /* 0x0000000000049947 */ /* 0x000fea0003800000 */
[----:B------:R-:W-:Y:S01]  /*b080*/  BPT.TRAP 0x1 ;  /* 0x000000040000795c */ /* 0x000fe20000300000 */
.L_x_2780:
        /* <DEDUP_REMOVED lines=29> */
.L_x_2805:
[----:B------:R-:W-:Y:S05]  /*b260*/  @P0 BRA `(.L_x_2782) ;  /* 0x0000000000140947 */ /* 0x000fea0003800000 */
[----:B------:R-:W-:Y:S01]  /*b270*/  ISETP.NE.AND P1, PT, R6, RZ, PT ;  /* 0x000000ff0600720c */ /* 0x000fe20003f25270 */
[----:B------:R-:W-:-:S04]  /*b280*/  IMAD.MOV.U32 R2, RZ, RZ, 0x4200 ;  /* 0x00004200ff027424 */ /* 0x000fc800078e00ff */
[----:B------:R3:W-:Y:S08]  /*b290*/  SYNCS.ARRIVE.TRANS64 RZ, [R16+URZ+0x30c18], R2 ;  /* 0x030c180210ff79a7 */ /* 0x0007f0000800003f */
[----:B------:R-:W-:Y:S05]  /*b2a0*/  @!P1 BRA `(.L_x_2782) ;  /* 0x0000000000049947 */ /* 0x000fea0003800000 */
[----:B------:R-:W-:Y:S01]  /*b2b0*/  BPT.TRAP 0x1 ;  /* 0x000000040000795c */ /* 0x000fe20000300000 */
.L_x_2782:
        /* <DEDUP_REMOVED lines=29> */
.L_x_2806:
[----:B------:R-:W-:Y:S05]  /*b490*/  @P0 BRA `(.L_x_2784) ;  /* 0x0000000000140947 */ /* 0x000fea0003800000 */
[----:B------:R-:W-:Y:S01]  /*b4a0*/  ISETP.NE.AND P1, PT, R6, RZ, PT ;  /* 0x000000ff0600720c */ /* 0x000fe20003f25270 */
[----:B-123--:R-:W-:-:S04]  /*b4b0*/  IMAD.MOV.U32 R21, RZ, RZ, 0x4200 ;  /* 0x00004200ff157424 */ /* 0x00efc800078e00ff */
[----:B------:R4:W-:Y:S08]  /*b4c0*/  SYNCS.ARRIVE.TRANS64 RZ, [R16+URZ+0x30c38], R21 ;  /* 0x030c381510ff79a7 */ /* 0x0009f0000800003f */
[----:B------:R-:W-:Y:S05]  /*b4d0*/  @!P1 BRA `(.L_x_2784) ;  /* 0x0000000000049947 */ /* 0x000fea0003800000 */
[----:B------:R-:W-:Y:S01]  /*b4e0*/  BPT.TRAP 0x1 ;  /* 0x000000040000795c */ /* 0x000fe20000300000 */
.L_x_2784:
        /* <DEDUP_REMOVED lines=24> */
.L_x_2808:
[----:B------:R-:W-:Y:S05]  /*b670*/  @P0 BRA `(.L_x_2786) ;  /* 0x0000000000140947 */ /* 0x000fea0003800000 */
[----:B------:R-:W-:Y:S01]  /*b680*/  ISETP.NE.AND P1, PT, R6, RZ, PT ;  /* 0x000000ff0600720c */ /* 0x000fe20003f25270 */
[----:B------:R-:W-:-:S04]  /*b690*/  IMAD.MOV.U32 R5, RZ, RZ, 0x4200 ;  /* 0x00004200ff057424 */ /* 0x000fc800078e00ff */
[----:B------:R1:W-:Y:S08]  /*b6a0*/  SYNCS.ARRIVE.TRANS64 RZ, [R16+URZ+0x30c10], R5 ;  /* 0x030c100510ff79a7 */ /* 0x0003f0000800003f */
[----:B------:R-:W-:Y:S05]  /*b6b0*/  @!P1 BRA `(.L_x_2786) ;  /* 0x0000000000049947 */ /* 0x000fea0003800000 */
[----:B------:R-:W-:Y:S01]  /*b6c0*/  BPT.TRAP 0x1 ;  /* 0x000000040000795c */ /* 0x000fe20000300000 */
.L_x_2786:
        /* <DEDUP_REMOVED lines=30> */
.L_x_2778:
[----:B------:R-:W2:Y:S02]  /*b8b0*/  LDL.LU R4, [R1+0x4] ;  /* 0x0000040001047983 */ /* 0x000ea40000300800 */
[----:B--2---:R-:W-:Y:S02]  /*b8c0*/  ISETP.NE.AND P1, PT, R4, RZ, PT ;  /* 0x000000ff0400720c */ /* 0x004fe40003f25270 */
[----:B------:R2:W5:Y:S11]  /*b8d0*/  LDL R4, [R1] ;  /* 0x0000000001047983 */ /* 0x0005760000100800 */
[----:B--2---:R-:W-:Y:S05]  /*b8e0*/  @!P1 BRA `(.L_x_2777) ;  /* 0x0000000400109947 */ /* 0x004fea0003800000 */
[----:B------:R-:W-:-:S04]  /*b8f0*/  SHF.L.U32 R13, R11, 0x1f, RZ ;  /* 0x0000001f0b0d7819 */ /* 0x000fc800000006ff */
[----:B------:R-:W1:Y:S02]  /*b900*/  SYNCS.PHASECHK.TRANS64.TRYWAIT P1, [R16+URZ+0x30c40], R13 ;  /* 0x030c400d100075a7 */ /* 0x000e64000802017f */
[----:B-1----:R-:W-:Y:S05]  /*b910*/  @!P1 BRA `(.L_x_2788) ;  /* 0x0000000c00489947 */ /* 0x002fea0003800000 */
.L_x_2809:
[----:B------:R-:W-:Y:S05]  /*b920*/  @P0 BRA `(.L_x_2789) ;  /* 0x0000000000140947 */ /* 0x000fea0003800000 */
[----:B------:R-:W-:Y:S01]  /*b930*/  ISETP.NE.AND P1, PT, R6, RZ, PT ;  /* 0x000000ff0600720c */ /* 0x000fe20003f25270 */
[----:B------:R-:W-:-:S04]  /*b940*/  IMAD.MOV.U32 R5, RZ, RZ, 0x4200 ;  /* 0x00004200ff057424 */ /* 0x000fc800078e00ff */
[----:B------:R2:W-:Y:S08]  /*b950*/  SYNCS.ARRIVE.TRANS64 RZ, [R16+URZ+0x30c30], R5 ;  /* 0x030c300510ff79a7 */ /* 0x0005f0000800003f */
[----:B------:R-:W-:Y:S05]  /*b960*/  @!P1 BRA `(.L_x_2789) ;  /* 0x0000000000049947 */ /* 0x000fea0003800000 */
[----:B------:R-:W-:Y:S01]  /*b970*/  BPT.TRAP 0x1 ;  /* 0x000000040000795c */ /* 0x000fe20000300000 */
.L_x_2789:
        /* <DEDUP_REMOVED lines=26> */
.L_x_2810:
[----:B------:R-:W-:Y:S05]  /*bb20*/  @P0 BRA `(.L_x_2791) ;  /* 0x0000000000140947 */ /* 0x000fea0003800000 */
[----:B------:R-:W-:Y:S01]  /*bb30*/  ISETP.NE.AND P0, PT, R6, RZ, PT ;  /* 0x000000ff0600720c */ /* 0x000fe20003f05270 */
[----:B------:R-:W-:-:S04]  /*bb40*/  IMAD.MOV.U32 R5, RZ, RZ, 0x4200 ;  /* 0x00004200ff057424 */ /* 0x000fc800078e00ff */
[----:B------:R2:W-:Y:S08]  /*bb50*/  SYNCS.ARRIVE.TRANS64 RZ, [R16+URZ+0x30c18], R5 ;  /* 0x030c180510ff79a7 */ /* 0x0005f0000800003f */
[----:B------:R-:W-:Y:S05]  /*bb60*/  @!P0 BRA `(.L_x_2791) ;  /* 0x0000000000048947 */ /* 0x000fea0003800000 */
[----:B------:R-:W-:Y:S01]  /*bb70*/  BPT.TRAP 0x1 ;  /* 0x000000040000795c */ /* 0x000fe20000300000 */
.L_x_2791:
        /* <DEDUP_REMOVED lines=27> */
.L_x_2777:
[----:B------:R-:W2:Y:S01]  /*bd30*/  S2R R0, SR_TID.X ;  /* 0x0000000000007919 */ /* 0x000ea20000002100 */
[----:B------:R-:W-:Y:S01]  /*bd40*/  IMAD R3, R19, 0x8, R16 ;  /* 0x0000000813037824 */ /* 0x000fe200078e0210 */
[----:B--2---:R-:W-:Y:S02]  /*bd50*/  LOP3.LUT R2, R0, 0x7f, RZ, 0xc0, !PT ;  /* 0x0000007f00027812 */ /* 0x004fe400078ec0ff */
[----:B------:R-:W-:Y:S02]  /*bd60*/  SHF.L.U32 R0, R11, 0x1f, RZ ;  /* 0x0000001f0b007819 */ /* 0x000fe400000006ff */
[----:B------:R-:W-:Y:S02]  /*bd70*/  ISETP.NE.AND P1, PT, R2, RZ, PT ;  /* 0x000000ff0200720c */ /* 0x000fe40003f25270 */
[----:B------:R-:W2:Y:S02]  /*bd80*/  SYNCS.PHASECHK.TRANS64.TRYWAIT P0, [R3+URZ+0x30c40], R0 ;  /* 0x030c4000030075a7 */ /* 0x000ea4000800017f */
[----:B--2---:R-:W-:Y:S09]  /*bd90*/  @!P0 BRA `(.L_x_2792) ;  /* 0x0000000800508947 */ /* 0x004ff20003800000 */
.L_x_2811:
[----:B------:R-:W-:Y:S05]  /*bda0*/  @P1 BRA `(.L_x_2793) ;  /* 0x0000000000181947 */ /* 0x000fea0003800000 */
[----:B------:R-:W1:Y:S01]  /*bdb0*/  S2R R2, SR_TID.X ;  /* 0x0000000000027919 */ /* 0x000e620000002100 */
[----:B--2---:R-:W-:-:S04]  /*bdc0*/  IMAD.MOV.U32 R0, RZ, RZ, 0x4200 ;  /* 0x00004200ff007424 */ /* 0x004fc800078e00ff */
[----:B------:R2:W-:Y:S01]  /*bdd0*/  SYNCS.ARRIVE.TRANS64 RZ, [R3+URZ+0x30c30], R0 ;  /* 0x030c300003ff79a7 */ /* 0x0005e2000800003f */
[----:B-1----:R-:W-:-:S13]  /*bde0*/  LOP3.LUT P0, RZ, R2, 0x1f, RZ, 0xc0, !PT ;  /* 0x0000001f02ff7812 */ /* 0x002fda000780c0ff */
[----:B--2---:R-:W-:Y:S05]  /*bdf0*/  @!P0 BRA `(.L_x_2793) ;  /* 0x0000000000048947 */ /* 0x004fea0003800000 */
[----:B------:R-:W-:Y:S01]  /*be00*/  BPT.TRAP 0x1 ;  /* 0x000000040000795c */ /* 0x000fe20000300000 */
.L_x_2793:
        /* <DEDUP_REMOVED lines=33> */
.L_x_2774:
[----:B------:R-:W-:Y:S05]  /*c020*/  BSYNC B0 ;  /* 0x0000000000007941 */ /* 0x000fea0003800000 */
.L_x_2773:
[----:B------:R-:W-:-:S03]  /*c030*/  UMOV UR8, 0xffffffff ;  /* 0xffffffff00087882 */ /* 0x000fc60000000000 */
[----:B------:R-:W-:Y:S05]  /*c040*/  BRA.DIV UR8, `(.L_x_2794) ;  /* 0x0000000608b87947 */ /* 0x000fea000b800000 */
[----:B------:R-:W-:-:S13]  /*c050*/  ELECT P6, URZ, PT ;  /* 0x00000000003f782f */ /* 0x000fda00038c0000 */
.L_x_2814:
[----:B------:R-:W-:Y:S05]  /*c060*/  @!P6 BRA `(.L_x_2710) ;  /* 0x000000000084e947 */ /* 0x000fea0003800000 */
[----:B------:R-:W-:-:S06]  /*c070*/  ULOP3.LUT UR8, UR36, 0x2, URZ, 0xfc, !UPT ;  /* 0x0000000224087892 */ /* 0x000fcc000f8efc3f */
[----:B------:R-:W-:-:S05]  /*c080*/  IMAD.U32 R0, RZ, RZ, UR8 ;  /* 0x00000008ff007e24 */ /* 0x000fca000f8e00ff */
[----:B------:R-:W-:-:S13]  /*c090*/  ISETP.NE.AND P2, PT, R0, 0x3, PT ;  /* 0x000000030000780c */ /* 0x000fda0003f45270 */
[----:B------:R-:W-:Y:S05]  /*c0a0*/  @!P2 BRA `(.L_x_2795) ;  /* 0x000000000004a947 */ /* 0x000fea0003800000 */
[----:B------:R-:W-:Y:S01]  /*c0b0*/  BPT.TRAP 0x1 ;  /* 0x000000040000795c */ /* 0x000fe20000300000 */
.L_x_2795:
        /* <DEDUP_REMOVED lines=15> */
.L_x_2815:
[----:B------:R-:W2:Y:S02]  /*c1b0*/  SYNCS.PHASECHK.TRANS64.TRYWAIT P0, [R3+URZ], R0 ;  /* 0x00000000030075a7 */ /* 0x000ea4000800017f */
[----:B--2---:R-:W-:Y:S05]  /*c1c0*/  @!P0 BRA `(.L_x_2797) ;  /* 0x00000004008c8947 */ /* 0x004fea0003800000 */
.L_x_2816:
[----:B------:R-:W-:Y:S05]  /*c1d0*/  @!P2 BRA `(.L_x_2798) ;  /* 0x000000000004a947 */ /* 0x000fea0003800000 */
[----:B------:R-:W-:Y:S01]  /*c1e0*/  BPT.TRAP 0x1 ;  /* 0x000000040000795c */ /* 0x000fe20000300000 */
.L_x_2798:
[----:B--2---:R-:W-:-:S04]  /*c1f0*/  VIADD R3, R7, 0x30c40 ;  /* 0x00030c4007037836 */ /* 0x004fc80000000000 */
[----:B------:R-:W-:-:S04]  /*c200*/  IMAD R2, R2, 0x8, R3 ;  /* 0x0000000802027824 */ /* 0x000fc800078e0203 */
[----:B------:R-:W2:Y:S02]  /*c210*/  SYNCS.PHASECHK.TRANS64.TRYWAIT P0, [R2+URZ], R5 ;  /* 0x00000005020075a7 */ /* 0x000ea4000800017f */
[----:B--2---:R-:W-:Y:S05]  /*c220*/  @!P0 BRA `(.L_x_2799) ;  /* 0x0000000400888947 */ /* 0x004fea0003800000 */
.L_x_2817:
[----:B------:R-:W-:-:S07]  /*c230*/  IMAD R3, R4, 0x8, R3 ;  /* 0x0000000804037824 */ /* 0x000fce00078e0203 */
.L_x_2800:
[----:B---3--:R3:W4:Y:S02]  /*c240*/  SYNCS.PHASECHK.TRANS64.TRYWAIT P0, [R3+URZ], R0 ;  /* 0x00000000030075a7 */ /* 0x008724000800017f */
[----:B----4-:R-:W-:Y:S05]  /*c250*/  @!P0 NANOSLEEP.SYNCS 0x989680 ;  /* 0x009896800000895d */ /* 0x010fea0003900000 */
[----:B------:R-:W4:Y:S02]  /*c260*/  @!P0 SYNCS.PHASECHK.TRANS64 P0, [R3+URZ], R0 ;  /* 0x00000000030085a7 */ /* 0x000f24000800007f */
[----:B----4-:R-:W-:Y:S05]  /*c270*/  @!P0 BRA `(.L_x_2800) ;  /* 0xfffffffc00f08947 */ /* 0x010fea000383ffff */
.L_x_2710:
[----:B------:R-:W-:Y:S05]  /*c280*/  BSYNC B6 ;  /* 0x0000000000067941 */ /* 0x000fea0003800000 */
.L_x_2705:
[----:B------:R-:W-:Y:S05]  /*c290*/  EXIT ;  /* 0x000000000000794d */ /* 0x000fea0003800000 */
.L_x_2716:
[----:B------:R-:W-:Y:S02]  /*c2a0*/  IMAD.MOV.U32 R12, RZ, RZ, RZ ;  /* 0x000000ffff0c7224 */ /* 0x000fe400078e00ff */
[----:B------:R-:W-:Y:S02]  /*c2b0*/  IMAD.MOV.U32 R11, RZ, RZ, 0x1f ;  /* 0x0000001fff0b7424 */ /* 0x000fe400078e00ff */
[----:B------:R-:W-:-:S07]  /*c2c0*/  IMAD.MOV.U32 R15, RZ, RZ, -0x1 ;  /* 0xffffffffff0f7424 */ /* 0x000fce00078e00ff */
[----:B------:R-:W-:Y:S05]  /*c2d0*/  WARPSYNC.COLLECTIVE R15, `(.L_x_2801) ;  /* 0x000000000f087348 */ /* 0x000fea0003c00000 */
[----:B------:R1:W2:Y:S02]  /*c2e0*/  SHFL.IDX P6, R14, R13, R12, R11 ;  /* 0x0000000c0d0e7389 */ /* 0x0002a400000c000b */
[----:B-12---:R-:W-:Y:S01]  /*c2f0*/  ENDCOLLECTIVE ;  /* 0x000000000000791b */ /* 0x006fe20003800000 */
.L_x_2801:
[----:B------:R-:W-:Y:S05]  /*c300*/  BRA `(.L_x_2802) ;  /* 0xffffff4c00807947 */ /* 0x000fea000383ffff */
.L_x_2718:
[----:B--2---:R2:W3:Y:S02]  /*c310*/  SYNCS.PHASECHK.TRANS64.TRYWAIT P0, [R236+URZ+0x30c00], R15 ;  /* 0x030c000fec0075a7 */ /* 0x0044e4000800017f */
[----:B---3--:R-:W-:Y:S05]  /*c320*/  @!P0 NANOSLEEP.SYNCS 0x989680 ;  /* 0x009896800000895d */ /* 0x008fea0003900000 */
[----:B------:R-:W3:Y:S02]  /*c330*/  @!P0 SYNCS.PHASECHK.TRANS64 P0, [R236+URZ+0x30c00], R15 ;  /* 0x030c000fec0085a7 */ /* 0x000ee4000800007f */
[----:B---3--:R-:W-:Y:S05]  /*c340*/  @!P0 BRA `(.L_x_2718) ;  /* 0xfffffffc00f08947 */ /* 0x008fea000383ffff */
[----:B------:R-:W-:Y:S05]  /*c350*/  BRA `(.L_x_2717) ;  /* 0xffffff4c00cc7947 */ /* 0x000fea000383ffff */
.L_x_2723:
[----:B--2---:R2:W3:Y:S02]  /*c360*/  SYNCS.PHASECHK.TRANS64.TRYWAIT P1, [R6+URZ+0x30c10], R19 ;  /* 0x030c1013060075a7 */ /* 0x0044e4000802017f */
[----:B---3--:R-:W-:Y:S05]  /*c370*/  @!P1 NANOSLEEP.SYNCS 0x989680 ;  /* 0x009896800000995d */ /* 0x008fea0003900000 */
[----:B------:R-:W3:Y:S02]  /*c380*/  @!P1 SYNCS.PHASECHK.TRANS64 P1, [R6+URZ+0x30c10], R19 ;  /* 0x030c1013060095a7 */ /* 0x000ee4000802007f */
[----:B---3--:R-:W-:Y:S05]  /*c390*/  @!P1 BRA `(.L_x_2723) ;  /* 0xfffffffc00f09947 */ /* 0x008fea000383ffff */
[----:B------:R-:W-:Y:S05]  /*c3a0*/  BRA `(.L_x_2722) ;  /* 0xffffff5800787947 */ /* 0x000fea000383ffff */
.L_x_2727:
[----:B------:R1:W1:Y:S02]  /*c3b0*/  SYNCS.PHASECHK.TRANS64.TRYWAIT P1, [R6+URZ+0x30c30], R19 ;  /* 0x030c3013060075a7 */ /* 0x000264000802017f */
[----:B-1----:R-:W-:Y:S05]  /*c3c0*/  @!P1 NANOSLEEP.SYNCS 0x989680 ;  /* 0x009896800000995d */ /* 0x002fea0003900000 */
[----:B------:R-:W1:Y:S02]  /*c3d0*/  @!P1 SYNCS.PHASECHK.TRANS64 P1, [R6+URZ+0x30c30], R19 ;  /* 0x030c3013060095a7 */ /* 0x000e64000802007f */
[----:B-1----:R-:W-:Y:S05]  /*c3e0*/  @!P1 BRA `(.L_x_2727) ;  /* 0xfffffffc00f09947 */ /* 0x002fea000383ffff */
[----:B------:R-:W-:Y:S05]  /*c3f0*/  BRA `(.L_x_2726) ;  /* 0xffffff5c008c7947 */ /* 0x000fea000383ffff */
.L_x_2735:
[----:B--2---:R2:W3:Y:S02]  /*c400*/  SYNCS.PHASECHK.TRANS64.TRYWAIT P1, [R7+URZ+0x30c10], R18 ;  /* 0x030c1012070075a7 */ /* 0x0044e4000802017f */
[----:B---3--:R-:W-:Y:S05]  /*c410*/  @!P1 NANOSLEEP.SYNCS 0x989680 ;  /* 0x009896800000995d */ /* 0x008fea0003900000 */
[----:B------:R-:W3:Y:S02]  /*c420*/  @!P1 SYNCS.PHASECHK.TRANS64 P1, [R7+URZ+0x30c10], R18 ;  /* 0x030c1012070095a7 */ /* 0x000ee4000802007f */
[----:B---3--:R-:W-:Y:S05]  /*c430*/  @!P1 BRA `(.L_x_2735) ;  /* 0xfffffffc00f09947 */ /* 0x008fea000383ffff */
[----:B------:R-:W-:Y:S05]  /*c440*/  BRA `(.L_x_2734) ;  /* 0xffffff9400a47947 */ /* 0x000fea000383ffff */
.L_x_2739:
[----:B------:R1:W1:Y:S02]  /*c450*/  SYNCS.PHASECHK.TRANS64.TRYWAIT P1, [R7+URZ+0x30c30], R18 ;  /* 0x030c3012070075a7 */ /* 0x000264000802017f */
[----:B-1----:R-:W-:Y:S05]  /*c460*/  @!P1 NANOSLEEP.SYNCS 0x989680 ;  /* 0x009896800000995d */ /* 0x002fea0003900000 */
[----:B------:R-:W1:Y:S02]  /*c470*/  @!P1 SYNCS.PHASECHK.TRANS64 P1, [R7+URZ+0x30c30], R18 ;  /* 0x030c3012070095a7 */ /* 0x000e64000802007f */
[----:B-1----:R-:W-:Y:S05]  /*c480*/  @!P1 BRA `(.L_x_2739) ;  /* 0xfffffffc00f09947 */ /* 0x002fea000383ffff */
[----:B------:R-:W-:Y:S05]  /*c490*/  BRA `(.L_x_2738) ;  /* 0xffffff9800b87947 */ /* 0x000fea000383ffff */
.L_x_2775:
[----:B-1----:R1:W2:Y:S02]  /*c4a0*/  SYNCS.PHASECHK.TRANS64.TRYWAIT P0, [R16+URZ+0x30c20], R3 ;  /* 0x030c2003100075a7 */ /* 0x0022a4000800017f */
[----:B--2---:R-:W-:Y:S05]  /*c4b0*/  @!P0 NANOSLEEP.SYNCS 0x989680 ;  /* 0x009896800000895d */ /* 0x004fea0003900000 */
[----:B------:R-:W2:Y:S02]  /*c4c0*/  @!P0 SYNCS.PHASECHK.TRANS64 P0, [R16+URZ+0x30c20], R3 ;  /* 0x030c2003100085a7 */ /* 0x000ea4000800007f */
[----:B--2---:R-:W-:Y:S05]  /*c4d0*/  @!P0 BRA `(.L_x_2775) ;  /* 0xfffffffc00f08947 */ /* 0x004fea000383ffff */
[----:B------:R-:W-:Y:S05]  /*c4e0*/  BRA `(.L_x_2803) ;  /* 0xffffffe4005c7947 */ /* 0x000fea000383ffff */
.L_x_2779:
[----:B-1----:R1:W2:Y:S02]  /*c4f0*/  SYNCS.PHASECHK.TRANS64.TRYWAIT P1, [R16+URZ+0x30c40], R21 ;  /* 0x030c4015100075a7 */ /* 0x0022a4000802017f */
[----:B--2---:R-:W-:Y:S05]  /*c500*/  @!P1 NANOSLEEP.SYNCS 0x989680 ;  /* 0x009896800000995d */ /* 0x004fea0003900000 */
[----:B------:R-:W2:Y:S02]  /*c510*/  @!P1 SYNCS.PHASECHK.TRANS64 P1, [R16+URZ+0x30c40], R21 ;  /* 0x030c4015100095a7 */ /* 0x000ea4000802007f */
[----:B--2---:R-:W-:Y:S05]  /*c520*/  @!P1 BRA `(.L_x_2779) ;  /* 0xfffffffc00f09947 */ /* 0x004fea000383ffff */
[----:B------:R-:W-:Y:S05]  /*c530*/  BRA `(.L_x_2804) ;  /* 0xffffffe800bc7947 */ /* 0x000fea000383ffff */
.L_x_2781:
[----:B--2---:R2:W3:Y:S02]  /*c540*/  SYNCS.PHASECHK.TRANS64.TRYWAIT P1, [R16+URZ+0x30c28], R21 ;  /* 0x030c2815100075a7 */ /* 0x0044e4000802017f */
[----:B---3--:R-:W-:Y:S05]  /*c550*/  @!P1 NANOSLEEP.SYNCS 0x989680 ;  /* 0x009896800000995d */ /* 0x008fea0003900000 */
[----:B------:R-:W3:Y:S02]  /*c560*/  @!P1 SYNCS.PHASECHK.TRANS64 P1, [R16+URZ+0x30c28], R21 ;  /* 0x030c2815100095a7 */ /* 0x000ee4000802007f */
[----:B---3--:R-:W-:Y:S05]  /*c570*/  @!P1 BRA `(.L_x_2781) ;  /* 0xfffffffc00f09947 */ /* 0x008fea000383ffff */
[----:B------:R-:W-:Y:S05]  /*c580*/  BRA `(.L_x_2805) ;  /* 0xffffffec00347947 */ /* 0x000fea000383ffff */
.L_x_2783:
[----:B---3--:R3:W4:Y:S02]  /*c590*/  SYNCS.PHASECHK.TRANS64.TRYWAIT P1, [R16+URZ+0x30c48], R21 ;  /* 0x030c4815100075a7 */ /* 0x008724000802017f */
[----:B----4-:R-:W-:Y:S05]  /*c5a0*/  @!P1 NANOSLEEP.SYNCS 0x989680 ;  /* 0x009896800000995d */ /* 0x010fea0003900000 */
[----:B------:R-:W4:Y:S02]  /*c5b0*/  @!P1 SYNCS.PHASECHK.TRANS64 P1, [R16+URZ+0x30c48], R21 ;  /* 0x030c4815100095a7 */ /* 0x000f24000802007f */
[----:B----4-:R-:W-:Y:S05]  /*c5c0*/  @!P1 BRA `(.L_x_2783) ;  /* 0xfffffffc00f09947 */ /* 0x010fea000383ffff */
[----:B------:R-:W-:Y:S05]  /*c5d0*/  BRA `(.L_x_2806) ;  /* 0xffffffec00ac7947 */ /* 0x000fea000383ffff */
.L_x_2785:
[----:B------:R-:W-:-:S07]  /*c5e0*/  SHF.L.U32 R5, R11, 0x1f, RZ ;  /* 0x0000001f0b057819 */ /* 0x000fce00000006ff */
.L_x_2807:
[----:B------:R1:W1:Y:S02]  /*c5f0*/  SYNCS.PHASECHK.TRANS64.TRYWAIT P1, [R16+URZ+0x30c20], R5 ;  /* 0x030c2005100075a7 */ /* 0x000264000802017f */
[----:B-1----:R-:W-:Y:S05]  /*c600*/  @!P1 NANOSLEEP.SYNCS 0x989680 ;  /* 0x009896800000995d */ /* 0x002fea0003900000 */
[----:B------:R-:W1:Y:S02]  /*c610*/  @!P1 SYNCS.PHASECHK.TRANS64 P1, [R16+URZ+0x30c20], R5 ;  /* 0x030c2005100095a7 */ /* 0x000e64000802007f */
[----:B-1----:R-:W-:Y:S05]  /*c620*/  @!P1 BRA `(.L_x_2807) ;  /* 0xfffffffc00f09947 */ /* 0x002fea000383ffff */
[----:B------:R-:W-:Y:S05]  /*c630*/  BRA `(.L_x_2808) ;  /* 0xfffffff0000c7947 */ /* 0x000fea000383ffff */
.L_x_2788:
[----:B-1----:R1:W2:Y:S02]  /*c640*/  SYNCS.PHASECHK.TRANS64.TRYWAIT P1, [R16+URZ+0x30c40], R13 ;  /* 0x030c400d100075a7 */ /* 0x0022a4000802017f */
[----:B--2---:R-:W-:Y:S05]  /*c650*/  @!P1 NANOSLEEP.SYNCS 0x989680 ;  /* 0x009896800000995d */ /* 0x004fea0003900000 */
[----:B------:R-:W2:Y:S02]  /*c660*/  @!P1 SYNCS.PHASECHK.TRANS64 P1, [R16+URZ+0x30c40], R13 ;  /* 0x030c400d100095a7 */ /* 0x000ea4000802007f */
[----:B--2---:R-:W-:Y:S05]  /*c670*/  @!P1 BRA `(.L_x_2788) ;  /* 0xfffffffc00f09947 */ /* 0x004fea000383ffff */
[----:B------:R-:W-:Y:S05]  /*c680*/  BRA `(.L_x_2809) ;  /* 0xfffffff000a47947 */ /* 0x000fea000383ffff */
.L_x_2790:
[----:B-1----:R1:W2:Y:S02]  /*c690*/  SYNCS.PHASECHK.TRANS64.TRYWAIT P1, [R16+URZ+0x30c28], R13 ;  /* 0x030c280d100075a7 */ /* 0x0022a4000802017f */
[----:B--2---:R-:W-:Y:S05]  /*c6a0*/  @!P1 NANOSLEEP.SYNCS 0x989680 ;  /* 0x009896800000995d */ /* 0x004fea0003900000 */
[----:B------:R-:W2:Y:S02]  /*c6b0*/  @!P1 SYNCS.PHASECHK.TRANS64 P1, [R16+URZ+0x30c28], R13 ;  /* 0x030c280d100095a7 */ /* 0x000ea4000802007f */
[----:B--2---:R-:W-:Y:S05]  /*c6c0*/  @!P1 BRA `(.L_x_2790) ;  /* 0xfffffffc00f09947 */ /* 0x004fea000383ffff */
[----:B------:R-:W-:Y:S05]  /*c6d0*/  BRA `(.L_x_2810) ;  /* 0xfffffff400107947 */ /* 0x000fea000383ffff */
.L_x_2792:
[----:B--2---:R2:W1:Y:S02]  /*c6e0*/  SYNCS.PHASECHK.TRANS64.TRYWAIT P0, [R3+URZ+0x30c40], R0 ;  /* 0x030c4000030075a7 */ /* 0x004464000800017f */
[----:B-1----:R-:W-:Y:S05]  /*c6f0*/  @!P0 NANOSLEEP.SYNCS 0x989680 ;  /* 0x009896800000895d */ /* 0x002fea0003900000 */
[----:B------:R-:W1:Y:S02]  /*c700*/  @!P0 SYNCS.PHASECHK.TRANS64 P0, [R3+URZ+0x30c40], R0 ;  /* 0x030c4000030085a7 */ /* 0x000e64000800007f */
[----:B-1----:R-:W-:Y:S05]  /*c710*/  @!P0 BRA `(.L_x_2792) ;  /* 0xfffffffc00f08947 */ /* 0x002fea000383ffff */
[----:B------:R-:W-:Y:S05]  /*c720*/  BRA `(.L_x_2811) ;  /* 0xfffffff4009c7947 */ /* 0x000fea000383ffff */
.L_x_2794:
[----:B------:R-:W-:Y:S01]  /*c730*/  BSSY B0, `(.L_x_2812) ;  /* 0x0000006000007945 */ /* 0x000fe20003800000 */
[----:B------:R-:W-:-:S07]  /*c740*/  IMAD.MOV.U32 R15, RZ, RZ, -0x1 ;  /* 0xffffffffff0f7424 */ /* 0x000fce00078e00ff */
[----:B------:R-:W-:Y:S05]  /*c750*/  WARPSYNC.COLLECTIVE R15, `(.L_x_2813) ;  /* 0x000000000f0c7348 */ /* 0x000fea0003c00000 */
[----:B------:R-:W-:Y:S02]  /*c760*/  ELECT P6, UR62, PT ;  /* 0x00000000003e782f */ /* 0x000fe400038c0000 */
[----:B------:R-:W-:Y:S01]  /*c770*/  MOV R14, UR62 ;  /* 0x0000003e000e7c02 */ /* 0x000fe20008000f00 */
[----:B------:R-:W-:Y:S10]  /*c780*/  ENDCOLLECTIVE ;  /* 0x000000000000791b */ /* 0x000ff40003800000 */
.L_x_2813:
[----:B------:R-:W-:Y:S05]  /*c790*/  BSYNC B0 ;  /* 0x0000000000007941 */ /* 0x000fea0003800000 */
.L_x_2812:
[----:B------:R-:W-:Y:S05]  /*c7a0*/  BRA `(.L_x_2814) ;  /* 0xfffffff8002c7947 */ /* 0x000fea000383ffff */
.L_x_2796:
[----:B-1----:R1:W2:Y:S02]  /*c7b0*/  SYNCS.PHASECHK.TRANS64.TRYWAIT P0, [R6+URZ], R5 ;  /* 0x00000005060075a7 */ /* 0x0022a4000800017f */
[----:B--2---:R-:W-:Y:S05]  /*c7c0*/  @!P0 NANOSLEEP.SYNCS 0x989680 ;  /* 0x009896800000895d */ /* 0x004fea0003900000 */
[----:B------:R-:W2:Y:S02]  /*c7d0*/  @!P0 SYNCS.PHASECHK.TRANS64 P0, [R6+URZ], R5 ;  /* 0x00000005060085a7 */ /* 0x000ea4000800007f */
[----:B--2---:R-:W-:Y:S05]  /*c7e0*/  @!P0 BRA `(.L_x_2796) ;  /* 0xfffffffc00f08947 */ /* 0x004fea000383ffff */
[----:B------:R-:W-:Y:S05]  /*c7f0*/  BRA `(.L_x_2815) ;  /* 0xfffffff8006c7947 */ /* 0x000fea000383ffff */
.L_x_2797:
[----:B--2---:R2:W3:Y:S02]  /*c800*/  SYNCS.PHASECHK.TRANS64.TRYWAIT P0, [R3+URZ], R0 ;  /* 0x00000000030075a7 */ /* 0x0044e4000800017f */
[----:B---3--:R-:W-:Y:S05]  /*c810*/  @!P0 NANOSLEEP.SYNCS 0x989680 ;  /* 0x009896800000895d */ /* 0x008fea0003900000 */
[----:B------:R-:W3:Y:S02]  /*c820*/  @!P0 SYNCS.PHASECHK.TRANS64 P0, [R3+URZ], R0 ;  /* 0x00000000030085a7 */ /* 0x000ee4000800007f */
[----:B---3--:R-:W-:Y:S05]  /*c830*/  @!P0 BRA `(.L_x_2797) ;  /* 0xfffffffc00f08947 */ /* 0x008fea000383ffff */
[----:B------:R-:W-:Y:S05]  /*c840*/  BRA `(.L_x_2816) ;  /* 0xfffffff800607947 */ /* 0x000fea000383ffff */
.L_x_2799:
[----:B--2---:R2:W3:Y:S02]  /*c850*/  SYNCS.PHASECHK.TRANS64.TRYWAIT P0, [R2+URZ], R5 ;  /* 0x00000005020075a7 */ /* 0x0044e4000800017f */
[----:B---3--:R-:W-:Y:S05]  /*c860*/  @!P0 NANOSLEEP.SYNCS 0x989680 ;  /* 0x009896800000895d */ /* 0x008fea0003900000 */
[----:B------:R-:W3:Y:S02]  /*c870*/  @!P0 SYNCS.PHASECHK.TRANS64 P0, [R2+URZ], R5 ;  /* 0x00000005020085a7 */ /* 0x000ee4000800007f */
[----:B---3--:R-:W-:Y:S05]  /*c880*/  @!P0 BRA `(.L_x_2799) ;  /* 0xfffffffc00f08947 */ /* 0x008fea000383ffff */
[----:B------:R-:W-:Y:S05]  /*c890*/  BRA `(.L_x_2817) ;  /* 0xfffffff800647947 */ /* 0x000fea000383ffff */
.L_x_2818:
        /* <DEDUP_REMOVED lines=14> */
.L_x_3711:


//--------------------- .text._ZN7cutlass13device_kernelIN5flash11enable_sm90INS1_16FlashAttnBwdSm90INS1_25CollectiveMainloopBwdSm90ILi2ELi2ELi2EN4cute5tupleIJNS5_1CILi1EEES8_S8_EEENS6_IJNS7_ILi128EEESA_NS7_ILi64EEEEEENS_10bfloat16_tEfNS_4arch4Sm90ELb1ELb0ELb0ELb0ELb1ELb1ELb0ELb0ELi2ELi1ELi2ELi2ELb0EEENS1_24CollectiveEpilogueBwdGQAISC_fSF_Li256ELb0ELb1EEENS1_25SingleTileBwdLPTSchedulerILb0ELi128ELb1EEEEEEEEEvNT_6ParamsE --------------------------
	.section	.text._ZN7cutlass13device_kernelIN5flash11enable_sm90INS1_16FlashAttnBwdSm90INS1_25CollectiveMainloopBwdSm90ILi2ELi2ELi2EN4cute5tupleIJNS5_1CILi1EEES8_S8_EEENS6_IJNS7_ILi128EEESA_NS7_ILi64EEEEEENS_10bfloat16_tEfNS_4arch4Sm90ELb1ELb0ELb0ELb0ELb1ELb1ELb0ELb0ELi2ELi1ELi2ELi2ELb0EEENS1_24CollectiveEpilogueBwdGQAISC_fSF_Li256ELb0ELb1EEENS1_25SingleTileBwdLPTSchedulerILb0ELi128ELb1EEEEEEEEEvNT_6ParamsE,"ax",@progbits
	.align	128
.text._ZN7cutlass13device_kernelIN5flash11enable_sm90INS1_16FlashAttnBwdSm90INS1_25CollectiveMainloopBwdSm90ILi2ELi2ELi2EN4cute5tupleIJNS5_1CILi1EEES8_S8_EEENS6_IJNS7_ILi128EEESA_NS7_ILi64EEEEEENS_10bfloat16_tEfNS_4arch4Sm90ELb1ELb0ELb0ELb0ELb1ELb1ELb0ELb0ELi2ELi1ELi2ELi2ELb0EEENS1_24CollectiveEpilogueBwdGQAISC_fSF_Li256ELb0ELb1EEENS1_25SingleTileBwdLPTSchedulerILb0ELi128ELb1EEEEEEEEEvNT_6ParamsE:
        .type           _ZN7cutlass13device_kernelIN5flash11enable_sm90INS1_16FlashAttnBwdSm90INS1_25CollectiveMainloopBwdSm90ILi2ELi2ELi2EN4cute5tupleIJNS5_1CILi1EEES8_S8_EEENS6_IJNS7_ILi128EEESA_NS7_ILi64EEEEEENS_10bfloat16_tEfNS_4arch4Sm90ELb1ELb0ELb0ELb0ELb1ELb1ELb0ELb0ELi2ELi1ELi2ELi2ELb0EEENS1_24CollectiveEpilogueBwdGQAISC_fSF_Li256ELb0ELb1EEENS1_25SingleTileBwdLPTSchedulerILb0ELi128ELb1EEEEEEEEEvNT_6ParamsE,@function
        .size           _ZN7cutlass13device_kernelIN5flash11enable_sm90INS1_16FlashAttnBwdSm90INS1_25CollectiveMainloopBwdSm90ILi2ELi2ELi2EN4cute5tupleIJNS5_1CILi1EEES8_S8_EEENS6_IJNS7_ILi128EEESA_NS7_ILi64EEEEEENS_10bfloat16_tEfNS_4arch4Sm90ELb1ELb0ELb0ELb0ELb1ELb1ELb0ELb0ELi2ELi1ELi2ELi2ELb0EEENS1_24CollectiveEpilogueBwdGQAISC_fSF_Li256ELb0ELb1EEENS1_25SingleTileBwdLPTSchedulerILb0ELi128ELb1EEEEEEEEEvNT_6ParamsE,(.L_x_3712 - _ZN7cutlass13device_kernelIN5flash11enable_sm90INS1_16FlashAttnBwdSm90INS1_25CollectiveMainloopBwdSm90ILi2ELi2ELi2EN4cute5tupleIJNS5_1CILi1EEES8_S8_EEENS6_IJNS7_ILi128EEESA_NS7_ILi64EEEEEENS_10bfloat16_tEfNS_4arch4Sm90ELb1ELb0ELb0ELb0ELb1ELb1ELb0ELb0ELi2ELi1ELi2ELi2ELb0EEENS1_24CollectiveEpilogueBwdGQAISC_fSF_Li256ELb0ELb1EEENS1_25SingleTileBwdLPTSchedulerILb0ELi128ELb1EEEEEEEEEvNT_6ParamsE)
        .other          _ZN7cutlass13device_kernelIN5flash11enable_sm90INS1_16FlashAttnBwdSm90INS1_25CollectiveMainloopBwdSm90ILi2ELi2ELi2EN4cute5tupleIJNS5_1CILi1EEES8_S8_EEENS6_IJNS7_ILi128EEESA_NS7_ILi64EEEEEENS_10bfloat16_tEfNS_4arch4Sm90ELb1ELb0ELb0ELb0ELb1ELb1ELb0ELb0ELi2ELi1ELi2ELi2ELb0EEENS1_24CollectiveEpilogueBwdGQAISC_fSF_Li256ELb0ELb1EEENS1_25SingleTileBwdLPTSchedulerILb0ELi128ELb1EEEEEEEEEvNT_6ParamsE,@"STO_CUDA_ENTRY STV_DEFAULT"
_ZN7cutlass13device_kernelIN5flash11enable_sm90INS1_16FlashAttnBwdSm90INS1_25CollectiveMainloopBwdSm90ILi2ELi2ELi2EN4cute5tupleIJNS5_1CILi1EEES8_S8_EEENS6_IJNS7_ILi128EEESA_NS7_ILi64EEEEEENS_10bfloat16_tEfNS_4arch4Sm90ELb1ELb0ELb0ELb0ELb1ELb1ELb0ELb0ELi2ELi1ELi2ELi2ELb0EEENS1_24CollectiveEpilogueBwdGQAISC_fSF_Li256ELb0ELb1EEENS1_25SingleTileBwdLPTSchedulerILb0ELi128ELb1EEEEEEEEEvNT_6ParamsE:
        /* <DEDUP_REMOVED lines=23> */
.L_x_2820:
[----:B------:R-:W-:Y:S05]  /*0170*/  BSYNC B0 ;  /* 0x0000000000007941 */ /* 0x000fea0003800000 */
.L_x_2819:
        /* <DEDUP_REMOVED lines=34> */
.L_x_2821:
        /* <DEDUP_REMOVED lines=22> */
.L_x_2822:
        /* <DEDUP_REMOVED lines=9> */
.L_x_2825:
        /* <DEDUP_REMOVED lines=32> */
.L_x_2826:
[----:B------:R-:W-:Y:S01]  /*0790*/  ULDC UR7, c[0x0][0x8cc] ;  /* 0x0002330000077ab9 */ /* 0x000fe20000000800 */
[----:B------:R-:W-:Y:S01]  /*07a0*/  UMOV UR38, UR10 ;  /* 0x0000000a00267c82 */ /* 0x000fe20008000000 */
[----:B------:R-:W-:-:S11]  /*07b0*/  UISETP.NE.AND UP0, UPT, UR7, 0x1, UPT ;  /* 0x000000010700788c */ /* 0x000fd6000bf05270 */
[----:B------:R-:W-:Y:S02]  /*07c0*/  @UP0 ULDC.64 UR8, c[0x0][0x8d0] ;  /* 0x0002340000080ab9 */ /* 0x000fe40000000a00 */
[----:B------:R-:W-:-:S04]  /*07d0*/  UIMAD.WIDE.U32 UR4, UR10, UR8, URZ ;  /* 0x000000080a0472a5 */ /* 0x000fc8000f8e003f */
[----:B------:R-:W-:-:S04]  /*07e0*/  @UP0 USHF.R.U32.HI UR38, URZ, UR9, UR5 ;  /* 0x000000093f260299 */ /* 0x000fc80008011605 */
[----:B------:R-:W-:-:S12]  /*07f0*/  UIMAD UR4, UR38, UR7, URZ ;  /* 0x00000007260472a4 */ /* 0x000fd8000f8e023f */
.L_x_2827:
[----:B------:R-:W-:Y:S01]  /*0800*/  ULDC UR40, c[0x0][0x8c0] ;  /* 0x0002300000287ab9 */ /* 0x000fe20000000800 */
[----:B------:R-:W-:Y:S01]  /*0810*/  UIADD3 UR4, UR10, -UR4, URZ ;  /* 0x800000040a047290 */ /* 0x000fe2000fffe03f */
[----:B------:R-:W1:Y:S01]  /*0820*/  LDC R0, c[0x0][0x8b4] ;  /* 0x00022d00ff007b82 */ /* 0x000e620000000800 */
[----:B------:R-:W-:Y:S01]  /*0830*/  UISETP.NE.AND UP0, UPT, UR40, 0x1, UPT ;  /* 0x000000012800788c */ /* 0x000fe2000bf05270 */
[----:B------:R-:W-:Y:S02]  /*0840*/  ULDC UR5, c[0x0][0x8cc] ;  /* 0x0002330000057ab9 */ /* 0x000fe40000000800 */
[----:B------:R-:W-:-:S08]  /*0850*/  UIMAD UR6, UR6, UR5, UR4 ;  /* 0x00000005060672a4 */ /* 0x000fd0000f8e0204 */
[----:B------:R-:W-:Y:S01]  /*0860*/  @UP0 ULDC UR4, c[0x0][0x8c4] ;  /* 0x0002310000040ab9 */ /* 0x000fe20000000800 */
[----:B------:R-:W-:Y:S01]  /*0870*/  @UP0 ULDC UR7, c[0x0][0x8c8] ;  /* 0x0002320000070ab9 */ /* 0x000fe20000000800 */
[----:B------:R-:W-:Y:S02]  /*0880*/  UIMAD.WIDE.U32 UR4, UR6, UR4, URZ ;  /* 0x00000004060472a5 */ /* 0x000fe4000f8e003f */
[----:B------:R-:W-:Y:S02]  /*0890*/  UMOV UR39, UR6 ;  /* 0x0000000600277c82 */ /* 0x000fe40008000000 */
[----:B------:R-:W-:Y:S02]  /*08a0*/  @UP0 USHF.R.U32.HI UR39, URZ, UR7, UR5 ;  /* 0x000000073f270299 */ /* 0x000fe40008011605 */
[----:B------:R-:W-:Y:S02]  /*08b0*/  ULOP3.LUT UR5, URZ, UR38, URZ, 0x33, !UPT ;  /* 0x000000263f057292 */ /* 0x000fe4000f8e333f */
[----:B------:R-:W-:-:S02]  /*08c0*/  UIADD3 UR4, -UR39, URZ, URZ ;  /* 0x0000003f27047290 */ /* 0x000fc4000fffe13f */
[----:B------:R-:W-:Y:S02]  /*08d0*/  ISETP.LE.AND P0, PT, RZ, UR39, PT ;  /* 0x00000027ff007c0c */ /* 0x000fe4000bf03270 */
[----:B------:R-:W-:Y:S01]  /*08e0*/  UIMAD UR40, UR40, UR4, UR6 ;  /* 0x00000004282872a4 */ /* 0x000fe2000f8e0206 */
[----:B-1----:R-:W-:-:S10]  /*08f0*/  VIADD R19, R0, UR5 ;  /* 0x0000000500137c36 */ /* 0x002fd40008000000 */
[----:B------:R-:W-:Y:S05]  /*0900*/  @!P0 BRA `(.L_x_2828) ;  /* 0x000000c800488947 */ /* 0x000fea0003800000 */
[----:B------:R-:W1:Y:S01]  /*0910*/  LDC R18, c[0x0][0x280] ;  /* 0x0000a000ff127b82 */ /* 0x000e620000000800 */
[----:B------:R-:W-:Y:S01]  /*0920*/  ULDC UR4, c[0x0][0x290] ;  /* 0x0000a40000047ab9 */ /* 0x000fe20000000800 */
[----:B------:R-:W-:Y:S02]  /*0930*/  PLOP3.LUT P0, PT, PT, PT, PT, 0x80, 0x0 ;  /* 0x000000000000781c */ /* 0x000fe40003f0f070 */
[----:B------:R-:W-:Y:S02]  /*0940*/  CS2R R152, SRZ ;  /* 0x0000000000987805 */ /* 0x000fe4000001ff00 */
[----:B------:R-:W-:Y:S02]  /*0950*/  CS2R R184, SRZ ;  /* 0x0000000000b87805 */ /* 0x000fe4000001ff00 */
[----:B------:R-:W-:Y:S02]  /*0960*/  CS2R R154, SRZ ;  /* 0x00000000009a7805 */ /* 0x000fe4000001ff00 */
[----:B------:R-:W-:-:S02]  /*0970*/  CS2R R156, SRZ ;  /* 0x00000000009c7805 */ /* 0x000fc4000001ff00 */
[----:B------:R-:W-:Y:S01]  /*0980*/  CS2R R158, SRZ ;  /* 0x00000000009e7805 */ /* 0x000fe2000001ff00 */
[----:B------:R-:W2:Y:S01]  /*0990*/  LDC R3, c[0x0][0x74c] ;  /* 0x0001d300ff037b82 */ /* 0x000ea20000000800 */
        /* <DEDUP_REMOVED lines=15> */
[----:B-1----:R-:W-:Y:S01]  /*0a90*/  IMAD R0, R19, 0x80, R18 ;  /* 0x0000008013007824 */ /* 0x002fe200078e0212 */
[----:B------:R-:W-:Y:S01]  /*0aa0*/  CS2R R192, SRZ ;  /* 0x0000000000c07805 */ /* 0x000fe2000001ff00 */
[----:B------:R-:W-:Y:S01]  /*0ab0*/  VIADD R18, R18, 0x7f ;  /* 0x0000007f12127836 */ /* 0x000fe20000000000 */
[----:B------:R-:W-:-:S02]  /*0ac0*/  CS2R R194, SRZ ;  /* 0x0000000000c27805 */ /* 0x000fc4000001ff00 */
[----:B------:R-:W-:Y:S02]  /*0ad0*/  CS2R R196, SRZ ;  /* 0x0000000000c47805 */ /* 0x000fe4000001ff00 */
[----:B------:R-:W-:Y:S02]  /*0ae0*/  CS2R R198, SRZ ;  /* 0x0000000000c67805 */ /* 0x000fe4000001ff00 */
[----:B------:R-:W-:Y:S02]  /*0af0*/  CS2R R200, SRZ ;  /* 0x0000000000c87805 */ /* 0x000fe4000001ff00 */
[----:B------:R-:W-:Y:S02]  /*0b00*/  CS2R R202, SRZ ;  /* 0x0000000000ca7805 */ /* 0x000fe4000001ff00 */
[----:B--2---:R-:W-:Y:S02]  /*0b10*/  IADD3 R0, R0, -UR4, -R3 ;  /* 0x8000000400007c10 */ /* 0x004fe4000fffe803 */
[----:B------:R-:W-:-:S02]  /*0b20*/  CS2R R204, SRZ ;  /* 0x0000000000cc7805 */ /* 0x000fc4000001ff00 */
[----:B------:R-:W-:Y:S02]  /*0b30*/  CS2R R206, SRZ ;  /* 0x0000000000ce7805 */ /* 0x000fe4000001ff00 */
[----:B------:R-:W-:Y:S02]  /*0b40*/  CS2R R208, SRZ ;  /* 0x0000000000d07805 */ /* 0x000fe4000001ff00 */
[----:B------:R-:W-:Y:S02]  /*0b50*/  SHF.R.S32.HI R3, RZ, 0x1f, R0 ;  /* 0x0000001fff037819 */ /* 0x000fe40000011400 */
[----:B------:R-:W-:Y:S02]  /*0b60*/  CS2R R210, SRZ ;  /* 0x0000000000d27805 */ /* 0x000fe4000001ff00 */
[----:B------:R-:W-:Y:S02]  /*0b70*/  CS2R R212, SRZ ;  /* 0x0000000000d47805 */ /* 0x000fe4000001ff00 */
[----:B------:R-:W-:-:S02]  /*0b80*/  CS2R R214, SRZ ;  /* 0x0000000000d67805 */ /* 0x000fc4000001ff00 */
        /* <DEDUP_REMOVED lines=30> */
.L_x_2831:
        /* <DEDUP_REMOVED lines=15> */
.L_x_2830:
        /* <DEDUP_REMOVED lines=22> */
.L_x_2833:
        /* <DEDUP_REMOVED lines=15> */
.L_x_2832:
[----:B------:R-:W-:Y:S01]  /*10b0*/  SHF.R.S32.HI R6, RZ, 0x1f, R17 ;  /* 0x0000001fff067819 */ /* 0x000fe20000011411 */
[----:B------:R-:W-:-:S03]  /*10c0*/  UMOV UR4, 0xffffffff ;  /* 0xffffffff00047882 */ /* 0x000fc60000000000 */
[----:B------:R-:W-:-:S04]  /*10d0*/  LEA.HI R0, R6, R17, RZ, 0x7 ;  /* 0x0000001106007211 */ /* 0x000fc800078f38ff */
[----:B------:R-:W-:Y:S01]  /*10e0*/  SHF.R.S32.HI R13, RZ, 0x7, R0 ;  /* 0x00000007ff0d7819 */ /* 0x000fe20000011400 */
[----:B------:R-:W-:Y:S06]  /*10f0*/  BRA.DIV UR4, `(.L_x_2834) ;  /* 0x000000c204547947 */ /* 0x000fec000b800000 */
[----:B------:R1:W2:Y:S02]  /*1100*/  SHFL.IDX PT, R14, R13, RZ, 0x1f ;  /* 0x00001fff0d0e7589 */ /* 0x0002a400000e0000 */
.L_x_2950:
        /* <DEDUP_REMOVED lines=14> */
[----:B---3--:R-:W-:Y:S01]  /*11f0*/  IMAD.IADD R18, R18, 0x1, -R10 ;  /* 0x0000000112127824 */ /* 0x008fe200078e0a0a */
[----:B----4-:R-:W-:Y:S06]  /*1200*/  @P0 BRA `(.L_x_2835) ;  /* 0x0000000000080947 */ /* 0x010fec0003800000 */
[----:B------:R-:W3:Y:S02]  /*1210*/  SYNCS.PHASECHK.TRANS64.TRYWAIT P0, [R236+URZ+0x30c00], R11 ;  /* 0x030c000bec0075a7 */ /* 0x000ee4000800017f */
[----:B---3--:R-:W-:Y:S05]  /*1220*/  @!P0 BRA `(.L_x_2836) ;  /* 0x000000c000248947 */ /* 0x008fea0003800000 */
.L_x_2835:
[----:B--2---:R-:W-:Y:S01]  /*1230*/  LEA.HI R2, R14, R14, RZ, 0x1 ;  /* 0x0000000e0e027211 */ /* 0x004fe200078f08ff */
[----:B------:R-:W-:Y:S01]  /*1240*/  IMAD R18, R19, 0x80, R18 ;  /* 0x0000008013127824 */ /* 0x000fe200078e0212 */
[----:B------:R-:W-:Y:S01]  /*1250*/  SHF.R.U32.HI R4, RZ, 0x3, R3 ;  /* 0x00000003ff047819 */ /* 0x000fe20000011603 */
[----:B------:R-:W-:Y:S01]  /*1260*/  ULDC UR4, c[0x0][0x74c] ;  /* 0x0001d30000047ab9 */ /* 0x000fe20000000800 */
[----:B------:R-:W-:Y:S01]  /*1270*/  LOP3.LUT R3, R2, 0xffffe, RZ, 0xc0, !PT ;  /* 0x000ffffe02037812 */ /* 0x000fe200078ec0ff */
[----:B------:R-:W-:Y:S01]  /*1280*/  VIADD R18, R18, -UR4 ;  /* 0x8000000412127c36 */ /* 0x000fe20008000000 */
[----:B------:R-:W-:Y:S02]  /*1290*/  LOP3.LUT R8, R8, 0x7ffffe, RZ, 0xc0, !PT ;  /* 0x007ffffe08087812 */ /* 0x000fe400078ec0ff */
[----:B------:R-:W-:Y:S01]  /*12a0*/  LOP3.LUT R4, R7, R4, RZ, 0x3c, !PT ;  /* 0x0000000407047212 */ /* 0x000fe200078e3cff */
[----:B------:R-:W-:Y:S01]  /*12b0*/  IMAD.IADD R230, R14, 0x1, -R3 ;  /* 0x000000010ee67824 */ /* 0x000fe200078e0a03 */
[----:B------:R-:W-:Y:S01]  /*12c0*/  SHF.R.S32.HI R7, RZ, 0x1f, R18 ;  /* 0x0000001fff077819 */ /* 0x000fe20000011412 */
[----:B------:R-:W2:Y:S01]  /*12d0*/  LDL R3, [R1+0x44] ;  /* 0x0000440001037983 */ /* 0x000ea20000100800 */
[----:B------:R-:W-:-:S04]  /*12e0*/  IMAD.IADD R8, R9, 0x1, -R8 ;  /* 0x0000000109087824 */ /* 0x000fc800078e0a08 */
[----:B------:R-:W-:-:S04]  /*12f0*/  IMAD R9, R13, 0x10, R8 ;  /* 0x000000100d097824 */ /* 0x000fc800078e0208 */
[----:B------:R-:W-:-:S05]  /*1300*/  IMAD.U32 R2, R9, 0x200, R4 ;  /* 0x0000020009027824 */ /* 0x000fca00078e0004 */
[----:B------:R4:W-:Y:S01]  /*1310*/  STL [R1+0x38], R2 ;  /* 0x0000380201007387 */ /* 0x0009e20000100800 */
[----:B------:R-:W-:Y:S02]  /*1320*/  LEA.HI R7, R7, R18, RZ, 0x7 ;  /* 0x0000001207077211 */ /* 0x000fe400078f38ff */
[----:B----4-:R-:W-:-:S05]  /*1330*/  LOP3.LUT R2, R0, 0xffffff80, RZ, 0xc0, !PT ;  /* 0xffffff8000027812 */ /* 0x010fca00078ec0ff */
[----:B------:R-:W-:Y:S01]  /*1340*/  IMAD.IADD R8, R17, 0x1, -R2 ;  /* 0x0000000111087824 */ /* 0x000fe200078e0a02 */
[----:B------:R-:W-:-:S04]  /*1350*/  LEA.HI.SX32 R7, R7, 0x1, 0x19 ;  /* 0x0000000107077811 */ /* 0x000fc800078fcaff */
[----:B---3--:R-:W-:-:S04]  /*1360*/  SHF.R.S32.HI R11, RZ, 0x1f, R8 ;  /* 0x0000001fff0b7819 */ /* 0x008fc80000011408 */
        /* <DEDUP_REMOVED lines=45> */
[----:B---3--:R-:W-:Y:S05]  /*1640*/  @P0 BRA `(.L_x_2837) ;  /* 0x0000003c000c0947 */ /* 0x008fea0003800000 */
[----:B------:R-:W-:Y:S02]  /*1650*/  LEA.HI R8, R11, R8, RZ, 0x5 ;  /* 0x000000080b087211 */ /* 0x000fe400078f28ff */
[----:B------:R-:W-:Y:S02]  /*1660*/  CS2R R182, SRZ ;  /* 0x0000000000b67805 */ /* 0x000fe4000001ff00 */
[----:B------:R-:W-:Y:S01]  /*1670*/  LOP3.LUT R0, R5, 0xffffffe0, RZ, 0xc0, !PT ;  /* 0xffffffe005007812 */ /* 0x000fe200078ec0ff */
[----:B------:R-:W-:Y:S01]  /*1680*/  IMAD R5, R19, -0x80, R10 ;  /* 0xffffff8013057824 */ /* 0x000fe200078e020a */
[----:B------:R-:W-:Y:S02]  /*1690*/  LEA.HI R4, R13, R13, RZ, 0x1 ;  /* 0x0000000d0d047211 */ /* 0x000fe400078f08ff */
[----:B------:R-:W-:Y:S02]  /*16a0*/  CS2R R180, SRZ ;  /* 0x0000000000b47805 */ /* 0x000fe4000001ff00 */
[----:B------:R-:W-:Y:S01]  /*16b0*/  SHF.R.S32.HI R8, RZ, 0x5, R8 ;  /* 0x00000005ff087819 */ /* 0x000fe20000011408 */
[----:B------:R-:W-:Y:S01]  /*16c0*/  IMAD.IADD R0, R17, 0x1, -R0 ;  /* 0x0000000111007824 */ /* 0x000fe200078e0a00 */
        /* <DEDUP_REMOVED lines=22> */
[----:B------:R-:W-:Y:S02]  /*1830*/  LOP3.LUT R9, R9, 0xfffffff8, RZ, 0xc0, !PT ;  /* 0xfffffff809097812 */ /* 0x000fe400078ec0ff */
[----:B------:R-:W-:Y:S02]  /*1840*/  CS2R R160, SRZ ;  /* 0x0000000000a07805 */ /* 0x000fe4000001ff00 */
[----:B------:R-:W-:Y:S01]  /*1850*/  LOP3.LUT R14, R6, 0xfffffffc, RZ, 0xc0, !PT ;  /* 0xfffffffc060e7812 */ /* 0x000fe200078ec0ff */
[----:B------:R-:W-:Y:S01]  /*1860*/  VIADD R6, R4, 0x8 ;  /* 0x0000000804067836 */ /* 0x000fe20000000000 */
[----:B------:R-:W-:Y:S02]  /*1870*/  LEA.HI R7, R7, R0, RZ, 0x4 ;  /* 0x0000000007077211 */ /* 0x000fe400078f20ff */
[----:B------:R-:W-:-:S02]  /*1880*/  CS2R R158, SRZ ;  /* 0x00000000009e7805 */ /* 0x000fc4000001ff00 */
        /* <DEDUP_REMOVED lines=11> */
[----:B------:R-:W-:Y:S02]  /*1940*/  CS2R R156, SRZ ;  /* 0x00000000009c7805 */ /* 0x000fe4000001ff00 */
[----:B------:R-:W-:Y:S01]  /*1950*/  LEA.HI R17, R14, R14, RZ, 0x1 ;  /* 0x0000000e0e117211 */ /* 0x000fe200078f08ff */
[----:B------:R-:W-:Y:S01]  /*1960*/  IMAD.IADD R9, R6, 0x1, -R9 ;  /* 0x0000000106097824 */ /* 0x000fe200078e0a09 */
[----:B------:R-:W-:Y:S01]  /*1970*/  LEA.HI R6, R12, R12, RZ, 0x1 ;  /* 0x0000000c0c067211 */ /* 0x000fe200078f08ff */
[----:B------:R-:W-:Y:S01]  /*1980*/  IMAD.IADD R5, R4, 0x1, -R5 ;  /* 0x0000000104057824 */ /* 0x000fe200078e0a05 */
[--C-:B------:R-:W-:Y:S02]  /*1990*/  SHF.R.S32.HI R4, RZ, 0x1, R10.reuse ;  /* 0x00000001ff047819 */ /* 0x100fe4000001140a */
[----:B------:R-:W-:Y:S02]  /*19a0*/  CS2R R154, SRZ ;  /* 0x00000000009a7805 */ /* 0x000fe4000001ff00 */
[----:B------:R-:W-:Y:S01]  /*19b0*/  SHF.R.S32.HI R11, RZ, 0x1f, R10 ;  /* 0x0000001fff0b7819 */ /* 0x000fe2000001140a */
[----:B------:R-:W-:Y:S01]  /*19c0*/  IMAD R5, R0, 0x8, R5 ;  /* 0x0000000800057824 */ /* 0x000fe200078e0205 */
[----:B------:R-:W-:-:S02]  /*19d0*/  LOP3.LUT R13, R6, 0xfffffffe, RZ, 0xc0, !PT ;  /* 0xfffffffe060d7812 */ /* 0x000fc400078ec0ff */
[----:B------:R-:W-:Y:S02]  /*19e0*/  CS2R R152, SRZ ;  /* 0x0000000000987805 */ /* 0x000fe4000001ff00 */
[--C-:B------:R-:W-:Y:S02]  /*19f0*/  SHF.R.S32.HI R10, RZ, 0x1, R6.reuse ;  /* 0x00000001ff0a7819 */ /* 0x100fe40000011406 */
[----:B------:R-:W-:Y:S02]  /*1a00*/  CS2R R214, SRZ ;  /* 0x0000000000d67805 */ /* 0x000fe4000001ff00 */
[----:B------:R-:W-:Y:S01]  /*1a10*/  SHF.R.S32.HI R15, RZ, 0x1f, R6 ;  /* 0x0000001fff0f7819 */ /* 0x000fe20000011406 */
[----:B------:R-:W-:Y:S01]  /*1a20*/  IMAD.IADD R13, R12, 0x1, -R13 ;  /* 0x000000010c0d7824 */ /* 0x000fe200078e0a0d */
[--C-:B------:R-:W-:Y:S01]  /*1a30*/  SHF.R.S32.HI R6, RZ, 0x1, R17.reuse ;  /* 0x00000001ff067819 */ /* 0x100fe20000011411 */
[----:B------:R1:W-:Y:S01]  /*1a40*/  STL [R1+0x14], R5 ;  /* 0x0000140501007387 */ /* 0x0003e20000100800 */
[----:B------:R-:W-:-:S02]  /*1a50*/  SHF.R.S32.HI R19, RZ, 0x1f, R17 ;  /* 0x0000001fff137819 */ /* 0x000fc40000011411 */
[----:B------:R-:W-:Y:S02]  /*1a60*/  CS2R R212, SRZ ;  /* 0x0000000000d47805 */ /* 0x000fe4000001ff00 */
[----:B------:R-:W-:Y:S02]  /*1a70*/  LEA.HI R11, R11, R4, RZ, 0x4 ;  /* 0x000000040b0b7211 */ /* 0x000fe400078f20ff */
[----:B------:R-:W-:Y:S02]  /*1a80*/  CS2R R210, SRZ ;  /* 0x0000000000d27805 */ /* 0x000fe4000001ff00 */
[----:B------:R-:W-:Y:S02]  /*1a90*/  LEA.HI R15, R15, R10, RZ, 0x4 ;  /* 0x0000000a0f0f7211 */ /* 0x000fe400078f20ff */
[----:B------:R-:W-:Y:S02]  /*1aa0*/  CS2R R208, SRZ ;  /* 0x0000000000d07805 */ /* 0x000fe4000001ff00 */
[----:B------:R-:W-:-:S02]  /*1ab0*/  LEA.HI R19, R19, R6, RZ, 0x4 ;  /* 0x0000000613137211 */ /* 0x000fc400078f20ff */
[----:B------:R-:W-:Y:S02]  /*1ac0*/  CS2R R206, SRZ ;  /* 0x0000000000ce7805 */ /* 0x000fe4000001ff00 */
[----:B------:R-:W-:Y:S02]  /*1ad0*/  LOP3.LUT R11, R11, 0x1ffffff0, RZ, 0xc0, !PT ;  /* 0x1ffffff00b0b7812 */ /* 0x000fe400078ec0ff */
[----:B------:R-:W-:Y:S02]  /*1ae0*/  CS2R R204, SRZ ;  /* 0x0000000000cc7805 */ /* 0x000fe4000001ff00 */
        /* <DEDUP_REMOVED lines=25> */
.L_x_2848:
[----:B---3--:R-:W2:Y:S02]  /*1c80*/  LDL R5, [R1+0x18] ;  /* 0x0000180001057983 */ /* 0x008ea40000100800 */
[----:B--2---:R-:W-:-:S04]  /*1c90*/  LOP3.LUT R5, R5, 0x1, RZ, 0xfc, !PT ;  /* 0x0000000105057812 */ /* 0x004fc800078efcff */
[----:B------:R-:W-:-:S13]  /*1ca0*/  ISETP.NE.AND P0, PT, R5, 0x3, PT ;  /* 0x000000030500780c */ /* 0x000fda0003f05270 */
[----:B------:R-:W-:Y:S05]  /*1cb0*/  @!P0 BRA `(.L_x_2838) ;  /* 0x0000000000048947 */ /* 0x000fea0003800000 */
[----:B------:R-:W-:Y:S01]  /*1cc0*/  BPT.TRAP 0x1 ;  /* 0x000000040000795c */ /* 0x000fe20000300000 */
.L_x_2838:
[----:B------:R-:W-:Y:S01]  /*1cd0*/  IMAD R6, R0, 0x8, R236 ;  /* 0x0000000800067824 */ /* 0x000fe200078e02ec */
[----:B------:R-:W-:-:S04]  /*1ce0*/  SHF.L.U32 R17, R4, 0x1f, RZ ;  /* 0x0000001f04117819 */ /* 0x000fc800000006ff */
[----:B------:R1:W2:Y:S01]  /*1cf0*/  SYNCS.PHASECHK.TRANS64.TRYWAIT P1, [R6+URZ+0x30c10], R17 ;  /* 0x030c1011060075a7 */ /* 0x0002a2000802017f */
[----:B------:R-:W-:Y:S05]  /*1d00*/  @!P0 BRA `(.L_x_2839) ;  /* 0x0000000000048947 */ /* 0x000fea0003800000 */
[----:B------:R-:W-:Y:S01]  /*1d10*/  BPT.TRAP 0x1 ;  /* 0x000000040000795c */ /* 0x000fe20000300000 */
.L_x_2839:
[----:B------:R-:W-:-:S05]  /*1d20*/  VIADD R5, R236, 0x10000 ;  /* 0x00010000ec057836 */ /* 0x000fca0000000000 */
[----:B------:R-:W-:-:S04]  /*1d30*/  SHF.R.U32.HI R5, RZ, 0x4, R5 ;  /* 0x00000004ff057819 */ /* 0x000fc80000011605 */
[----:B------:R-:W-:Y:S01]  /*1d40*/  LOP3.LUT R5, R5, 0x3fff, RZ, 0xc0, !PT ;  /* 0x00003fff05057812 */ /* 0x000fe200078ec0ff */
[----:B--2---:R-:W-:Y:S06]  /*1d50*/  @P1 BRA `(.L_x_2840) ;  /* 0x0000000000081947 */ /* 0x004fec0003800000 */
[----:B------:R-:W2:Y:S02]  /*1d60*/  SYNCS.PHASECHK.TRANS64.TRYWAIT P1, [R6+URZ+0x30c10], R17 ;  /* 0x030c1011060075a7 */ /* 0x000ea4000802017f */
[----:B--2---:R-:W-:Y:S05]  /*1d70*/  @!P1 BRA `(.L_x_2841) ;  /* 0x000000b400649947 */ /* 0x004fea0003800000 */
.L_x_2840:
        /* <DEDUP_REMOVED lines=64> */
.L_x_2842:
[----:B------:R1:W1:Y:S01]  /*2180*/  SYNCS.PHASECHK.TRANS64.TRYWAIT P1, [R6+URZ+0x30c30], R17 ;  /* 0x030c3011060075a7 */ /* 0x000262000802017f */
[----:B------:R-:W-:Y:S05]  /*2190*/  @!P0 BRA `(.L_x_2843) ;  /* 0x0000000000048947 */ /* 0x000fea0003800000 */
[----:B------:R-:W-:Y:S01]  /*21a0*/  BPT.TRAP 0x1 ;  /* 0x000000040000795c */ /* 0x000fe20000300000 */
.L_x_2843:
        /* <DEDUP_REMOVED lines=9> */
.L_x_2844:
        /* <DEDUP_REMOVED lines=62> */
[----:B------:R1:W3:Y:S01]  /*2620*/  MUFU.EX2 R217, R88 ;  /* 0x0000005800d97308 */ /* 0x0002e20000000800 */
        /* <DEDUP_REMOVED lines=78> */
[----:B------:R-:W4:Y:S01]  /*2b10*/  SHFL.IDX PT, R125, R10, R231, 0x1f ;  /* 0x00001fe70a7d7589 */ /* 0x000f2200000e0000 */
[----:B------:R-:W-:Y:S01]  /*2b20*/  ISETP.GT.AND P2, PT, R17, 0x20, PT ;  /* 0x000000201100780c */ /* 0x000fe20003f44270 */
[----:B--2---:R-:W-:Y:S01]  /*2b30*/  FFMA.FTZ R15, R97, UR10, -R89 ;  /* 0x0000000a610f7c23 */ /* 0x004fe20008010859 */
[C---:B------:R-:W-:Y:S01]  /*2b40*/  ISETP.GT.AND P3, PT, R17.reuse, 0x21, PT ;  /* 0x000000211100780c */ /* 0x040fe20003f64270 */
[----:B------:R-:W2:Y:S01]  /*2b50*/  SHFL.IDX PT, R97, R12, R235, 0x1f ;  /* 0x00001feb0c617589 */ /* 0x000ea200000e0000 */
[C---:B------:R-:W-:Y:S01]  /*2b60*/  ISETP.GT.AND P4, PT, R17.reuse, 0x28, PT ;  /* 0x000000281100780c */ /* 0x040fe20003f84270 */
[----:B------:R-:W5:Y:S01]  /*2b70*/  MUFU.EX2 R218, R218 ;  /* 0x000000da00da7308 */ /* 0x000f620000000800 */
[----:B------:R-:W-:-:S02]  /*2b80*/  ISETP.GT.AND P5, PT, R17, 0x29, PT ;  /* 0x000000291100780c */ /* 0x000fc40003fa4270 */
[C---:B------:R-:W-:Y:S02]  /*2b90*/  ISETP.GT.AND P6, PT, R17.reuse, 0x30, PT ;  /* 0x000000301100780c */ /* 0x040fe40003fc4270 */
[----:B------:R-:W-:Y:S02]  /*2ba0*/  ISETP.GT.AND P1, PT, R17, 0x31, PT ;  /* 0x000000311100780c */ /* 0x000fe40003f24270 */
        /* <DEDUP_REMOVED lines=8> */
[----:B------:R-:W5:Y:S01]  /*2c30*/  MUFU.EX2 R219, R219 ;  /* 0x000000db00db7308 */ /* 0x000f620000000800 */
[----:B------:R-:W-:Y:S01]  /*2c40*/  FSEL R115, R115, -INF , !P1 ;  /* 0xff80000073737808 */ /* 0x000fe20004800000 */
[----:B----4-:R-:W-:Y:S01]  /*2c50*/  FFMA.FTZ R133, R133, UR10, -R125 ;  /* 0x0000000a85857c23 */ /* 0x010fe2000801087d */
[----:B------:R-:W-:-:S02]  /*2c60*/  ISETP.GT.AND P2, PT, R17, 0x38, PT ;  /* 0x000000381100780c */ /* 0x000fc40003f44270 */
        /* <DEDUP_REMOVED lines=8> */
[----:B------:R-:W-:Y:S02]  /*2cf0*/  ISETP.GT.AND P1, PT, R17, 0x49, PT ;  /* 0x000000491100780c */ /* 0x000fe40003f24270 */
[----:B------:R-:W-:-:S02]  /*2d00*/  FSEL R118, R118, -INF , !P2 ;  /* 0xff80000076767808 */ /* 0x000fc40005000000 */
        /* <DEDUP_REMOVED lines=8> */
[----:B------:R-:W-:Y:S01]  /*2d90*/  MUFU.EX2 R221, R221 ;  /* 0x000000dd00dd7308 */ /* 0x000fe20000000800 */
[----:B------:R-:W-:Y:S01]  /*2da0*/  ISETP.GT.AND P3, PT, R17, 0x51, PT ;  /* 0x000000511100780c */ /* 0x000fe20003f64270 */
[----:B------:R-:W-:Y:S01]  /*2db0*/  FFMA.FTZ R127, R127, UR10, -R224 ;  /* 0x0000000a7f7f7c23 */ /* 0x000fe200080108e0 */
[----:B------:R-:W-:Y:S01]  /*2dc0*/  ISETP.GT.AND P4, PT, R17, 0x58, PT ;  /* 0x000000581100780c */ /* 0x000fe20003f84270 */
[----:B--2---:R-:W-:Y:S01]  /*2dd0*/  FFMA.FTZ R119, R119, UR10, -R109 ;  /* 0x0000000a77777c23 */ /* 0x004fe2000801086d */
[----:B------:R-:W-:-:S02]  /*2de0*/  ISETP.GT.AND P5, PT, R17, 0x59, PT ;  /* 0x000000591100780c */ /* 0x000fc40003fa4270 */
[C---:B------:R-:W-:Y:S01]  /*2df0*/  ISETP.GT.AND P6, PT, R17.reuse, 0x60, PT ;  /* 0x000000601100780c */ /* 0x040fe20003fc4270 */
[----:B------:R-:W-:Y:S01]  /*2e00*/  MUFU.EX2 R127, R127 ;  /* 0x0000007f007f7308 */ /* 0x000fe20000000800 */
[----:B------:R-:W-:Y:S02]  /*2e10*/  ISETP.GT.AND P1, PT, R17, 0x61, PT ;  /* 0x000000611100780c */ /* 0x000fe40003f24270 */
[----:B------:R-:W-:Y:S02]  /*2e20*/  FSEL R130, R130, -INF , !P2 ;  /* 0xff80000082827808 */ /* 0x000fe40005000000 */
[----:B------:R-:W-:Y:S02]  /*2e30*/  FSEL R131, R131, -INF , !P3 ;  /* 0xff80000083837808 */ /* 0x000fe40005800000 */
[----:B------:R-:W-:Y:S01]  /*2e40*/  FSEL R134, R134, -INF , !P4 ;  /* 0xff80000086867808 */ /* 0x000fe20006000000 */
[----:B------:R-:W-:Y:S01]  /*2e50*/  MUFU.EX2 R15, R15 ;  /* 0x0000000f000f7308 */ /* 0x000fe20000000800 */
[----:B------:R-:W-:Y:S01]  /*2e60*/  FSEL R135, R135, -INF , !P5 ;  /* 0xff80000087877808 */ /* 0x000fe20006800000 */
[----:B------:R-:W-:Y:S01]  /*2e70*/  FFMA.FTZ R131, R131, UR10, -R226 ;  /* 0x0000000a83837c23 */ /* 0x000fe200080108e2 */
[----:B------:R-:W-:-:S02]  /*2e80*/  FSEL R138, R138, -INF , !P6 ;  /* 0xff8000008a8a7808 */ /* 0x000fc40007000000 */
[----:B------:R-:W-:Y:S01]  /*2e90*/  FSEL R139, R139, -INF , !P1 ;  /* 0xff8000008b8b7808 */ /* 0x000fe20004800000 */
[----:B------:R-:W-:Y:S01]  /*2ea0*/  FFMA.FTZ R135, R135, UR10, -R125 ;  /* 0x0000000a87877c23 */ /* 0x000fe2000801087d */
[C---:B------:R-:W-:Y:S01]  /*2eb0*/  ISETP.GT.AND P2, PT, R17.reuse, 0x68, PT ;  /* 0x000000681100780c */ /* 0x040fe20003f44270 */
[----:B------:R-:W-:Y:S01]  /*2ec0*/  MUFU.EX2 R123, R123 ;  /* 0x0000007b007b7308 */ /* 0x000fe20000000800 */
[C---:B------:R-:W-:Y:S02]  /*2ed0*/  ISETP.GT.AND P3, PT, R17.reuse, 0x69, PT ;  /* 0x000000691100780c */ /* 0x040fe40003f64270 */
[C---:B------:R-:W-:Y:S02]  /*2ee0*/  ISETP.GT.AND P4, PT, R17.reuse, 0x70, PT ;  /* 0x000000701100780c */ /* 0x040fe40003f84270 */
[C---:B------:R-:W-:Y:S02]  /*2ef0*/  ISETP.GT.AND P5, PT, R17.reuse, 0x71, PT ;  /* 0x000000711100780c */ /* 0x040fe40003fa4270 */
[C---:B------:R-:W-:Y:S01]  /*2f00*/  ISETP.GT.AND P6, PT, R17.reuse, 0x78, PT ;  /* 0x000000781100780c */ /* 0x040fe20003fc4270 */
[----:B------:R-:W-:Y:S01]  /*2f10*/  MUFU.EX2 R23, R23 ;  /* 0x0000001700177308 */ /* 0x000fe20000000800 */
[----:B------:R-:W-:Y:S01]  /*2f20*/  ISETP.GT.AND P1, PT, R17, 0x79, PT ;  /* 0x000000791100780c */ /* 0x000fe20003f24270 */
[--C-:B------:R-:W-:Y:S01]  /*2f30*/  FFMA.FTZ R17, R92, UR10, -R220.reuse ;  /* 0x0000000a5c117c23 */ /* 0x100fe200080108dc */
[----:B------:R-:W-:Y:S01]  /*2f40*/  FFMA.FTZ R220, R94, UR10, -R220 ;  /* 0x0000000a5edc7c23 */ /* 0x000fe200080108dc */
[----:B------:R2:W4:Y:S01]  /*2f50*/  SHFL.IDX PT, R92, R9, R231, 0x1f ;  /* 0x00001fe7095c7589 */ /* 0x00052200000e0000 */
[----:B------:R-:W-:-:S02]  /*2f60*/  FSEL R142, R142, -INF , !P2 ;  /* 0xff8000008e8e7808 */ /* 0x000fc40005000000 */
[----:B------:R-:W-:Y:S01]  /*2f70*/  FSEL R150, R150, -INF , !P6 ;  /* 0xff80000096967808 */ /* 0x000fe20007000000 */
[----:B------:R-:W-:Y:S02]  /*2f80*/  WARPGROUP.DEPBAR.LE gsb0, 0x0 ;  /* 0x00008000000079c5 */ /* 0x000fe40000010000 */
[----:B------:R-:W-:Y:S01]  /*2f90*/  WARPGROUP.ARRIVE ;  /* 0x00000000000079c5 */ /* 0x000fe20000000000 */
[----:B--2---:R-:W-:Y:S01]  /*2fa0*/  FFMA.FTZ R9, R96, UR10, -R222 ;  /* 0x0000000a60097c23 */ /* 0x004fe200080108de */
[----:B----4-:R-:W-:Y:S01]  /*2fb0*/  FFMA.FTZ R20, R101, UR10, -R92 ;  /* 0x0000000a65147c23 */ /* 0x010fe2000801085c */
[----:B------:R2:W4:Y:S01]  /*2fc0*/  SHFL.IDX PT, R96, R12, R19, 0x1f ;  /* 0x00001f130c607589 */ /* 0x00052200000e0000 */
[----:B------:R-:W-:Y:S01]  /*2fd0*/  FFMA.FTZ R222, R98, UR10, -R222 ;  /* 0x0000000a62de7c23 */ /* 0x000fe200080108de */
[----:B------:R-:W-:Y:S01]  /*2fe0*/  MUFU.EX2 R131, R131 ;  /* 0x0000008300837308 */ /* 0x000fe20000000800 */
[----:B------:R-:W-:Y:S01]  /*2ff0*/  HGMMA.64x128x16.F32.BF16 R24, gdesc[UR4], R24, gsb0 ;  /* 0x01e00000041879f0 */ /* 0x000fe20008001818 */
[----:B------:R-:W-:Y:S01]  /*3000*/  UIADD3 UR6, UR8, 0x6, URZ ;  /* 0x0000000608067890 */ /* 0x000fe2000fffe03f */
[----:B------:R-:W1:Y:S01]  /*3010*/  SHFL.IDX PT, R101, R12, R234, 0x1f ;  /* 0x00001fea0c657589 */ /* 0x000e6200000e0000 */
[----:B------:R-:W-:Y:S01]  /*3020*/  UIADD3 UR4, UR9, 0x6, URZ ;  /* 0x0000000609047890 */ /* 0x000fe2000fffe03f */
[----:B------:R-:W-:Y:S01]  /*3030*/  FSEL R151, R151, -INF , !P1 ;  /* 0xff80000097977808 */ /* 0x000fe20004800000 */
[----:B------:R-:W-:Y:S01]  /*3040*/  UMOV UR7, 0x40000040 ;  /* 0x4000004000077882 */ /* 0x000fe20000000000 */
[----:B------:R-:W-:Y:S01]  /*3050*/  UMOV UR5, 0x40000040 ;  /* 0x4000004000057882 */ /* 0x000fe20000000000 */
[----:B--2---:R-:W-:Y:S01]  /*3060*/  FFMA.FTZ R19, R100, UR10, -R90 ;  /* 0x0000000a64137c23 */ /* 0x004fe2000801085a */
[----:B------:R-:W-:Y:S01]  /*3070*/  SHFL.IDX PT, R98, R12, R233, 0x1f ;  /* 0x00001fe90c627589 */ /* 0x000fe200000e0000 */
[----:B------:R-:W-:Y:S03]  /*3080*/  MUFU.EX2 R17, R17 ;  /* 0x0000001100117308 */ /* 0x000fe60000000800 */
[----:B------:R-:W2:Y:S05]  /*3090*/  SHFL.IDX PT, R100, R12, R237, 0x1f ;  /* 0x00001fed0c647589 */ /* 0x000eaa00000e0000 */
[----:B------:R-:W-:Y:S01]  /*30a0*/  MUFU.EX2 R220, R220 ;  /* 0x000000dc00dc7308 */ /* 0x000fe20000000800 */
[--C-:B----4-:R-:W-:Y:S01]  /*30b0*/  FFMA.FTZ R22, R105, UR10, -R96.reuse ;  /* 0x0000000a69167c23 */ /* 0x110fe20008010860 */
[----:B------:R-:W-:Y:S01]  /*30c0*/  FFMA.FTZ R107, R107, UR10, -R96 ;  /* 0x0000000a6b6b7c23 */ /* 0x000fe20008010860 */
[----:B------:R-:W-:-:S02]  /*30d0*/  FFMA.FTZ R96, R129, UR10, -R226 ;  /* 0x0000000a81607c23 */ /* 0x000fc400080108e2 */
[----:B------:R-:W4:Y:S01]  /*30e0*/  SHFL.IDX PT, R129, R11, R8, 0x1f ;  /* 0x00001f080b817589 */ /* 0x000f2200000e0000 */
[--C-:B-1----:R-:W-:Y:S02]  /*30f0*/  FFMA.FTZ R114, R114, UR10, -R101.reuse ;  /* 0x0000000a72727c23 */ /* 0x102fe40008010865 */
[----:B------:R-:W-:Y:S08]  /*3100*/  MUFU.EX2 R9, R9 ;  /* 0x0000000900097308 */ /* 0x000ff00000000800 */
[----:B------:R-:W-:Y:S01]  /*3110*/  MUFU.EX2 R96, R96 ;  /* 0x0000006000607308 */ /* 0x000fe20000000800 */
[--C-:B--2---:R-:W-:Y:S01]  /*3120*/  FFMA.FTZ R88, R108, UR10, -R100.reuse ;  /* 0x0000000a6c587c23 */ /* 0x104fe20008010864 */
[----:B------:R-:W-:Y:S01]  /*3130*/  FFMA.FTZ R110, R110, UR10, -R100 ;  /* 0x0000000a6e6e7c23 */ /* 0x000fe20008010864 */
[----:B------:R1:W2:Y:S05]  /*3140*/  SHFL.IDX PT, R108, R12, R232, 0x1f ;  /* 0x00001fe80c6c7589 */ /* 0x0002aa00000e0000 */
[----:B------:R-:W-:Y:S01]  /*3150*/  MUFU.EX2 R19, R19 ;  /* 0x0000001300137308 */ /* 0x000fe20000000800 */
[----:B-1----:R-:W-:Y:S01]  /*3160*/  FFMA.FTZ R12, R112, UR10, -R101 ;  /* 0x0000000a700c7c23 */ /* 0x002fe20008010865 */
[----:B------:R-:W-:Y:S01]  /*3170*/  FFMA.FTZ R112, R99, UR10, -R89 ;  /* 0x0000000a63707c23 */ /* 0x000fe20008010859 */
[----:B------:R-:W-:Y:S01]  /*3180*/  FFMA.FTZ R89, R113, UR10, -R98 ;  /* 0x0000000a71597c23 */ /* 0x000fe20008010862 */
[--C-:B----4-:R-:W-:Y:S01]  /*3190*/  FFMA.FTZ R100, R136, UR10, -R129.reuse ;  /* 0x0000000a88647c23 */ /* 0x110fe20008010881 */
[----:B------:R-:W1:Y:S01]  /*31a0*/  SHFL.IDX PT, R113, R10, R8, 0x1f ;  /* 0x00001f080a717589 */ /* 0x000e6200000e0000 */
[----:B------:R-:W-:-:S02]  /*31b0*/  FFMA.FTZ R138, R138, UR10, -R129 ;  /* 0x0000000a8a8a7c23 */ /* 0x000fc40008010881 */
[----:B------:R-:W-:Y:S01]  /*31c0*/  MUFU.EX2 R20, R20 ;  /* 0x0000001400147308 */ /* 0x000fe20000000800 */
[----:B------:R-:W4:Y:S01]  /*31d0*/  SHFL.IDX PT, R136, R11, R234, 0x1f ;  /* 0x00001fea0b887589 */ /* 0x000f2200000e0000 */
[----:B--2---:R-:W-:Y:S01]  /*31e0*/  FFMA.FTZ R91, R116, UR10, -R108 ;  /* 0x0000000a745b7c23 */ /* 0x004fe2000801086c */
[----:B------:R-:W-:Y:S01]  /*31f0*/  FFMA.FTZ R116, R102, UR10, -R90 ;  /* 0x0000000a66747c23 */ /* 0x000fe2000801085a */
[----:B------:R-:W-:Y:S01]  /*3200*/  FFMA.FTZ R118, R118, UR10, -R108 ;  /* 0x0000000a76767c23 */ /* 0x000fe2000801086c */
[----:B------:R-:W-:-:S03]  /*3210*/  FSEL R108, R143, -INF , !P3 ;  /* 0xff8000008f6c7808 */ /* 0x000fc60005800000 */
[----:B------:R2:W-:Y:S08]  /*3220*/  MUFU.EX2 R90, R91 ;  /* 0x0000005b005a7308 */ /* 0x0005f00000000800 */
[----:B------:R-:W-:Y:S01]  /*3230*/  MUFU.EX2 R222, R222 ;  /* 0x000000de00de7308 */ /* 0x000fe20000000800 */
[----:B--2---:R-:W-:Y:S01]  /*3240*/  FFMA.FTZ R91, R117, UR10, -R109 ;  /* 0x0000000a755b7c23 */ /* 0x004fe2000801086d */
[--C-:B-1----:R-:W-:Y:S01]  /*3250*/  FFMA.FTZ R93, R120, UR10, -R113.reuse ;  /* 0x0000000a785d7c23 */ /* 0x102fe20008010871 */
[----:B------:R-:W-:Y:S01]  /*3260*/  FFMA.FTZ R120, R103, UR10, -R92 ;  /* 0x0000000a67787c23 */ /* 0x000fe2000801085c */
[----:B------:R-:W1:Y:S01]  /*3270*/  SHFL.IDX PT, R117, R10, R237, 0x1f ;  /* 0x00001fed0a757589 */ /* 0x000e6200000e0000 */
[----:B------:R-:W-:Y:S01]  /*3280*/  FFMA.FTZ R122, R122, UR10, -R113 ;  /* 0x0000000a7a7a7c23 */ /* 0x000fe20008010871 */
[----:B----4-:R-:W-:-:S02]  /*3290*/  FFMA.FTZ R102, R144, UR10, -R136 ;  /* 0x0000000a90667c23 */ /* 0x010fc40008010888 */
[----:B------:R2:W-:Y:S08]  /*32a0*/  MUFU.EX2 R92, R93 ;  /* 0x0000005d005c7308 */ /* 0x0005f00000000800 */
        /* <DEDUP_REMOVED lines=8> */
[----:B------:R-:W4:Y:S01]  /*3330*/  MUFU.EX2 R126, R126 ;  /* 0x0000007e007e7308 */ /* 0x000f220000000800 */
[--C-:B--2---:R-:W-:Y:S01]  /*3340*/  FFMA.FTZ R10, R128, UR10, -R121.reuse ;  /* 0x0000000a800a7c23 */ /* 0x104fe20008010879 */
[----:B------:R-:W-:Y:S01]  /*3350*/  FFMA.FTZ R130, R130, UR10, -R121 ;  /* 0x0000000a82827c23 */ /* 0x000fe20008010879 */
[----:B------:R2:W3:Y:S05]  /*3360*/  SHFL.IDX PT, R128, R11, R104, 0x1f ;  /* 0x00001f680b807589 */ /* 0x0004ea00000e0000 */
[----:B------:R-:W4:Y:S01]  /*3370*/  MUFU.EX2 R94, R94 ;  /* 0x0000005e005e7308 */ /* 0x000f220000000800 */
[--C-:B-1----:R-:W-:Y:S01]  /*3380*/  FFMA.FTZ R132, R132, UR10, -R124.reuse ;  /* 0x0000000a84847c23 */ /* 0x102fe2000801087c */
[----:B------:R-:W-:Y:S01]  /*3390*/  FFMA.FTZ R134, R134, UR10, -R124 ;  /* 0x0000000a86867c23 */ /* 0x000fe2000801087c */
[----:B------:R-:W-:-:S05]  /*33a0*/  FSEL R124, R147, -INF , !P5 ;  /* 0xff800000937c7808 */ /* 0x000fca0006800000 */
[----:B------:R-:W1:Y:S01]  /*33b0*/  MUFU.EX2 R130, R130 ;  /* 0x0000008200827308 */ /* 0x000e620000000800 */
[--C-:B--2---:R-:W-:Y:S01]  /*33c0*/  FFMA.FTZ R104, R148, UR10, -R225.reuse ;  /* 0x0000000a94687c23 */ /* 0x104fe200080108e1 */
[----:B------:R-:W-:Y:S01]  /*33d0*/  FFMA.FTZ R225, R150, UR10, -R225 ;  /* 0x0000000a96e17c23 */ /* 0x000fe200080108e1 */
[----:B------:R-:W-:Y:S02]  /*33e0*/  WARPGROUP.DEPBAR.LE gsb0, 0x0 ;  /* 0x00008000000079c5 */ /* 0x000fe40000010000 */
[----:B------:R-:W-:-:S03]  /*33f0*/  WARPGROUP.ARRIVE ;  /* 0x00000000000079c5 */ /* 0x000fc60000000000 */
[----:B------:R2:W-:Y:S03]  /*3400*/  MUFU.EX2 R97, R132 ;  /* 0x0000008400617308 */ /* 0x0005e60000000800 */
[----:B------:R-:W-:Y:S01]  /*3410*/  HGMMA.64x128x16.F32.BF16 R24, gdesc[UR4], R24, gsb0 ;  /* 0x01e00000041879f0 */ /* 0x000fe20008001818 */
[--C-:B---3--:R-:W-:Y:S01]  /*3420*/  FFMA.FTZ R99, R137, UR10, -R128.reuse ;  /* 0x0000000a89637c23 */ /* 0x108fe20008010880 */
[----:B------:R-:W-:Y:S01]  /*3430*/  R2UR UR4, R13 ;  /* 0x000000000d0472ca */ /* 0x000fe200000e0000 */
[----:B------:R-:W3:Y:S01]  /*3440*/  SHFL.IDX PT, R137, R11, R233, 0x1f ;  /* 0x00001fe90b897589 */ /* 0x000ee200000e0000 */
[----:B------:R-:W-:Y:S01]  /*3450*/  FSEL R13, R146, -INF , !P4 ;  /* 0xff800000920d7808 */ /* 0x000fe20006000000 */
[----:B------:R-:W-:Y:S01]  /*3460*/  FFMA.FTZ R139, R139, UR10, -R128 ;  /* 0x0000000a8b8b7c23 */ /* 0x000fe20008010880 */
[----:B--2---:R-:W-:Y:S01]  /*3470*/  FFMA.FTZ R132, R115, UR10, -R98 ;  /* 0x0000000a73847c23 */ /* 0x004fe20008010862 */
[----:B------:R-:W-:Y:S01]  /*3480*/  MUFU.EX2 R120, R120 ;  /* 0x0000007800787308 */ /* 0x000fe20000000800 */
[----:B------:R-:W2:Y:S01]  /*3490*/  SHFL.IDX PT, R115, R11, R237, 0x1f ;  /* 0x00001fed0b737589 */ /* 0x000ea200000e0000 */
[----:B------:R-:W-:-:S06]  /*34a0*/  FFMA.FTZ R136, R13, UR10, -R136 ;  /* 0x0000000a0d887c23 */ /* 0x000fcc0008010888 */
[----:B------:R5:W-:Y:S08]  /*34b0*/  MUFU.EX2 R98, R133 ;  /* 0x0000008500627308 */ /* 0x000bf00000000800 */
[----:B------:R-:W-:Y:S01]  /*34c0*/  MUFU.EX2 R122, R122 ;  /* 0x0000007a007a7308 */ /* 0x000fe20000000800 */
[----:B-----5:R-:W5:Y:S01]  /*34d0*/  SHFL.IDX PT, R133, R11, R235, 0x1f ;  /* 0x00001feb0b857589 */ /* 0x020f6200000e0000 */
[--C-:B---3--:R-:W-:Y:S01]  /*34e0*/  FFMA.FTZ R103, R145, UR10, -R137.reuse ;  /* 0x0000000a91677c23 */ /* 0x108fe20008010889 */
[----:B------:R-:W-:-:S05]  /*34f0*/  FFMA.FTZ R137, R124, UR10, -R137 ;  /* 0x0000000a7c897c23 */ /* 0x000fca0008010889 */
[----:B------:R-:W-:Y:S01]  /*3500*/  MUFU.EX2 R134, R134 ;  /* 0x0000008600867308 */ /* 0x000fe20000000800 */
[--C-:B--2---:R-:W-:Y:S01]  /*3510*/  FFMA.FTZ R101, R140, UR10, -R115.reuse ;  /* 0x0000000a8c657c23 */ /* 0x104fe20008010873 */
[----:B------:R-:W-:Y:S01]  /*3520*/  FFMA.FTZ R115, R142, UR10, -R115 ;  /* 0x0000000a8e737c23 */ /* 0x000fe20008010873 */
[----:B------:R2:W3:Y:S05]  /*3530*/  SHFL.IDX PT, R140, R11, R231, 0x1f ;  /* 0x00001fe70b8c7589 */ /* 0x0004ea00000e0000 */
[----:B------:R-:W-:Y:S08]  /*3540*/  MUFU.EX2 R135, R135 ;  /* 0x0000008700877308 */ /* 0x000ff00000000800 */
[----:B--2---:R5:W2:Y:S08]  /*3550*/  MUFU.EX2 R11, R101 ;  /* 0x00000065000b7308 */ /* 0x004ab00000000800 */
[----:B------:R-:W-:Y:S01]  /*3560*/  MUFU.EX2 R138, R138 ;  /* 0x0000008a008a7308 */ /* 0x000fe20000000800 */
[----:B-----5:R-:W-:Y:S01]  /*3570*/  FFMA.FTZ R101, R141, UR10, -R133 ;  /* 0x0000000a8d657c23 */ /* 0x020fe20008010885 */
[----:B------:R-:W-:-:S02]  /*3580*/  VIADD R141, R8, 0x4 ;  /* 0x00000004088d7836 */ /* 0x000fc40000000000 */
[----:B------:R-:W-:Y:S01]  /*3590*/  FFMA.FTZ R133, R108, UR10, -R133 ;  /* 0x0000000a6c857c23 */ /* 0x000fe20008010885 */
[--C-:B---3--:R-:W-:Y:S01]  /*35a0*/  FFMA.FTZ R105, R149, UR10, -R140.reuse ;  /* 0x0000000a95697c23 */ /* 0x108fe2000801088c */
[----:B------:R-:W-:Y:S02]  /*35b0*/  FFMA.FTZ R140, R151, UR10, -R140 ;  /* 0x0000000a978c7c23 */ /* 0x000fe4000801088c */
[----:B------:R-:W3:Y:S08]  /*35c0*/  MUFU.EX2 R101, R101 ;  /* 0x0000006500657308 */ /* 0x000ef00000000800 */
        /* <DEDUP_REMOVED lines=10> */
[----:B------:R-:W3:Y:S01]  /*3670*/  MUFU.EX2 R139, R139 ;  /* 0x0000008b008b7308 */ /* 0x000ee20000000800 */
[----:B------:R-:W-:Y:S04]  /*3680*/  LDS R229, [R229+0x400] ;  /* 0x00040000e5e57984 */ /* 0x000fe80000000800 */
[----:B------:R-:W-:Y:S03]  /*3690*/  LDS R228, [R228+0x400] ;  /* 0x00040000e4e47984 */ /* 0x000fe60000000800 */
[----:B------:R-:W-:Y:S01]  /*36a0*/  MUFU.EX2 R91, R91 ;  /* 0x0000005b005b7308 */ /* 0x000fe20000000800 */
[----:B------:R-:W-:Y:S07]  /*36b0*/  LDS R227, [R227+0x400] ;  /* 0x00040000e3e37984 */ /* 0x000fee0000000800 */
[----:B------:R-:W3:Y:S08]  /*36c0*/  MUFU.EX2 R114, R114 ;  /* 0x0000007200727308 */ /* 0x000ef00000000800 */
[----:B------:R-:W3:Y:S08]  /*36d0*/  MUFU.EX2 R132, R132 ;  /* 0x0000008400847308 */ /* 0x000ef00000000800 */
[----:B------:R-:W3:Y:S01]  /*36e0*/  MUFU.EX2 R118, R118 ;  /* 0x0000007600767308 */ /* 0x000ee20000000800 */
[----:B-----5:R-:W5:Y:S07]  /*36f0*/  SHFL.IDX PT, R124, R14, R8, 0x1f ;  /* 0x00001f080e7c7589 */ /* 0x020f6e00000e0000 */
[----:B------:R-:W3:Y:S01]  /*3700*/  MUFU.EX2 R119, R119 ;  /* 0x0000007700777308 */ /* 0x000ee20000000800 */
[----:B------:R-:W4:Y:S04]  /*3710*/  SHFL.IDX PT, R113, R14, R235, 0x1f ;  /* 0x00001feb0e717589 */ /* 0x000f2800000e0000 */
[----:B------:R-:W1:Y:S03]  /*3720*/  SHFL.IDX PT, R121, R14, R141, 0x1f ;  /* 0x00001f8d0e797589 */ /* 0x000e6600000e0000 */
[----:B------:R-:W3:Y:S01]  /*3730*/  MUFU.EX2 R10, R10 ;  /* 0x0000000a000a7308 */ /* 0x000ee20000000800 */
[----:B------:R-:W2:Y:S04]  /*3740*/  SHFL.IDX PT, R13, R14, R232, 0x1f ;  /* 0x00001fe80e0d7589 */ /* 0x000ea800000e0000 */
[----:B------:R-:W3:Y:S03]  /*3750*/  SHFL.IDX PT, R117, R14, R237, 0x1f ;  /* 0x00001fed0e757589 */ /* 0x000ee600000e0000 */
[----:B------:R-:W3:Y:S01]  /*3760*/  MUFU.EX2 R100, R100 ;  /* 0x0000006400647308 */ /* 0x000ee20000000800 */
[----:B------:R-:W3:Y:S01]  /*3770*/  SHFL.IDX PT, R108, R14, R233, 0x1f ;  /* 0x00001fe90e6c7589 */ /* 0x000ee200000e0000 */
[--C-:B-----5:R-:W-:Y:S01]  /*3780*/  FADD.FTZ R24, R24, -R124.reuse ;  /* 0x8000007c18187221 */ /* 0x120fe20000010000 */
[----:B------:R-:W-:-:S02]  /*3790*/  FADD.FTZ R26, R26, -R124 ;  /* 0x8000007c1a1a7221 */ /* 0x000fc40000010000 */
[----:B------:R-:W5:Y:S03]  /*37a0*/  SHFL.IDX PT, R109, R14, R234, 0x1f ;  /* 0x00001fea0e6d7589 */ /* 0x000f6600000e0000 */
[----:B------:R-:W5:Y:S01]  /*37b0*/  MUFU.EX2 R99, R99 ;  /* 0x0000006300637308 */ /* 0x000f620000000800 */
[--C-:B----4-:R-:W-:Y:S01]  /*37c0*/  FADD.FTZ R29, R29, -R113.reuse ;  /* 0x800000711d1d7221 */ /* 0x110fe20000010000 */
[----:B------:R-:W-:Y:S01]  /*37d0*/  FADD.FTZ R31, R31, -R113 ;  /* 0x800000711f1f7221 */ /* 0x000fe20000010000 */
[----:B------:R-:W4:Y:S01]  /*37e0*/  SHFL.IDX PT, R124, R14, R231, 0x1f ;  /* 0x00001fe70e7c7589 */ /* 0x000f2200000e0000 */
[--C-:B-1----:R-:W-:Y:S01]  /*37f0*/  FADD.FTZ R25, R25, -R121.reuse ;  /* 0x8000007919197221 */ /* 0x102fe20000010000 */
[----:B------:R-:W-:Y:S02]  /*3800*/  FADD.FTZ R27, R27, -R121 ;  /* 0x800000791b1b7221 */ /* 0x000fe40000010000 */
[----:B------:R-:W1:Y:S01]  /*3810*/  SHFL.IDX PT, R113, R229, R141, 0x1f ;  /* 0x00001f8de5717589 */ /* 0x000e6200000e0000 */
[----:B------:R-:W1:Y:S01]  /*3820*/  MUFU.EX2 R115, R115 ;  /* 0x0000007300737308 */ /* 0x000e620000000800 */
[--C-:B--2---:R-:W-:Y:S01]  /*3830*/  FADD.FTZ R36, R36, -R13.reuse ;  /* 0x8000000d24247221 */ /* 0x104fe20000010000 */
[----:B------:R-:W-:Y:S01]  /*3840*/  FADD.FTZ R38, R38, -R13 ;  /* 0x8000000d26267221 */ /* 0x000fe20000010000 */
[----:B------:R-:W2:Y:S01]  /*3850*/  SHFL.IDX PT, R14, R229, R233, 0x1f ;  /* 0x00001fe9e50e7589 */ /* 0x000ea200000e0000 */
[--C-:B---3--:R-:W-:Y:S01]  /*3860*/  FADD.FTZ R28, R28, -R117.reuse ;  /* 0x800000751c1c7221 */ /* 0x108fe20000010000 */
[----:B------:R-:W-:-:S02]  /*3870*/  FADD.FTZ R30, R30, -R117 ;  /* 0x800000751e1e7221 */ /* 0x000fc40000010000 */
[----:B------:R-:W3:Y:S01]  /*3880*/  SHFL.IDX PT, R13, R229, R232, 0x1f ;  /* 0x00001fe8e50d7589 */ /* 0x000ee200000e0000 */
[----:B------:R-:W3:Y:S01]  /*3890*/  MUFU.EX2 R133, R133 ;  /* 0x0000008500857308 */ /* 0x000ee20000000800 */
[--C-:B------:R-:W-:Y:S01]  /*38a0*/  FADD.FTZ R33, R33, -R108.reuse ;  /* 0x8000006c21217221 */ /* 0x100fe20000010000 */
[----:B------:R-:W-:Y:S01]  /*38b0*/  FADD.FTZ R35, R35, -R108 ;  /* 0x8000006c23237221 */ /* 0x000fe20000010000 */
[----:B------:R-:W3:Y:S01]  /*38c0*/  SHFL.IDX PT, R117, R229, R237, 0x1f ;  /* 0x00001fede5757589 */ /* 0x000ee200000e0000 */
[--C-:B-----5:R-:W-:Y:S01]  /*38d0*/  FADD.FTZ R32, R32, -R109.reuse ;  /* 0x8000006d20207221 */ /* 0x120fe20000010000 */
[----:B------:R-:W-:Y:S02]  /*38e0*/  FADD.FTZ R34, R34, -R109 ;  /* 0x8000006d22227221 */ /* 0x000fe40000010000 */
[----:B------:R-:W5:Y:S01]  /*38f0*/  SHFL.IDX PT, R108, R229, R234, 0x1f ;  /* 0x00001feae56c7589 */ /* 0x000f6200000e0000 */
[----:B------:R-:W-:Y:S01]  /*3900*/  MUFU.EX2 R102, R102 ;  /* 0x0000006600667308 */ /* 0x000fe20000000800 */
[--C-:B----4-:R-:W-:Y:S01]  /*3910*/  FADD.FTZ R37, R37, -R124.reuse ;  /* 0x8000007c25257221 */ /* 0x110fe20000010000 */
[----:B------:R-:W-:Y:S01]  /*3920*/  FADD.FTZ R39, R39, -R124 ;  /* 0x8000007c27277221 */ /* 0x000fe20000010000 */
[----:B------:R-:W4:Y:S01]  /*3930*/  SHFL.IDX PT, R121, R229, R8, 0x1f ;  /* 0x00001f08e5797589 */ /* 0x000f2200000e0000 */
[--C-:B-1----:R-:W-:Y:S01]  /*3940*/  FADD.FTZ R41, R41, -R113.reuse ;  /* 0x8000007129297221 */ /* 0x102fe20000010000 */
[----:B------:R-:W-:-:S02]  /*3950*/  FADD.FTZ R43, R43, -R113 ;  /* 0x800000712b2b7221 */ /* 0x000fc40000010000 */
[----:B------:R-:W-:Y:S01]  /*3960*/  SHFL.IDX PT, R124, R228, R141, 0x1f ;  /* 0x00001f8de47c7589 */ /* 0x000fe200000e0000 */
[----:B------:R-:W1:Y:S01]  /*3970*/  MUFU.EX2 R103, R103 ;  /* 0x0000006700677308 */ /* 0x000e620000000800 */
[--C-:B--2---:R-:W-:Y:S01]  /*3980*/  FADD.FTZ R49, R49, -R14.reuse ;  /* 0x8000000e31317221 */ /* 0x104fe20000010000 */
[----:B------:R-:W-:Y:S01]  /*3990*/  FADD.FTZ R51, R51, -R14 ;  /* 0x8000000e33337221 */ /* 0x000fe20000010000 */
[----:B------:R2:W-:Y:S01]  /*39a0*/  SHFL.IDX PT, R113, R227, R141, 0x1f ;  /* 0x00001f8de3717589 */ /* 0x0005e200000e0000 */
[--C-:B---3--:R-:W-:Y:S01]  /*39b0*/  FADD.FTZ R52, R52, -R13.reuse ;  /* 0x8000000d34347221 */ /* 0x108fe20000010000 */
[----:B------:R-:W-:Y:S02]  /*39c0*/  FADD.FTZ R54, R54, -R13 ;  /* 0x8000000d36367221 */ /* 0x000fe40000010000 */
[----:B------:R-:W3:Y:S01]  /*39d0*/  SHFL.IDX PT, R109, R229, R235, 0x1f ;  /* 0x00001febe56d7589 */ /* 0x000ee200000e0000 */
[----:B------:R-:W-:Y:S01]  /*39e0*/  MUFU.EX2 R104, R104 ;  /* 0x0000006800687308 */ /* 0x000fe20000000800 */
[--C-:B------:R-:W-:Y:S01]  /*39f0*/  FADD.FTZ R44, R44, -R117.reuse ;  /* 0x800000752c2c7221 */ /* 0x100fe20000010000 */
[----:B------:R-:W-:Y:S01]  /*3a00*/  FADD.FTZ R46, R46, -R117 ;  /* 0x800000752e2e7221 */ /* 0x000fe20000010000 */
[----:B------:R-:W1:Y:S04]  /*3a10*/  SHFL.IDX PT, R13, R228, R235, 0x1f ;  /* 0x00001febe40d7589 */ /* 0x000e6800000e0000 */
[----:B--2---:R-:W2:Y:S01]  /*3a20*/  LDL R141, [R1+0x38] ;  /* 0x00003800018d7983 */ /* 0x004ea20000100800 */
[--C-:B-----5:R-:W-:Y:S01]  /*3a30*/  FADD.FTZ R48, R48, -R108.reuse ;  /* 0x8000006c30307221 */ /* 0x120fe20000010000 */
[----:B------:R-:W-:Y:S01]  /*3a40*/  FADD.FTZ R50, R50, -R108 ;  /* 0x8000006c32327221 */ /* 0x000fe20000010000 */
[----:B------:R-:W5:Y:S01]  /*3a50*/  MUFU.EX2 R105, R105 ;  /* 0x0000006900697308 */ /* 0x000f620000000800 */
[----:B------:R-:W5:Y:S01]  /*3a60*/  SHFL.IDX PT, R117, R228, R237, 0x1f ;  /* 0x00001fede4757589 */ /* 0x000f6200000e0000 */
[--C-:B----4-:R-:W-:Y:S01]  /*3a70*/  FADD.FTZ R40, R40, -R121.reuse ;  /* 0x8000007928287221 */ /* 0x110fe20000010000 */
[----:B------:R-:W-:-:S02]  /*3a80*/  FADD.FTZ R42, R42, -R121 ;  /* 0x800000792a2a7221 */ /* 0x000fc40000010000 */
[----:B------:R-:W-:Y:S04]  /*3a90*/  SHFL.IDX PT, R14, R228, R232, 0x1f ;  /* 0x00001fe8e40e7589 */ /* 0x000fe800000e0000 */
[----:B------:R-:W4:Y:S01]  /*3aa0*/  SHFL.IDX PT, R232, R227, R232, 0x1f ;  /* 0x00001fe8e3e87589 */ /* 0x000f2200000e0000 */
        /* <DEDUP_REMOVED lines=13> */
[----:B-1----:R-:W-:Y:S01]  /*3b80*/  FADD.FTZ R61, R61, -R13 ;  /* 0x8000000d3d3d7221 */ /* 0x002fe20000010000 */
[----:B-----5:R-:W-:Y:S01]  /*3b90*/  FADD.FTZ R62, R62, -R117 ;  /* 0x800000753e3e7221 */ /* 0x020fe20000010000 */
[----:B------:R-:W-:Y:S01]  /*3ba0*/  FADD.FTZ R13, R63, -R13 ;  /* 0x8000000d3f0d7221 */ /* 0x000fe20000010000 */
[----:B----4-:R-:W-:Y:S01]  /*3bb0*/  FADD.FTZ R128, R84, -R232 ;  /* 0x800000e854807221 */ /* 0x010fe20000010000 */
[----:B------:R-:W-:Y:S01]  /*3bc0*/  FMUL.FTZ R84, R217, R24 ;  /* 0x00000018d9547220 */ /* 0x000fe20000410000 */
[----:B------:R-:W-:Y:S01]  /*3bd0*/  FMUL.FTZ R25, R218, R25 ;  /* 0x00000019da197220 */ /* 0x000fe20000410000 */
[----:B------:R-:W-:Y:S01]  /*3be0*/  FMUL.FTZ R26, R216, R26 ;  /* 0x0000001ad81a7220 */ /* 0x000fe20000410000 */
[----:B------:R-:W-:Y:S01]  /*3bf0*/  FMUL.FTZ R27, R219, R27 ;  /* 0x0000001bdb1b7220 */ /* 0x000fe20000410000 */
[----:B------:R-:W-:Y:S01]  /*3c00*/  FMUL.FTZ R62, R126, R62 ;  /* 0x0000003e7e3e7220 */ /* 0x000fe20000410000 */
[----:B------:R-:W-:Y:S01]  /*3c10*/  FMUL.FTZ R13, R127, R13 ;  /* 0x0000000d7f0d7220 */ /* 0x000fe20000410000 */
[--C-:B------:R-:W-:Y:S01]  /*3c20*/  FADD.FTZ R57, R57, -R124.reuse ;  /* 0x8000007c39397221 */ /* 0x100fe20000010000 */
[----:B------:R-:W-:Y:S01]  /*3c30*/  FADD.FTZ R59, R59, -R124 ;  /* 0x8000007c3b3b7221 */ /* 0x000fe20000010000 */
[----:B------:R-:W-:Y:S01]  /*3c40*/  FADD.FTZ R60, R60, -R117 ;  /* 0x800000753c3c7221 */ /* 0x000fe20000010000 */
[----:B---3--:R-:W-:Y:S01]  /*3c50*/  FADD.FTZ R65, R65, -R108 ;  /* 0x8000006c41417221 */ /* 0x008fe20000010000 */
[----:B------:R-:W-:Y:S01]  /*3c60*/  FADD.FTZ R63, R68, -R14 ;  /* 0x8000000e443f7221 */ /* 0x000fe20000010000 */
[----:B------:R-:W1:Y:S01]  /*3c70*/  MUFU.EX2 R136, R136 ;  /* 0x0000008800887308 */ /* 0x000e620000000800 */
[----:B------:R-:W-:Y:S01]  /*3c80*/  FADD.FTZ R66, R66, -R109 ;  /* 0x8000006d42427221 */ /* 0x000fe20000010000 */
[----:B------:R-:W-:Y:S01]  /*3c90*/  FADD.FTZ R67, R67, -R108 ;  /* 0x8000006c43437221 */ /* 0x000fe20000010000 */
[----:B------:R-:W-:Y:S01]  /*3ca0*/  FADD.FTZ R14, R70, -R14 ;  /* 0x8000000e460e7221 */ /* 0x000fe20000010000 */
[----:B------:R-:W-:Y:S01]  /*3cb0*/  FADD.FTZ R117, R76, -R237 ;  /* 0x800000ed4c757221 */ /* 0x000fe20000010000 */
[----:B------:R-:W-:Y:S01]  /*3cc0*/  FADD.FTZ R124, R77, -R235 ;  /* 0x800000eb4d7c7221 */ /* 0x000fe20000010000 */
[----:B------:R-:W-:-:S02]  /*3cd0*/  FADD.FTZ R70, R69, -R228 ;  /* 0x800000e445467221 */ /* 0x000fc40000010000 */
[----:B------:R-:W3:Y:S01]  /*3ce0*/  MUFU.EX2 R137, R137 ;  /* 0x0000008900897308 */ /* 0x000ee20000000800 */
[----:B------:R-:W-:Y:S01]  /*3cf0*/  FADD.FTZ R228, R71, -R228 ;  /* 0x800000e447e47221 */ /* 0x000fe20000010000 */
[----:B------:R-:W-:Y:S01]  /*3d00*/  FADD.FTZ R129, R85, -R231 ;  /* 0x800000e755817221 */ /* 0x000fe20000010000 */
[----:B------:R-:W-:Y:S01]  /*3d10*/  F2FP.BF16.F32.PACK_AB R84, R25, R84 ;  /* 0x000000541954723e */ /* 0x000fe200000010ff */
[----:B------:R-:W-:-:S04]  /*3d20*/  FMUL.FTZ R25, R96, R65 ;  /* 0x0000004160197220 */ /* 0x000fc80000410000 */
[----:B------:R-:W4:Y:S01]  /*3d30*/  MUFU.EX2 R225, R225 ;  /* 0x000000e100e17308 */ /* 0x000f220000000800 */
        /* <DEDUP_REMOVED lines=86> */
[----:B---3--:R-:W-:Y:S01]  /*42a0*/  FMUL.FTZ R14, R137, R233 ;  /* 0x000000e9890e7220 */ /* 0x008fe20000410000 */
[----:B------:R-:W-:Y:S01]  /*42b0*/  F2FP.BF16.F32.PACK_AB R61, R26, R61 ;  /* 0x0000003d1a3d723e */ /* 0x000fe200000010ff */
[----:B------:R-:W-:Y:S01]  /*42c0*/  FMUL.FTZ R58, R104, R128 ;  /* 0x00000080683a7220 */ /* 0x000fe20000410000 */
[----:B------:R-:W-:Y:S01]  /*42d0*/  F2FP.BF16.F32.PACK_AB R76, R41, R40 ;  /* 0x00000028294c723e */ /* 0x000fe200000010ff */
[----:B----4-:R-:W-:Y:S01]  /*42e0*/  FMUL.FTZ R59, R225, R232 ;  /* 0x000000e8e13b7220 */ /* 0x010fe20000410000 */
[----:B------:R-:W-:Y:S01]  /*42f0*/  F2FP.BF16.F32.PACK_AB R77, R43, R42 ;  /* 0x0000002a2b4d723e */ /* 0x000fe200000010ff */
[----:B-----5:R-:W-:Y:S01]  /*4300*/  FMUL.FTZ R26, R140, R231 ;  /* 0x000000e78c1a7220 */ /* 0x020fe20000410000 */
        /* <DEDUP_REMOVED lines=167> */
.L_x_2846:
        /* <DEDUP_REMOVED lines=68> */
.L_x_2847:
        /* <DEDUP_REMOVED lines=12> */
.L_x_2837:
[----:B------:R-:W2:Y:S02]  /*5280*/  LDL R5, [R1+0x44] ;  /* 0x0000440001057983 */ /* 0x000ea40000100800 */
[----:B--2---:R-:W-:-:S13]  /*5290*/  ISETP.GE.AND P0, PT, R16, R5, PT ;  /* 0x000000051000720c */ /* 0x004fda0003f06270 */
[----:B------:R-:W-:Y:S05]  /*52a0*/  @P0 BRA `(.L_x_2849) ;  /* 0x0000003800580947 */ /* 0x000fea0003800000 */
[----:B------:R-:W2:Y:S01]  /*52b0*/  LDL.LU R15, [R1+0x28] ;  /* 0x00002800010f7983 */ /* 0x000ea20000300800 */
[----:B------:R-:W3:Y:S03]  /*52c0*/  LDC R21, c[0x0][0x290] ;  /* 0x0000a400ff157b82 */ /* 0x000ee60000000800 */
[----:B------:R-:W4:Y:S01]  /*52d0*/  LDL.LU R20, [R1+0x1c] ;  /* 0x00001c0001147983 */ /* 0x000f220000300800 */
[----:B------:R-:W-:-:S03]  /*52e0*/  ULOP3.LUT UR4, URZ, UR38, URZ, 0x33, !UPT ;  /* 0x000000263f047292 */ /* 0x000fc6000f8e333f */
[----:B------:R-:W5:Y:S01]  /*52f0*/  LDL.LU R22, [R1+0x18] ;  /* 0x0000180001167983 */ /* 0x000f620000300800 */
[----:B------:R-:W1:Y:S02]  /*5300*/  S2R R5, SR_TID.X ;  /* 0x0000000000057919 */ /* 0x000e640000002100 */
[----:B-1----:R-:W-:-:S05]  /*5310*/  VIADD R5, R5, 0xffffff80 ;  /* 0xffffff8005057836 */ /* 0x002fca0000000000 */
[----:B------:R-:W-:-:S04]  /*5320*/  SHF.R.S32.HI R6, RZ, 0x1f, R5 ;  /* 0x0000001fff067819 */ /* 0x000fc80000011405 */
[CC--:B------:R-:W-:Y:S02]  /*5330*/  LEA.HI R7, R6.reuse, R5.reuse, RZ, 0x5 ;  /* 0x0000000506077211 */ /* 0x0c0fe400078f28ff */
[----:B------:R-:W-:Y:S02]  /*5340*/  LEA.HI R13, R6, R5, RZ, 0x2 ;  /* 0x00000005060d7211 */ /* 0x000fe400078f10ff */
[----:B------:R-:W-:Y:S02]  /*5350*/  LOP3.LUT R8, R7, 0xffffffe0, RZ, 0xc0, !PT ;  /* 0xffffffe007087812 */ /* 0x000fe400078ec0ff */
[----:B------:R-:W-:-:S03]  /*5360*/  LOP3.LUT R14, R13, 0xfffffffc, RZ, 0xc0, !PT ;  /* 0xfffffffc0d0e7812 */ /* 0x000fc600078ec0ff */
[----:B------:R-:W-:Y:S02]  /*5370*/  IMAD.IADD R7, R5, 0x1, -R8 ;  /* 0x0000000105077824 */ /* 0x000fe400078e0a08 */
[----:B------:R-:W1:Y:S03]  /*5380*/  LDC R8, c[0x0][0x8b4] ;  /* 0x00022d00ff087b82 */ /* 0x000e660000000800 */
[----:B------:R-:W-:-:S04]  /*5390*/  SHF.R.S32.HI R10, RZ, 0x1f, R7 ;  /* 0x0000001fff0a7819 */ /* 0x000fc80000011407 */
[CC--:B------:R-:W-:Y:S02]  /*53a0*/  LEA.HI R9, R10.reuse, R7.reuse, RZ, 0x3 ;  /* 0x000000070a097211 */ /* 0x0c0fe400078f18ff */
[----:B------:R-:W-:Y:S02]  /*53b0*/  LEA.HI R11, R10, R7, RZ, 0x2 ;  /* 0x000000070a0b7211 */ /* 0x000fe400078f10ff */
[--C-:B------:R-:W-:Y:S02]  /*53c0*/  SHF.R.S32.HI R10, RZ, 0x3, R9.reuse ;  /* 0x00000003ff0a7819 */ /* 0x100fe40000011409 */
[----:B------:R-:W-:Y:S02]  /*53d0*/  LEA.HI R7, R6, R5, RZ, 0x7 ;  /* 0x0000000506077211 */ /* 0x000fe400078f38ff */
[----:B------:R-:W-:Y:S02]  /*53e0*/  SHF.R.S32.HI R9, RZ, 0x1f, R9 ;  /* 0x0000001fff097819 */ /* 0x000fe40000011409 */
[----:B------:R-:W-:-:S02]  /*53f0*/  SHF.R.S32.HI R12, RZ, 0x2, R11 ;  /* 0x00000002ff0c7819 */ /* 0x000fc4000001140b */
[----:B------:R-:W-:Y:S02]  /*5400*/  LOP3.LUT R6, R7, 0xffffff80, RZ, 0xc0, !PT ;  /* 0xffffff8007067812 */ /* 0x000fe400078ec0ff */
[----:B------:R-:W-:Y:S02]  /*5410*/  LEA.HI R9, R9, R10, RZ, 0x4 ;  /* 0x0000000a09097211 */ /* 0x000fe400078f20ff */
[----:B------:R-:W-:Y:S01]  /*5420*/  LEA.HI R11, R11, R12, RZ, 0x1 ;  /* 0x0000000c0b0b7211 */ /* 0x000fe200078f08ff */
[C---:B------:R-:W-:Y:S01]  /*5430*/  IMAD.IADD R6, R5.reuse, 0x1, -R6 ;  /* 0x0000000105067824 */ /* 0x040fe200078e0a06 */
[----:B------:R-:W-:Y:S01]  /*5440*/  SHF.R.S32.HI R7, RZ, 0x7, R7 ;  /* 0x00000007ff077819 */ /* 0x000fe20000011407 */
[----:B------:R-:W-:Y:S01]  /*5450*/  IMAD.IADD R5, R5, 0x1, -R14 ;  /* 0x0000000105057824 */ /* 0x000fe200078e0a0e */
[----:B------:R-:W-:Y:S02]  /*5460*/  LOP3.LUT R9, R9, 0x1ffffff0, RZ, 0xc0, !PT ;  /* 0x1ffffff009097812 */ /* 0x000fe400078ec0ff */
[----:B------:R-:W-:-:S02]  /*5470*/  LOP3.LUT R11, R11, 0xfffffffe, RZ, 0xc0, !PT ;  /* 0xfffffffe0b0b7812 */ /* 0x000fc400078ec0ff */
[----:B------:R-:W-:Y:S01]  /*5480*/  LEA.HI R13, R7, R7, RZ, 0x1 ;  /* 0x00000007070d7211 */ /* 0x000fe200078f08ff */
[----:B------:R-:W-:Y:S02]  /*5490*/  IMAD.IADD R10, R10, 0x1, -R9 ;  /* 0x000000010a0a7824 */ /* 0x000fe400078e0a09 */
[----:B------:R-:W-:Y:S01]  /*54a0*/  IMAD.IADD R11, R12, 0x1, -R11 ;  /* 0x000000010c0b7824 */ /* 0x000fe200078e0a0b */
[----:B------:R-:W-:-:S05]  /*54b0*/  LOP3.LUT R14, R13, 0xfffffffe, RZ, 0xc0, !PT ;  /* 0xfffffffe0d0e7812 */ /* 0x000fca00078ec0ff */
[----:B------:R-:W-:Y:S02]  /*54c0*/  IMAD.IADD R19, R7, 0x1, -R14 ;  /* 0x0000000107137824 */ /* 0x000fe400078e0a0e */
[C---:B------:R-:W-:Y:S02]  /*54d0*/  VIADD R7, R12.reuse, 0x8 ;  /* 0x000000080c077836 */ /* 0x040fe40000000000 */
[C---:B------:R-:W-:Y:S02]  /*54e0*/  VIADD R9, R12.reuse, 0x10 ;  /* 0x000000100c097836 */ /* 0x040fe40000000000 */
[----:B------:R-:W-:Y:S02]  /*54f0*/  VIADD R13, R12, 0x18 ;  /* 0x000000180c0d7836 */ /* 0x000fe40000000000 */
[----:B------:R-:W-:Y:S02]  /*5500*/  IMAD R230, R230, 0x2000, R236 ;  /* 0x00002000e6e67824 */ /* 0x000fe400078e02ec */
[----:B------:R-:W-:Y:S01]  /*5510*/  IMAD.MOV.U32 R235, RZ, RZ, 0x40000040 ;  /* 0x40000040ffeb7424 */ /* 0x000fe200078e00ff */
[----:B--2---:R-:W-:Y:S01]  /*5520*/  LEA.HI R17, R15, R6, RZ, 0x5 ;  /* 0x000000060f117211 */ /* 0x004fe200078f28ff */
[----:B------:R-:W-:-:S05]  /*5530*/  IMAD R6, R10, 0x8, R11 ;  /* 0x000000080a067824 */ /* 0x000fca00078e020b */
[----:B------:R1:W-:Y:S01]  /*5540*/  STL [R1+0x40], R6 ;  /* 0x0000400601007387 */ /* 0x0003e20000100800 */
[----:B------:R-:W-:Y:S02]  /*5550*/  LEA.HI R11, R9, R9, RZ, 0x1 ;  /* 0x00000009090b7211 */ /* 0x000fe400078f08ff */
[----:B------:R-:W-:Y:S01]  /*5560*/  LEA.HI R15, R13, R13, RZ, 0x1 ;  /* 0x0000000d0d0f7211 */ /* 0x000fe200078f08ff */
[----:B-1----:R-:W-:Y:S01]  /*5570*/  VIADD R6, R8, UR4 ;  /* 0x0000000408067c36 */ /* 0x002fe20008000000 */
[----:B------:R-:W-:-:S04]  /*5580*/  LEA.HI R8, R7, R7, RZ, 0x1 ;  /* 0x0000000707087211 */ /* 0x000fc800078f08ff */
[----:B------:R-:W-:Y:S02]  /*5590*/  LOP3.LUT R10, R8, 0xfffffffe, RZ, 0xc0, !PT ;  /* 0xfffffffe080a7812 */ /* 0x000fe400078ec0ff */
[----:B------:R-:W-:Y:S02]  /*55a0*/  LOP3.LUT R12, R11, 0xfffffffe, RZ, 0xc0, !PT ;  /* 0xfffffffe0b0c7812 */ /* 0x000fe400078ec0ff */
[----:B------:R-:W-:Y:S01]  /*55b0*/  LOP3.LUT R14, R15, 0xfffffffe, RZ, 0xc0, !PT ;  /* 0xfffffffe0f0e7812 */ /* 0x000fe200078ec0ff */
[----:B------:R-:W-:Y:S01]  /*55c0*/  IMAD.IADD R10, R7, 0x1, -R10 ;  /* 0x00000001070a7824 */ /* 0x000fe200078e0a0a */
[--C-:B------:R-:W-:Y:S02]  /*55d0*/  SHF.R.S32.HI R7, RZ, 0x1, R8.reuse ;  /* 0x00000001ff077819 */ /* 0x100fe40000011408 */
[----:B------:R-:W-:Y:S01]  /*55e0*/  SHF.R.S32.HI R8, RZ, 0x1f, R8 ;  /* 0x0000001fff087819 */ /* 0x000fe20000011408 */
[----:B------:R-:W-:Y:S01]  /*55f0*/  IMAD.IADD R12, R9, 0x1, -R12 ;  /* 0x00000001090c7824 */ /* 0x000fe200078e0a0c */
[----:B------:R-:W-:Y:S01]  /*5600*/  SHF.R.S32.HI R9, RZ, 0x1, R11 ;  /* 0x00000001ff097819 */ /* 0x000fe2000001140b */
[----:B------:R-:W-:Y:S01]  /*5610*/  IMAD.IADD R13, R13, 0x1, -R14 ;  /* 0x000000010d0d7824 */ /* 0x000fe200078e0a0e */
[----:B------:R-:W-:-:S02]  /*5620*/  LEA.HI R8, R8, R7, RZ, 0x4 ;  /* 0x0000000708087211 */ /* 0x000fc400078f20ff */
[----:B------:R-:W-:Y:S02]  /*5630*/  SHF.R.S32.HI R14, RZ, 0x1f, R11 ;  /* 0x0000001fff0e7819 */ /* 0x000fe4000001140b */
        /* <DEDUP_REMOVED lines=9> */
[----:B------:R-:W-:Y:S01]  /*56d0*/  SHF.R.S32.HI R17, RZ, 0x5, R17 ;  /* 0x00000005ff117819 */ /* 0x000fe20000011411 */
[----:B------:R-:W-:Y:S02]  /*56e0*/  IMAD.IADD R9, R9, 0x1, -R14 ;  /* 0x0000000109097824 */ /* 0x000fe400078e0a0e */
[----:B---3--:R-:W-:Y:S02]  /*56f0*/  IMAD R6, R6, -0x80, R21 ;  /* 0xffffff8006067824 */ /* 0x008fe400078e0215 */
[----:B------:R-:W-:Y:S01]  /*5700*/  IMAD.IADD R18, R11, 0x1, -R18 ;  /* 0x000000010b127824 */ /* 0x000fe200078e0a12 */
[----:B------:R1:W-:Y:S01]  /*5710*/  STL [R1+0x3c], R7 ;  /* 0x00003c0701007387 */ /* 0x0003e20000100800 */
[----:B------:R-:W-:Y:S02]  /*5720*/  IMAD R8, R9, 0x8, R12 ;  /* 0x0000000809087824 */ /* 0x000fe400078e020c */
[----:B------:R-:W-:Y:S01]  /*5730*/  IMAD R6, R17, -0x10, R6 ;  /* 0xfffffff011067824 */ /* 0x000fe200078e0206 */
[----:B----4-:R-:W-:-:S02]  /*5740*/  SHF.R.S32.HI R17, RZ, 0x2, R20 ;  /* 0x00000002ff117819 */ /* 0x010fc40000011414 */
[----:B------:R-:W-:Y:S01]  /*5750*/  SHF.R.S32.HI R20, RZ, 0x1f, R20 ;  /* 0x0000001fff147819 */ /* 0x000fe20000011414 */
[----:B-1----:R-:W-:Y:S01]  /*5760*/  IMAD R7, R18, 0x8, R13 ;  /* 0x0000000812077824 */ /* 0x002fe200078e020d */
[----:B------:R1:W-:Y:S02]  /*5770*/  STL [R1+0x30], R8 ;  /* 0x0000300801007387 */ /* 0x0003e40000100800 */
[----:B------:R-:W-:Y:S02]  /*5780*/  LEA.HI R20, R20, R17, RZ, 0x3 ;  /* 0x0000001114147211 */ /* 0x000fe400078f18ff */
[----:B------:R2:W-:Y:S02]  /*5790*/  STL [R1+0x2c], R7 ;  /* 0x00002c0701007387 */ /* 0x0005e40000100800 */
[----:B------:R-:W-:Y:S01]  /*57a0*/  LOP3.LUT R20, R20, 0xfffffff8, RZ, 0xc0, !PT ;  /* 0xfffffff814147812 */ /* 0x000fe200078ec0ff */
[C---:B-1----:R-:W-:Y:S02]  /*57b0*/  VIADD R8, R230.reuse, 0x4000 ;  /* 0x00004000e6087836 */ /* 0x042fe40000000000 */
[----:B--2---:R-:W-:Y:S01]  /*57c0*/  VIADD R7, R230, 0x20c00 ;  /* 0x00020c00e6077836 */ /* 0x004fe20000000000 */
[----:B------:R-:W-:-:S02]  /*57d0*/  SHF.R.U32.HI R230, RZ, 0x4, R230 ;  /* 0x00000004ffe67819 */ /* 0x000fc400000116e6 */
[----:B------:R-:W-:Y:S02]  /*57e0*/  SHF.R.U32.HI R8, RZ, 0x4, R8 ;  /* 0x00000004ff087819 */ /* 0x000fe40000011608 */
[----:B------:R-:W-:Y:S02]  /*57f0*/  SHF.R.U32.HI R7, RZ, 0x4, R7 ;  /* 0x00000004ff077819 */ /* 0x000fe40000011607 */
[----:B------:R-:W-:Y:S02]  /*5800*/  LOP3.LUT R230, R230, 0x3fff, RZ, 0xc0, !PT ;  /* 0x00003fffe6e67812 */ /* 0x000fe400078ec0ff */
[----:B------:R-:W-:Y:S02]  /*5810*/  IADD3 R6, R6, R20, -R17 ;  /* 0x0000001406067210 */ /* 0x000fe40007ffe811 */
[----:B------:R-:W-:Y:S02]  /*5820*/  LOP3.LUT R8, R8, 0x3fff, RZ, 0xc0, !PT ;  /* 0x00003fff08087812 */ /* 0x000fe400078ec0ff */
[----:B------:R-:W-:-:S02]  /*5830*/  LOP3.LUT R7, R7, 0x3fff, RZ, 0xc0, !PT ;  /* 0x00003fff07077812 */ /* 0x000fc400078ec0ff */
[----:B------:R-:W-:Y:S01]  /*5840*/  LOP3.LUT R10, R230, 0x10000, RZ, 0xfc, !PT ;  /* 0x00010000e60a7812 */ /* 0x000fe200078efcff */
[----:B------:R-:W-:Y:S01]  /*5850*/  IMAD R6, R19, -0x40, R6 ;  /* 0xffffffc013067824 */ /* 0x000fe200078e0206 */
[----:B------:R-:W-:Y:S01]  /*5860*/  LOP3.LUT R237, R8, 0x10000, RZ, 0xfc, !PT ;  /* 0x0001000008ed7812 */ /* 0x000fe200078efcff */
[----:B------:R-:W-:Y:S01]  /*5870*/  IMAD.MOV.U32 R19, RZ, RZ, 0x40000040 ;  /* 0x40000040ff137424 */ /* 0x000fe200078e00ff */
[----:B------:R-:W-:Y:S01]  /*5880*/  LOP3.LUT R7, R7, 0x10000, RZ, 0xfc, !PT ;  /* 0x0001000007077812 */ /* 0x000fe200078efcff */
[C---:B------:R-:W-:Y:S02]  /*5890*/  VIADD R18, R10.reuse, 0x2 ;  /* 0x000000020a127836 */ /* 0x040fe40000000000 */
[C---:B------:R-:W-:Y:S02]  /*58a0*/  VIADD R14, R10.reuse, 0x4 ;  /* 0x000000040a0e7836 */ /* 0x040fe40000000000 */
[----:B------:R-:W-:Y:S01]  /*58b0*/  IMAD.MOV.U32 R15, RZ, RZ, 0x40000040 ;  /* 0x40000040ff0f7424 */ /* 0x000fe200078e00ff */
[----:B------:R1:W-:Y:S01]  /*58c0*/  STL [R1+0x28], R10 ;  /* 0x0000280a01007387 */ /* 0x0003e20000100800 */
[----:B------:R-:W-:-:S02]  /*58d0*/  VIADD R12, R10, 0x6 ;  /* 0x000000060a0c7836 */ /* 0x000fc40000000000 */
[----:B------:R-:W-:Y:S01]  /*58e0*/  IMAD.MOV.U32 R13, RZ, RZ, 0x40000040 ;  /* 0x40000040ff0d7424 */ /* 0x000fe200078e00ff */
[----:B------:R2:W-:Y:S01]  /*58f0*/  STL [R1+0x34], R7 ;  /* 0x0000340701007387 */ /* 0x0005e20000100800 */
[C---:B------:R-:W-:Y:S02]  /*5900*/  VIADD R8, R237.reuse, 0x4 ;  /* 0x00000004ed087836 */ /* 0x040fe40000000000 */
[----:B------:R-:W-:Y:S01]  /*5910*/  IMAD.MOV.U32 R9, RZ, RZ, 0x40000040 ;  /* 0x40000040ff097424 */ /* 0x000fe200078e00ff */
[----:B------:R3:W-:Y:S01]  /*5920*/  STL.64 [R1+0x20], R18 ;  /* 0x0000201201007387 */ /* 0x0007e20000100a00 */
[----:B------:R-:W-:Y:S02]  /*5930*/  IMAD.MOV.U32 R11, RZ, RZ, 0x40000040 ;  /* 0x40000040ff0b7424 */ /* 0x000fe400078e00ff */
[----:B-1----:R-:W-:Y:S01]  /*5940*/  VIADD R10, R237, 0x2 ;  /* 0x00000002ed0a7836 */ /* 0x002fe20000000000 */
[----:B------:R3:W-:Y:S04]  /*5950*/  STL.64 [R1+0x18], R14 ;  /* 0x0000180e01007387 */ /* 0x0007e80000100a00 */
[----:B------:R3:W-:Y:S04]  /*5960*/  STL.64 [R1+0x10], R12 ;  /* 0x0000100c01007387 */ /* 0x0007e80000100a00 */
[----:B------:R3:W-:Y:S04]  /*5970*/  STL.64 [R1], R8 ;  /* 0x0000000801007387 */ /* 0x0007e80000100a00 */
[----:B------:R3:W-:Y:S01]  /*5980*/  STL.64 [R1+0x8], R10 ;  /* 0x0000080a01007387 */ /* 0x0007e20000100a00 */
[C---:B--2---:R-:W-:Y:S01]  /*5990*/  VIADD R7, R5.reuse, 0x4 ;  /* 0x0000000405077836 */ /* 0x044fe20000000000 */
        /* <DEDUP_REMOVED lines=8> */
.L_x_2860:
[----:B------:R-:W-:-:S13]  /*5a20*/  ISETP.NE.AND P0, PT, R231, 0x3, PT ;  /* 0x00000003e700780c */ /* 0x000fda0003f05270 */
[----:B------:R-:W-:Y:S05]  /*5a30*/  @!P0 BRA `(.L_x_2850) ;  /* 0x0000000000048947 */ /* 0x000fea0003800000 */
[----:B------:R-:W-:Y:S01]  /*5a40*/  BPT.TRAP 0x1 ;  /* 0x000000040000795c */ /* 0x000fe20000300000 */
.L_x_2850:
[----:B------:R-:W-:Y:S01]  /*5a50*/  IMAD R7, R0, 0x8, R236 ;  /* 0x0000000800077824 */ /* 0x000fe200078e02ec */
[----:B------:R-:W-:-:S04]  /*5a60*/  SHF.L.U32 R20, R4, 0x1f, RZ ;  /* 0x0000001f04147819 */ /* 0x000fc800000006ff */
[----:B------:R1:W2:Y:S01]  /*5a70*/  SYNCS.PHASECHK.TRANS64.TRYWAIT P1, [R7+URZ+0x30c10], R20 ;  /* 0x030c1014070075a7 */ /* 0x0002a2000802017f */
[----:B------:R-:W-:Y:S05]  /*5a80*/  @!P0 BRA `(.L_x_2851) ;  /* 0x0000000000048947 */ /* 0x000fea0003800000 */
[----:B------:R-:W-:Y:S01]  /*5a90*/  BPT.TRAP 0x1 ;  /* 0x000000040000795c */ /* 0x000fe20000300000 */
.L_x_2851:
[----:B------:R-:W-:-:S05]  /*5aa0*/  VIADD R8, R236, 0x10000 ;  /* 0x00010000ec087836 */ /* 0x000fca0000000000 */
[----:B------:R-:W-:-:S04]  /*5ab0*/  SHF.R.U32.HI R8, RZ, 0x4, R8 ;  /* 0x00000004ff087819 */ /* 0x000fc80000011608 */
[----:B------:R-:W-:-:S04]  /*5ac0*/  LOP3.LUT R8, R8, 0x3fff, RZ, 0xc0, !PT ;  /* 0x00003fff08087812 */ /* 0x000fc800078ec0ff */
[----:B------:R-:W-:Y:S01]  /*5ad0*/  LOP3.LUT R9, R8, 0x10000, RZ, 0xfc, !PT ;  /* 0x0001000008097812 */ /* 0x000fe200078efcff */
[----:B--2---:R-:W-:Y:S06]  /*5ae0*/  @P1 BRA `(.L_x_2852) ;  /* 0x0000000000081947 */ /* 0x004fec0003800000 */
[----:B------:R-:W2:Y:S02]  /*5af0*/  SYNCS.PHASECHK.TRANS64.TRYWAIT P1, [R7+URZ+0x30c10], R20 ;  /* 0x030c1014070075a7 */ /* 0x000ea4000802017f */
[----:B--2---:R-:W-:Y:S05]  /*5b00*/  @!P1 BRA `(.L_x_2853) ;  /* 0x0000007800289947 */ /* 0x004fea0003800000 */
.L_x_2852:
        /* <DEDUP_REMOVED lines=27> */
[----:B------:R-:W-:-:S04]  /*5cc0*/  IMAD R9, R3, 0x2, R10 ;  /* 0x0000000203097824 */ /* 0x000fc800078e020a */
        /* <DEDUP_REMOVED lines=35> */
.L_x_2854:
[----:B------:R1:W1:Y:S01]  /*5f00*/  SYNCS.PHASECHK.TRANS64.TRYWAIT P1, [R7+URZ+0x30c30], R20 ;  /* 0x030c3014070075a7 */ /* 0x000262000802017f */
[----:B------:R-:W-:Y:S05]  /*5f10*/  @!P0 BRA `(.L_x_2855) ;  /* 0x0000000000048947 */ /* 0x000fea0003800000 */
[----:B------:R-:W-:Y:S01]  /*5f20*/  BPT.TRAP 0x1 ;  /* 0x000000040000795c */ /* 0x000fe20000300000 */
.L_x_2855:
        /* <DEDUP_REMOVED lines=8> */
.L_x_2856:
        /* <DEDUP_REMOVED lines=9> */
[C---:B------:R-:W-:Y:S01]  /*6040*/  ISETP.GT.AND P1, PT, R6.reuse, 0x8, PT ;  /* 0x000000080600780c */ /* 0x040fe20003f24270 */
[----:B------:R-:W-:Y:S01]  /*6050*/  VIADD R17, R5, 0x8 ;  /* 0x0000000805117836 */ /* 0x000fe20000000000 */
[----:B--2---:R-:W-:Y:S01]  /*6060*/  SHFL.IDX PT, R9, R10, R5, 0x1f ;  /* 0x00001f050a097589 */ /* 0x004fe200000e0000 */
[----:B------:R-:W-:-:S02]  /*6070*/  ISETP.GT.AND P2, PT, R6, RZ, PT ;  /* 0x000000ff0600720c */ /* 0x000fc40003f44270 */
[----:B------:R-:W-:Y:S01]  /*6080*/  FSEL R91, R91, -INF , P1 ;  /* 0xff8000005b5b7808 */ /* 0x000fe20000800000 */
[----:B------:R-:W1:Y:S01]  /*6090*/  SHFL.IDX PT, R11, R10, R14, 0x1f ;  /* 0x00001f0e0a0b7589 */ /* 0x000e6200000e0000 */
[----:B------:R-:W-:Y:S01]  /*60a0*/  HGMMA.64x128x16.F32.BF16 R24, gdesc[UR4], RZ, !UPT, gsb0 ;  /* 0x01e00000041879f0 */ /* 0x000fe2000c0018ff */
[----:B------:R-:W-:Y:S01]  /*60b0*/  UIADD3 UR4, UR6, 0x2, URZ ;  /* 0x0000000206047890 */ /* 0x000fe2000fffe03f */
[----:B------:R-:W-:Y:S01]  /*60c0*/  FSEL R88, R88, -INF , P2 ;  /* 0xff80000058587808 */ /* 0x000fe20001000000 */
[----:B------:R-:W-:Y:S01]  /*60d0*/  ULDC UR5, c[0x0][0x744] ;  /* 0x0001d10000057ab9 */ /* 0x000fe20000000800 */
[----:B---3--:R-:W2:Y:S01]  /*60e0*/  SHFL.IDX PT, R18, R233, R5, 0x1f ;  /* 0x00001f05e9127589 */ /* 0x008ea200000e0000 */
[----:B------:R-:W-:Y:S02]  /*60f0*/  FSEL R90, R90, -INF , P1 ;  /* 0xff8000005a5a7808 */ /* 0x000fe40000800000 */
[----:B------:R-:W-:Y:S01]  /*6100*/  FSEL R94, R94, -INF , P1 ;  /* 0xff8000005e5e7808 */ /* 0x000fe20000800000 */
[----:B------:R-:W-:Y:S01]  /*6110*/  UMOV UR10, UR4 ;  /* 0x00000004000a7c82 */ /* 0x000fe20008000000 */
[----:B------:R-:W-:Y:S01]  /*6120*/  FSEL R104, R104, -INF , P2 ;  /* 0xff80000068687808 */ /* 0x000fe20001000000 */
[----:B------:R-:W-:Y:S01]  /*6130*/  SHFL.IDX PT, R22, R233, R17, 0x1f ;  /* 0x00001f11e9167589 */ /* 0x000fe200000e0000 */
[----:B------:R-:W-:-:S02]  /*6140*/  FSEL R101, R101, -INF , P2 ;  /* 0xff80000065657808 */ /* 0x000fc40001000000 */
[----:B------:R-:W-:Y:S02]  /*6150*/  FSEL R92, R92, -INF , P2 ;  /* 0xff8000005c5c7808 */ /* 0x000fe40001000000 */
[----:B------:R-:W-:Y:S02]  /*6160*/  FSEL R103, R103, -INF , P1 ;  /* 0xff80000067677808 */ /* 0x000fe40000800000 */
[----:B------:R-:W-:Y:S02]  /*6170*/  FSEL R106, R106, -INF , P1 ;  /* 0xff8000006a6a7808 */ /* 0x000fe40000800000 */
[----:B------:R-:W-:Y:S02]  /*6180*/  FSEL R93, R93, -INF , P2 ;  /* 0xff8000005d5d7808 */ /* 0x000fe40001000000 */
[----:B------:R-:W-:Y:S01]  /*6190*/  FSEL R116, R116, -INF , P2 ;  /* 0xff80000074747808 */ /* 0x000fe20001000000 */
[----:B-1----:R-:W-:Y:S01]  /*61a0*/  FFMA.FTZ R91, R91, UR5, -R11 ;  /* 0x000000055b5b7c23 */ /* 0x002fe2000801080b */
[--C-:B------:R-:W-:Y:S01]  /*61b0*/  FFMA.FTZ R88, R88, UR5, -R9.reuse ;  /* 0x0000000558587c23 */ /* 0x100fe20008010809 */
[----:B------:R-:W-:Y:S01]  /*61c0*/  FFMA.FTZ R90, R90, UR5, -R9 ;  /* 0x000000055a5a7c23 */ /* 0x000fe20008010809 */
[----:B------:R-:W-:Y:S01]  /*61d0*/  FSEL R118, R118, -INF , P1 ;  /* 0xff80000076767808 */ /* 0x000fe20000800000 */
[----:B------:R1:W-:Y:S01]  /*61e0*/  MUFU.EX2 R230, R91 ;  /* 0x0000005b00e67308 */ /* 0x0003e20000000800 */
[----:B------:R-:W-:-:S02]  /*61f0*/  FSEL R95, R95, -INF , P1 ;  /* 0xff8000005f5f7808 */ /* 0x000fc40000800000 */
[----:B------:R-:W-:Y:S02]  /*6200*/  FSEL R117, R117, -INF , P2 ;  /* 0xff80000075757808 */ /* 0x000fe40001000000 */
[----:B------:R-:W-:Y:S02]  /*6210*/  FSEL R147, R147, -INF , P1 ;  /* 0xff80000093937808 */ /* 0x000fe40000800000 */
[----:B------:R-:W-:Y:S01]  /*6220*/  FSEL R89, R89, -INF , P2 ;  /* 0xff80000059597808 */ /* 0x000fe20001000000 */
[----:B------:R-:W-:Y:S02]  /*6230*/  WARPGROUP.DEPBAR.LE gsb0, 0x0 ;  /* 0x00008000000079c5 */ /* 0x000fe40000010000 */
[----:B------:R-:W-:Y:S01]  /*6240*/  WARPGROUP.ARRIVE ;  /* 0x00000000000079c5 */ /* 0x000fe20000000000 */
[----:B-1----:R-:W-:Y:S01]  /*6250*/  VIADD R91, R5, 0x1c ;  /* 0x0000001c055b7836 */ /* 0x002fe20000000000 */
[----:B------:R-:W-:Y:S01]  /*6260*/  UIADD3 UR4, UR6, 0x4, URZ ;  /* 0x0000000406047890 */ /* 0x000fe2000fffe03f */
[----:B------:R-:W-:Y:S01]  /*6270*/  MUFU.EX2 R222, R88 ;  /* 0x0000005800de7308 */ /* 0x000fe20000000800 */
[----:B------:R-:W-:-:S02]  /*6280*/  FFMA.FTZ R89, R89, UR5, -R11 ;  /* 0x0000000559597c23 */ /* 0x000fc4000801080b */
[----:B------:R-:W-:Y:S05]  /*6290*/  SHFL.IDX PT, R15, R10, R91, 0x1f ;  /* 0x00001f5b0a0f7589 */ /* 0x000fea00000e0000 */
[----:B------:R-:W1:Y:S01]  /*62a0*/  MUFU.EX2 R232, R90 ;  /* 0x0000005a00e87308 */ /* 0x000e620000000800 */
[----:B-----5:R-:W-:Y:S02]  /*62b0*/  R2UR UR8, R12 ;  /* 0x000000000c0872ca */ /* 0x020fe400000e0000 */
[----:B------:R-:W-:Y:S01]  /*62c0*/  R2UR UR9, R13 ;  /* 0x000000000d0972ca */ /* 0x000fe200000e0000 */
[----:B------:R2:W3:Y:S01]  /*62d0*/  SHFL.IDX PT, R12, R10, R17, 0x1f ;  /* 0x00001f110a0c7589 */ /* 0x0004e200000e0000 */
[----:B------:R-:W-:Y:S01]  /*62e0*/  VIADD R13, R5, 0xc ;  /* 0x0000000c050d7836 */ /* 0x000fe20000000000 */
[----:B------:R-:W-:Y:S01]  /*62f0*/  UIADD3 UR6, UR6, 0x6, URZ ;  /* 0x0000000606067890 */ /* 0x000fe2000fffe03f */
[----:B------:R-:W-:Y:S01]  /*6300*/  FSEL R113, R113, -INF , P2 ;  /* 0xff80000071717808 */ /* 0x000fe20001000000 */
[----:B------:R-:W-:Y:S02]  /*6310*/  MUFU.EX2 R225, R89 ;  /* 0x0000005900e17308 */ /* 0x000fe40000000800 */
[----:B------:R5:W1:Y:S06]  /*6320*/  SHFL.IDX PT, R9, R10, R13, 0x1f ;  /* 0x00001f0d0a097589 */ /* 0x000a6c00000e0000 */
[----:B------:R-:W-:Y:S01]  /*6330*/  HGMMA.64x128x16.F32.BF16 R24, gdesc[UR8], R24, gsb0 ;  /* 0x01e00000081879f0 */ /* 0x000fe20008001818 */
[----:B----4-:R-:W-:-:S02]  /*6340*/  R2UR UR8, R20 ;  /* 0x00000000140872ca */ /* 0x010fc400000e0000 */
[----:B------:R-:W-:Y:S01]  /*6350*/  R2UR UR9, R21 ;  /* 0x00000000150972ca */ /* 0x000fe200000e0000 */
[----:B------:R-:W-:Y:S01]  /*6360*/  UMOV UR10, UR4 ;  /* 0x00000004000a7c82 */ /* 0x000fe20008000000 */
[----:B------:R-:W-:Y:S01]  /*6370*/  UMOV UR11, 0x40000040 ;  /* 0x40000040000b7882 */ /* 0x000fe20000000000 */
[----:B--2---:R-:W-:Y:S01]  /*6380*/  FFMA.FTZ R17, R104, UR5, -R18 ;  /* 0x0000000568117c23 */ /* 0x004fe20008010812 */
[C---:B------:R-:W-:Y:S01]  /*6390*/  VIADD R104, R5.reuse, 0x18 ;  /* 0x0000001805687836 */ /* 0x040fe20000000000 */
[----:B------:R2:W-:Y:S01]  /*63a0*/  SHFL.IDX PT, R20, R233, R14, 0x1f ;  /* 0x00001f0ee9147589 */ /* 0x0005e200000e0000 */
[--C-:B---3--:R-:W-:Y:S01]  /*63b0*/  FFMA.FTZ R94, R94, UR5, -R12.reuse ;  /* 0x000000055e5e7c23 */ /* 0x108fe2000801080c */
[----:B------:R-:W-:Y:S01]  /*63c0*/  FFMA.FTZ R92, R92, UR5, -R12 ;  /* 0x000000055c5c7c23 */ /* 0x000fe2000801080c */
[----:B------:R-:W-:Y:S01]  /*63d0*/  FFMA.FTZ R18, R106, UR5, -R18 ;  /* 0x000000056a127c23 */ /* 0x000fe20008010812 */
[----:B-----5:R-:W-:Y:S01]  /*63e0*/  VIADD R13, R5, 0x10 ;  /* 0x00000010050d7836 */ /* 0x020fe20000000000 */
[----:B------:R3:W-:Y:S01]  /*63f0*/  MUFU.EX2 R228, R94 ;  /* 0x0000005e00e47308 */ /* 0x0007e20000000800 */
[--C-:B--2---:R-:W-:Y:S01]  /*6400*/  FFMA.FTZ R14, R101, UR5, -R15.reuse ;  /* 0x00000005650e7c23 */ /* 0x104fe2000801080f */
[----:B------:R-:W-:Y:S01]  /*6410*/  FFMA.FTZ R15, R103, UR5, -R15 ;  /* 0x00000005670f7c23 */ /* 0x000fe2000801080f */
[----:B------:R-:W-:-:S02]  /*6420*/  VIADD R103, R5, 0xc ;  /* 0x0000000c05677836 */ /* 0x000fc40000000000 */
[--C-:B-1----:R-:W-:Y:S01]  /*6430*/  FFMA.FTZ R93, R93, UR5, -R9.reuse ;  /* 0x000000055d5d7c23 */ /* 0x102fe20008010809 */
[----:B------:R-:W-:Y:S02]  /*6440*/  VIADD R106, R5, 0x10 ;  /* 0x00000010056a7836 */ /* 0x000fe40000000000 */
[----:B------:R-:W-:Y:S01]  /*6450*/  FFMA.FTZ R95, R95, UR5, -R9 ;  /* 0x000000055f5f7c23 */ /* 0x000fe20008010809 */
[----:B------:R-:W-:Y:S01]  /*6460*/  VIADD R101, R5, 0x14 ;  /* 0x0000001405657836 */ /* 0x000fe20000000000 */
[----:B---3--:R-:W1:Y:S01]  /*6470*/  SHFL.IDX PT, R94, R233, R104, 0x1f ;  /* 0x00001f68e95e7589 */ /* 0x008e6200000e0000 */
[----:B------:R2:W-:Y:S03]  /*6480*/  MUFU.EX2 R229, R92 ;  /* 0x0000005c00e57308 */ /* 0x0005e60000000800 */
[----:B------:R-:W-:Y:S04]  /*6490*/  SHFL.IDX PT, R88, R233, R103, 0x1f ;  /* 0x00001f67e9587589 */ /* 0x000fe800000e0000 */
[----:B------:R-:W-:Y:S04]  /*64a0*/  SHFL.IDX PT, R90, R233, R106, 0x1f ;  /* 0x00001f6ae95a7589 */ /* 0x000fe800000e0000 */
[----:B--2---:R-:W-:Y:S04]  /*64b0*/  SHFL.IDX PT, R92, R233, R101, 0x1f ;  /* 0x00001f65e95c7589 */ /* 0x004fe800000e0000 */
[----:B------:R-:W2:Y:S01]  /*64c0*/  SHFL.IDX PT, R233, R233, R91, 0x1f ;  /* 0x00001f5be9e97589 */ /* 0x000ea200000e0000 */
[----:B------:R1:W-:Y:S03]  /*64d0*/  MUFU.EX2 R227, R93 ;  /* 0x0000005d00e37308 */ /* 0x0003e60000000800 */
[----:B------:R-:W-:Y:S01]  /*64e0*/  SHFL.IDX PT, R11, R10, R13, 0x1f ;  /* 0x00001f0d0a0b7589 */ /* 0x000fe200000e0000 */
[--C-:B-1----:R-:W-:Y:S01]  /*64f0*/  FFMA.FTZ R93, R116, UR5, -R94.reuse ;  /* 0x00000005745d7c23 */ /* 0x102fe2000801085e */
[----:B------:R-:W-:Y:S01]  /*6500*/  FFMA.FTZ R94, R118, UR5, -R94 ;  /* 0x00000005765e7c23 */ /* 0x000fe2000801085e */
[----:B------:R-:W-:Y:S01]  /*6510*/  FSEL R118, R145, -INF , P2 ;  /* 0xff80000091767808 */ /* 0x000fe20001000000 */
[----:B------:R-:W-:Y:S01]  /*6520*/  VIADD R145, R5, 0x14 ;  /* 0x0000001405917836 */ /* 0x000fe20000000000 */
[----:B------:R2:W-:Y:S02]  /*6530*/  MUFU.EX2 R226, R95 ;  /* 0x0000005f00e27308 */ /* 0x0005e40000000800 */
[----:B--2---:R-:W-:-:S02]  /*6540*/  FFMA.FTZ R95, R117, UR5, -R233 ;  /* 0x00000005755f7c23 */ /* 0x004fc400080108e9 */
[----:B------:R-:W1:Y:S01]  /*6550*/  SHFL.IDX PT, R117, R218, R145, 0x1f ;  /* 0x00001f91da757589 */ /* 0x000e6200000e0000 */
[----:B------:R-:W-:Y:S02]  /*6560*/  WARPGROUP.DEPBAR.LE gsb0, 0x0 ;  /* 0x00008000000079c5 */ /* 0x000fe40000010000 */
[----:B------:R-:W-:-:S06]  /*6570*/  WARPGROUP.ARRIVE ;  /* 0x00000000000079c5 */ /* 0x000fcc0000000000 */
[----:B------:R-:W-:Y:S01]  /*6580*/  HGMMA.64x128x16.F32.BF16 R24, gdesc[UR8], R24, gsb0 ;  /* 0x01e00000081879f0 */ /* 0x000fe20008001818 */
[--C-:B-1----:R-:W-:Y:S01]  /*6590*/  FFMA.FTZ R118, R118, UR5, -R117.reuse ;  /* 0x0000000576767c23 */ /* 0x102fe20008010875 */
[----:B------:R-:W-:Y:S02]  /*65a0*/  FFMA.FTZ R117, R147, UR5, -R117 ;  /* 0x0000000593757c23 */ /* 0x000fe40008010875 */
[----:B------:R-:W2:Y:S01]  /*65b0*/  LDL R147, [R1+0x38] ;  /* 0x0000380001937983 */ /* 0x000ea20000100800 */
[----:B------:R-:W-:Y:S02]  /*65c0*/  R2UR UR8, R234 ;  /* 0x00000000ea0872ca */ /* 0x000fe400000e0000 */
[----:B------:R-:W-:Y:S01]  /*65d0*/  R2UR UR9, R235 ;  /* 0x00000000eb0972ca */ /* 0x000fe200000e0000 */
[----:B------:R-:W-:Y:S01]  /*65e0*/  UMOV UR10, UR6 ;  /* 0x00000006000a7c82 */ /* 0x000fe20008000000 */
[----:B------:R-:W-:Y:S01]  /*65f0*/  UMOV UR11, 0x40000040 ;  /* 0x40000040000b7882 */ /* 0x000fe20000000000 */
[----:B------:R-:W-:-:S05]  /*6600*/  VIADD R13, R5, 0x14 ;  /* 0x00000014050d7836 */ /* 0x000fca0000000000 */
[----:B------:R1:W3:Y:S02]  /*6610*/  SHFL.IDX PT, R12, R10, R13, 0x1f ;  /* 0x00001f0d0a0c7589 */ /* 0x0002e400000e0000 */
[----:B-1----:R-:W-:-:S06]  /*6620*/  VIADD R13, R5, 0x18 ;  /* 0x00000018050d7836 */ /* 0x002fcc0000000000 */
[----:B------:R3:W1:Y:S01]  /*6630*/  SHFL.IDX PT, R13, R10, R13, 0x1f ;  /* 0x00001f0d0a0d7589 */ /* 0x00066200000e0000 */
[----:B------:R-:W-:Y:S02]  /*6640*/  WARPGROUP.DEPBAR.LE gsb0, 0x0 ;  /* 0x00008000000079c5 */ /* 0x000fe40000010000 */
[----:B------:R-:W-:-:S06]  /*6650*/  WARPGROUP.ARRIVE ;  /* 0x00000000000079c5 */ /* 0x000fcc0000000000 */
[----:B------:R-:W-:Y:S01]  /*6660*/  HGMMA.64x128x16.F32.BF16 R24, gdesc[UR8], R24, gsb0 ;  /* 0x01e00000081879f0 */ /* 0x000fe20008001818 */
[----:B------:R-:W4:Y:S01]  /*6670*/  SHFL.IDX PT, R103, R223, R103, 0x1f ;  /* 0x00001f67df677589 */ /* 0x000f2200000e0000 */
[----:B------:R-:W-:Y:S02]  /*6680*/  FSEL R96, R96, -INF , P2 ;  /* 0xff80000060607808 */ /* 0x000fe40001000000 */
[----:B------:R-:W-:Y:S01]  /*6690*/  FSEL R98, R98, -INF , P1 ;  /* 0xff80000062627808 */ /* 0x000fe20000800000 */
[----:B------:R-:W-:Y:S01]  /*66a0*/  FFMA.FTZ R91, R113, UR5, -R92 ;  /* 0x00000005715b7c23 */ /* 0x000fe2000801085c */
[----:B------:R-:W-:Y:S02]  /*66b0*/  FSEL R97, R97, -INF , P2 ;  /* 0xff80000061617808 */ /* 0x000fe40001000000 */
[----:B------:R-:W-:Y:S02]  /*66c0*/  FSEL R99, R99, -INF , P1 ;  /* 0xff80000063637808 */ /* 0x000fe40000800000 */
[----:B------:R-:W-:Y:S01]  /*66d0*/  FSEL R108, R108, -INF , P2 ;  /* 0xff8000006c6c7808 */ /* 0x000fe20001000000 */
[----:B------:R-:W-:Y:S01]  /*66e0*/  VIADD R113, R5, 0x4 ;  /* 0x0000000405717836 */ /* 0x000fe20000000000 */
[----:B------:R-:W-:-:S02]  /*66f0*/  FSEL R100, R100, -INF , P2 ;  /* 0xff80000064647808 */ /* 0x000fc40001000000 */
[----:B------:R-:W-:Y:S02]  /*6700*/  FSEL R110, R110, -INF , P1 ;  /* 0xff8000006e6e7808 */ /* 0x000fe40000800000 */
[----:B------:R-:W-:Y:S01]  /*6710*/  FSEL R112, R112, -INF , P2 ;  /* 0xff80000070707808 */ /* 0x000fe20001000000 */
[--C-:B------:R-:W-:Y:S01]  /*6720*/  FFMA.FTZ R96, R96, UR5, -R11.reuse ;  /* 0x0000000560607c23 */ /* 0x100fe2000801080b */
[----:B------:R-:W-:Y:S01]  /*6730*/  FSEL R114, R114, -INF , P1 ;  /* 0xff80000072727808 */ /* 0x000fe20000800000 */
[----:B------:R-:W-:Y:S01]  /*6740*/  FFMA.FTZ R9, R98, UR5, -R11 ;  /* 0x0000000562097c23 */ /* 0x000fe2000801080b */
[--C-:B---3--:R-:W-:Y:S01]  /*6750*/  FFMA.FTZ R10, R97, UR5, -R12.reuse ;  /* 0x00000005610a7c23 */ /* 0x108fe2000801080c */
[----:B------:R-:W-:Y:S01]  /*6760*/  FFMA.FTZ R11, R99, UR5, -R12 ;  /* 0x00000005630b7c23 */ /* 0x000fe2000801080c */
[--C-:B------:R-:W-:Y:S01]  /*6770*/  FFMA.FTZ R21, R108, UR5, -R22.reuse ;  /* 0x000000056c157c23 */ /* 0x100fe20008010816 */
[----:B-1----:R-:W-:Y:S01]  /*6780*/  FFMA.FTZ R12, R100, UR5, -R13 ;  /* 0x00000005640c7c23 */ /* 0x002fe2000801080d */
[----:B------:R-:W-:Y:S01]  /*6790*/  FFMA.FTZ R22, R110, UR5, -R22 ;  /* 0x000000056e167c23 */ /* 0x000fe20008010816 */
[--C-:B------:R-:W-:Y:S01]  /*67a0*/  FFMA.FTZ R89, R112, UR5, -R90.reuse ;  /* 0x0000000570597c23 */ /* 0x100fe2000801085a */
[----:B------:R-:W1:Y:S01]  /*67b0*/  SHFL.IDX PT, R100, R223, R113, 0x1f ;  /* 0x00001f71df647589 */ /* 0x000e6200000e0000 */
[----:B------:R-:W-:Y:S01]  /*67c0*/  FSEL R102, R102, -INF , P1 ;  /* 0xff80000066667808 */ /* 0x000fe20000800000 */
[----:B------:R-:W-:-:S02]  /*67d0*/  FFMA.FTZ R90, R114, UR5, -R90 ;  /* 0x00000005725a7c23 */ /* 0x000fc4000801085a */
[----:B------:R3:W5:Y:S01]  /*67e0*/  SHFL.IDX PT, R110, R223, R104, 0x1f ;  /* 0x00001f68df6e7589 */ /* 0x00076200000e0000 */
[----:B------:R-:W-:Y:S01]  /*67f0*/  VIADD R114, R5, 0x8 ;  /* 0x0000000805727836 */ /* 0x000fe20000000000 */
[----:B------:R-:W-:Y:S02]  /*6800*/  FSEL R109, R109, -INF , P2 ;  /* 0xff8000006d6d7808 */ /* 0x000fe40001000000 */
[----:B------:R-:W5:Y:S01]  /*6810*/  SHFL.IDX PT, R98, R223, R5, 0x1f ;  /* 0x00001f05df627589 */ /* 0x000f6200000e0000 */
[----:B------:R-:W-:-:S03]  /*6820*/  FFMA.FTZ R13, R102, UR5, -R13 ;  /* 0x00000005660d7c23 */ /* 0x000fc6000801080d */
[----:B------:R5:W5:Y:S01]  /*6830*/  SHFL.IDX PT, R108, R223, R101, 0x1f ;  /* 0x00001f65df6c7589 */ /* 0x000b6200000e0000 */
[----:B------:R-:W-:Y:S01]  /*6840*/  FFMA.FTZ R23, R109, UR5, -R88 ;  /* 0x000000056d177c23 */ /* 0x000fe20008010858 */
[----:B------:R-:W-:Y:S02]  /*6850*/  FSEL R109, R125, -INF , P2 ;  /* 0xff8000007d6d7808 */ /* 0x000fe40001000000 */
[----:B------:R-:W5:Y:S01]  /*6860*/  SHFL.IDX PT, R102, R223, R114, 0x1f ;  /* 0x00001f72df667589 */ /* 0x000f6200000e0000 */
[----:B---3--:R-:W-:Y:S02]  /*6870*/  FSEL R104, R127, -INF , P1 ;  /* 0xff8000007f687808 */ /* 0x008fe40000800000 */
[----:B------:R-:W-:Y:S01]  /*6880*/  FSEL R119, R119, -INF , P1 ;  /* 0xff80000077777808 */ /* 0x000fe20000800000 */
[--C-:B----4-:R-:W-:Y:S01]  /*6890*/  FFMA.FTZ R109, R109, UR5, -R103.reuse ;  /* 0x000000056d6d7c23 */ /* 0x110fe20008010867 */
[----:B------:R-:W-:Y:S01]  /*68a0*/  FSEL R105, R105, -INF , P2 ;  /* 0xff80000069697808 */ /* 0x000fe20001000000 */
[----:B------:R-:W-:Y:S01]  /*68b0*/  FFMA.FTZ R104, R104, UR5, -R103 ;  /* 0x0000000568687c23 */ /* 0x000fe20008010867 */
[----:B------:R-:W-:Y:S01]  /*68c0*/  FSEL R107, R107, -INF , P1 ;  /* 0xff8000006b6b7808 */ /* 0x000fe20000800000 */
[----:B------:R3:W-:Y:S01]  /*68d0*/  MUFU.EX2 R224, R96 ;  /* 0x0000006000e07308 */ /* 0x0007e20000000800 */
[----:B------:R-:W-:Y:S01]  /*68e0*/  FSEL R99, R121, -INF , P2 ;  /* 0xff80000079637808 */ /* 0x000fe20001000000 */
[----:B------:R-:W-:Y:S01]  /*68f0*/  FFMA.FTZ R19, R105, UR5, -R20 ;  /* 0x0000000569137c23 */ /* 0x000fe20008010814 */
[----:B------:R-:W-:-:S02]  /*6900*/  FSEL R123, R123, -INF , P1 ;  /* 0xff8000007b7b7808 */ /* 0x000fc40000800000 */
[----:B------:R-:W-:-:S03]  /*6910*/  FSEL R134, R134, -INF , P1 ;  /* 0xff80000086867808 */ /* 0x000fc60000800000 */
[----:B------:R4:W-:Y:S01]  /*6920*/  MUFU.EX2 R103, R109 ;  /* 0x0000006d00677308 */ /* 0x0009e20000000800 */
[----:B---3--:R-:W-:Y:S01]  /*6930*/  FFMA.FTZ R96, R119, UR5, -R233 ;  /* 0x0000000577607c23 */ /* 0x008fe200080108e9 */
[----:B------:R-:W-:Y:S02]  /*6940*/  VIADD R233, R5, 0x1c ;  /* 0x0000001c05e97836 */ /* 0x000fe40000000000 */
[----:B------:R-:W-:Y:S01]  /*6950*/  FFMA.FTZ R20, R107, UR5, -R20 ;  /* 0x000000056b147c23 */ /* 0x000fe20008010814 */
[----:B------:R-:W-:Y:S01]  /*6960*/  FSEL R120, R120, -INF , P2 ;  /* 0xff80000078787808 */ /* 0x000fe20001000000 */
[----:B------:R-:W3:Y:S01]  /*6970*/  SHFL.IDX PT, R106, R223, R106, 0x1f ;  /* 0x00001f6adf6a7589 */ /* 0x000ee200000e0000 */
[----:B----4-:R-:W-:Y:S01]  /*6980*/  FSEL R109, R132, -INF , P2 ;  /* 0xff800000846d7808 */ /* 0x010fe20001000000 */
[--C-:B-1----:R-:W-:Y:S01]  /*6990*/  FFMA.FTZ R99, R99, UR5, -R100.reuse ;  /* 0x0000000563637c23 */ /* 0x102fe20008010864 */
[----:B------:R-:W-:Y:S01]  /*69a0*/  FSEL R107, R129, -INF , P2 ;  /* 0xff800000816b7808 */ /* 0x000fe20001000000 */
[----:B------:R-:W-:Y:S01]  /*69b0*/  FFMA.FTZ R100, R123, UR5, -R100 ;  /* 0x000000057b647c23 */ /* 0x000fe20008010864 */
[----:B------:R-:W-:Y:S01]  /*69c0*/  FSEL R131, R131, -INF , P1 ;  /* 0xff80000083837808 */ /* 0x000fe20000800000 */
[--C-:B-----5:R-:W-:Y:S01]  /*69d0*/  FFMA.FTZ R109, R109, UR5, -R110.reuse ;  /* 0x000000056d6d7c23 */ /* 0x120fe2000801086e */
[----:B------:R-:W-:Y:S01]  /*69e0*/  SHFL.IDX PT, R112, R223, R233, 0x1f ;  /* 0x00001fe9df707589 */ /* 0x000fe200000e0000 */
[----:B------:R-:W-:Y:S01]  /*69f0*/  FFMA.FTZ R110, R134, UR5, -R110 ;  /* 0x00000005866e7c23 */ /* 0x000fe2000801086e */
[----:B------:R-:W-:-:S02]  /*6a00*/  FSEL R111, R111, -INF , P1 ;  /* 0xff8000006f6f7808 */ /* 0x000fc40000800000 */
[----:B------:R-:W-:Y:S01]  /*6a10*/  FSEL R101, R124, -INF , P2 ;  /* 0xff8000007c657808 */ /* 0x000fe20001000000 */
[----:B------:R1:W-:Y:S01]  /*6a20*/  SHFL.IDX PT, R134, R218, R113, 0x1f ;  /* 0x00001f71da867589 */ /* 0x0003e200000e0000 */
[----:B------:R-:W-:Y:S01]  /*6a30*/  FSEL R126, R126, -INF , P1 ;  /* 0xff8000007e7e7808 */ /* 0x000fe20000800000 */
[----:B------:R-:W-:Y:S02]  /*6a40*/  FFMA.FTZ R97, R120, UR5, -R98 ;  /* 0x0000000578617c23 */ /* 0x000fe40008010862 */
[----:B------:R4:W-:Y:S01]  /*6a50*/  SHFL.IDX PT, R123, R218, R114, 0x1f ;  /* 0x00001f72da7b7589 */ /* 0x0009e200000e0000 */
[--C-:B------:R-:W-:Y:S01]  /*6a60*/  FFMA.FTZ R107, R107, UR5, -R108.reuse ;  /* 0x000000056b6b7c23 */ /* 0x100fe2000801086c */
[----:B------:R-:W-:Y:S01]  /*6a70*/  FFMA.FTZ R108, R131, UR5, -R108 ;  /* 0x00000005836c7c23 */ /* 0x000fe2000801086c */
[----:B------:R-:W-:Y:S02]  /*6a80*/  FSEL R120, R144, -INF , P2 ;  /* 0xff80000090787808 */ /* 0x000fe40001000000 */
[----:B-1----:R-:W-:Y:S01]  /*6a90*/  FSEL R113, R151, -INF , P1 ;  /* 0xff80000097717808 */ /* 0x002fe20000800000 */
[----:B------:R-:W-:Y:S01]  /*6aa0*/  VIADD R151, R5, 0x4 ;  /* 0x0000000405977836 */ /* 0x000fe20000000000 */
[----:B----4-:R-:W-:Y:S01]  /*6ab0*/  FSEL R114, R149, -INF , P2 ;  /* 0xff80000095727808 */ /* 0x010fe20001000000 */
[C---:B------:R-:W-:Y:S01]  /*6ac0*/  VIADD R149, R5.reuse, 0x8 ;  /* 0x0000000805957836 */ /* 0x040fe20000000000 */
[----:B------:R-:W-:Y:S01]  /*6ad0*/  SHFL.IDX PT, R131, R218, R5, 0x1f ;  /* 0x00001f05da837589 */ /* 0x000fe200000e0000 */
[----:B------:R-:W-:Y:S01]  /*6ae0*/  VIADD R144, R5, 0xc ;  /* 0x0000000c05907836 */ /* 0x000fe20000000000 */
[----:B------:R-:W-:-:S02]  /*6af0*/  WARPGROUP.DEPBAR.LE gsb0, 0x0 ;  /* 0x00008000000079c5 */ /* 0x000fc40000010000 */
[----:B------:R-:W1:Y:S04]  /*6b00*/  LDS R216, [R216+0x400] ;  /* 0x00040000d8d87984 */ /* 0x000e680000000800 */
[----:B------:R-:W-:Y:S04]  /*6b10*/  LDS R220, [R220+0x400] ;  /* 0x00040000dcdc7984 */ /* 0x000fe80000000800 */
[----:B------:R-:W-:Y:S01]  /*6b20*/  LDS R219, [R219+0x400] ;  /* 0x00040000dbdb7984 */ /* 0x000fe20000000800 */
[----:B------:R-:W-:Y:S01]  /*6b30*/  FSEL R116, R148, -INF , P2 ;  /* 0xff80000094747808 */ /* 0x000fe20001000000 */
[----:B------:R-:W-:Y:S01]  /*6b40*/  FFMA.FTZ R88, R111, UR5, -R88 ;  /* 0x000000056f587c23 */ /* 0x000fe20008010858 */
[----:B------:R-:W-:Y:S01]  /*6b50*/  FFMA.FTZ R101, R101, UR5, -R102 ;  /* 0x0000000565657c23 */ /* 0x000fe20008010866 */
[----:B------:R-:W-:-:S02]  /*6b60*/  VIADD R148, R5, 0x10 ;  /* 0x0000001005947836 */ /* 0x000fc40000000000 */
[----:B------:R-:W-:Y:S01]  /*6b70*/  FFMA.FTZ R102, R126, UR5, -R102 ;  /* 0x000000057e667c23 */ /* 0x000fe20008010866 */
[----:B------:R-:W-:Y:S02]  /*6b80*/  FSEL R111, R133, -INF , P2 ;  /* 0xff800000856f7808 */ /* 0x000fe40001000000 */
[----:B------:R-:W-:Y:S02]  /*6b90*/  FSEL R105, R128, -INF , P2 ;  /* 0xff80000080697808 */ /* 0x000fe40001000000 */
[----:B------:R-:W-:Y:S01]  /*6ba0*/  FSEL R130, R130, -INF , P1 ;  /* 0xff80000082827808 */ /* 0x000fe20000800000 */
[----:B------:R-:W-:Y:S01]  /*6bb0*/  SHFL.IDX PT, R121, R218, R144, 0x1f ;  /* 0x00001f90da797589 */ /* 0x000fe200000e0000 */
[----:B------:R-:W-:Y:S01]  /*6bc0*/  FSEL R135, R135, -INF , P1 ;  /* 0xff80000087877808 */ /* 0x000fe20000800000 */
[--C-:B---3--:R-:W-:Y:S02]  /*6bd0*/  FFMA.FTZ R105, R105, UR5, -R106.reuse ;  /* 0x0000000569697c23 */ /* 0x108fe4000801086a */
[----:B------:R-:W-:Y:S01]  /*6be0*/  LDS R221, [R221+0x400] ;  /* 0x00040000dddd7984 */ /* 0x000fe20000000800 */
[----:B------:R-:W-:-:S03]  /*6bf0*/  FFMA.FTZ R106, R130, UR5, -R106 ;  /* 0x00000005826a7c23 */ /* 0x000fc6000801086a */
[----:B-1----:R-:W1:Y:S04]  /*6c00*/  SHFL.IDX PT, R124, R216, R5, 0x1f ;  /* 0x00001f05d87c7589 */ /* 0x002e6800000e0000 */
[----:B------:R-:W3:Y:S04]  /*6c10*/  SHFL.IDX PT, R126, R216, R151, 0x1f ;  /* 0x00001f97d87e7589 */ /* 0x000ee800000e0000 */
[----:B------:R-:W4:Y:S04]  /*6c20*/  SHFL.IDX PT, R133, R216, R149, 0x1f ;  /* 0x00001f95d8857589 */ /* 0x000f2800000e0000 */
[----:B------:R-:W5:Y:S04]  /*6c30*/  SHFL.IDX PT, R127, R216, R144, 0x1f ;  /* 0x00001f90d87f7589 */ /* 0x000f6800000e0000 */
[----:B------:R-:W5:Y:S01]  /*6c40*/  SHFL.IDX PT, R129, R216, R148, 0x1f ;  /* 0x00001f94d8817589 */ /* 0x000f6200000e0000 */
[--C-:B------:R-:W-:Y:S01]  /*6c50*/  FFMA.FTZ R111, R111, UR5, -R112.reuse ;  /* 0x000000056f6f7c23 */ /* 0x100fe20008010870 */
[----:B------:R-:W-:Y:S01]  /*6c60*/  FSEL R130, R136, -INF , P2 ;  /* 0xff80000088827808 */ /* 0x000fe20001000000 */
[----:B------:R-:W-:Y:S01]  /*6c70*/  FFMA.FTZ R112, R135, UR5, -R112 ;  /* 0x0000000587707c23 */ /* 0x000fe20008010870 */
[----:B------:R-:W-:-:S02]  /*6c80*/  FSEL R135, R137, -INF , P2 ;  /* 0xff80000089877808 */ /* 0x000fc40001000000 */
[----:B------:R-:W-:Y:S01]  /*6c90*/  FSEL R125, R140, -INF , P2 ;  /* 0xff8000008c7d7808 */ /* 0x000fe20001000000 */
[----:B------:R-:W-:Y:S01]  /*6ca0*/  FFMA.FTZ R130, R130, UR5, -R131 ;  /* 0x0000000582827c23 */ /* 0x000fe20008010883 */
[----:B------:R-:W-:Y:S01]  /*6cb0*/  FSEL R142, R142, -INF , P1 ;  /* 0xff8000008e8e7808 */ /* 0x000fe20000800000 */
[----:B------:R-:W-:Y:S01]  /*6cc0*/  FFMA.FTZ R135, R135, UR5, -R134 ;  /* 0x0000000587877c23 */ /* 0x000fe20008010886 */
[----:B------:R-:W-:Y:S01]  /*6cd0*/  FSEL R139, R139, -INF , P1 ;  /* 0xff8000008b8b7808 */ /* 0x000fe20000800000 */
[--C-:B-1----:R-:W-:Y:S01]  /*6ce0*/  FADD.FTZ R24, R24, -R124.reuse ;  /* 0x8000007c18187221 */ /* 0x102fe20000010000 */
[----:B------:R-:W-:Y:S01]  /*6cf0*/  FSEL R138, R138, -INF , P1 ;  /* 0xff8000008a8a7808 */ /* 0x000fe20000800000 */
[----:B------:R-:W-:Y:S01]  /*6d00*/  FADD.FTZ R26, R26, -R124 ;  /* 0x8000007c1a1a7221 */ /* 0x000fe20000010000 */
[--C-:B---3--:R-:W-:Y:S01]  /*6d10*/  FADD.FTZ R124, R25, -R126.reuse ;  /* 0x8000007e197c7221 */ /* 0x108fe20000010000 */
[----:B------:R-:W-:Y:S01]  /*6d20*/  FSEL R122, R122, -INF , P1 ;  /* 0xff8000007a7a7808 */ /* 0x000fe20000800000 */
[----:B----4-:R-:W-:Y:S01]  /*6d30*/  FADD.FTZ R128, R28, -R133 ;  /* 0x800000851c807221 */ /* 0x010fe20000010000 */
[----:B------:R-:W-:Y:S01]  /*6d40*/  FADD.FTZ R126, R27, -R126 ;  /* 0x8000007e1b7e7221 */ /* 0x000fe20000010000 */
[----:B------:R1:W-:Y:S01]  /*6d50*/  MUFU.EX2 R28, R130 ;  /* 0x00000082001c7308 */ /* 0x0003e20000000800 */
[----:B------:R-:W-:Y:S01]  /*6d60*/  FFMA.FTZ R125, R125, UR5, -R123 ;  /* 0x000000057d7d7c23 */ /* 0x000fe2000801087b */
[----:B-----5:R-:W-:Y:S01]  /*6d70*/  FADD.FTZ R27, R31, -R127 ;  /* 0x8000007f1f1b7221 */ /* 0x020fe20000010000 */
[----:B------:R-:W-:Y:S01]  /*6d80*/  FFMA.FTZ R123, R142, UR5, -R123 ;  /* 0x000000058e7b7c23 */ /* 0x000fe2000801087b */
[----:B------:R-:W-:Y:S01]  /*6d90*/  SHFL.IDX PT, R132, R216, R145, 0x1f ;  /* 0x00001f91d8847589 */ /* 0x000fe200000e0000 */
[----:B------:R-:W-:Y:S01]  /*6da0*/  FADD.FTZ R25, R30, -R133 ;  /* 0x800000851e197221 */ /* 0x000fe20000010000 */
[----:B------:R-:W-:Y:S01]  /*6db0*/  FFMA.FTZ R131, R138, UR5, -R131 ;  /* 0x000000058a837c23 */ /* 0x000fe20008010883 */
[----:B------:R-:W-:Y:S01]  /*6dc0*/  FFMA.FTZ R134, R139, UR5, -R134 ;  /* 0x000000058b867c23 */ /* 0x000fe20008010886 */
[----:B-1----:R-:W-:Y:S01]  /*6dd0*/  FADD.FTZ R130, R29, -R127 ;  /* 0x8000007f1d827221 */ /* 0x002fe20000010000 */
[----:B------:R-:W-:Y:S01]  /*6de0*/  FADD.FTZ R127, R32, -R129 ;  /* 0x80000081207f7221 */ /* 0x000fe20000010000 */
[----:B------:R-:W1:Y:S01]  /*6df0*/  SHFL.IDX PT, R142, R216, R233, 0x1f ;  /* 0x00001fe9d88e7589 */ /* 0x000e6200000e0000 */
[----:B------:R3:W-:Y:S01]  /*6e00*/  MUFU.EX2 R30, R135 ;  /* 0x00000087001e7308 */ /* 0x0007e20000000800 */
[----:B------:R-:W-:-:S02]  /*6e10*/  FFMA.FTZ R98, R122, UR5, -R98 ;  /* 0x000000057a627c23 */ /* 0x000fc40008010862 */
[----:B------:R-:W4:Y:S01]  /*6e20*/  SHFL.IDX PT, R32, R220, R145, 0x1f ;  /* 0x00001f91dc207589 */ /* 0x000f2200000e0000 */
[----:B------:R-:W-:-:S03]  /*6e30*/  FSEL R122, R141, -INF , P2 ;  /* 0xff8000008d7a7808 */ /* 0x000fc60001000000 */
[----:B------:R-:W5:Y:S01]  /*6e40*/  SHFL.IDX PT, R139, R220, R149, 0x1f ;  /* 0x00001f95dc8b7589 */ /* 0x000f6200000e0000 */
[----:B------:R-:W-:-:S03]  /*6e50*/  FSEL R143, R143, -INF , P1 ;  /* 0xff8000008f8f7808 */ /* 0x000fc60000800000 */
[----:B------:R-:W5:Y:S04]  /*6e60*/  SHFL.IDX PT, R138, R220, R148, 0x1f ;  /* 0x00001f94dc8a7589 */ /* 0x000f6800000e0000 */
[----:B---3--:R-:W3:Y:S01]  /*6e70*/  SHFL.IDX PT, R135, R219, R5, 0x1f ;  /* 0x00001f05db877589 */ /* 0x008ee200000e0000 */
[----:B------:R-:W-:-:S03]  /*6e80*/  VIADD R223, R5, 0x18 ;  /* 0x0000001805df7836 */ /* 0x000fc60000000000 */
[----:B------:R-:W3:Y:S01]  /*6e90*/  SHFL.IDX PT, R137, R220, R144, 0x1f ;  /* 0x00001f90dc897589 */ /* 0x000ee200000e0000 */
[--C-:B------:R-:W-:Y:S01]  /*6ea0*/  FFMA.FTZ R122, R122, UR5, -R121.reuse ;  /* 0x000000057a7a7c23 */ /* 0x100fe20008010879 */
[----:B------:R-:W-:Y:S02]  /*6eb0*/  FFMA.FTZ R121, R143, UR5, -R121 ;  /* 0x000000058f797c23 */ /* 0x000fe40008010879 */
[----:B------:R-:W2:Y:S04]  /*6ec0*/  SHFL.IDX PT, R143, R216, R223, 0x1f ;  /* 0x00001fdfd88f7589 */ /* 0x000ea800000e0000 */
[----:B------:R-:W2:Y:S01]  /*6ed0*/  SHFL.IDX PT, R136, R220, R223, 0x1f ;  /* 0x00001fdfdc887589 */ /* 0x000ea200000e0000 */
[----:B------:R5:W-:Y:S01]  /*6ee0*/  MUFU.EX2 R29, R131 ;  /* 0x00000083001d7308 */ /* 0x000be20000000800 */
[----:B------:R-:W-:Y:S01]  /*6ef0*/  FSEL R115, R115, -INF , P1 ;  /* 0xff80000073737808 */ /* 0x000fe20000800000 */
[--C-:B-1----:R-:W-:Y:S01]  /*6f00*/  FADD.FTZ R37, R37, -R142.reuse ;  /* 0x8000008e25257221 */ /* 0x102fe20000010000 */
[----:B------:R-:W-:Y:S01]  /*6f10*/  FADD.FTZ R39, R39, -R142 ;  /* 0x8000008e27277221 */ /* 0x000fe20000010000 */
[--C-:B----4-:R-:W-:Y:S01]  /*6f20*/  FADD.FTZ R49, R49, -R32.reuse ;  /* 0x8000002031317221 */ /* 0x110fe20000010000 */
[----:B------:R-:W-:Y:S01]  /*6f30*/  FADD.FTZ R51, R51, -R32 ;  /* 0x8000002033337221 */ /* 0x000fe20000010000 */
[----:B------:R-:W1:Y:S01]  /*6f40*/  SHFL.IDX PT, R119, R218, R148, 0x1f ;  /* 0x00001f94da777589 */ /* 0x000e6200000e0000 */
[--C-:B-----5:R-:W-:Y:S01]  /*6f50*/  FADD.FTZ R44, R44, -R139.reuse ;  /* 0x8000008b2c2c7221 */ /* 0x120fe20000010000 */
[----:B------:R4:W-:Y:S01]  /*6f60*/  MUFU.EX2 R31, R134 ;  /* 0x00000086001f7308 */ /* 0x0009e20000000800 */
[--C-:B------:R-:W-:Y:S01]  /*6f70*/  FADD.FTZ R131, R33, -R132.reuse ;  /* 0x8000008421837221 */ /* 0x100fe20000010000 */
[----:B------:R-:W-:Y:S01]  /*6f80*/  FADD.FTZ R132, R35, -R132 ;  /* 0x8000008423847221 */ /* 0x000fe20000010000 */
[----:B------:R-:W-:Y:S01]  /*6f90*/  FADD.FTZ R46, R46, -R139 ;  /* 0x8000008b2e2e7221 */ /* 0x000fe20000010000 */
[--C-:B------:R-:W-:Y:S01]  /*6fa0*/  FADD.FTZ R48, R48, -R138.reuse ;  /* 0x8000008a30307221 */ /* 0x100fe20000010000 */
[----:B------:R-:W-:Y:S01]  /*6fb0*/  FADD.FTZ R50, R50, -R138 ;  /* 0x8000008a32327221 */ /* 0x000fe20000010000 */
[----:B------:R-:W-:Y:S01]  /*6fc0*/  SHFL.IDX PT, R35, R219, R144, 0x1f ;  /* 0x00001f90db237589 */ /* 0x000fe200000e0000 */
[--C-:B---3--:R-:W-:Y:S01]  /*6fd0*/  FADD.FTZ R56, R56, -R135.reuse ;  /* 0x8000008738387221 */ /* 0x108fe20000010000 */
[----:B------:R3:W-:Y:S01]  /*6fe0*/  MUFU.EX2 R32, R125 ;  /* 0x0000007d00207308 */ /* 0x0007e20000000800 */
[----:B------:R-:W-:Y:S01]  /*6ff0*/  FADD.FTZ R58, R58, -R135 ;  /* 0x800000873a3a7221 */ /* 0x000fe20000010000 */
[----:B----4-:R-:W-:Y:S01]  /*7000*/  SHFL.IDX PT, R134, R219, R145, 0x1f ;  /* 0x00001f91db867589 */ /* 0x010fe200000e0000 */
[--C-:B------:R-:W-:Y:S01]  /*7010*/  FADD.FTZ R45, R45, -R137.reuse ;  /* 0x800000892d2d7221 */ /* 0x100fe20000010000 */
[----:B------:R-:W-:-:S02]  /*7020*/  FADD.FTZ R47, R47, -R137 ;  /* 0x800000892f2f7221 */ /* 0x000fc40000010000 */
[----:B------:R-:W-:Y:S01]  /*7030*/  SHFL.IDX PT, R142, R221, R145, 0x1f ;  /* 0x00001f91dd8e7589 */ /* 0x000fe200000e0000 */
[----:B------:R-:W-:-:S03]  /*7040*/  FFMA.FTZ R92, R115, UR5, -R92 ;  /* 0x00000005735c7c23 */ /* 0x000fc6000801085c */
[----:B---3--:R-:W-:Y:S04]  /*7050*/  SHFL.IDX PT, R125, R221, R5, 0x1f ;  /* 0x00001f05dd7d7589 */ /* 0x008fe800000e0000 */
[----:B------:R-:W-:Y:S04]  /*7060*/  SHFL.IDX PT, R135, R221, R151, 0x1f ;  /* 0x00001f97dd877589 */ /* 0x000fe800000e0000 */
[----:B------:R-:W-:Y:S04]  /*7070*/  SHFL.IDX PT, R139, R221, R149, 0x1f ;  /* 0x00001f95dd8b7589 */ /* 0x000fe800000e0000 */
[----:B------:R-:W-:Y:S04]  /*7080*/  SHFL.IDX PT, R144, R221, R144, 0x1f ;  /* 0x00001f90dd907589 */ /* 0x000fe800000e0000 */
[----:B------:R-:W-:Y:S04]  /*7090*/  SHFL.IDX PT, R138, R221, R148, 0x1f ;  /* 0x00001f94dd8a7589 */ /* 0x000fe800000e0000 */
[----:B------:R-:W-:Y:S04]  /*70a0*/  SHFL.IDX PT, R145, R221, R223, 0x1f ;  /* 0x00001fdfdd917589 */ /* 0x000fe800000e0000 */
[----:B------:R-:W3:Y:S04]  /*70b0*/  SHFL.IDX PT, R137, R219, R149, 0x1f ;  /* 0x00001f95db897589 */ /* 0x000ee800000e0000 */
[----:B------:R-:W4:Y:S04]  /*70c0*/  SHFL.IDX PT, R221, R221, R233, 0x1f ;  /* 0x00001fe9dddd7589 */ /* 0x000f2800000e0000 */
[----:B------:R-:W5:Y:S01]  /*70d0*/  SHFL.IDX PT, R115, R218, R223, 0x1f ;  /* 0x00001fdfda737589 */ /* 0x000f6200000e0000 */
[----:B------:R-:W-:-:S03]  /*70e0*/  FADD.FTZ R129, R34, -R129 ;  /* 0x8000008122817221 */ /* 0x000fc60000010000 */
[----:B------:R-:W5:Y:S01]  /*70f0*/  SHFL.IDX PT, R218, R218, R233, 0x1f ;  /* 0x00001fe9dada7589 */ /* 0x000f6200000e0000 */
[----:B--2---:R-:W-:-:S03]  /*7100*/  FADD.FTZ R133, R36, -R143 ;  /* 0x8000008f24857221 */ /* 0x004fc60000010000 */
[----:B------:R-:W2:Y:S01]  /*7110*/  SHFL.IDX PT, R33, R220, R233, 0x1f ;  /* 0x00001fe9dc217589 */ /* 0x000ea200000e0000 */
[--C-:B------:R-:W-:Y:S01]  /*7120*/  FADD.FTZ R52, R52, -R136.reuse ;  /* 0x8000008834347221 */ /* 0x100fe20000010000 */
[----:B------:R-:W-:Y:S02]  /*7130*/  FADD.FTZ R54, R54, -R136 ;  /* 0x8000008836367221 */ /* 0x000fe40000010000 */
[----:B------:R-:W2:Y:S01]  /*7140*/  SHFL.IDX PT, R34, R219, R151, 0x1f ;  /* 0x00001f97db227589 */ /* 0x000ea200000e0000 */
[----:B------:R-:W2:Y:S03]  /*7150*/  MUFU.EX2 R12, R12 ;  /* 0x0000000c000c7308 */ /* 0x000ea60000000800 */
[----:B------:R-:W-:Y:S04]  /*7160*/  SHFL.IDX PT, R36, R219, R223, 0x1f ;  /* 0x00001fdfdb247589 */ /* 0x000fe800000e0000 */
[----:B------:R-:W2:Y:S01]  /*7170*/  SHFL.IDX PT, R136, R219, R148, 0x1f ;  /* 0x00001f94db887589 */ /* 0x000ea200000e0000 */
[----:B------:R-:W2:Y:S03]  /*7180*/  MUFU.EX2 R14, R14 ;  /* 0x0000000e000e7308 */ /* 0x000ea60000000800 */
[----:B------:R-:W2:Y:S01]  /*7190*/  SHFL.IDX PT, R219, R219, R233, 0x1f ;  /* 0x00001fe9dbdb7589 */ /* 0x000ea200000e0000 */
[----:B------:R-:W-:-:S03]  /*71a0*/  FSEL R146, R146, -INF , P1 ;  /* 0xff80000092927808 */ /* 0x000fc60000800000 */
[----:B------:R-:W2:Y:S01]  /*71b0*/  SHFL.IDX PT, R140, R220, R151, 0x1f ;  /* 0x00001f97dc8c7589 */ /* 0x000ea200000e0000 */
[----:B------:R-:W2:Y:S03]  /*71c0*/  MUFU.EX2 R107, R107 ;  /* 0x0000006b006b7308 */ /* 0x000ea60000000800 */
[----:B------:R-:W2:Y:S01]  /*71d0*/  SHFL.IDX PT, R141, R220, R5, 0x1f ;  /* 0x00001f05dc8d7589 */ /* 0x000ea200000e0000 */
[----:B------:R-:W-:Y:S01]  /*71e0*/  FSEL R150, R150, -INF , P1 ;  /* 0xff80000096967808 */ /* 0x000fe20000800000 */
[--C-:B-1----:R-:W-:Y:S01]  /*71f0*/  FFMA.FTZ R120, R120, UR5, -R119.reuse ;  /* 0x0000000578787c23 */ /* 0x102fe20008010877 */
[----:B------:R-:W-:Y:S02]  /*7200*/  FFMA.FTZ R119, R146, UR5, -R119 ;  /* 0x0000000592777c23 */ /* 0x000fe40008010877 */
[----:B------:R-:W1:Y:S01]  /*7210*/  MUFU.EX2 R13, R13 ;  /* 0x0000000d000d7308 */ /* 0x000e620000000800 */
[--C-:B---3--:R-:W-:Y:S01]  /*7220*/  FADD.FTZ R60, R60, -R137.reuse ;  /* 0x800000893c3c7221 */ /* 0x108fe20000010000 */
[----:B------:R-:W-:Y:S01]  /*7230*/  FADD.FTZ R62, R62, -R137 ;  /* 0x800000893e3e7221 */ /* 0x000fe20000010000 */
[----:B----4-:R-:W-:Y:S01]  /*7240*/  FADD.FTZ R146, R85, -R221 ;  /* 0x800000dd55927221 */ /* 0x010fe20000010000 */
[----:B------:R-:W-:-:S04]  /*7250*/  FADD.FTZ R137, R80, -R138 ;  /* 0x8000008a50897221 */ /* 0x000fc80000010000 */
[----:B------:R-:W3:Y:S01]  /*7260*/  MUFU.EX2 R15, R15 ;  /* 0x0000000f000f7308 */ /* 0x000ee20000000800 */
[----:B------:R-:W-:Y:S01]  /*7270*/  FMUL.FTZ R26, R232, R26 ;  /* 0x0000001ae81a7220 */ /* 0x000fe20000410000 */
[----:B------:R-:W-:Y:S01]  /*7280*/  FMUL.FTZ R85, R230, R126 ;  /* 0x0000007ee6557220 */ /* 0x000fe20000410000 */
[----:B-----5:R-:W-:-:S05]  /*7290*/  FFMA.FTZ R116, R116, UR5, -R115 ;  /* 0x0000000574747c23 */ /* 0x020fca0008010873 */
[----:B------:R-:W4:Y:S01]  /*72a0*/  MUFU.EX2 R101, R101 ;  /* 0x0000006500657308 */ /* 0x000f220000000800 */
[----:B------:R-:W-:Y:S01]  /*72b0*/  FADD.FTZ R138, R82, -R138 ;  /* 0x8000008a528a7221 */ /* 0x000fe20000010000 */
[----:B------:R-:W-:-:S06]  /*72c0*/  FFMA.FTZ R115, R150, UR5, -R115 ;  /* 0x0000000596737c23 */ /* 0x000fcc0008010873 */
[----:B------:R-:W5:Y:S01]  /*72d0*/  MUFU.EX2 R105, R105 ;  /* 0x0000006900697308 */ /* 0x000f620000000800 */
[----:B------:R-:W-:Y:S01]  /*72e0*/  FFMA.FTZ R114, R114, UR5, -R218 ;  /* 0x0000000572727c23 */ /* 0x000fe200080108da */
[----:B--2---:R-:W-:-:S06]  /*72f0*/  FMUL.FTZ R82, R12, R133 ;  /* 0x000000850c527220 */ /* 0x004fcc0000410000 */
[----:B------:R-:W2:Y:S01]  /*7300*/  MUFU.EX2 R106, R106 ;  /* 0x0000006a006a7308 */ /* 0x000ea20000000800 */
[----:B------:R-:W-:-:S07]  /*7310*/  FMUL.FTZ R37, R14, R37 ;  /* 0x000000250e257220 */ /* 0x000fce0000410000 */
[----:B------:R-:W2:Y:S01]  /*7320*/  MUFU.EX2 R108, R108 ;  /* 0x0000006c006c7308 */ /* 0x000ea20000000800 */
[----:B------:R-:W-:Y:S01]  /*7330*/  FFMA.FTZ R113, R113, UR5, -R218 ;  /* 0x0000000571717c23 */ /* 0x000fe200080108da */
[--C-:B------:R-:W-:Y:S01]  /*7340*/  FADD.FTZ R61, R61, -R35.reuse ;  /* 0x800000233d3d7221 */ /* 0x100fe20000010000 */
[----:B------:R-:W-:-:S05]  /*7350*/  FADD.FTZ R63, R63, -R35 ;  /* 0x800000233f3f7221 */ /* 0x000fca0000010000 */
[----:B------:R-:W2:Y:S01]  /*7360*/  MUFU.EX2 R111, R111 ;  /* 0x0000006f006f7308 */ /* 0x000ea20000000800 */
[--C-:B------:R-:W-:Y:S01]  /*7370*/  FADD.FTZ R53, R53, -R33.reuse ;  /* 0x8000002135357221 */ /* 0x100fe20000010000 */
[----:B------:R-:W-:Y:S01]  /*7380*/  FADD.FTZ R55, R55, -R33 ;  /* 0x8000002137377221 */ /* 0x000fe20000010000 */
[----:B------:R-:W-:-:S05]  /*7390*/  F2FP.BF16.F32.PACK_AB R85, R85, R26 ;  /* 0x0000001a5555723e */ /* 0x000fca00000010ff */
[----:B------:R-:W2:Y:S01]  /*73a0*/  MUFU.EX2 R102, R102 ;  /* 0x0000006600667308 */ /* 0x000ea20000000800 */
[--C-:B------:R-:W-:Y:S01]  /*73b0*/  FADD.FTZ R57, R57, -R34.reuse ;  /* 0x8000002239397221 */ /* 0x100fe20000010000 */
[----:B------:R-:W-:Y:S01]  /*73c0*/  FADD.FTZ R59, R59, -R34 ;  /* 0x800000223b3b7221 */ /* 0x000fe20000010000 */
[----:B------:R-:W-:-:S05]  /*73d0*/  FMUL.FTZ R25, R228, R25 ;  /* 0x00000019e4197220 */ /* 0x000fca0000410000 */
[----:B------:R-:W2:Y:S01]  /*73e0*/  MUFU.EX2 R104, R104 ;  /* 0x0000006800687308 */ /* 0x000ea20000000800 */
[----:B------:R-:W-:Y:S01]  /*73f0*/  FMUL.FTZ R26, R226, R27 ;  /* 0x0000001be21a7220 */ /* 0x000fe20000410000 */
[----:B------:R-:W-:-:S06]  /*7400*/  F2FP.BF16.F32.PACK_AB R82, R37, R82 ;  /* 0x000000522552723e */ /* 0x000fcc00000010ff */
[----:B------:R-:W-:Y:S01]  /*7410*/  MUFU.EX2 R9, R9 ;  /* 0x0000000900097308 */ /* 0x000fe20000000800 */
[----:B------:R-:W-:-:S07]  /*7420*/  FADD.FTZ R65, R65, -R134 ;  /* 0x8000008641417221 */ /* 0x000fce0000010000 */
[----:B------:R-:W2:Y:S01]  /*7430*/  MUFU.EX2 R10, R10 ;  /* 0x0000000a000a7308 */ /* 0x000ea20000000800 */
[----:B------:R-:W-:-:S07]  /*7440*/  FADD.FTZ R38, R38, -R143 ;  /* 0x8000008f26267221 */ /* 0x000fce0000010000 */
[----:B------:R-:W2:Y:S01]  /*7450*/  MUFU.EX2 R11, R11 ;  /* 0x0000000b000b7308 */ /* 0x000ea20000000800 */
[----:B------:R-:W-:-:S07]  /*7460*/  FADD.FTZ R64, R64, -R136 ;  /* 0x8000008840407221 */ /* 0x000fce0000010000 */
[----:B------:R-:W2:Y:S01]  /*7470*/  MUFU.EX2 R97, R97 ;  /* 0x0000006100617308 */ /* 0x000ea20000000800 */
[----:B------:R-:W-:-:S07]  /*7480*/  FADD.FTZ R66, R66, -R136 ;  /* 0x8000008842427221 */ /* 0x000fce0000010000 */
[----:B------:R-:W-:Y:S08]  /*7490*/  MUFU.EX2 R98, R98 ;  /* 0x0000006200627308 */ /* 0x000ff00000000800 */
[----:B------:R-:W2:Y:S08]  /*74a0*/  MUFU.EX2 R99, R99 ;  /* 0x0000006300637308 */ /* 0x000eb00000000800 */
[----:B------:R-:W2:Y:S08]  /*74b0*/  MUFU.EX2 R100, R100 ;  /* 0x0000006400647308 */ /* 0x000eb00000000800 */
[----:B------:R-:W2:Y:S01]  /*74c0*/  MUFU.EX2 R109, R109 ;  /* 0x0000006d006d7308 */ /* 0x000ea20000000800 */
[----:B------:R-:W-:-:S07]  /*74d0*/  FADD.FTZ R221, R87, -R221 ;  /* 0x800000dd57dd7221 */ /* 0x000fce0000010000 */
[----:B------:R-:W2:Y:S08]  /*74e0*/  MUFU.EX2 R17, R17 ;  /* 0x0000001100117308 */ /* 0x000eb00000000800 */
[----:B------:R-:W-:Y:S08]  /*74f0*/  MUFU.EX2 R18, R18 ;  /* 0x0000001200127308 */ /* 0x000ff00000000800 */
[----:B------:R-:W2:Y:S08]  /*7500*/  MUFU.EX2 R19, R19 ;  /* 0x0000001300137308 */ /* 0x000eb00000000800 */
[----:B------:R-:W2:Y:S08]  /*7510*/  MUFU.EX2 R20, R20 ;  /* 0x0000001400147308 */ /* 0x000eb00000000800 */
[----:B------:R-:W2:Y:S08]  /*7520*/  MUFU.EX2 R21, R21 ;  /* 0x0000001500157308 */ /* 0x000eb00000000800 */
[----:B------:R-:W-:Y:S08]  /*7530*/  MUFU.EX2 R22, R22 ;  /* 0x0000001600167308 */ /* 0x000ff00000000800 */
[----:B------:R-:W2:Y:S08]  /*7540*/  MUFU.EX2 R23, R23 ;  /* 0x0000001700177308 */ /* 0x000eb00000000800 */
[----:B------:R-:W2:Y:S01]  /*7550*/  MUFU.EX2 R88, R88 ;  /* 0x0000005800587308 */ /* 0x000ea20000000800 */
[----:B------:R-:W-:-:S07]  /*7560*/  F2FP.BF16.F32.PACK_AB R87, R26, R25 ;  /* 0x000000191a57723e */ /* 0x000fce00000010ff */
        /* <DEDUP_REMOVED lines=8> */
[----:B------:R-:W-:-:S07]  /*75f0*/  FMUL.FTZ R25, R107, R65 ;  /* 0x000000416b197220 */ /* 0x000fce0000410000 */
[----:B------:R3:W-:Y:S01]  /*7600*/  MUFU.EX2 R35, R121 ;  /* 0x0000007900237308 */ /* 0x0007e20000000800 */
[----:B-1----:R-:W-:-:S07]  /*7610*/  FMUL.FTZ R38, R13, R38 ;  /* 0x000000260d267220 */ /* 0x002fce0000410000 */
[----:B------:R-:W1:Y:S01]  /*7620*/  MUFU.EX2 R110, R110 ;  /* 0x0000006e006e7308 */ /* 0x000e620000000800 */
[----:B---3--:R-:W-:Y:S01]  /*7630*/  FADD.FTZ R121, R67, -R134 ;  /* 0x8000008643797221 */ /* 0x008fe20000010000 */
[----:B------:R-:W-:-:S06]  /*7640*/  FADD.FTZ R67, R70, -R36 ;  /* 0x8000002446437221 */ /* 0x000fcc0000010000 */
[----:B------:R-:W3:Y:S01]  /*7650*/  MUFU.EX2 R112, R112 ;  /* 0x0000007000707308 */ /* 0x000ee20000000800 */
[----:B------:R-:W-:-:S07]  /*7660*/  FADD.FTZ R70, R69, -R219 ;  /* 0x800000db45467221 */ /* 0x000fce0000010000 */
[----:B------:R5:W3:Y:S01]  /*7670*/  MUFU.EX2 R33, R123 ;  /* 0x0000007b00217308 */ /* 0x000ae20000000800 */
[----:B------:R-:W-:Y:S01]  /*7680*/  FMUL.FTZ R39, R15, R39 ;  /* 0x000000270f277220 */ /* 0x000fe20000410000 */
[----:B----4-:R-:W-:-:S06]  /*7690*/  FMUL.FTZ R60, R101, R60 ;  /* 0x0000003c653c7220 */ /* 0x010fcc0000410000 */
[----:B------:R4:W3:Y:S01]  /*76a0*/  MUFU.EX2 R34, R122 ;  /* 0x0000007a00227308 */ /* 0x0008e20000000800 */
[----:B-----5:R-:W-:Y:S01]  /*76b0*/  FADD.FTZ R123, R68, -R36 ;  /* 0x80000024447b7221 */ /* 0x020fe20000010000 */
[----:B------:R-:W-:Y:S01]  /*76c0*/  FMUL.FTZ R61, R103, R61 ;  /* 0x0000003d673d7220 */ /* 0x000fe20000410000 */
[----:B------:R-:W-:-:S05]  /*76d0*/  FMUL.FTZ R64, R105, R64 ;  /* 0x0000004069407220 */ /* 0x000fca0000410000 */
[----:B------:R5:W3:Y:S01]  /*76e0*/  MUFU.EX2 R36, R120 ;  /* 0x0000007800247308 */ /* 0x000ae20000000800 */
[----:B--2---:R-:W-:Y:S01]  /*76f0*/  FMUL.FTZ R65, R106, R66 ;  /* 0x000000426a417220 */ /* 0x004fe20000410000 */
[----:B------:R-:W-:-:S06]  /*7700*/  FMUL.FTZ R26, R108, R121 ;  /* 0x000000796c1a7220 */ /* 0x000fcc0000410000 */
[----:B------:R-:W2:Y:S01]  /*7710*/  MUFU.EX2 R119, R119 ;  /* 0x0000007700777308 */ /* 0x000ea20000000800 */
[----:B----4-:R-:W-:Y:S01]  /*7720*/  FADD.FTZ R122, R72, -R125 ;  /* 0x8000007d487a7221 */ /* 0x010fe20000010000 */
[----:B------:R-:W-:-:S06]  /*7730*/  FADD.FTZ R134, R73, -R135 ;  /* 0x8000008749867221 */ /* 0x000fcc0000010000 */
[----:B------:R-:W4:Y:S01]  /*7740*/  MUFU.EX2 R118, R118 ;  /* 0x0000007600767308 */ /* 0x000f220000000800 */
[----:B------:R-:W-:-:S07]  /*7750*/  FADD.FTZ R41, R41, -R140 ;  /* 0x8000008c29297221 */ /* 0x000fce0000010000 */
[----:B------:R-:W4:Y:S01]  /*7760*/  MUFU.EX2 R117, R117 ;  /* 0x0000007500757308 */ /* 0x000f220000000800 */
[----:B------:R-:W-:-:S07]  /*7770*/  FADD.FTZ R43, R43, -R140 ;  /* 0x8000008c2b2b7221 */ /* 0x000fce0000010000 */
[----:B------:R-:W4:Y:S01]  /*7780*/  MUFU.EX2 R116, R116 ;  /* 0x0000007400747308 */ /* 0x000f220000000800 */
[----:B------:R-:W-:-:S07]  /*7790*/  FADD.FTZ R125, R74, -R125 ;  /* 0x8000007d4a7d7221 */ /* 0x000fce0000010000 */
[----:B------:R-:W4:Y:S01]  /*77a0*/  MUFU.EX2 R115, R115 ;  /* 0x0000007300737308 */ /* 0x000f220000000800 */
[----:B------:R-:W-:-:S07]  /*77b0*/  FADD.FTZ R135, R75, -R135 ;  /* 0x800000874b877221 */ /* 0x000fce0000010000 */
[----:B------:R-:W4:Y:S08]  /*77c0*/  MUFU.EX2 R114, R114 ;  /* 0x0000007200727308 */ /* 0x000f300000000800 */
[----:B------:R-:W4:Y:S01]  /*77d0*/  MUFU.EX2 R37, R113 ;  /* 0x0000007100257308 */ /* 0x000f220000000800 */
[--C-:B------:R-:W-:Y:S01]  /*77e0*/  FADD.FTZ R40, R40, -R141.reuse ;  /* 0x8000008d28287221 */ /* 0x100fe20000010000 */
        /* <DEDUP_REMOVED lines=14> */
[----:B-----5:R-:W-:Y:S01]  /*78d0*/  FADD.FTZ R120, R71, -R219 ;  /* 0x800000db47787221 */ /* 0x020fe20000010000 */
        /* <DEDUP_REMOVED lines=38> */
[----:B-1----:R-:W-:Y:S01]  /*7b40*/  FMUL.FTZ R67, R110, R67 ;  /* 0x000000436e437220 */ /* 0x002fe20000410000 */
[----:B------:R-:W-:Y:S01]  /*7b50*/  F2FP.BF16.F32.PACK_AB R86, R130, R86 ;  /* 0x000000568256723e */ /* 0x000fe200000010ff */
[----:B---3--:R-:W-:Y:S01]  /*7b60*/  FMUL.FTZ R120, R112, R120 ;  /* 0x0000007870787220 */ /* 0x008fe20000410000 */
        /* <DEDUP_REMOVED lines=26> */
[----:B------:R-:W-:Y:S01]  /*7d10*/  UMOV UR7, 0x40000040 ;  /* 0x4000004000077882 */ /* 0x000fe20000000000 */
[----:B------:R-:W-:Y:S01]  /*7d20*/  F2FP.BF16.F32.PACK_AB R73, R51, R50 ;  /* 0x000000323349723e */ /* 0x000fe200000010ff */
[----:B------:R-:W2:Y:S01]  /*7d30*/  LDL R38, [R1+0x34] ;  /* 0x0000340001267983 */ /* 0x000ea20000100800 */
[----:B------:R-:W-:-:S02]  /*7d40*/  F2FP.BF16.F32.PACK_AB R74, R53, R52 ;  /* 0x00000034354a723e */ /* 0x000fc400000010ff */
[----:B------:R-:W-:Y:S01]  /*7d50*/  F2FP.BF16.F32.PACK_AB R75, R55, R54 ;  /* 0x00000036374b723e */ /* 0x000fe200000010ff */
[----:B------:R-:W-:Y:S01]  /*7d60*/  STSM.16.MT88.4 [R39+0x20c00], R84 ;  /* 0x020c005427007844 */ /* 0x000fe20000004200 */
[----:B------:R-:W-:Y:S02]  /*7d70*/  R2UR UR4, R217 ;  /* 0x00000000d90472ca */ /* 0x000fe400000e0000 */
        /* <DEDUP_REMOVED lines=17> */
[----:B------:R1:W-:Y:S01]  /*7e90*/  STSM.16.MT88.4 [R39+0x24400], R56 ;  /* 0x0244003827007844 */ /* 0x0003e20000004200 */
[----:B------:R-:W-:Y:S01]  /*7ea0*/  WARPGROUP.ARRIVE ;  /* 0x00000000000079c5 */ /* 0x000fe20000000000 */
[----:B------:R-:W-:-:S05]  /*7eb0*/  UMOV UR6, UR4 ;  /* 0x0000000400067c82 */ /* 0x000fca0008000000 */
        /* <DEDUP_REMOVED lines=131> */
.L_x_2858:
        /* <DEDUP_REMOVED lines=70> */
.L_x_2859:
        /* <DEDUP_REMOVED lines=12> */
.L_x_2849:
        /* <DEDUP_REMOVED lines=34> */
.L_x_2829:
[----:B------:R-:W-:Y:S05]  /*8e30*/  @P0 BRA `(.L_x_2828) ;  /* 0x0000004000fc0947 */ /* 0x000fea0003800000 */
[----:B------:R-:W2:Y:S01]  /*8e40*/  LDC R12, c[0x0][0x850] ;  /* 0x00021400ff0c7b82 */ /* 0x000ea20000000800 */
[----:B------:R-:W3:Y:S01]  /*8e50*/  S2R R20, SR_TID.X ;  /* 0x0000000000147919 */ /* 0x000ee20000002100 */
[----:B------:R-:W-:Y:S01]  /*8e60*/  ULOP3.LUT UR4, URZ, UR38, URZ, 0x33, !UPT ;  /* 0x000000263f047292 */ /* 0x000fe2000f8e333f */
[----:B------:R-:W-:Y:S01]  /*8e70*/  IMAD.U32 R7, RZ, RZ, UR40 ;  /* 0x00000028ff077e24 */ /* 0x000fe2000f8e00ff */
[----:B------:R-:W-:Y:S01]  /*8e80*/  ULDC.64 UR6, c[0x0][0x840] ;  /* 0x0002100000067ab9 */ /* 0x000fe20000000a00 */
[----:B------:R-:W4:Y:S01]  /*8e90*/  S2R R21, SR_CgaCtaId ;  /* 0x0000000000157919 */ /* 0x000f220000008800 */
[----:B------:R-:W-:Y:S02]  /*8ea0*/  MOV R10, 0x400 ;  /* 0x00000400000a7802 */ /* 0x000fe40000000f00 */
[----:B------:R-:W5:Y:S08]  /*8eb0*/  LDC R2, c[0x0][0x8b4] ;  /* 0x00022d00ff027b82 */ /* 0x000f700000000800 */
[----:B------:R-:W1:Y:S01]  /*8ec0*/  LDC.64 R14, c[0x0][0x820] ;  /* 0x00020800ff0e7b82 */ /* 0x000e620000000a00 */
[----:B--2---:R-:W-:-:S07]  /*8ed0*/  ISETP.NE.AND P0, PT, R12, 0x1, PT ;  /* 0x000000010c00780c */ /* 0x004fce0003f05270 */
[----:B------:R-:W2:Y:S01]  /*8ee0*/  LDC.64 R16, c[0x0][0x848] ;  /* 0x00021200ff107b82 */ /* 0x000ea20000000a00 */
[----:B-----5:R-:W-:Y:S01]  /*8ef0*/  VIADD R18, R2, UR4 ;  /* 0x0000000402127c36 */ /* 0x020fe20008000000 */
[----:B------:R-:W-:Y:S01]  /*8f00*/  ULDC.64 UR4, c[0x0][0x818] ;  /* 0x0002060000047ab9 */ /* 0x000fe20000000a00 */
[----:B---3--:R-:W-:Y:S02]  /*8f10*/  VIADD R19, R20, 0xffffff80 ;  /* 0xffffff8014137836 */ /* 0x008fe40000000000 */
[----:B------:R-:W-:-:S03]  /*8f20*/  IMAD.SHL.U32 R4, R18, 0x2000, RZ ;  /* 0x0000200012047824 */ /* 0x000fc600078e00ff */
[----:B------:R-:W3:Y:S01]  /*8f30*/  @P0 LDC R0, c[0x0][0x854] ;  /* 0x00021500ff000b82 */ /* 0x000ee20000000800 */
[----:B----4-:R-:W-:Y:S02]  /*8f40*/  LEA R21, R21, R10, 0x18 ;  /* 0x0000000a15157211 */ /* 0x010fe400078ec0ff */
[----:B------:R-:W-:Y:S02]  /*8f50*/  SHF.R.S32.HI R2, RZ, 0x1f, R19 ;  /* 0x0000001fff027819 */ /* 0x000fe40000011413 */
[----:B------:R-:W-:Y:S02]  /*8f60*/  SHF.R.S32.HI R5, RZ, 0x1f, R4 ;  /* 0x0000001fff057819 */ /* 0x000fe40000011404 */
[----:B------:R-:W-:Y:S01]  /*8f70*/  LEA.HI R9, R2, R19, RZ, 0x7 ;  /* 0x0000001302097211 */ /* 0x000fe200078f38ff */
[----:B------:R-:W4:Y:S01]  /*8f80*/  @P0 LDC R3, c[0x0][0x858] ;  /* 0x00021600ff030b82 */ /* 0x000f220000000800 */
[----:B---3--:R-:W-:-:S05]  /*8f90*/  @P0 IMAD.HI.U32 R0, R0, UR40, RZ ;  /* 0x0000002800000c27 */ /* 0x008fca000f8e00ff */
[----:B----4-:R-:W-:-:S04]  /*8fa0*/  @P0 SHF.R.U32.HI R7, RZ, R3, R0 ;  /* 0x00000003ff070219 */ /* 0x010fc80000011600 */
[----:B------:R-:W-:Y:S01]  /*8fb0*/  SHF.R.S32.HI R8, RZ, 0x1f, R7 ;  /* 0x0000001fff087819 */ /* 0x000fe20000011407 */
[----:B------:R-:W-:-:S04]  /*8fc0*/  IMAD.WIDE.U32 R2, R7, UR4, R4 ;  /* 0x0000000407027c25 */ /* 0x000fc8000f8e0004 */
[C---:B------:R-:W-:Y:S02]  /*8fd0*/  IMAD R6, R8.reuse, UR6, RZ ;  /* 0x0000000608067c24 */ /* 0x040fe4000f8e02ff */
[----:B------:R-:W-:Y:S01]  /*8fe0*/  IMAD R0, R8, UR4, RZ ;  /* 0x0000000408007c24 */ /* 0x000fe2000f8e02ff */
[----:B------:R-:W-:Y:S01]  /*8ff0*/  USHF.R.S32.HI UR4, URZ, 0x1f, UR39 ;  /* 0x0000001f3f047899 */ /* 0x000fe20008011427 */
[C---:B-1----:R-:W-:Y:S02]  /*9000*/  IMAD R13, R7.reuse, UR7, R6 ;  /* 0x00000007070d7c24 */ /* 0x042fe4000f8e0206 */
[----:B------:R-:W-:Y:S01]  /*9010*/  IMAD R11, R7, UR5, R0 ;  /* 0x00000005070b7c24 */ /* 0x000fe2000f8e0200 */
[C---:B------:R-:W-:Y:S01]  /*9020*/  LOP3.LUT R0, R9.reuse, 0xfffff80, RZ, 0xc0, !PT ;  /* 0x0fffff8009007812 */ /* 0x040fe200078ec0ff */
[----:B------:R-:W-:Y:S02]  /*9030*/  IMAD.SHL.U32 R6, R9, 0x20, RZ ;  /* 0x0000002009067824 */ /* 0x000fe400078e00ff */
[----:B------:R-:W-:-:S03]  /*9040*/  IMAD.WIDE.U32 R4, R7, UR6, R4 ;  /* 0x0000000607047c25 */ /* 0x000fc6000f8e0004 */
[----:B------:R-:W-:Y:S01]  /*9050*/  LOP3.LUT R9, R6, 0x3ffff000, RZ, 0xc0, !PT ;  /* 0x3ffff00006097812 */ /* 0x000fe200078ec0ff */
[----:B------:R-:W-:Y:S02]  /*9060*/  IMAD.IADD R0, R19, 0x1, -R0 ;  /* 0x0000000113007824 */ /* 0x000fe400078e0a00 */
[----:B------:R-:W-:Y:S02]  /*9070*/  IMAD.IADD R3, R3, 0x1, R11 ;  /* 0x0000000103037824 */ /* 0x000fe400078e020b */
[----:B------:R-:W-:Y:S02]  /*9080*/  IMAD.IADD R5, R5, 0x1, R13 ;  /* 0x0000000105057824 */ /* 0x000fe400078e020d */
[----:B------:R-:W-:Y:S02]  /*9090*/  IMAD R6, R14, UR4, RZ ;  /* 0x000000040e067c24 */ /* 0x000fe4000f8e02ff */
[----:B--2---:R-:W-:Y:S01]  /*90a0*/  IMAD R10, R16, UR4, RZ ;  /* 0x00000004100a7c24 */ /* 0x004fe2000f8e02ff */
[----:B------:R-:W-:Y:S05]  /*90b0*/  WARPSYNC.ALL ;  /* 0x0000000000007948 */ /* 0x000fea0003800000 */
[----:B------:R-:W-:-:S02]  /*90c0*/  IMAD R0, R0, 0x4, R9 ;  /* 0x0000000400007824 */ /* 0x000fc400078e0209 */
[----:B------:R-:W-:Y:S02]  /*90d0*/  IMAD R11, R15, UR39, R6 ;  /* 0x000000270f0b7c24 */ /* 0x000fe4000f8e0206 */
[----:B------:R-:W-:-:S04]  /*90e0*/  IMAD.WIDE.U32 R2, R14, UR39, R2 ;  /* 0x000000270e027c25 */ /* 0x000fc8000f8e0002 */
[----:B------:R-:W-:Y:S02]  /*90f0*/  IMAD R9, R17, UR39, R10 ;  /* 0x0000002711097c24 */ /* 0x000fe4000f8e020a */
[----:B------:R-:W-:-:S04]  /*9100*/  IMAD.WIDE.U32 R4, R16, UR39, R4 ;  /* 0x0000002710047c25 */ /* 0x000fc8000f8e0004 */
[----:B------:R-:W-:Y:S02]  /*9110*/  IMAD R0, R0, 0x4, R21 ;  /* 0x0000000400007824 */ /* 0x000fe400078e0215 */
[----:B------:R-:W-:Y:S02]  /*9120*/  IMAD.IADD R11, R3, 0x1, R11 ;  /* 0x00000001030b7824 */ /* 0x000fe400078e020b */
[----:B------:R-:W-:Y:S01]  /*9130*/  IMAD.IADD R10, R5, 0x1, R9 ;  /* 0x00000001050a7824 */ /* 0x000fe200078e0209 */
[----:B------:R-:W-:Y:S01]  /*9140*/  BAR.SYNC.DEFER_BLOCKING 0x1, 0x100 ;  /* 0x0044000000007b1d */ /* 0x000fe20000010000 */
[----:B------:R-:W-:Y:S02]  /*9150*/  ISETP.NE.AND P0, PT, R19, RZ, PT ;  /* 0x000000ff1300720c */ /* 0x000fe40003f05270 */
[----:B------:R-:W-:-:S03]  /*9160*/  ISETP.NE.AND P1, PT, R20, 0x80, PT ;  /* 0x000000801400780c */ /* 0x000fc60003f25270 */
        /* <DEDUP_REMOVED lines=9> */
[----:B------:R-:W-:Y:S02]  /*9200*/  SHF.R.S32.HI R9, RZ, 0x1f, R6 ;  /* 0x0000001fff097819 */ /* 0x000fe40000011406 */
[----:B------:R-:W-:Y:S01]  /*9210*/  IADD3 R6, P2, P3, R6, UR4, R7 ;  /* 0x0000000406067c10 */ /* 0x000fe2000fb5e007 */
[----:B------:R3:W-:Y:S03]  /*9220*/  STS.128 [R0], R184 ;  /* 0x000000b800007388 */ /* 0x0007e60000000c00 */
[----:B------:R-:W-:Y:S01]  /*9230*/  IADD3.X R9, R9, UR5, R8, P2, P3 ;  /* 0x0000000509097c10 */ /* 0x000fe200097e6408 */
[C---:B------:R-:W-:Y:S01]  /*9240*/  IMAD.SHL.U32 R18, R6.reuse, 0x4, RZ ;  /* 0x0000000406127824 */ /* 0x040fe200078e00ff */
[----:B------:R-:W-:Y:S01]  /*9250*/  ULDC.64 UR4, c[0x0][0x868] ;  /* 0x00021a0000047ab9 */ /* 0x000fe20000000a00 */
[----:B------:R3:W-:Y:S01]  /*9260*/  STS.128 [R0+0x800], R188 ;  /* 0x000800bc00007388 */ /* 0x0007e20000000c00 */
[----:B------:R-:W-:Y:S01]  /*9270*/  SHF.L.U64.HI R13, R6, 0x2, R9 ;  /* 0x00000002060d7819 */ /* 0x000fe20000010209 */
[----:B------:R-:W-:Y:S01]  /*9280*/  IMAD.MOV R9, RZ, RZ, -R7 ;  /* 0x000000ffff097224 */ /* 0x000fe200078e0a07 */
[----:B------:R-:W-:Y:S01]  /*9290*/  IADD3 R6, P4, R18, UR4, RZ ;  /* 0x0000000412067c10 */ /* 0x000fe2000ff9e0ff */
[----:B------:R3:W-:Y:S01]  /*92a0*/  STS.128 [R0+0x1000], R192 ;  /* 0x001000c000007388 */ /* 0x0007e20000000c00 */
[----:B-1----:R-:W-:Y:S01]  /*92b0*/  LEA R14, P2, R2, R14, 0x2 ;  /* 0x0000000e020e7211 */ /* 0x002fe200078410ff */
[----:B------:R-:W-:Y:S01]  /*92c0*/  IMAD R9, R12, R9, UR40 ;  /* 0x000000280c097e24 */ /* 0x000fe2000f8e0209 */
        /* <DEDUP_REMOVED lines=8> */
.L_x_2863:
[----:B------:R-:W2:Y:S04]  /*9350*/  LDG.E.STRONG.GPU R8, desc[UR36][R6.64] ;  /* 0x0000002406087981 */ /* 0x000ea8000c1ef900 */
[----:B--2---:R-:W-:Y:S01]  /*9360*/  CCTL.IVALL ;  /* 0x00000000ff00798f */ /* 0x004fe20002000000 */
[----:B------:R-:W-:Y:S05]  /*9370*/  YIELD ;  /* 0x0000000000007946 */ /* 0x000fea0003800000 */
[----:B------:R-:W-:-:S13]  /*9380*/  ISETP.NE.AND P0, PT, R8, R9, PT ;  /* 0x000000090800720c */ /* 0x000fda0003f05270 */
[----:B------:R-:W-:Y:S05]  /*9390*/  @P0 BRA `(.L_x_2863) ;  /* 0xfffffffc00ec0947 */ /* 0x000fea000383ffff */
.L_x_2862:
[----:B------:R-:W-:Y:S05]  /*93a0*/  BSYNC B0 ;  /* 0x0000000000007941 */ /* 0x000fea0003800000 */
.L_x_2861:
[----:B------:R-:W-:Y:S01]  /*93b0*/  UMOV UR4, 0xffffffff ;  /* 0xffffffff00047882 */ /* 0x000fe20000000000 */
[----:B------:R-:W-:Y:S02]  /*93c0*/  LEA.HI.X R11, R2, R15, R11, 0x2, P2 ;  /* 0x0000000f020b7211 */ /* 0x000fe400010f140b */
[----:B------:R-:W-:Y:S01]  /*93d0*/  LEA.HI.X R10, R4, R17, R10, 0x2, P3 ;  /* 0x00000011040a7211 */ /* 0x000fe200018f140a */
[----:B------:R-:W-:Y:S06]  /*93e0*/  BRA.DIV UR4, `(.L_x_2864) ;  /* 0x0000004204187947 */ /* 0x000fec000b800000 */
[----:B------:R-:W-:Y:S01]  /*93f0*/  NOP ;  /* 0x0000000000007918 */ /* 0x000fe20000000000 */
.L_x_2953:
        /* <DEDUP_REMOVED lines=17> */
.L_x_2867:
[----:B------:R-:W-:Y:S01]  /*9510*/  @P0 ELECT P2, URZ, PT ;  /* 0x00000000003f082f */ /* 0x000fe20003840000 */
[----:B------:R1:W-:-:S12]  /*9520*/  UBLKRED.G.S.ADD.F32.RN [UR4], [UR6], UR7, desc[UR8] ;  /* 0x00000804060073bb */ /* 0x0003d800080a1407 */
[----:B------:R-:W-:Y:S02]  /*9530*/  @P2 PLOP3.LUT P0, PT, P2, PT, PT, 0x8, 0x0 ;  /* 0x000000000000281c */ /* 0x000fe4000170e170 */
[----:B------:R-:W-:-:S11]  /*9540*/  PLOP3.LUT P2, PT, PT, PT, PT, 0x8, 0x0 ;  /* 0x000000000000781c */ /* 0x000fd60003f4e170 */
[----:B-1----:R-:W-:Y:S05]  /*9550*/  @P0 BRA.U.ANY `(.L_x_2867) ;  /* 0xfffffffd00ec0947 */ /* 0x002fea000393ffff */
[----:B------:R0:W-:Y:S01]  /*9560*/  UTMACMDFLUSH ;  /* 0x00000000000079b7 */ /* 0x0001e20000000000 */
[----:B------:R-:W-:-:S04]  /*9570*/  DEPBAR.LE SB0, 0x0 ;  /* 0x000080000000791a */ /* 0x000fc80000000000 */
.L_x_2866:
[----:B------:R-:W-:Y:S05]  /*9580*/  BSYNC B0 ;  /* 0x0000000000007941 */ /* 0x000fea0003800000 */
.L_x_2865:
        /* <DEDUP_REMOVED lines=14> */
.L_x_2869:
[----:B------:R-:W-:Y:S05]  /*9670*/  BSYNC B0 ;  /* 0x0000000000007941 */ /* 0x000fea0003800000 */
.L_x_2868:
        /* <DEDUP_REMOVED lines=14> */
.L_x_2872:
[----:B-1-3--:R-:W2:Y:S04]  /*9760*/  LDG.E.STRONG.GPU R0, desc[UR36][R2.64] ;  /* 0x0000002402007981 */ /* 0x00aea8000c1ef900 */
[----:B--2---:R-:W-:Y:S01]  /*9770*/  CCTL.IVALL ;  /* 0x00000000ff00798f */ /* 0x004fe20002000000 */
[----:B------:R-:W-:Y:S05]  /*9780*/  YIELD ;  /* 0x0000000000007946 */ /* 0x000fea0003800000 */
[----:B------:R-:W-:-:S13]  /*9790*/  ISETP.NE.AND P0, PT, R0, R9, PT ;  /* 0x000000090000720c */ /* 0x000fda0003f05270 */
[----:B------:R-:W-:Y:S05]  /*97a0*/  @P0 BRA `(.L_x_2872) ;  /* 0xfffffffc00ec0947 */ /* 0x000fea000383ffff */
.L_x_2871:
[----:B------:R-:W-:Y:S05]  /*97b0*/  BSYNC B0 ;  /* 0x0000000000007941 */ /* 0x000fea0003800000 */
.L_x_2870:
[----:B------:R-:W-:-:S03]  /*97c0*/  UMOV UR4, 0xffffffff ;  /* 0xffffffff00047882 */ /* 0x000fc60000000000 */
[----:B------:R-:W-:Y:S05]  /*97d0*/  BRA.DIV UR4, `(.L_x_2873) ;  /* 0x0000003e04387947 */ /* 0x000fea000b800000 */
[----:B------:R-:W-:Y:S01]  /*97e0*/  NOP ;  /* 0x0000000000007918 */ /* 0x000fe20000000000 */
.L_x_2956:
        /* <DEDUP_REMOVED lines=17> */
.L_x_2876:
[----:B------:R-:W-:Y:S01]  /*9900*/  @P0 ELECT P2, URZ, PT ;  /* 0x00000000003f082f */ /* 0x000fe20003840000 */
[----:B------:R2:W-:-:S12]  /*9910*/  UBLKRED.G.S.ADD.F32.RN [UR4], [UR6], UR7, desc[UR8] ;  /* 0x00000804060073bb */ /* 0x0005d800080a1407 */
[----:B------:R-:W-:Y:S02]  /*9920*/  @P2 PLOP3.LUT P0, PT, P2, PT, PT, 0x8, 0x0 ;  /* 0x000000000000281c */ /* 0x000fe4000170e170 */
[----:B------:R-:W-:-:S11]  /*9930*/  PLOP3.LUT P2, PT, PT, PT, PT, 0x8, 0x0 ;  /* 0x000000000000781c */ /* 0x000fd60003f4e170 */
[----:B--2---:R-:W-:Y:S05]  /*9940*/  @P0 BRA.U.ANY `(.L_x_2876) ;  /* 0xfffffffd00ec0947 */ /* 0x004fea000393ffff */
[----:B------:R0:W-:Y:S01]  /*9950*/  UTMACMDFLUSH ;  /* 0x00000000000079b7 */ /* 0x0001e20000000000 */
[----:B------:R-:W-:-:S04]  /*9960*/  DEPBAR.LE SB0, 0x0 ;  /* 0x000080000000791a */ /* 0x000fc80000000000 */
.L_x_2875:
[----:B------:R-:W-:Y:S05]  /*9970*/  BSYNC B0 ;  /* 0x0000000000007941 */ /* 0x000fea0003800000 */
.L_x_2874:
        /* <DEDUP_REMOVED lines=14> */
.L_x_2824:
        /* <DEDUP_REMOVED lines=29> */
.L_x_2878:
[----:B------:R-:W-:Y:S01]  /*9c30*/  ULDC UR9, c[0x0][0x8cc] ;  /* 0x0002330000097ab9 */ /* 0x000fe20000000800 */
[----:B------:R-:W-:Y:S01]  /*9c40*/  UMOV UR7, UR8 ;  /* 0x0000000800077c82 */ /* 0x000fe20008000000 */
[----:B------:R-:W-:-:S11]  /*9c50*/  UISETP.NE.AND UP0, UPT, UR9, 0x1, UPT ;  /* 0x000000010900788c */ /* 0x000fd6000bf05270 */
[----:B------:R-:W-:Y:S02]  /*9c60*/  @UP0 ULDC.64 UR10, c[0x0][0x8d0] ;  /* 0x00023400000a0ab9 */ /* 0x000fe40000000a00 */
[----:B------:R-:W-:-:S04]  /*9c70*/  UIMAD.WIDE.U32 UR4, UR8, UR10, URZ ;  /* 0x0000000a080472a5 */ /* 0x000fc8000f8e003f */
[----:B------:R-:W-:-:S04]  /*9c80*/  @UP0 USHF.R.U32.HI UR7, URZ, UR11, UR5 ;  /* 0x0000000b3f070299 */ /* 0x000fc80008011605 */
[----:B------:R-:W-:-:S12]  /*9c90*/  UIMAD UR4, UR7, UR9, URZ ;  /* 0x00000009070472a4 */ /* 0x000fd8000f8e023f */
.L_x_2879:
        /* <DEDUP_REMOVED lines=84> */
.L_x_2883:
[----:B------:R-:W2:Y:S04]  /*a1e0*/  LDG.E.STRONG.GPU R4, desc[UR36][R2.64] ;  /* 0x0000002402047981 */ /* 0x000ea8000c1ef900 */
[----:B--2---:R-:W-:Y:S01]  /*a1f0*/  CCTL.IVALL ;  /* 0x00000000ff00798f */ /* 0x004fe20002000000 */
[----:B------:R-:W-:Y:S05]  /*a200*/  YIELD ;  /* 0x0000000000007946 */ /* 0x000fea0003800000 */
[----:B------:R-:W-:-:S13]  /*a210*/  ISETP.NE.AND P1, PT, R4, R5, PT ;  /* 0x000000050400720c */ /* 0x000fda0003f25270 */
[----:B------:R-:W-:Y:S05]  /*a220*/  @P1 BRA `(.L_x_2883) ;  /* 0xfffffffc00ec1947 */ /* 0x000fea000383ffff */
.L_x_2882:
[----:B------:R-:W-:Y:S05]  /*a230*/  BSYNC B0 ;  /* 0x0000000000007941 */ /* 0x000fea0003800000 */
.L_x_2881:
[----:B------:R-:W-:-:S03]  /*a240*/  UMOV UR4, 0xffffffff ;  /* 0xffffffff00047882 */ /* 0x000fc60000000000 */
[----:B------:R-:W-:Y:S05]  /*a250*/  BRA.DIV UR4, `(.L_x_2884) ;  /* 0x0000003204b47947 */ /* 0x000fea000b800000 */
[----:B------:R-:W-:Y:S01]  /*a260*/  NOP ;  /* 0x0000000000007918 */ /* 0x000fe20000000000 */
.L_x_2959:
        /* <DEDUP_REMOVED lines=22> */
.L_x_2886:
[----:B------:R-:W-:Y:S05]  /*a3d0*/  BSYNC B0 ;  /* 0x0000000000007941 */ /* 0x000fea0003800000 */
.L_x_2885:
        /* <DEDUP_REMOVED lines=20> */
.L_x_2888:
[----:B------:R-:W-:Y:S05]  /*a520*/  BSYNC B0 ;  /* 0x0000000000007941 */ /* 0x000fea0003800000 */
.L_x_2887:
[----:B------:R-:W-:Y:S06]  /*a530*/  BAR.ARV 0xa, 0xa0 ;  /* 0x0282800000007b1d */ /* 0x000fec0000002000 */
[----:B------:R-:W-:Y:S04]  /*a540*/  BSSY B0, `(.L_x_2889) ;  /* 0x0000003000007945 */ /* 0x000fe80003800000 */
[----:B------:R-:W-:Y:S05]  /*a550*/  @!P0 BRA `(.L_x_2890) ;  /* 0x0000000000048947 */ /* 0x000fea0003800000 */
[----:B------:R-:W-:-:S04]  /*a560*/  DEPBAR.LE SB0, 0x0 ;  /* 0x000080000000791a */ /* 0x000fc80000000000 */
.L_x_2890:
[----:B------:R-:W-:Y:S05]  /*a570*/  BSYNC B0 ;  /* 0x0000000000007941 */ /* 0x000fea0003800000 */
.L_x_2889:
        /* <DEDUP_REMOVED lines=19> */
.L_x_2892:
[----:B------:R-:W-:Y:S05]  /*a6b0*/  BSYNC B0 ;  /* 0x0000000000007941 */ /* 0x000fea0003800000 */
.L_x_2891:
[----:B------:R-:W-:Y:S01]  /*a6c0*/  UIADD3 UR17, UR8, 0x1, URZ ;  /* 0x0000000108117890 */ /* 0x000fe2000fffe03f */
[----:B------:R-:W-:Y:S11]  /*a6d0*/  BRA `(.L_x_2893) ;  /* 0x0000000000047947 */ /* 0x000ff60003800000 */
.L_x_2880:
[----:B------:R-:W-:-:S05]  /*a6e0*/  UMOV UR17, UR8 ;  /* 0x0000000800117c82 */ /* 0x000fca0008000000 */
.L_x_2893:
        /* <DEDUP_REMOVED lines=12> */
.L_x_2918:
        /* <DEDUP_REMOVED lines=18> */
.L_x_2896:
[----:B------:R-:W2:Y:S04]  /*a8d0*/  LDG.E.STRONG.GPU R4, desc[UR36][R2.64] ;  /* 0x0000002402047981 */ /* 0x000ea8000c1ef900 */
[----:B--2---:R-:W-:Y:S01]  /*a8e0*/  CCTL.IVALL ;  /* 0x00000000ff00798f */ /* 0x004fe20002000000 */
[----:B------:R-:W-:Y:S05]  /*a8f0*/  YIELD ;  /* 0x0000000000007946 */ /* 0x000fea0003800000 */
[----:B------:R-:W-:-:S13]  /*a900*/  ISETP.NE.AND P1, PT, R4, R5, PT ;  /* 0x000000050400720c */ /* 0x000fda0003f25270 */
[----:B------:R-:W-:Y:S05]  /*a910*/  @P1 BRA `(.L_x_2896) ;  /* 0xfffffffc00ec1947 */ /* 0x000fea000383ffff */
.L_x_2895:
[----:B------:R-:W-:Y:S05]  /*a920*/  BSYNC B0 ;  /* 0x0000000000007941 */ /* 0x000fea0003800000 */
.L_x_2894:
[----:B------:R-:W-:-:S03]  /*a930*/  UMOV UR18, 0xffffffff ;  /* 0xffffffff00127882 */ /* 0x000fc60000000000 */
[----:B------:R-:W-:Y:S05]  /*a940*/  BRA.DIV UR18, `(.L_x_2897) ;  /* 0x0000002e12147947 */ /* 0x000fea000b800000 */
[----:B------:R-:W-:Y:S01]  /*a950*/  NOP ;  /* 0x0000000000007918 */ /* 0x000fe20000000000 */
.L_x_2962:
        /* <DEDUP_REMOVED lines=19> */
.L_x_2899:
[----:B------:R-:W-:Y:S05]  /*aa90*/  BSYNC B0 ;  /* 0x0000000000007941 */ /* 0x000fea0003800000 */
.L_x_2898:
        /* <DEDUP_REMOVED lines=15> */
.L_x_2901:
[----:B------:R-:W-:Y:S05]  /*ab90*/  BSYNC B0 ;  /* 0x0000000000007941 */ /* 0x000fea0003800000 */
.L_x_2900:
[----:B------:R-:W-:Y:S06]  /*aba0*/  BAR.ARV 0xa, 0xa0 ;  /* 0x0282800000007b1d */ /* 0x000fec0000002000 */
[----:B------:R-:W-:Y:S04]  /*abb0*/  BSSY B0, `(.L_x_2902) ;  /* 0x0000003000007945 */ /* 0x000fe80003800000 */
[----:B------:R-:W-:Y:S05]  /*abc0*/  @!P0 BRA `(.L_x_2903) ;  /* 0x0000000000048947 */ /* 0x000fea0003800000 */
[----:B------:R-:W-:-:S04]  /*abd0*/  DEPBAR.LE SB0, 0x0 ;  /* 0x000080000000791a */ /* 0x000fc80000000000 */
.L_x_2903:
[----:B------:R-:W-:Y:S05]  /*abe0*/  BSYNC B0 ;  /* 0x0000000000007941 */ /* 0x000fea0003800000 */
.L_x_2902:
        /* <DEDUP_REMOVED lines=19> */
.L_x_2905:
[----:B------:R-:W-:Y:S05]  /*ad20*/  BSYNC B0 ;  /* 0x0000000000007941 */ /* 0x000fea0003800000 */
.L_x_2904:
        /* <DEDUP_REMOVED lines=17> */
.L_x_2908:
[----:B------:R-:W2:Y:S04]  /*ae40*/  LDG.E.STRONG.GPU R4, desc[UR36][R2.64] ;  /* 0x0000002402047981 */ /* 0x000ea8000c1ef900 */
[----:B--2---:R-:W-:Y:S01]  /*ae50*/  CCTL.IVALL ;  /* 0x00000000ff00798f */ /* 0x004fe20002000000 */
[----:B------:R-:W-:Y:S05]  /*ae60*/  YIELD ;  /* 0x0000000000007946 */ /* 0x000fea0003800000 */
[----:B------:R-:W-:-:S13]  /*ae70*/  ISETP.NE.AND P1, PT, R4, R5, PT ;  /* 0x000000050400720c */ /* 0x000fda0003f25270 */
[----:B------:R-:W-:Y:S05]  /*ae80*/  @P1 BRA `(.L_x_2908) ;  /* 0xfffffffc00ec1947 */ /* 0x000fea000383ffff */
.L_x_2907:
[----:B------:R-:W-:Y:S05]  /*ae90*/  BSYNC B0 ;  /* 0x0000000000007941 */ /* 0x000fea0003800000 */
.L_x_2906:
[----:B------:R-:W-:-:S03]  /*aea0*/  UMOV UR10, 0xffffffff ;  /* 0xffffffff000a7882 */ /* 0x000fc60000000000 */
[----:B------:R-:W-:Y:S05]  /*aeb0*/  BRA.DIV UR10, `(.L_x_2909) ;  /* 0x000000260ad47947 */ /* 0x000fea000b800000 */
[----:B------:R-:W-:Y:S01]  /*aec0*/  NOP ;  /* 0x0000000000007918 */ /* 0x000fe20000000000 */
.L_x_2965:
        /* <DEDUP_REMOVED lines=15> */
.L_x_2911:
[----:B------:R-:W-:Y:S05]  /*afc0*/  BSYNC B0 ;  /* 0x0000000000007941 */ /* 0x000fea0003800000 */
.L_x_2910:
        /* <DEDUP_REMOVED lines=15> */
.L_x_2913:
[----:B------:R-:W-:Y:S05]  /*b0c0*/  BSYNC B0 ;  /* 0x0000000000007941 */ /* 0x000fea0003800000 */
.L_x_2912:
[----:B------:R-:W-:Y:S06]  /*b0d0*/  BAR.ARV 0xa, 0xa0 ;  /* 0x0282800000007b1d */ /* 0x000fec0000002000 */
[----:B------:R-:W-:Y:S04]  /*b0e0*/  BSSY B0, `(.L_x_2914) ;  /* 0x0000003000007945 */ /* 0x000fe80003800000 */
[----:B------:R-:W-:Y:S05]  /*b0f0*/  @!P0 BRA `(.L_x_2915) ;  /* 0x0000000000048947 */ /* 0x000fea0003800000 */
[----:B------:R-:W-:-:S04]  /*b100*/  DEPBAR.LE SB0, 0x0 ;  /* 0x000080000000791a */ /* 0x000fc80000000000 */
.L_x_2915:
[----:B------:R-:W-:Y:S05]  /*b110*/  BSYNC B0 ;  /* 0x0000000000007941 */ /* 0x000fea0003800000 */
.L_x_2914:
        /* <DEDUP_REMOVED lines=19> */
.L_x_2917:
[----:B------:R-:W-:Y:S05]  /*b250*/  BSYNC B0 ;  /* 0x0000000000007941 */ /* 0x000fea0003800000 */
.L_x_2916:
[----:B------:R-:W-:Y:S02]  /*b260*/  UIADD3 UR17, UR17, 0x2, URZ ;  /* 0x0000000211117890 */ /* 0x000fe4000fffe03f */
[----:B------:R-:W-:Y:S02]  /*b270*/  UIADD3 UR4, UR4, 0x4000, URZ ;  /* 0x0000400004047890 */ /* 0x000fe4000fffe03f */
[----:B------:R-:W-:-:S06]  /*b280*/  UISETP.GE.AND UP0, UPT, UR17, UR5, UPT ;  /* 0x000000051100728c */ /* 0x000fcc000bf06270 */
[----:B------:R-:W-:-:S13]  /*b290*/  PLOP3.LUT P1, PT, PT, PT, UP0, 0x80, 0x0 ;  /* 0x000000000000781c */ /* 0x000fda0003f2f008 */
[----:B------:R-:W-:Y:S05]  /*b2a0*/  @!P1 BRA `(.L_x_2918) ;  /* 0xfffffff400409947 */ /* 0x000fea000383ffff */
[----:B------:R-:W-:Y:S05]  /*b2b0*/  BRA `(.L_x_2828) ;  /* 0x0000001c00dc7947 */ /* 0x000fea0003800000 */
.L_x_2877:
        /* <DEDUP_REMOVED lines=21> */
.L_x_2919:
[----:B------:R-:W-:Y:S01]  /*b410*/  ULDC UR9, c[0x0][0x8cc] ;  /* 0x0002330000097ab9 */ /* 0x000fe20000000800 */
[----:B------:R-:W-:Y:S01]  /*b420*/  UMOV UR7, UR8 ;  /* 0x0000000800077c82 */ /* 0x000fe20008000000 */
[----:B------:R-:W-:-:S11]  /*b430*/  UISETP.NE.AND UP0, UPT, UR9, 0x1, UPT ;  /* 0x000000010900788c */ /* 0x000fd6000bf05270 */
[----:B------:R-:W-:Y:S02]  /*b440*/  @UP0 ULDC.64 UR10, c[0x0][0x8d0] ;  /* 0x00023400000a0ab9 */ /* 0x000fe40000000a00 */
[----:B------:R-:W-:-:S04]  /*b450*/  UIMAD.WIDE.U32 UR4, UR8, UR10, URZ ;  /* 0x0000000a080472a5 */ /* 0x000fc8000f8e003f */
[----:B------:R-:W-:-:S04]  /*b460*/  @UP0 USHF.R.U32.HI UR7, URZ, UR11, UR5 ;  /* 0x0000000b3f070299 */ /* 0x000fc80008011605 */
[----:B------:R-:W-:-:S12]  /*b470*/  UIMAD UR4, UR7, UR9, URZ ;  /* 0x00000009070472a4 */ /* 0x000fd8000f8e023f */
.L_x_2920:
        /* <DEDUP_REMOVED lines=78> */
.L_x_2966:
        /* <DEDUP_REMOVED lines=12> */
.L_x_2924:
        /* <DEDUP_REMOVED lines=70> */
.L_x_2935:
[----:B------:R-:W-:-:S04]  /*be80*/  SHF.L.U32 R19, R10, 0x1f, RZ ;  /* 0x0000001f0a137819 */ /* 0x000fc800000006ff */
[----:B------:R-:W2:Y:S02]  /*be90*/  SYNCS.PHASECHK.TRANS64.TRYWAIT P1, [R0+URZ+0x30c40], R19 ;  /* 0x030c4013000075a7 */ /* 0x000ea4000802017f */
[----:B--2---:R-:W-:Y:S05]  /*bea0*/  @!P1 BRA `(.L_x_2927) ;  /* 0x0000001800089947 */ /* 0x004fea0003800000 */
.L_x_2967:
        /* <DEDUP_REMOVED lines=8> */
.L_x_2928:
        /* <DEDUP_REMOVED lines=30> */
.L_x_2968:
        /* <DEDUP_REMOVED lines=8> */
.L_x_2930:
        /* <DEDUP_REMOVED lines=30> */
.L_x_2969:
        /* <DEDUP_REMOVED lines=8> */
.L_x_2932:
        /* <DEDUP_REMOVED lines=25> */
.L_x_2971:
        /* <DEDUP_REMOVED lines=8> */
.L_x_2934:
        /* <DEDUP_REMOVED lines=28> */
.L_x_2926:
[----:B-1----:R-:W2:Y:S04]  /*c7c0*/  LDL.LU R4, [R1+0x10] ;  /* 0x0000100001047983 */ /* 0x002ea80000300800 */
[----:B------:R1:W5:Y:S01]  /*c7d0*/  LDL R5, [R1+0x14] ;  /* 0x0000140001057983 */ /* 0x0003620000100800 */
[----:B--2---:R-:W-:-:S13]  /*c7e0*/  ISETP.NE.AND P1, PT, R4, RZ, PT ;  /* 0x000000ff0400720c */ /* 0x004fda0003f25270 */
[----:B-1----:R-:W-:Y:S05]  /*c7f0*/  @!P1 BRA `(.L_x_2925) ;  /* 0x0000000400249947 */ /* 0x002fea0003800000 */
[----:B------:R-:W-:-:S04]  /*c800*/  SHF.L.U32 R14, R10, 0x1f, RZ ;  /* 0x0000001f0a0e7819 */ /* 0x000fc800000006ff */
[----:B------:R-:W1:Y:S02]  /*c810*/  SYNCS.PHASECHK.TRANS64.TRYWAIT P1, [R0+URZ+0x30c40], R14 ;  /* 0x030c400e000075a7 */ /* 0x000e64000802017f */
[----:B-1----:R-:W-:Y:S05]  /*c820*/  @!P1 BRA `(.L_x_2936) ;  /* 0x0000000c00fc9947 */ /* 0x002fea0003800000 */
.L_x_2972:
        /* <DEDUP_REMOVED lines=8> */
.L_x_2937:
        /* <DEDUP_REMOVED lines=27> */
.L_x_2973:
        /* <DEDUP_REMOVED lines=8> */
.L_x_2939:
        /* <DEDUP_REMOVED lines=27> */
.L_x_2925:
        /* <DEDUP_REMOVED lines=8> */
.L_x_2974:
[----:B------:R-:W-:Y:S05]  /*cd10*/  @P1 BRA `(.L_x_2941) ;  /* 0x0000000000181947 */ /* 0x000fea0003800000 */
[----:B------:R-:W4:Y:S01]  /*cd20*/  S2R R2, SR_TID.X ;  /* 0x0000000000027919 */ /* 0x000f220000002100 */
[----:B---3--:R-:W-:-:S04]  /*cd30*/  IMAD.MOV.U32 R3, RZ, RZ, 0x4200 ;  /* 0x00004200ff037424 */ /* 0x008fc800078e00ff */
[----:B------:R3:W-:Y:S01]  /*cd40*/  SYNCS.ARRIVE.TRANS64 RZ, [R4+URZ+0x30c30], R3 ;  /* 0x030c300304ff79a7 */ /* 0x0007e2000800003f */
[----:B----4-:R-:W-:-:S13]  /*cd50*/  LOP3.LUT P0, RZ, R2, 0x1f, RZ, 0xc0, !PT ;  /* 0x0000001f02ff7812 */ /* 0x010fda000780c0ff */
[----:B---3--:R-:W-:Y:S05]  /*cd60*/  @!P0 BRA `(.L_x_2941) ;  /* 0x0000000000048947 */ /* 0x008fea0003800000 */
[----:B------:R-:W-:Y:S01]  /*cd70*/  BPT.TRAP 0x1 ;  /* 0x000000040000795c */ /* 0x000fe20000300000 */
.L_x_2941:
        /* <DEDUP_REMOVED lines=37> */
.L_x_2922:
[----:B------:R-:W-:Y:S05]  /*cfd0*/  BSYNC B0 ;  /* 0x0000000000007941 */ /* 0x000fea0003800000 */
.L_x_2921:
[----:B------:R-:W-:-:S03]  /*cfe0*/  UMOV UR4, 0xffffffff ;  /* 0xffffffff00047882 */ /* 0x000fc60000000000 */
[----:B------:R-:W-:Y:S05]  /*cff0*/  BRA.DIV UR4, `(.L_x_2942) ;  /* 0x0000000a04447947 */ /* 0x000fea000b800000 */
[----:B------:R-:W-:-:S13]  /*d000*/  ELECT P6, URZ, PT ;  /* 0x00000000003f782f */ /* 0x000fda00038c0000 */
.L_x_2977:
[----:B------:R-:W-:Y:S05]  /*d010*/  @!P6 BRA `(.L_x_2828) ;  /* 0x000000000084e947 */ /* 0x000fea0003800000 */
[----:B------:R-:W2:Y:S02]  /*d020*/  LDL.LU R2, [R1+0x18] ;  /* 0x0000180001027983 */ /* 0x000ea40000300800 */
[----:B--2---:R-:W-:-:S04]  /*d030*/  LOP3.LUT R2, R2, 0x2, RZ, 0xfc, !PT ;  /* 0x0000000202027812 */ /* 0x004fc800078efcff */
[----:B------:R-:W-:-:S13]  /*d040*/  ISETP.NE.AND P2, PT, R2, 0x3, PT ;  /* 0x000000030200780c */ /* 0x000fda0003f45270 */
[----:B------:R-:W-:Y:S05]  /*d050*/  @!P2 BRA `(.L_x_2943) ;  /* 0x000000000004a947 */ /* 0x000fea0003800000 */
[----:B------:R-:W-:Y:S01]  /*d060*/  BPT.TRAP 0x1 ;  /* 0x000000040000795c */ /* 0x000fe20000300000 */
.L_x_2943:
        /* <DEDUP_REMOVED lines=15> */
.L_x_2978:
[----:B------:R-:W2:Y:S02]  /*d160*/  SYNCS.PHASECHK.TRANS64.TRYWAIT P0, [R3+URZ], R2 ;  /* 0x00000002030075a7 */ /* 0x000ea4000800017f */
[----:B--2---:R-:W-:Y:S05]  /*d170*/  @!P0 BRA `(.L_x_2945) ;  /* 0x0000000800188947 */ /* 0x004fea0003800000 */
.L_x_2979:
[----:B------:R-:W-:Y:S05]  /*d180*/  @!P2 BRA `(.L_x_2946) ;  /* 0x000000000004a947 */ /* 0x000fea0003800000 */
[----:B------:R-:W-:Y:S01]  /*d190*/  BPT.TRAP 0x1 ;  /* 0x000000040000795c */ /* 0x000fe20000300000 */
.L_x_2946:
[----:B--2---:R-:W-:-:S04]  /*d1a0*/  VIADD R3, R8, 0x30c40 ;  /* 0x00030c4008037836 */ /* 0x004fc80000000000 */
[----:B------:R-:W-:-:S04]  /*d1b0*/  IMAD R5, R0, 0x8, R3 ;  /* 0x0000000800057824 */ /* 0x000fc800078e0203 */
[----:B------:R-:W2:Y:S02]  /*d1c0*/  SYNCS.PHASECHK.TRANS64.TRYWAIT P0, [R5+URZ], R4 ;  /* 0x00000004050075a7 */ /* 0x000ea4000800017f */
[----:B--2---:R-:W-:Y:S05]  /*d1d0*/  @!P0 BRA `(.L_x_2947) ;  /* 0x0000000800148947 */ /* 0x004fea0003800000 */
.L_x_2980:
[----:B------:R-:W-:-:S07]  /*d1e0*/  IMAD R3, R6, 0x8, R3 ;  /* 0x0000000806037824 */ /* 0x000fce00078e0203 */
.L_x_2948:
[----:B---3--:R3:W4:Y:S02]  /*d1f0*/  SYNCS.PHASECHK.TRANS64.TRYWAIT P0, [R3+URZ], R2 ;  /* 0x00000002030075a7 */ /* 0x008724000800017f */
[----:B----4-:R-:W-:Y:S05]  /*d200*/  @!P0 NANOSLEEP.SYNCS 0x989680 ;  /* 0x009896800000895d */ /* 0x010fea0003900000 */
[----:B------:R-:W4:Y:S02]  /*d210*/  @!P0 SYNCS.PHASECHK.TRANS64 P0, [R3+URZ], R2 ;  /* 0x00000002030085a7 */ /* 0x000f24000800007f */
[----:B----4-:R-:W-:Y:S05]  /*d220*/  @!P0 BRA `(.L_x_2948) ;  /* 0xfffffffc00f08947 */ /* 0x010fea000383ffff */
.L_x_2828:
[----:B------:R-:W-:Y:S05]  /*d230*/  BSYNC B6 ;  /* 0x0000000000067941 */ /* 0x000fea0003800000 */
.L_x_2823:
[----:B------:R-:W-:Y:S05]  /*d240*/  EXIT ;  /* 0x000000000000794d */ /* 0x000fea0003800000 */
.L_x_2834:
[----:B------:R-:W-:Y:S02]  /*d250*/  IMAD.MOV.U32 R12, RZ, RZ, RZ ;  /* 0x000000ffff0c7224 */ /* 0x000fe400078e00ff */
[----:B------:R-:W-:Y:S02]  /*d260*/  IMAD.MOV.U32 R11, RZ, RZ, 0x1f ;  /* 0x0000001fff0b7424 */ /* 0x000fe400078e00ff */
[----:B------:R-:W-:-:S07]  /*d270*/  IMAD.MOV.U32 R15, RZ, RZ, -0x1 ;  /* 0xffffffffff0f7424 */ /* 0x000fce00078e00ff */
[----:B------:R-:W-:Y:S05]  /*d280*/  WARPSYNC.COLLECTIVE R15, `(.L_x_2949) ;  /* 0x000000000f087348 */ /* 0x000fea0003c00000 */
[----:B------:R1:W2:Y:S02]  /*d290*/  SHFL.IDX P6, R14, R13, R12, R11 ;  /* 0x0000000c0d0e7389 */ /* 0x0002a400000c000b */
[----:B-12---:R-:W-:Y:S01]  /*d2a0*/  ENDCOLLECTIVE ;  /* 0x000000000000791b */ /* 0x006fe20003800000 */
.L_x_2949:
[----:B------:R-:W-:Y:S05]  /*d2b0*/  BRA `(.L_x_2950) ;  /* 0xffffff3c00947947 */ /* 0x000fea000383ffff */
.L_x_2836:
[----:B---3--:R3:W4:Y:S02]  /*d2c0*/  SYNCS.PHASECHK.TRANS64.TRYWAIT P0, [R236+URZ+0x30c00], R11 ;  /* 0x030c000bec0075a7 */ /* 0x008724000800017f */
[----:B----4-:R-:W-:Y:S05]  /*d2d0*/  @!P0 NANOSLEEP.SYNCS 0x989680 ;  /* 0x009896800000895d */ /* 0x010fea0003900000 */
[----:B------:R-:W4:Y:S02]  /*d2e0*/  @!P0 SYNCS.PHASECHK.TRANS64 P0, [R236+URZ+0x30c00], R11 ;  /* 0x030c000bec0085a7 */ /* 0x000f24000800007f */
[----:B----4-:R-:W-:Y:S05]  /*d2f0*/  @!P0 BRA `(.L_x_2836) ;  /* 0xfffffffc00f08947 */ /* 0x010fea000383ffff */
[----:B------:R-:W-:Y:S05]  /*d300*/  BRA `(.L_x_2835) ;  /* 0xffffff3c00c87947 */ /* 0x000fea000383ffff */
.L_x_2841:
[----:B--2---:R2:W3:Y:S02]  /*d310*/  SYNCS.PHASECHK.TRANS64.TRYWAIT P1, [R6+URZ+0x30c10], R17 ;  /* 0x030c1011060075a7 */ /* 0x0044e4000802017f */
[----:B---3--:R-:W-:Y:S05]  /*d320*/  @!P1 NANOSLEEP.SYNCS 0x989680 ;  /* 0x009896800000995d */ /* 0x008fea0003900000 */
[----:B------:R-:W3:Y:S02]  /*d330*/  @!P1 SYNCS.PHASECHK.TRANS64 P1, [R6+URZ+0x30c10], R17 ;  /* 0x030c1011060095a7 */ /* 0x000ee4000802007f */
[----:B---3--:R-:W-:Y:S05]  /*d340*/  @!P1 BRA `(.L_x_2841) ;  /* 0xfffffffc00f09947 */ /* 0x008fea000383ffff */
[----:B------:R-:W-:Y:S05]  /*d350*/  BRA `(.L_x_2840) ;  /* 0xffffff4800887947 */ /* 0x000fea000383ffff */
.L_x_2845:
[----:B------:R1:W1:Y:S02]  /*d360*/  SYNCS.PHASECHK.TRANS64.TRYWAIT P1, [R6+URZ+0x30c30], R17 ;  /* 0x030c3011060075a7 */ /* 0x000264000802017f */
[----:B-1----:R-:W-:Y:S05]  /*d370*/  @!P1 NANOSLEEP.SYNCS 0x989680 ;  /* 0x009896800000995d */ /* 0x002fea0003900000 */
[----:B------:R-:W1:Y:S02]  /*d380*/  @!P1 SYNCS.PHASECHK.TRANS64 P1, [R6+URZ+0x30c30], R17 ;  /* 0x030c3011060095a7 */ /* 0x000e64000802007f */
[----:B-1----:R-:W-:Y:S05]  /*d390*/  @!P1 BRA `(.L_x_2845) ;  /* 0xfffffffc00f09947 */ /* 0x002fea000383ffff */
[----:B------:R-:W-:Y:S05]  /*d3a0*/  BRA `(.L_x_2844) ;  /* 0xffffff4c00a47947 */ /* 0x000fea000383ffff */
.L_x_2853:
[----:B--2---:R2:W3:Y:S02]  /*d3b0*/  SYNCS.PHASECHK.TRANS64.TRYWAIT P1, [R7+URZ+0x30c10], R20 ;  /* 0x030c1014070075a7 */ /* 0x0044e4000802017f */
[----:B---3--:R-:W-:Y:S05]  /*d3c0*/  @!P1 NANOSLEEP.SYNCS 0x989680 ;  /* 0x009896800000995d */ /* 0x008fea0003900000 */
[----:B------:R-:W3:Y:S02]  /*d3d0*/  @!P1 SYNCS.PHASECHK.TRANS64 P1, [R7+URZ+0x30c10], R20 ;  /* 0x030c1014070095a7 */ /* 0x000ee4000802007f */
[----:B---3--:R-:W-:Y:S05]  /*d3e0*/  @!P1 BRA `(.L_x_2853) ;  /* 0xfffffffc00f09947 */ /* 0x008fea000383ffff */
[----:B------:R-:W-:Y:S05]  /*d3f0*/  BRA `(.L_x_2852) ;  /* 0xffffff8400c47947 */ /* 0x000fea000383ffff */
.L_x_2857:
[----:B------:R1:W1:Y:S02]  /*d400*/  SYNCS.PHASECHK.TRANS64.TRYWAIT P1, [R7+URZ+0x30c30], R20 ;  /* 0x030c3014070075a7 */ /* 0x000264000802017f */
[----:B-1----:R-:W-:Y:S05]  /*d410*/  @!P1 NANOSLEEP.SYNCS 0x989680 ;  /* 0x009896800000995d */ /* 0x002fea0003900000 */
[----:B------:R-:W1:Y:S02]  /*d420*/  @!P1 SYNCS.PHASECHK.TRANS64 P1, [R7+URZ+0x30c30], R20 ;  /* 0x030c3014070095a7 */ /* 0x000e64000802007f */
[----:B-1----:R-:W-:Y:S05]  /*d430*/  @!P1 BRA `(.L_x_2857) ;  /* 0xfffffffc00f09947 */ /* 0x002fea000383ffff */
[----:B------:R-:W-:Y:S05]  /*d440*/  BRA `(.L_x_2856) ;  /* 0xffffff8800d87947 */ /* 0x000fea000383ffff */
.L_x_2864:
[----:B------:R-:W-:Y:S01]  /*d450*/  BSSY B0, `(.L_x_2951) ;  /* 0x0000005000007945 */ /* 0x000fe20003800000 */
[----:B------:R-:W-:-:S07]  /*d460*/  IMAD.MOV.U32 R15, RZ, RZ, -0x1 ;  /* 0xffffffffff0f7424 */ /* 0x000fce00078e00ff */
[----:B---3--:R-:W-:Y:S05]  /*d470*/  WARPSYNC.COLLECTIVE R15, `(.L_x_2952) ;  /* 0x000000000f087348 */ /* 0x008fea0003c00000 */
[----:B------:R-:W-:Y:S01]  /*d480*/  NOP ;  /* 0x0000000000007918 */ /* 0x000fe20000000000 */
[----:B---3--:R-:W-:Y:S01]  /*d490*/  ENDCOLLECTIVE ;  /* 0x000000000000791b */ /* 0x008fe20003800000 */
.L_x_2952:
[----:B------:R-:W-:Y:S05]  /*d4a0*/  BSYNC B0 ;  /* 0x0000000000007941 */ /* 0x000fea0003800000 */
.L_x_2951:
[----:B------:R-:W-:Y:S05]  /*d4b0*/  BRA `(.L_x_2953) ;  /* 0xffffffbc00d07947 */ /* 0x000fea000383ffff */
.L_x_2873:
[----:B------:R-:W-:Y:S01]  /*d4c0*/  BSSY B0, `(.L_x_2954) ;  /* 0x0000005000007945 */ /* 0x000fe20003800000 */
[----:B------:R-:W-:-:S07]  /*d4d0*/  IMAD.MOV.U32 R15, RZ, RZ, -0x1 ;  /* 0xffffffffff0f7424 */ /* 0x000fce00078e00ff */
[----:B-1-3--:R-:W-:Y:S05]  /*d4e0*/  WARPSYNC.COLLECTIVE R15, `(.L_x_2955) ;  /* 0x000000000f087348 */ /* 0x00afea0003c00000 */
[----:B------:R-:W-:Y:S01]  /*d4f0*/  NOP ;  /* 0x0000000000007918 */ /* 0x000fe20000000000 */
[----:B-1-3--:R-:W-:Y:S01]  /*d500*/  ENDCOLLECTIVE ;  /* 0x000000000000791b */ /* 0x00afe20003800000 */
.L_x_2955:
[----:B------:R-:W-:Y:S05]  /*d510*/  BSYNC B0 ;  /* 0x0000000000007941 */ /* 0x000fea0003800000 */
.L_x_2954:
[----:B------:R-:W-:Y:S05]  /*d520*/  BRA `(.L_x_2956) ;  /* 0xffffffc000b07947 */ /* 0x000fea000383ffff */
.L_x_2884:
[----:B------:R-:W-:Y:S01]  /*d530*/  BSSY B0, `(.L_x_2957) ;  /* 0x0000005000007945 */ /* 0x000fe20003800000 */
[----:B------:R-:W-:-:S07]  /*d540*/  IMAD.MOV.U32 R15, RZ, RZ, -0x1 ;  /* 0xffffffffff0f7424 */ /* 0x000fce00078e00ff */
[----:B------:R-:W-:Y:S05]  /*d550*/  WARPSYNC.COLLECTIVE R15, `(.L_x_2958) ;  /* 0x000000000f087348 */ /* 0x000fea0003c00000 */
[----:B------:R-:W-:Y:S01]  /*d560*/  NOP ;  /* 0x0000000000007918 */ /* 0x000fe20000000000 */
[----:B------:R-:W-:Y:S01]  /*d570*/  ENDCOLLECTIVE ;  /* 0x000000000000791b */ /* 0x000fe20003800000 */
.L_x_2958:
[----:B------:R-:W-:Y:S05]  /*d580*/  BSYNC B0 ;  /* 0x0000000000007941 */ /* 0x000fea0003800000 */
.L_x_2957:
[----:B------:R-:W-:Y:S05]  /*d590*/  BRA `(.L_x_2959) ;  /* 0xffffffcc00347947 */ /* 0x000fea000383ffff */
.L_x_2897:
[----:B------:R-:W-:Y:S01]  /*d5a0*/  BSSY B0, `(.L_x_2960) ;  /* 0x0000005000007945 */ /* 0x000fe20003800000 */
[----:B------:R-:W-:-:S07]  /*d5b0*/  IMAD.MOV.U32 R15, RZ, RZ, -0x1 ;  /* 0xffffffffff0f7424 */ /* 0x000fce00078e00ff */
[----:B------:R-:W-:Y:S05]  /*d5c0*/  WARPSYNC.COLLECTIVE R15, `(.L_x_2961) ;  /* 0x000000000f087348 */ /* 0x000fea0003c00000 */
[----:B------:R-:W-:Y:S01]  /*d5d0*/  NOP ;  /* 0x0000000000007918 */ /* 0x000fe20000000000 */
[----:B------:R-:W-:Y:S01]  /*d5e0*/  ENDCOLLECTIVE ;  /* 0x000000000000791b */ /* 0x000fe20003800000 */
.L_x_2961:
[----:B------:R-:W-:Y:S05]  /*d5f0*/  BSYNC B0 ;  /* 0x0000000000007941 */ /* 0x000fea0003800000 */
.L_x_2960:
[----:B------:R-:W-:Y:S05]  /*d600*/  BRA `(.L_x_2962) ;  /* 0xffffffd000d47947 */ /* 0x000fea000383ffff */
.L_x_2909:
[----:B------:R-:W-:Y:S01]  /*d610*/  BSSY B0, `(.L_x_2963) ;  /* 0x0000005000007945 */ /* 0x000fe20003800000 */
[----:B------:R-:W-:-:S07]  /*d620*/  IMAD.MOV.U32 R15, RZ, RZ, -0x1 ;  /* 0xffffffffff0f7424 */ /* 0x000fce00078e00ff */
[----:B------:R-:W-:Y:S05]  /*d630*/  WARPSYNC.COLLECTIVE R15, `(.L_x_2964) ;  /* 0x000000000f087348 */ /* 0x000fea0003c00000 */
[----:B------:R-:W-:Y:S01]  /*d640*/  NOP ;  /* 0x0000000000007918 */ /* 0x000fe20000000000 */
[----:B------:R-:W-:Y:S01]  /*d650*/  ENDCOLLECTIVE ;  /* 0x000000000000791b */ /* 0x000fe20003800000 */
.L_x_2964:
[----:B------:R-:W-:Y:S05]  /*d660*/  BSYNC B0 ;  /* 0x0000000000007941 */ /* 0x000fea0003800000 */
.L_x_2963:
[----:B------:R-:W-:Y:S05]  /*d670*/  BRA `(.L_x_2965) ;  /* 0xffffffd800147947 */ /* 0x000fea000383ffff */
.L_x_2923:
[----:B-1----:R1:W2:Y:S02]  /*d680*/  SYNCS.PHASECHK.TRANS64.TRYWAIT P1, [R0+URZ+0x30c20], R11 ;  /* 0x030c200b000075a7 */ /* 0x0022a4000802017f */
[----:B--2---:R-:W-:Y:S05]  /*d690*/  @!P1 NANOSLEEP.SYNCS 0x989680 ;  /* 0x009896800000995d */ /* 0x004fea0003900000 */
[----:B------:R-:W2:Y:S02]  /*d6a0*/  @!P1 SYNCS.PHASECHK.TRANS64 P1, [R0+URZ+0x30c20], R11 ;  /* 0x030c200b000095a7 */ /* 0x000ea4000802007f */
[----:B--2---:R-:W-:Y:S05]  /*d6b0*/  @!P1 BRA `(.L_x_2923) ;  /* 0xfffffffc00f09947 */ /* 0x004fea000383ffff */
[----:B------:R-:W-:Y:S05]  /*d6c0*/  BRA `(.L_x_2966) ;  /* 0xffffffe000a47947 */ /* 0x000fea000383ffff */
.L_x_2927:
[----:B--2---:R2:W3:Y:S02]  /*d6d0*/  SYNCS.PHASECHK.TRANS64.TRYWAIT P1, [R0+URZ+0x30c40], R19 ;  /* 0x030c4013000075a7 */ /* 0x0044e4000802017f */
[----:B---3--:R-:W-:Y:S05]  /*d6e0*/  @!P1 NANOSLEEP.SYNCS 0x989680 ;  /* 0x009896800000995d */ /* 0x008fea0003900000 */
[----:B------:R-:W3:Y:S02]  /*d6f0*/  @!P1 SYNCS.PHASECHK.TRANS64 P1, [R0+URZ+0x30c40], R19 ;  /* 0x030c4013000095a7 */ /* 0x000ee4000802007f */
[----:B---3--:R-:W-:Y:S05]  /*d700*/  @!P1 BRA `(.L_x_2927) ;  /* 0xfffffffc00f09947 */ /* 0x008fea000383ffff */
[----:B------:R-:W-:Y:S05]  /*d710*/  BRA `(.L_x_2967) ;  /* 0xffffffe400e47947 */ /* 0x000fea000383ffff */
.L_x_2929:
[----:B-1----:R1:W3:Y:S02]  /*d720*/  SYNCS.PHASECHK.TRANS64.TRYWAIT P1, [R0+URZ+0x30c28], R19 ;  /* 0x030c2813000075a7 */ /* 0x0022e4000802017f */
[----:B---3--:R-:W-:Y:S05]  /*d730*/  @!P1 NANOSLEEP.SYNCS 0x989680 ;  /* 0x009896800000995d */ /* 0x008fea0003900000 */
[----:B------:R-:W3:Y:S02]  /*d740*/  @!P1 SYNCS.PHASECHK.TRANS64 P1, [R0+URZ+0x30c28], R19 ;  /* 0x030c2813000095a7 */ /* 0x000ee4000802007f */
[----:B---3--:R-:W-:Y:S05]  /*d750*/  @!P1 BRA `(.L_x_2929) ;  /* 0xfffffffc00f09947 */ /* 0x008fea000383ffff */
[----:B------:R-:W-:Y:S05]  /*d760*/  BRA `(.L_x_2968) ;  /* 0xffffffe800687947 */ /* 0x000fea000383ffff */
.L_x_2931:
[----:B---3--:R3:W4:Y:S02]  /*d770*/  SYNCS.PHASECHK.TRANS64.TRYWAIT P1, [R0+URZ+0x30c48], R19 ;  /* 0x030c4813000075a7 */ /* 0x008724000802017f */
[----:B----4-:R-:W-:Y:S05]  /*d780*/  @!P1 NANOSLEEP.SYNCS 0x989680 ;  /* 0x009896800000995d */ /* 0x010fea0003900000 */
[----:B------:R-:W4:Y:S02]  /*d790*/  @!P1 SYNCS.PHASECHK.TRANS64 P1, [R0+URZ+0x30c48], R19 ;  /* 0x030c4813000095a7 */ /* 0x000f24000802007f */
[----:B----4-:R-:W-:Y:S05]  /*d7a0*/  @!P1 BRA `(.L_x_2931) ;  /* 0xfffffffc00f09947 */ /* 0x010fea000383ffff */
[----:B------:R-:W-:Y:S05]  /*d7b0*/  BRA `(.L_x_2969) ;  /* 0xffffffe800ec7947 */ /* 0x000fea000383ffff */
.L_x_2933:
[----:B------:R-:W-:-:S07]  /*d7c0*/  SHF.L.U32 R4, R10, 0x1f, RZ ;  /* 0x0000001f0a047819 */ /* 0x000fce00000006ff */
.L_x_2970:
[----:B-1----:R1:W2:Y:S02]  /*d7d0*/  SYNCS.PHASECHK.TRANS64.TRYWAIT P1, [R0+URZ+0x30c20], R4 ;  /* 0x030c2004000075a7 */ /* 0x0022a4000802017f */
[----:B--2---:R-:W-:Y:S05]  /*d7e0*/  @!P1 NANOSLEEP.SYNCS 0x989680 ;  /* 0x009896800000995d */ /* 0x004fea0003900000 */
[----:B------:R-:W2:Y:S02]  /*d7f0*/  @!P1 SYNCS.PHASECHK.TRANS64 P1, [R0+URZ+0x30c20], R4 ;  /* 0x030c2004000095a7 */ /* 0x000ea4000802007f */
[----:B--2---:R-:W-:Y:S05]  /*d800*/  @!P1 BRA `(.L_x_2970) ;  /* 0xfffffffc00f09947 */ /* 0x004fea000383ffff */
[----:B------:R-:W-:Y:S05]  /*d810*/  BRA `(.L_x_2971) ;  /* 0xffffffec00587947 */ /* 0x000fea000383ffff */
.L_x_2936:
[----:B-1----:R1:W2:Y:S02]  /*d820*/  SYNCS.PHASECHK.TRANS64.TRYWAIT P1, [R0+URZ+0x30c40], R14 ;  /* 0x030c400e000075a7 */ /* 0x0022a4000802017f */
[----:B--2---:R-:W-:Y:S05]  /*d830*/  @!P1 NANOSLEEP.SYNCS 0x989680 ;  /* 0x009896800000995d */ /* 0x004fea0003900000 */
[----:B------:R-:W2:Y:S02]  /*d840*/  @!P1 SYNCS.PHASECHK.TRANS64 P1, [R0+URZ+0x30c40], R14 ;  /* 0x030c400e000095a7 */ /* 0x000ea4000802007f */
[----:B--2---:R-:W-:Y:S05]  /*d850*/  @!P1 BRA `(.L_x_2936) ;  /* 0xfffffffc00f09947 */ /* 0x004fea000383ffff */
[----:B------:R-:W-:Y:S05]  /*d860*/  BRA `(.L_x_2972) ;  /* 0xffffffec00f07947 */ /* 0x000fea000383ffff */
.L_x_2938:
[----:B--2---:R2:W3:Y:S02]  /*d870*/  SYNCS.PHASECHK.TRANS64.TRYWAIT P1, [R0+URZ+0x30c28], R14 ;  /* 0x030c280e000075a7 */ /* 0x0044e4000802017f */
[----:B---3--:R-:W-:Y:S05]  /*d880*/  @!P1 NANOSLEEP.SYNCS 0x989680 ;  /* 0x009896800000995d */ /* 0x008fea0003900000 */
[----:B------:R-:W3:Y:S02]  /*d890*/  @!P1 SYNCS.PHASECHK.TRANS64 P1, [R0+URZ+0x30c28], R14 ;  /* 0x030c280e000095a7 */ /* 0x000ee4000802007f */
[----:B---3--:R-:W-:Y:S05]  /*d8a0*/  @!P1 BRA `(.L_x_2938) ;  /* 0xfffffffc00f09947 */ /* 0x008fea000383ffff */
[----:B------:R-:W-:Y:S05]  /*d8b0*/  BRA `(.L_x_2973) ;  /* 0xfffffff000687947 */ /* 0x000fea000383ffff */
.L_x_2940:
[----:B---3--:R3:W4:Y:S02]  /*d8c0*/  SYNCS.PHASECHK.TRANS64.TRYWAIT P0, [R4+URZ+0x30c40], R3 ;  /* 0x030c4003040075a7 */ /* 0x008724000800017f */
[----:B----4-:R-:W-:Y:S05]  /*d8d0*/  @!P0 NANOSLEEP.SYNCS 0x989680 ;  /* 0x009896800000895d */ /* 0x010fea0003900000 */
[----:B------:R-:W4:Y:S02]  /*d8e0*/  @!P0 SYNCS.PHASECHK.TRANS64 P0, [R4+URZ+0x30c40], R3 ;  /* 0x030c4003040085a7 */ /* 0x000f24000800007f */
[----:B----4-:R-:W-:Y:S05]  /*d8f0*/  @!P0 BRA `(.L_x_2940) ;  /* 0xfffffffc00f08947 */ /* 0x010fea000383ffff */
[----:B------:R-:W-:Y:S05]  /*d900*/  BRA `(.L_x_2974) ;  /* 0xfffffff400007947 */ /* 0x000fea000383ffff */
.L_x_2942:
[----:B------:R-:W-:Y:S01]  /*d910*/  BSSY B0, `(.L_x_2975) ;  /* 0x0000006000007945 */ /* 0x000fe20003800000 */
[----:B------:R-:W-:-:S07]  /*d920*/  IMAD.MOV.U32 R15, RZ, RZ, -0x1 ;  /* 0xffffffffff0f7424 */ /* 0x000fce00078e00ff */
[----:B------:R-:W-:Y:S05]  /*d930*/  WARPSYNC.COLLECTIVE R15, `(.L_x_2976) ;  /* 0x000000000f0c7348 */ /* 0x000fea0003c00000 */
[----:B------:R-:W-:Y:S02]  /*d940*/  ELECT P6, UR62, PT ;  /* 0x00000000003e782f */ /* 0x000fe400038c0000 */
[----:B------:R-:W-:Y:S01]  /*d950*/  MOV R14, UR62 ;  /* 0x0000003e000e7c02 */ /* 0x000fe20008000f00 */
[----:B------:R-:W-:Y:S10]  /*d960*/  ENDCOLLECTIVE ;  /* 0x000000000000791b */ /* 0x000ff40003800000 */
.L_x_2976:
[----:B------:R-:W-:Y:S05]  /*d970*/  BSYNC B0 ;  /* 0x0000000000007941 */ /* 0x000fea0003800000 */
.L_x_2975:
[----:B------:R-:W-:Y:S05]  /*d980*/  BRA `(.L_x_2977) ;  /* 0xfffffff400a07947 */ /* 0x000fea000383ffff */
.L_x_2944:
[----:B-1----:R1:W2:Y:S02]  /*d990*/  SYNCS.PHASECHK.TRANS64.TRYWAIT P0, [R7+URZ], R4 ;  /* 0x00000004070075a7 */ /* 0x0022a4000800017f */
[----:B--2---:R-:W-:Y:S05]  /*d9a0*/  @!P0 NANOSLEEP.SYNCS 0x989680 ;  /* 0x009896800000895d */ /* 0x004fea0003900000 */
[----:B------:R-:W2:Y:S02]  /*d9b0*/  @!P0 SYNCS.PHASECHK.TRANS64 P0, [R7+URZ], R4 ;  /* 0x00000004070085a7 */ /* 0x000ea4000800007f */
[----:B--2---:R-:W-:Y:S05]  /*d9c0*/  @!P0 BRA `(.L_x_2944) ;  /* 0xfffffffc00f08947 */ /* 0x004fea000383ffff */
[----:B------:R-:W-:Y:S05]  /*d9d0*/  BRA `(.L_x_2978) ;  /* 0xfffffff400e07947 */ /* 0x000fea000383ffff */
.L_x_2945:
[----:B--2---:R2:W3:Y:S02]  /*d9e0*/  SYNCS.PHASECHK.TRANS64.TRYWAIT P0, [R3+URZ], R2 ;  /* 0x00000002030075a7 */ /* 0x0044e4000800017f */
[----:B---3--:R-:W-:Y:S05]  /*d9f0*/  @!P0 NANOSLEEP.SYNCS 0x989680 ;  /* 0x009896800000895d */ /* 0x008fea0003900000 */
[----:B------:R-:W3:Y:S02]  /*da00*/  @!P0 SYNCS.PHASECHK.TRANS64 P0, [R3+URZ], R2 ;  /* 0x00000002030085a7 */ /* 0x000ee4000800007f */
[----:B---3--:R-:W-:Y:S05]  /*da10*/  @!P0 BRA `(.L_x_2945) ;  /* 0xfffffffc00f08947 */ /* 0x008fea000383ffff */
[----:B------:R-:W-:Y:S05]  /*da20*/  BRA `(.L_x_2979) ;  /* 0xfffffff400d47947 */ /* 0x000fea000383ffff */
.L_x_2947:
[----:B--2---:R2:W3:Y:S02]  /*da30*/  SYNCS.PHASECHK.TRANS64.TRYWAIT P0, [R5+URZ], R4 ;  /* 0x00000004050075a7 */ /* 0x0044e4000800017f */
[----:B---3--:R-:W-:Y:S05]  /*da40*/  @!P0 NANOSLEEP.SYNCS 0x989680 ;  /* 0x009896800000895d */ /* 0x008fea0003900000 */
[----:B------:R-:W3:Y:S02]  /*da50*/  @!P0 SYNCS.PHASECHK.TRANS64 P0, [R5+URZ], R4 ;  /* 0x00000004050085a7 */ /* 0x000ee4000800007f */
[----:B---3--:R-:W-:Y:S05]  /*da60*/  @!P0 BRA `(.L_x_2947) ;  /* 0xfffffffc00f08947 */ /* 0x008fea000383ffff */
[----:B------:R-:W-:Y:S05]  /*da70*/  BRA `(.L_x_2980) ;  /* 0xfffffff400d87947 */ /* 0x000fea000383ffff */
.L_x_2981:
        /* <DEDUP_REMOVED lines=16> */
.L_x_3712:


//--------------------- .text._ZN7cutlass13device_kernelIN5flash22FlashAttnBwdPreprocessIN4cute5tupleIJNS3_1CILi128EEENS5_ILi64EEEEEENS_10bfloat16_tEfNS_4arch4Sm90ELb1ELb0EEEEEvNT_6ParamsE --------------------------
	.section	.text._ZN7cutlass13device_kernelIN5flash22FlashAttnBwdPreprocessIN4cute5tupleIJNS3_1CILi128EEENS5_ILi64EEEEEENS_10bfloat16_tEfNS_4arch4Sm90ELb1ELb0EEEEEvNT_6ParamsE,"ax",@progbits
	.align	128
.text._ZN7cutlass13device_kernelIN5flash22FlashAttnBwdPreprocessIN4cute5tupleIJNS3_1CILi128EEENS5_ILi64EEEEEENS_10bfloat16_tEfNS_4arch4Sm90ELb1ELb0EEEEEvNT_6ParamsE:
        .type           _ZN7cutlass13device_kernelIN5flash22FlashAttnBwdPreprocessIN4cute5tupleIJNS3_1CILi128EEENS5_ILi64EEEEEENS_10bfloat16_tEfNS_4arch4Sm90ELb1ELb0EEEEEvNT_6ParamsE,@function
        .size           _ZN7cutlass13device_kernelIN5flash22FlashAttnBwdPreprocessIN4cute5tupleIJNS3_1CILi128EEENS5_ILi64EEEEEENS_10bfloat16_tEfNS_4arch4Sm90ELb1ELb0EEEEEvNT_6ParamsE,(.L_x_3713 - _ZN7cutlass13device_kernelIN5flash22FlashAttnBwdPreprocessIN4cute5tupleIJNS3_1CILi128EEENS5_ILi64EEEEEENS_10bfloat16_tEfNS_4arch4Sm90ELb1ELb0EEEEEvNT_6ParamsE)
        .other          _ZN7cutlass13device_kernelIN5flash22FlashAttnBwdPreprocessIN4cute5tupleIJNS3_1CILi128EEENS5_ILi64EEEEEENS_10bfloat16_tEfNS_4arch4Sm90ELb1ELb0EEEEEvNT_6ParamsE,@"STO_CUDA_ENTRY STV_DEFAULT"
_ZN7cutlass13device_kernelIN5flash22FlashAttnBwdPreprocessIN4cute5tupleIJNS3_1CILi128EEENS5_ILi64EEEEEENS_10bfloat16_tEfNS_4arch4Sm90ELb1ELb0EEEEEvNT_6ParamsE:
[----:B------:R-:W-:Y:S01]  /*0000*/  LDC R1, c[0x0][0x28] ;  /* 0x00000a00ff017b82 */ /* 0x000fe20000000800 */
[----:B------:R-:W0:Y:S01]  /*0010*/  S2R R0, SR_TID.X ;  /* 0x0000000000007919 */ /* 0x000e220000002100 */
[----:B------:R-:W-:-:S06]  /*0020*/  ULDC UR4, c[0x0][0x218] ;  /* 0x0000860000047ab9 */ /* 0x000fcc0000000800 */
[----:B------:R-:W1:Y:S01]  /*0030*/  S2UR UR8, SR_CTAID.Y ;  /* 0x00000000000879c3 */ /* 0x000e620000002600 */
[----:B------:R-:W-:Y:S01]  /*0040*/  ULDC UR5, c[0x0][0x21c] ;  /* 0x0000870000057ab9 */ /* 0x000fe20000000800 */
[----:B------:R-:W2:Y:S01]  /*0050*/  S2R R2, SR_CTAID.X ;  /* 0x0000000000027919 */ /* 0x000ea20000002500 */
[----:B------:R-:W-:-:S05]  /*0060*/  ULDC.64 UR6, c[0x0][0x208] ;  /* 0x0000820000067ab9 */ /* 0x000fca0000000a00 */
[----:B------:R-:W3:Y:S08]  /*0070*/  LDC.64 R12, c[0x0][0x230] ;  /* 0x00008c00ff0c7b82 */ /* 0x000ef00000000a00 */
[----:B------:R-:W4:Y:S08]  /*0080*/  S2UR UR9, SR_CTAID.Z ;  /* 0x00000000000979c3 */ /* 0x000f300000002700 */
[----:B------:R-:W4:Y:S01]  /*0090*/  LDC.64 R14, c[0x0][0x238] ;  /* 0x00008e00ff0e7b82 */ /* 0x000f220000000a00 */
[----:B-1----:R-:W-:Y:S01]  /*00a0*/  USHF.R.S32.HI UR10, URZ, 0x1f, UR8 ;  /* 0x0000001f3f0a7899 */ /* 0x002fe20008011408 */
[----:B0-----:R-:W-:-:S05]  /*00b0*/  SHF.R.S32.HI R3, RZ, 0x1f, R0 ;  /* 0x0000001fff037819 */ /* 0x001fca0000011400 */
[----:B---3--:R-:W-:Y:S01]  /*00c0*/  IMAD R4, R12, UR10, RZ ;  /* 0x0000000a0c047c24 */ /* 0x008fe2000f8e02ff */
[----:B------:R-:W0:Y:S01]  /*00d0*/  LDC.64 R20, c[0x0][0x250] ;  /* 0x00009400ff147b82 */ /* 0x000e220000000a00 */
[----:B------:R-:W-:Y:S01]  /*00e0*/  LEA.HI R44, R3, R0, RZ, 0x3 ;  /* 0x00000000032c7211 */ /* 0x000fe200078f18ff */
[----:B--2---:R-:W-:Y:S02]  /*00f0*/  IMAD.SHL.U32 R10, R2, 0x80, RZ ;  /* 0x00000080020a7824 */ /* 0x004fe400078e00ff */
[----:B------:R-:W-:Y:S01]  /*0100*/  IMAD R13, R13, UR8, R4 ;  /* 0x000000080d0d7c24 */ /* 0x000fe2000f8e0204 */
[----:B------:R-:W-:Y:S02]  /*0110*/  LOP3.LUT R5, R44, 0xfffffff8, RZ, 0xc0, !PT ;  /* 0xfffffff82c057812 */ /* 0x000fe400078ec0ff */
[----:B------:R-:W-:Y:S01]  /*0120*/  IADD3 R3, -R10, UR4, RZ ;  /* 0x000000040a037c10 */ /* 0x000fe2000fffe1ff */
[----:B----4-:R-:W-:Y:S01]  /*0130*/  USHF.R.S32.HI UR11, URZ, 0x1f, UR9 ;  /* 0x0000001f3f0b7899 */ /* 0x010fe20008011409 */
[----:B------:R-:W-:Y:S01]  /*0140*/  SHF.R.S32.HI R44, RZ, 0x3, R44 ;  /* 0x00000003ff2c7819 */ /* 0x000fe2000001142c */
[----:B------:R-:W-:Y:S01]  /*0150*/  IMAD.IADD R5, R0, 0x1, -R5 ;  /* 0x0000000100057824 */ /* 0x000fe200078e0a05 */
[----:B------:R-:W1:Y:S02]  /*0160*/  LDC.64 R42, c[0x0][0x258] ;  /* 0x00009600ff2a7b82 */ /* 0x000e640000000a00 */
[----:B------:R-:W-:-:S02]  /*0170*/  ISETP.GE.AND P1, PT, R44, R3, PT ;  /* 0x000000032c00720c */ /* 0x000fc40003f26270 */
[----:B------:R-:W-:Y:S01]  /*0180*/  SHF.L.U32 R8, R5, 0x3, RZ ;  /* 0x0000000305087819 */ /* 0x000fe200000006ff */
[----:B------:R-:W-:Y:S01]  /*0190*/  IMAD R4, R14, UR11, RZ ;  /* 0x0000000b0e047c24 */ /* 0x000fe2000f8e02ff */
[----:B------:R-:W-:Y:S02]  /*01a0*/  SHF.R.S32.HI R45, RZ, 0x1f, R44 ;  /* 0x0000001fff2d7819 */ /* 0x000fe4000001142c */
[C---:B------:R-:W-:Y:S01]  /*01b0*/  ISETP.LT.AND P4, PT, R8.reuse, UR5, !P1 ;  /* 0x0000000508007c0c */ /* 0x040fe2000cf81270 */
[----:B------:R-:W-:Y:S01]  /*01c0*/  IMAD R15, R15, UR9, R4 ;  /* 0x000000090f0f7c24 */ /* 0x000fe2000f8e0204 */
[--C-:B------:R-:W-:Y:S02]  /*01d0*/  SHF.R.S32.HI R9, RZ, 0x1f, R8.reuse ;  /* 0x0000001fff097819 */ /* 0x100fe40000011408 */
[----:B------:R-:W-:Y:S01]  /*01e0*/  ISETP.GE.AND P0, PT, R8, UR5, PT ;  /* 0x0000000508007c0c */ /* 0x000fe2000bf06270 */
[----:B0-----:R-:W-:Y:S02]  /*01f0*/  IMAD R16, R20, UR10, RZ ;  /* 0x0000000a14107c24 */ /* 0x001fe4000f8e02ff */
[----:B------:R-:W-:-:S04]  /*0200*/  IMAD.WIDE.U32 R6, R12, UR8, R8 ;  /* 0x000000080c067c25 */ /* 0x000fc8000f8e0008 */
[----:B------:R-:W-:Y:S02]  /*0210*/  IMAD.IADD R7, R7, 0x1, R13 ;  /* 0x0000000107077824 */ /* 0x000fe400078e020d */
[----:B------:R-:W0:Y:S01]  /*0220*/  @P4 LDC.64 R18, c[0x0][0x228] ;  /* 0x00008a00ff124b82 */ /* 0x000e220000000a00 */
[----:B------:R-:W-:-:S04]  /*0230*/  IMAD.WIDE R12, R2, 0x80, R44 ;  /* 0x00000080020c7825 */ /* 0x000fc800078e022c */
[----:B------:R-:W-:-:S03]  /*0240*/  IMAD.WIDE.U32 R30, R14, UR9, R6 ;  /* 0x000000090e1e7c25 */ /* 0x000fc6000f8e0006 */
[----:B------:R-:W2:Y:S01]  /*0250*/  @P4 LDC.64 R32, c[0x0][0x210] ;  /* 0x00008400ff204b82 */ /* 0x000ea20000000a00 */
[----:B------:R-:W-:Y:S02]  /*0260*/  IMAD.IADD R31, R31, 0x1, R15 ;  /* 0x000000011f1f7824 */ /* 0x000fe400078e020f */
[----:B------:R-:W-:-:S05]  /*0270*/  IMAD.WIDE.U32 R8, R20, UR8, R8 ;  /* 0x0000000814087c25 */ /* 0x000fca000f8e0008 */
[----:B------:R-:W3:Y:S01]  /*0280*/  @P4 LDC.64 R14, c[0x0][0x248] ;  /* 0x00009200ff0e4b82 */ /* 0x000ee20000000a00 */
[----:B0-----:R-:W-:-:S07]  /*0290*/  @P4 IMAD R4, R13, R18, RZ ;  /* 0x000000120d044224 */ /* 0x001fce00078e02ff */
[----:B------:R-:W0:Y:S01]  /*02a0*/  @P4 LDC.64 R26, c[0x0][0x240] ;  /* 0x00009000ff1a4b82 */ /* 0x000e220000000a00 */
[----:B------:R-:W-:-:S04]  /*02b0*/  @P4 IMAD.WIDE.U32 R6, R12, R18, R30 ;  /* 0x000000120c064225 */ /* 0x000fc800078e001e */
[----:B------:R-:W-:Y:S01]  /*02c0*/  @P4 IMAD R17, R12, R19, R4 ;  /* 0x000000130c114224 */ /* 0x000fe200078e0204 */
[----:B------:R-:W-:Y:S01]  /*02d0*/  IADD3 R4, R44, 0x20, RZ ;  /* 0x000000202c047810 */ /* 0x000fe20007ffe0ff */
[----:B------:R-:W-:Y:S01]  /*02e0*/  IMAD R19, R21, UR8, R16 ;  /* 0x0000000815137c24 */ /* 0x000fe2000f8e0210 */
[----:B--2---:R-:W-:Y:S01]  /*02f0*/  @P4 LEA R32, P2, R6, R32, 0x1 ;  /* 0x0000002006204211 */ /* 0x004fe200078408ff */
[----:B------:R-:W-:Y:S01]  /*0300*/  @P4 IMAD.IADD R7, R7, 0x1, R17 ;  /* 0x0000000107074824 */ /* 0x000fe200078e0211 */
[----:B------:R-:W-:Y:S01]  /*0310*/  ISETP.LT.AND P3, PT, R4, R3, !P0 ;  /* 0x000000030400720c */ /* 0x000fe20004761270 */
[----:B------:R-:W-:Y:S02]  /*0320*/  IMAD.MOV.U32 R16, RZ, RZ, R8 ;  /* 0x000000ffff107224 */ /* 0x000fe400078e0008 */
[----:B------:R-:W-:Y:S01]  /*0330*/  VIADD R8, R44, 0x60 ;  /* 0x000000602c087836 */ /* 0x000fe20000000000 */
[----:B------:R-:W-:Y:S01]  /*0340*/  @P4 LEA.HI.X R33, R6, R33, R7, 0x1, P2 ;  /* 0x0000002106214211 */ /* 0x000fe200010f0c07 */
[----:B-1----:R-:W-:Y:S01]  /*0350*/  IMAD R18, R42, UR11, RZ ;  /* 0x0000000b2a127c24 */ /* 0x002fe2000f8e02ff */
[----:B------:R-:W-:Y:S01]  /*0360*/  IADD3 R6, R44, 0x40, RZ ;  /* 0x000000402c067810 */ /* 0x000fe20007ffe0ff */
[----:B------:R-:W-:-:S02]  /*0370*/  IMAD.IADD R17, R9, 0x1, R19 ;  /* 0x0000000109117824 */ /* 0x000fc400078e0213 */
[----:B------:R-:W-:Y:S01]  /*0380*/  IMAD R7, R43, UR9, R18 ;  /* 0x000000092b077c24 */ /* 0x000fe2000f8e0212 */
[-C--:B------:R-:W-:Y:S01]  /*0390*/  ISETP.LT.AND P2, PT, R6, R3.reuse, !P0 ;  /* 0x000000030600720c */ /* 0x080fe20004741270 */
[----:B------:R-:W-:Y:S01]  /*03a0*/  IMAD.WIDE.U32 R42, R42, UR9, R16 ;  /* 0x000000092a2a7c25 */ /* 0x000fe2000f8e0010 */
[----:B------:R-:W-:Y:S01]  /*03b0*/  ISETP.LT.AND P0, PT, R8, R3, !P0 ;  /* 0x000000030800720c */ /* 0x000fe20004701270 */
[----:B------:R-:W1:Y:S01]  /*03c0*/  @P3 LDC.64 R24, c[0x0][0x228] ;  /* 0x00008a00ff183b82 */ /* 0x000e620000000a00 */
[C---:B------:R-:W-:Y:S01]  /*03d0*/  @P3 IADD3 R17, P6, R12.reuse, 0x20, RZ ;  /* 0x000000200c113810 */ /* 0x040fe20007fde0ff */
[----:B---3--:R-:W-:Y:S01]  /*03e0*/  @P4 IMAD R9, R13, R14, RZ ;  /* 0x0000000e0d094224 */ /* 0x008fe200078e02ff */
[----:B------:R-:W-:Y:S02]  /*03f0*/  @P3 IADD3 R16, P5, R12, 0x20, RZ ;  /* 0x000000200c103810 */ /* 0x000fe40007fbe0ff */
[----:B------:R-:W-:Y:S01]  /*0400*/  IADD3 R43, R43, R7, RZ ;  /* 0x000000072b2b7210 */ /* 0x000fe20007ffe0ff */
[----:B------:R-:W-:-:S02]  /*0410*/  @P3 IMAD.X R7, RZ, RZ, R13, P6 ;  /* 0x000000ffff073224 */ /* 0x000fc400030e060d */
[----:B------:R-:W2:Y:S01]  /*0420*/  @P3 LDC.64 R22, c[0x0][0x248] ;  /* 0x00009200ff163b82 */ /* 0x000ea20000000a00 */
[----:B------:R-:W-:Y:S01]  /*0430*/  @P3 IMAD.X R41, RZ, RZ, R13, P5 ;  /* 0x000000ffff293224 */ /* 0x000fe200028e060d */
[C---:B------:R-:W-:Y:S01]  /*0440*/  @P2 IADD3 R59, P6, R12.reuse, 0x40, RZ ;  /* 0x000000400c3b2810 */ /* 0x040fe20007fde0ff */
[C---:B------:R-:W-:Y:S01]  /*0450*/  @P4 IMAD R19, R12.reuse, R15, R9 ;  /* 0x0000000f0c134224 */ /* 0x040fe200078e0209 */
[C---:B------:R-:W-:Y:S01]  /*0460*/  @P2 IADD3 R54, P5, R12.reuse, 0x40, RZ ;  /* 0x000000400c362810 */ /* 0x040fe20007fbe0ff */
[C---:B------:R-:W-:Y:S01]  /*0470*/  @P4 IMAD.WIDE.U32 R14, R12.reuse, R14, R42 ;  /* 0x0000000e0c0e4225 */ /* 0x040fe200078e002a */
[----:B------:R-:W-:Y:S02]  /*0480*/  @P2 IADD3.X R35, RZ, R13, RZ, P6, !PT ;  /* 0x0000000dff232210 */ /* 0x000fe400037fe4ff */
[C---:B------:R-:W-:Y:S01]  /*0490*/  @P0 IADD3 R9, P6, R12.reuse, 0x60, RZ ;  /* 0x000000600c090810 */ /* 0x040fe20007fde0ff */
[----:B------:R-:W3:Y:S01]  /*04a0*/  @P3 LDC.64 R48, c[0x0][0x240] ;  /* 0x00009000ff303b82 */ /* 0x000ee20000000a00 */
[----:B------:R-:W-:Y:S01]  /*04b0*/  @P2 IMAD.X R57, RZ, RZ, R13, P5 ;  /* 0x000000ffff392224 */ /* 0x000fe200028e060d */
[----:B------:R-:W-:-:S02]  /*04c0*/  @P0 IADD3 R52, P5, R12, 0x60, RZ ;  /* 0x000000600c340810 */ /* 0x000fc40007fbe0ff */
[--C-:B------:R-:W-:Y:S01]  /*04d0*/  @P0 IMAD.X R55, RZ, RZ, R13.reuse, P6 ;  /* 0x000000ffff370224 */ /* 0x100fe200030e060d */
[----:B------:R-:W-:Y:S02]  /*04e0*/  @P4 IADD3 R12, R15, R19, RZ ;  /* 0x000000130f0c4210 */ /* 0x000fe40007ffe0ff */
[C---:B0-----:R-:W-:Y:S01]  /*04f0*/  @P4 LEA R26, P6, R14.reuse, R26, 0x1 ;  /* 0x0000001a0e1a4211 */ /* 0x041fe200078c08ff */
[----:B------:R-:W0:Y:S01]  /*0500*/  @P2 LDC.64 R36, c[0x0][0x228] ;  /* 0x00008a00ff242b82 */ /* 0x000e220000000a00 */
[----:B-1----:R-:W-:Y:S02]  /*0510*/  @P3 IMAD R18, R7, R24, RZ ;  /* 0x0000001807123224 */ /* 0x002fe400078e02ff */
[----:B------:R-:W-:Y:S01]  /*0520*/  @P0 IMAD.X R7, RZ, RZ, R13, P5 ;  /* 0x000000ffff070224 */ /* 0x000fe200028e060d */
[----:B------:R-:W-:Y:S01]  /*0530*/  @P4 LEA.HI.X R27, R14, R27, R12, 0x1, P6 ;  /* 0x0000001b0e1b4211 */ /* 0x000fe200030f0c0c */
[----:B------:R-:W-:Y:S01]  /*0540*/  @P3 IMAD.MOV.U32 R12, RZ, RZ, R30 ;  /* 0x000000ffff0c3224 */ /* 0x000fe200078e001e */
[----:B------:R-:W-:Y:S01]  /*0550*/  @P3 MOV R13, R31 ;  /* 0x0000001f000d3202 */ /* 0x000fe20000000f00 */
[----:B------:R-:W-:Y:S01]  /*0560*/  @P3 IMAD R39, R17, R25, R18 ;  /* 0x0000001911273224 */ /* 0x000fe200078e0212 */
[----:B------:R-:W1:Y:S01]  /*0570*/  @P2 LDC.64 R46, c[0x0][0x248] ;  /* 0x00009200ff2e2b82 */ /* 0x000e620000000a00 */
[----:B--2---:R-:W-:Y:S01]  /*0580*/  @P3 IMAD R41, R41, R22, RZ ;  /* 0x0000001629293224 */ /* 0x004fe200078e02ff */
[----:B------:R-:W-:Y:S01]  /*0590*/  CS2R R14, SRZ ;  /* 0x00000000000e7805 */ /* 0x000fe2000001ff00 */
[----:B------:R-:W-:Y:S01]  /*05a0*/  @P3 IMAD.WIDE.U32 R24, R17, R24, R12 ;  /* 0x0000001811183225 */ /* 0x000fe200078e000c */
[----:B------:R-:W-:-:S03]  /*05b0*/  CS2R R18, SRZ ;  /* 0x0000000000127805 */ /* 0x000fc6000001ff00 */
[----:B------:R-:W-:Y:S01]  /*05c0*/  @P3 IMAD.MOV.U32 R12, RZ, RZ, R42 ;  /* 0x000000ffff0c3224 */ /* 0x000fe200078e002a */
[----:B------:R-:W2:Y:S01]  /*05d0*/  @P3 LDC.64 R20, c[0x0][0x210] ;  /* 0x00008400ff143b82 */ /* 0x000ea20000000a00 */
[----:B------:R-:W-:Y:S02]  /*05e0*/  @P3 IMAD.MOV.U32 R13, RZ, RZ, R43 ;  /* 0x000000ffff0d3224 */ /* 0x000fe400078e002b */
[C---:B------:R-:W-:Y:S02]  /*05f0*/  @P3 IMAD R41, R16.reuse, R23, R41 ;  /* 0x0000001710293224 */ /* 0x040fe400078e0229 */
[----:B------:R-:W-:Y:S01]  /*0600*/  @P3 IMAD.WIDE.U32 R22, R16, R22, R12 ;  /* 0x0000001610163225 */ /* 0x000fe200078e000c */
[----:B------:R-:W-:Y:S02]  /*0610*/  CS2R R12, SRZ ;  /* 0x00000000000c7805 */ /* 0x000fe4000001ff00 */
[----:B------:R-:W-:Y:S01]  /*0620*/  CS2R R16, SRZ ;  /* 0x0000000000107805 */ /* 0x000fe2000001ff00 */
[----:B------:R-:W4:Y:S01]  /*0630*/  @P0 LDC.64 R28, c[0x0][0x228] ;  /* 0x00008a00ff1c0b82 */ /* 0x000f220000000a00 */
[----:B------:R-:W-:Y:S01]  /*0640*/  @P3 IMAD.IADD R41, R23, 0x1, R41 ;  /* 0x0000000117293824 */ /* 0x000fe200078e0229 */
[C---:B---3--:R-:W-:Y:S01]  /*0650*/  @P3 LEA R48, P5, R22.reuse, R48, 0x1 ;  /* 0x0000003016303211 */ /* 0x048fe200078a08ff */
[-C--:B0-----:R-:W-:Y:S01]  /*0660*/  @P2 IMAD R34, R35, R36.reuse, RZ ;  /* 0x0000002423222224 */ /* 0x081fe200078e02ff */
[----:B------:R-:W-:Y:S01]  /*0670*/  @P2 MOV R51, R31 ;  /* 0x0000001f00332202 */ /* 0x000fe20000000f00 */
[----:B------:R-:W-:Y:S01]  /*0680*/  @P2 IMAD.MOV.U32 R50, RZ, RZ, R30 ;  /* 0x000000ffff322224 */ /* 0x000fe200078e001e */
[----:B------:R-:W-:Y:S01]  /*0690*/  @P3 LEA.HI.X R49, R22, R49, R41, 0x1, P5 ;  /* 0x0000003116313211 */ /* 0x000fe200028f0c29 */
[----:B------:R0:W3:Y:S01]  /*06a0*/  @P4 LDG.E.128 R12, desc[UR6][R32.64] ;  /* 0x00000006200c4981 */ /* 0x0000e2000c1e1d00 */
[----:B------:R-:W4:Y:S01]  /*06b0*/  @P0 LDC.64 R40, c[0x0][0x248] ;  /* 0x00009200ff280b82 */ /* 0x000f220000000a00 */
[----:B------:R-:W-:Y:S01]  /*06c0*/  @P2 IMAD R53, R59, R37, R34 ;  /* 0x000000253b352224 */ /* 0x000fe200078e0222 */
[----:B------:R-:W-:Y:S01]  /*06d0*/  @P3 IADD3 R39, R25, R39, RZ ;  /* 0x0000002719273210 */ /* 0x000fe20007ffe0ff */
[----:B------:R-:W-:Y:S01]  /*06e0*/  @P2 IMAD.WIDE.U32 R50, R59, R36, R50 ;  /* 0x000000243b322225 */ /* 0x000fe200078e0032 */
[----:B------:R0:W3:Y:S01]  /*06f0*/  @P4 LDG.E.128 R16, desc[UR6][R26.64] ;  /* 0x000000061a104981 */ /* 0x0000e2000c1e1d00 */
[----:B------:R-:W-:-:S02]  /*0700*/  @P2 MOV R37, R43 ;  /* 0x0000002b00252202 */ /* 0x000fc40000000f00 */
[----:B------:R-:W-:Y:S01]  /*0710*/  CS2R R22, SRZ ;  /* 0x0000000000167805 */ /* 0x000fe2000001ff00 */
[----:B-1----:R-:W-:Y:S01]  /*0720*/  @P2 IMAD R57, R57, R46, RZ ;  /* 0x0000002e39392224 */ /* 0x002fe200078e02ff */
[----:B--2---:R-:W-:Y:S01]  /*0730*/  @P3 LEA R60, P4, R24, R20, 0x1 ;  /* 0x00000014183c3211 */ /* 0x004fe200078808ff */
[----:B------:R-:W-:Y:S01]  /*0740*/  @P2 IMAD.MOV.U32 R36, RZ, RZ, R42 ;  /* 0x000000ffff242224 */ /* 0x000fe200078e002a */
[----:B0-----:R-:W0:Y:S01]  /*0750*/  @P2 LDC.64 R32, c[0x0][0x210] ;  /* 0x00008400ff202b82 */ /* 0x001e220000000a00 */
[----:B------:R-:W-:Y:S01]  /*0760*/  @P2 IMAD R47, R54, R47, R57 ;  /* 0x0000002f362f2224 */ /* 0x000fe200078e0239 */
[----:B------:R-:W-:Y:S02]  /*0770*/  @P3 LEA.HI.X R61, R24, R21, R39, 0x1, P4 ;  /* 0x00000015183d3211 */ /* 0x000fe400020f0c27 */
[----:B------:R-:W-:Y:S02]  /*0780*/  CS2R R20, SRZ ;  /* 0x0000000000147805 */ /* 0x000fe4000001ff00 */
[----:B------:R-:W-:-:S02]  /*0790*/  CS2R R24, SRZ ;  /* 0x0000000000187805 */ /* 0x000fc4000001ff00 */
[----:B------:R-:W-:Y:S01]  /*07a0*/  CS2R R26, SRZ ;  /* 0x00000000001a7805 */ /* 0x000fe2000001ff00 */
[----:B----4-:R-:W-:Y:S01]  /*07b0*/  @P0 IMAD R56, R55, R28, RZ ;  /* 0x0000001c37380224 */ /* 0x010fe200078e02ff */
[----:B------:R-:W1:Y:S01]  /*07c0*/  @P0 LDC.64 R34, c[0x0][0x210] ;  /* 0x00008400ff220b82 */ /* 0x000e620000000a00 */
[----:B------:R-:W-:Y:S01]  /*07d0*/  @P2 IMAD.WIDE.U32 R54, R54, R46, R36 ;  /* 0x0000002e36362225 */ /* 0x000fe200078e0024 */
[----:B------:R-:W2:Y:S04]  /*07e0*/  @P3 LDG.E.128 R20, desc[UR6][R60.64] ;  /* 0x000000063c143981 */ /* 0x000ea8000c1e1d00 */
[----:B------:R4:W2:Y:S02]  /*07f0*/  @P3 LDG.E.128 R24, desc[UR6][R48.64] ;  /* 0x0000000630183981 */ /* 0x0008a4000c1e1d00 */
[----:B------:R-:W4:Y:S08]  /*0800*/  @P2 LDC.64 R38, c[0x0][0x240] ;  /* 0x00009000ff262b82 */ /* 0x000f300000000a00 */
[----:B------:R-:W4:Y:S01]  /*0810*/  @P0 LDC.64 R36, c[0x0][0x240] ;  /* 0x00009000ff240b82 */ /* 0x000f220000000a00 */
[----:B------:R-:W-:-:S02]  /*0820*/  @P0 IMAD R7, R7, R40, RZ ;  /* 0x0000002807070224 */ /* 0x000fc400078e02ff */
[C---:B------:R-:W-:Y:S02]  /*0830*/  @P0 IMAD R29, R9.reuse, R29, R56 ;  /* 0x0000001d091d0224 */ /* 0x040fe400078e0238 */
[----:B------:R-:W-:Y:S01]  /*0840*/  @P0 IMAD.WIDE.U32 R30, R9, R28, R30 ;  /* 0x0000001c091e0225 */ /* 0x000fe200078e001e */
[----:B0-----:R-:W-:-:S03]  /*0850*/  @P2 LEA R56, P3, R50, R32, 0x1 ;  /* 0x0000002032382211 */ /* 0x001fc600078608ff */
[----:B------:R-:W-:Y:S02]  /*0860*/  @P2 IMAD.IADD R53, R51, 0x1, R53 ;  /* 0x0000000133352824 */ /* 0x000fe400078e0235 */
[C---:B------:R-:W-:Y:S02]  /*0870*/  @P0 IMAD R7, R52.reuse, R41, R7 ;  /* 0x0000002934070224 */ /* 0x040fe400078e0207 */
[----:B------:R-:W-:Y:S01]  /*0880*/  @P0 IMAD.WIDE.U32 R42, R52, R40, R42 ;  /* 0x00000028342a0225 */ /* 0x000fe200078e002a */
[----:B-1----:R-:W-:-:S03]  /*0890*/  @P0 LEA R46, P4, R30, R34, 0x1 ;  /* 0x000000221e2e0211 */ /* 0x002fc600078808ff */
[----:B------:R-:W-:Y:S01]  /*08a0*/  @P0 IMAD.IADD R29, R31, 0x1, R29 ;  /* 0x000000011f1d0824 */ /* 0x000fe200078e021d */
[----:B------:R-:W-:Y:S02]  /*08b0*/  @P2 LEA.HI.X R57, R50, R33, R53, 0x1, P3 ;  /* 0x0000002132392211 */ /* 0x000fe400018f0c35 */
[----:B------:R-:W-:Y:S02]  /*08c0*/  @P2 IADD3 R9, R55, R47, RZ ;  /* 0x0000002f37092210 */ /* 0x000fe40007ffe0ff */
[----:B----4-:R-:W-:Y:S02]  /*08d0*/  @P2 LEA R48, P5, R54, R38, 0x1 ;  /* 0x0000002636302211 */ /* 0x010fe400078a08ff */
[----:B------:R-:W-:Y:S02]  /*08e0*/  @P0 IADD3 R7, R43, R7, RZ ;  /* 0x000000072b070210 */ /* 0x000fe40007ffe0ff */
[----:B------:R-:W-:Y:S02]  /*08f0*/  @P0 LEA R50, P3, R42, R36, 0x1 ;  /* 0x000000242a320211 */ /* 0x000fe400078608ff */
[----:B------:R-:W-:-:S02]  /*0900*/  @P0 LEA.HI.X R47, R30, R35, R29, 0x1, P4 ;  /* 0x000000231e2f0211 */ /* 0x000fc400020f0c1d */
[----:B------:R-:W-:Y:S02]  /*0910*/  CS2R R28, SRZ ;  /* 0x00000000001c7805 */ /* 0x000fe4000001ff00 */
[----:B------:R-:W-:Y:S02]  /*0920*/  CS2R R30, SRZ ;  /* 0x00000000001e7805 */ /* 0x000fe4000001ff00 */
[----:B------:R-:W-:Y:S02]  /*0930*/  CS2R R32, SRZ ;  /* 0x0000000000207805 */ /* 0x000fe4000001ff00 */
[----:B------:R-:W-:Y:S02]  /*0940*/  CS2R R34, SRZ ;  /* 0x0000000000227805 */ /* 0x000fe4000001ff00 */
[----:B------:R-:W-:Y:S02]  /*0950*/  @P2 LEA.HI.X R49, R54, R39, R9, 0x1, P5 ;  /* 0x0000002736312211 */ /* 0x000fe400028f0c09 */
[----:B------:R-:W-:-:S02]  /*0960*/  CS2R R38, SRZ ;  /* 0x0000000000267805 */ /* 0x000fc4000001ff00 */
[----:B------:R-:W-:Y:S02]  /*0970*/  @P0 LEA.HI.X R51, R42, R37, R7, 0x1, P3 ;  /* 0x000000252a330211 */ /* 0x000fe400018f0c07 */
[----:B------:R-:W-:Y:S02]  /*0980*/  CS2R R36, SRZ ;  /* 0x0000000000247805 */ /* 0x000fe4000001ff00 */
[----:B------:R-:W-:Y:S02]  /*0990*/  CS2R R40, SRZ ;  /* 0x0000000000287805 */ /* 0x000fe4000001ff00 */
[----:B------:R-:W-:Y:S01]  /*09a0*/  CS2R R42, SRZ ;  /* 0x00000000002a7805 */ /* 0x000fe2000001ff00 */
[----:B------:R-:W4:Y:S04]  /*09b0*/  @P2 LDG.E.128 R28, desc[UR6][R56.64] ;  /* 0x00000006381c2981 */ /* 0x000f28000c1e1d00 */
[----:B------:R0:W4:Y:S04]  /*09c0*/  @P2 LDG.E.128 R32, desc[UR6][R48.64] ;  /* 0x0000000630202981 */ /* 0x000128000c1e1d00 */
[----:B------:R1:W4:Y:S04]  /*09d0*/  @P0 LDG.E.128 R36, desc[UR6][R46.64] ;  /* 0x000000062e240981 */ /* 0x000328000c1e1d00 */
[----:B------:R3:W4:Y:S01]  /*09e0*/  @P0 LDG.E.128 R40, desc[UR6][R50.64] ;  /* 0x0000000632280981 */ /* 0x000722000c1e1d00 */
[----:B------:R-:W-:-:S04]  /*09f0*/  ISETP.GT.AND P0, PT, R0, 0x7f, PT ;  /* 0x0000007f0000780c */ /* 0x000fc80003f04270 */
[----:B------:R-:W-:-:S13]  /*0a00*/  ISETP.GE.OR P2, PT, R0, R3, P0 ;  /* 0x000000030000720c */ /* 0x000fda0000746670 */
[----:B------:R-:W1:Y:S08]  /*0a10*/  @!P2 LDC.64 R54, c[0x0][0x290] ;  /* 0x0000a400ff36ab82 */ /* 0x000e700000000a00 */
[----:B0-----:R-:W0:Y:S01]  /*0a20*/  @!P2 LDC.64 R48, c[0x0][0x298] ;  /* 0x0000a600ff30ab82 */ /* 0x001e220000000a00 */
[----:B------:R-:W-:Y:S02]  /*0a30*/  @!P2 SHF.R.S32.HI R7, RZ, 0x1f, R0 ;  /* 0x0000001fff07a819 */ /* 0x000fe40000011400 */
[----:B------:R-:W-:-:S05]  /*0a40*/  @!P2 IADD3 R52, P3, R10, R0, RZ ;  /* 0x000000000a34a210 */ /* 0x000fca0007f7e0ff */
[----:B-1----:R-:W1:Y:S01]  /*0a50*/  @!P2 LDC.64 R46, c[0x0][0x288] ;  /* 0x0000a200ff2eab82 */ /* 0x002e620000000a00 */
[----:B------:R-:W-:Y:S01]  /*0a60*/  @!P2 LEA.HI.X.SX32 R53, R10, R7, 0x1, P3 ;  /* 0x000000070a35a211 */ /* 0x000fe200018f0eff */
[C---:B------:R-:W-:Y:S02]  /*0a70*/  @!P2 IMAD R56, R54.reuse, UR10, RZ ;  /* 0x0000000a3638ac24 */ /* 0x040fe4000f8e02ff */
[----:B------:R-:W-:-:S04]  /*0a80*/  @!P2 IMAD.WIDE.U32 R52, R54, UR8, R52 ;  /* 0x000000083634ac25 */ /* 0x000fc8000f8e0034 */
[----:B------:R-:W-:Y:S02]  /*0a90*/  @!P2 IMAD R55, R55, UR8, R56 ;  /* 0x000000083737ac24 */ /* 0x000fe4000f8e0238 */
[C---:B0-----:R-:W-:Y:S02]  /*0aa0*/  @!P2 IMAD R54, R48.reuse, UR11, RZ ;  /* 0x0000000b3036ac24 */ /* 0x041fe4000f8e02ff */
[----:B------:R-:W-:Y:S02]  /*0ab0*/  @!P2 IMAD.IADD R53, R53, 0x1, R55 ;  /* 0x000000013535a824 */ /* 0x000fe400078e0237 */
[----:B------:R-:W-:Y:S02]  /*0ac0*/  @!P2 IMAD R55, R49, UR9, R54 ;  /* 0x000000093137ac24 */ /* 0x000fe4000f8e0236 */
[----:B------:R-:W-:-:S04]  /*0ad0*/  @!P2 IMAD.WIDE.U32 R48, R48, UR9, R52 ;  /* 0x000000093030ac25 */ /* 0x000fc8000f8e0034 */
[----:B------:R-:W-:Y:S01]  /*0ae0*/  @!P2 IMAD.IADD R53, R49, 0x1, R55 ;  /* 0x000000013135a824 */ /* 0x000fe200078e0237 */
[----:B-1----:R-:W-:-:S04]  /*0af0*/  @!P2 LEA R46, P3, R48, R46, 0x2 ;  /* 0x0000002e302ea211 */ /* 0x002fc800078610ff */
[----:B------:R-:W-:Y:S02]  /*0b00*/  @!P2 LEA.HI.X R47, R48, R47, R53, 0x2, P3 ;  /* 0x0000002f302fa211 */ /* 0x000fe400018f1435 */
[----:B---3--:R-:W-:Y:S02]  /*0b10*/  LOP3.LUT R50, R12, 0xffff0000, RZ, 0xc0, !PT ;  /* 0xffff00000c327812 */ /* 0x008fe400078ec0ff */
[----:B------:R-:W-:Y:S02]  /*0b20*/  LOP3.LUT R7, R16, 0xffff0000, RZ, 0xc0, !PT ;  /* 0xffff000010077812 */ /* 0x000fe400078ec0ff */
[----:B------:R-:W-:Y:S02]  /*0b30*/  SHF.L.U32 R51, R12, 0x10, RZ ;  /* 0x000000100c337819 */ /* 0x000fe400000006ff */
[----:B------:R-:W-:Y:S01]  /*0b40*/  SHF.L.U32 R16, R16, 0x10, RZ ;  /* 0x0000001010107819 */ /* 0x000fe200000006ff */
[----:B------:R-:W-:Y:S01]  /*0b50*/  FMUL.FTZ R50, R50, R7 ;  /* 0x0000000732327220 */ /* 0x000fe20000410000 */
[----:B------:R-:W-:-:S03]  /*0b60*/  LOP3.LUT R49, R18, 0xffff0000, RZ, 0xc0, !PT ;  /* 0xffff000012317812 */ /* 0x000fc600078ec0ff */
[----:B------:R-:W-:Y:S01]  /*0b70*/  FFMA.FTZ R56, R51, R16, R50 ;  /* 0x0000001033387223 */ /* 0x000fe20000010032 */
[----:B------:R-:W-:Y:S01]  /*0b80*/  IMAD.U32 R50, R18, 0x10000, RZ ;  /* 0x0001000012327824 */ /* 0x000fe200078e00ff */
[----:B------:R-:W-:Y:S01]  /*0b90*/  SHF.L.U32 R54, R17, 0x10, RZ ;  /* 0x0000001011367819 */ /* 0x000fe200000006ff */
[----:B------:R-:W-:Y:S01]  /*0ba0*/  IMAD.U32 R9, R13, 0x10000, RZ ;  /* 0x000100000d097824 */ /* 0x000fe200078e00ff */
[----:B--2---:R-:W-:Y:S02]  /*0bb0*/  LOP3.LUT R18, R20, 0xffff0000, RZ, 0xc0, !PT ;  /* 0xffff000014127812 */ /* 0x004fe400078ec0ff */
[----:B------:R-:W-:Y:S02]  /*0bc0*/  LOP3.LUT R51, R24, 0xffff0000, RZ, 0xc0, !PT ;  /* 0xffff000018337812 */ /* 0x000fe400078ec0ff */
[----:B------:R-:W-:Y:S01]  /*0bd0*/  SHF.L.U32 R20, R20, 0x10, RZ ;  /* 0x0000001014147819 */ /* 0x000fe200000006ff */
[----:B------:R-:W-:Y:S01]  /*0be0*/  FFMA.FTZ R54, R9, R54, R56 ;  /* 0x0000003609367223 */ /* 0x000fe20000010038 */
[----:B------:R-:W-:Y:S01]  /*0bf0*/  LOP3.LUT R13, R13, 0xffff0000, RZ, 0xc0, !PT ;  /* 0xffff00000d0d7812 */ /* 0x000fe200078ec0ff */
[----:B------:R-:W-:Y:S01]  /*0c00*/  FMUL.FTZ R53, R18, R51 ;  /* 0x0000003312357220 */ /* 0x000fe20000410000 */
[----:B------:R-:W-:Y:S01]  /*0c10*/  LOP3.LUT R52, R17, 0xffff0000, RZ, 0xc0, !PT ;  /* 0xffff000011347812 */ /* 0x000fe200078ec0ff */
[----:B------:R-:W-:Y:S01]  /*0c20*/  IMAD.U32 R51, R24, 0x10000, RZ ;  /* 0x0001000018337824 */ /* 0x000fe200078e00ff */
[----:B------:R-:W-:Y:S01]  /*0c30*/  SHF.L.U32 R9, R21, 0x10, RZ ;  /* 0x0000001015097819 */ /* 0x000fe200000006ff */
[----:B------:R-:W-:-:S02]  /*0c40*/  IMAD.U32 R18, R25, 0x10000, RZ ;  /* 0x0001000019127824 */ /* 0x000fc400078e00ff */
[----:B------:R-:W-:Y:S01]  /*0c50*/  FFMA.FTZ R24, R20, R51, R53 ;  /* 0x0000003314187223 */ /* 0x000fe20000010035 */
[C---:B------:R-:W-:Y:S02]  /*0c60*/  IMAD.U32 R7, R14.reuse, 0x10000, RZ ;  /* 0x000100000e077824 */ /* 0x040fe400078e00ff */
[----:B------:R-:W-:Y:S01]  /*0c70*/  FFMA.FTZ R52, R13, R52, R54 ;  /* 0x000000340d347223 */ /* 0x000fe20000010036 */
[----:B------:R-:W-:Y:S01]  /*0c80*/  LOP3.LUT R14, R14, 0xffff0000, RZ, 0xc0, !PT ;  /* 0xffff00000e0e7812 */ /* 0x000fe200078ec0ff */
[----:B------:R-:W-:Y:S02]  /*0c90*/  FFMA.FTZ R24, R9, R18, R24 ;  /* 0x0000001209187223 */ /* 0x000fe40000010018 */
[----:B------:R-:W-:Y:S01]  /*0ca0*/  FFMA.FTZ R9, R7, R50, R52 ;  /* 0x0000003207097223 */ /* 0x000fe20000010034 */
[----:B------:R-:W-:Y:S02]  /*0cb0*/  LOP3.LUT R21, R21, 0xffff0000, RZ, 0xc0, !PT ;  /* 0xffff000015157812 */ /* 0x000fe400078ec0ff */
[----:B------:R-:W-:Y:S01]  /*0cc0*/  LOP3.LUT R20, R25, 0xffff0000, RZ, 0xc0, !PT ;  /* 0xffff000019147812 */ /* 0x000fe200078ec0ff */
[----:B------:R-:W-:Y:S01]  /*0cd0*/  FFMA.FTZ R49, R14, R49, R9 ;  /* 0x000000310e317223 */ /* 0x000fe20000010009 */
[----:B------:R-:W-:-:S02]  /*0ce0*/  SHF.L.U32 R12, R15, 0x10, RZ ;  /* 0x000000100f0c7819 */ /* 0x000fc400000006ff */
[----:B------:R-:W-:Y:S01]  /*0cf0*/  SHF.L.U32 R17, R19, 0x10, RZ ;  /* 0x0000001013117819 */ /* 0x000fe200000006ff */
[----:B------:R-:W-:Y:S01]  /*0d00*/  IMAD.U32 R18, R26, 0x10000, RZ ;  /* 0x000100001a127824 */ /* 0x000fe200078e00ff */
[----:B------:R-:W-:Y:S01]  /*0d10*/  SHF.L.U32 R7, R22, 0x10, RZ ;  /* 0x0000001016077819 */ /* 0x000fe200000006ff */
[----:B------:R-:W-:Y:S01]  /*0d20*/  FFMA.FTZ R20, R21, R20, R24 ;  /* 0x0000001415147223 */ /* 0x000fe20000010018 */
[----:B------:R-:W-:Y:S01]  /*0d30*/  LOP3.LUT R15, R15, 0xffff0000, RZ, 0xc0, !PT ;  /* 0xffff00000f0f7812 */ /* 0x000fe200078ec0ff */
[----:B------:R-:W-:Y:S01]  /*0d40*/  FFMA.FTZ R12, R12, R17, R49 ;  /* 0x000000110c0c7223 */ /* 0x000fe20000010031 */
[----:B------:R-:W-:Y:S01]  /*0d50*/  LOP3.LUT R16, R19, 0xffff0000, RZ, 0xc0, !PT ;  /* 0xffff000013107812 */ /* 0x000fe200078ec0ff */
[----:B------:R-:W-:Y:S01]  /*0d60*/  FFMA.FTZ R13, R7, R18, R20 ;  /* 0x00000012070d7223 */ /* 0x000fe20000010014 */
[----:B------:R-:W-:Y:S02]  /*0d70*/  LOP3.LUT R22, R22, 0xffff0000, RZ, 0xc0, !PT ;  /* 0xffff000016167812 */ /* 0x000fe400078ec0ff */
[----:B------:R-:W-:Y:S01]  /*0d80*/  LOP3.LUT R9, R26, 0xffff0000, RZ, 0xc0, !PT ;  /* 0xffff00001a097812 */ /* 0x000fe200078ec0ff */
[----:B------:R-:W-:Y:S01]  /*0d90*/  FFMA.FTZ R15, R15, R16, R12 ;  /* 0x000000100f0f7223 */ /* 0x000fe2000001000c */
[C---:B------:R-:W-:Y:S01]  /*0da0*/  IMAD.U32 R7, R27.reuse, 0x10000, RZ ;  /* 0x000100001b077824 */ /* 0x040fe200078e00ff */
[----:B------:R-:W-:-:S02]  /*0db0*/  LOP3.LUT R12, R27, 0xffff0000, RZ, 0xc0, !PT ;  /* 0xffff00001b0c7812 */ /* 0x000fc400078ec0ff */
[----:B------:R-:W-:Y:S01]  /*0dc0*/  FFMA.FTZ R9, R22, R9, R13 ;  /* 0x0000000916097223 */ /* 0x000fe2000001000d */
[C---:B----4-:R-:W-:Y:S02]  /*0dd0*/  SHF.L.U32 R17, R28.reuse, 0x10, RZ ;  /* 0x000000101c117819 */ /* 0x050fe400000006ff */
[----:B------:R-:W-:Y:S02]  /*0de0*/  LOP3.LUT R28, R28, 0xffff0000, RZ, 0xc0, !PT ;  /* 0xffff00001c1c7812 */ /* 0x000fe400078ec0ff */
[C---:B------:R-:W-:Y:S02]  /*0df0*/  LOP3.LUT R25, R32.reuse, 0xffff0000, RZ, 0xc0, !PT ;  /* 0xffff000020197812 */ /* 0x040fe400078ec0ff */
[----:B------:R-:W-:Y:S02]  /*0e00*/  SHF.L.U32 R22, R32, 0x10, RZ ;  /* 0x0000001020167819 */ /* 0x000fe400000006ff */
[----:B------:R-:W-:Y:S01]  /*0e10*/  LOP3.LUT R20, R36, 0xffff0000, RZ, 0xc0, !PT ;  /* 0xffff000024147812 */ /* 0x000fe200078ec0ff */
[----:B------:R-:W-:Y:S01]  /*0e20*/  FMUL.FTZ R28, R28, R25 ;  /* 0x000000191c1c7220 */ /* 0x000fe20000410000 */
[C---:B------:R-:W-:Y:S01]  /*0e30*/  LOP3.LUT R27, R40.reuse, 0xffff0000, RZ, 0xc0, !PT ;  /* 0xffff0000281b7812 */ /* 0x040fe200078ec0ff */
[----:B------:R-:W-:Y:S01]  /*0e40*/  IMAD.U32 R25, R40, 0x10000, RZ ;  /* 0x0001000028197824 */ /* 0x000fe200078e00ff */
[----:B------:R-:W-:Y:S01]  /*0e50*/  SHF.L.U32 R36, R36, 0x10, RZ ;  /* 0x0000001024247819 */ /* 0x000fe200000006ff */
[----:B------:R-:W-:-:S02]  /*0e60*/  IMAD.U32 R21, R29, 0x10000, RZ ;  /* 0x000100001d157824 */ /* 0x000fc400078e00ff */
[----:B------:R-:W-:Y:S01]  /*0e70*/  FMUL.FTZ R27, R20, R27 ;  /* 0x0000001b141b7220 */ /* 0x000fe20000410000 */
[----:B------:R-:W-:Y:S02]  /*0e80*/  IMAD.U32 R24, R33, 0x10000, RZ ;  /* 0x0001000021187824 */ /* 0x000fe400078e00ff */
[----:B------:R-:W-:Y:S01]  /*0e90*/  FFMA.FTZ R22, R17, R22, R28 ;  /* 0x0000001611167223 */ /* 0x000fe2000001001c */
        /* <DEDUP_REMOVED lines=8> */
[----:B------:R-:W-:Y:S01]  /*0f20*/  LOP3.LUT R37, R37, 0xffff0000, RZ, 0xc0, !PT ;  /* 0xffff000025257812 */ /* 0x000fe200078ec0ff */
[----:B------:R-:W-:Y:S01]  /*0f30*/  FFMA.FTZ R36, R17, R20, R36 ;  /* 0x0000001411247223 */ /* 0x000fe20000010024 */
        /* <DEDUP_REMOVED lines=13> */
[----:B------:R-:W-:-:S02]  /*1010*/  IMAD.U32 R7, R31, 0x10000, RZ ;  /* 0x000100001f077824 */ /* 0x000fc400078e00ff */
[----:B------:R-:W-:Y:S01]  /*1020*/  FFMA.FTZ R30, R30, R13, R9 ;  /* 0x0000000d1e1e7223 */ /* 0x000fe20000010009 */
[----:B------:R-:W-:Y:S01]  /*1030*/  IMAD.U32 R18, R35, 0x10000, RZ ;  /* 0x0001000023127824 */ /* 0x000fe200078e00ff */
[----:B------:R-:W-:Y:S01]  /*1040*/  SHF.L.U32 R9, R39, 0x10, RZ ;  /* 0x0000001027097819 */ /* 0x000fe200000006ff */
[----:B------:R-:W-:Y:S02]  /*1050*/  IMAD.U32 R20, R43, 0x10000, RZ ;  /* 0x000100002b147824 */ /* 0x000fe400078e00ff */
[----:B------:R-:W-:Y:S01]  /*1060*/  FFMA.FTZ R38, R38, R21, R17 ;  /* 0x0000001526267223 */ /* 0x000fe20000010011 */
[----:B------:R-:W-:Y:S01]  /*1070*/  LOP3.LUT R23, R23, 0xffff0000, RZ, 0xc0, !PT ;  /* 0xffff000017177812 */ /* 0x000fe200078ec0ff */
[----:B------:R-:W-:Y:S01]  /*1080*/  FFMA.FTZ R30, R7, R18, R30 ;  /* 0x00000012071e7223 */ /* 0x000fe2000001001e */
[----:B------:R-:W-:Y:S02]  /*1090*/  LOP3.LUT R31, R31, 0xffff0000, RZ, 0xc0, !PT ;  /* 0xffff00001f1f7812 */ /* 0x000fe400078ec0ff */
[----:B------:R-:W-:Y:S01]  /*10a0*/  LOP3.LUT R16, R35, 0xffff0000, RZ, 0xc0, !PT ;  /* 0xffff000023107812 */ /* 0x000fe200078ec0ff */
[----:B------:R-:W-:Y:S01]  /*10b0*/  FFMA.FTZ R20, R9, R20, R38 ;  /* 0x0000001409147223 */ /* 0x000fe20000010026 */
[----:B------:R-:W-:-:S02]  /*10c0*/  LOP3.LUT R39, R39, 0xffff0000, RZ, 0xc0, !PT ;  /* 0xffff000027277812 */ /* 0x000fc400078ec0ff */
[----:B------:R-:W-:Y:S01]  /*10d0*/  LOP3.LUT R18, R43, 0xffff0000, RZ, 0xc0, !PT ;  /* 0xffff00002b127812 */ /* 0x000fe200078ec0ff */
[----:B------:R-:W-:Y:S01]  /*10e0*/  FFMA.FTZ R14, R23, R12, R14 ;  /* 0x0000000c170e7223 */ /* 0x000fe2000001000e */
[----:B------:R-:W-:-:S03]  /*10f0*/  FFMA.FTZ R30, R31, R16, R30 ;  /* 0x000000101f1e7223 */ /* 0x000fc6000001001e */
[----:B------:R-:W-:Y:S01]  /*1100*/  FFMA.FTZ R20, R39, R18, R20 ;  /* 0x0000001227147223 */ /* 0x000fe20000010014 */
[----:B------:R-:W0:Y:S04]  /*1110*/  SHFL.BFLY PT, R7, R14, 0x4, 0x1f ;  /* 0x0c801f000e077f89 */ /* 0x000e2800000e0000 */
[----:B------:R-:W1:Y:S04]  /*1120*/  SHFL.BFLY PT, R13, R30, 0x4, 0x1f ;  /* 0x0c801f001e0d7f89 */ /* 0x000e6800000e0000 */
[----:B------:R-:W2:Y:S04]  /*1130*/  SHFL.BFLY PT, R12, R15, 0x4, 0x1f ;  /* 0x0c801f000f0c7f89 */ /* 0x000ea800000e0000 */
[----:B------:R-:W3:Y:S01]  /*1140*/  SHFL.BFLY PT, R17, R20, 0x4, 0x1f ;  /* 0x0c801f0014117f89 */ /* 0x000ee200000e0000 */
[----:B0-----:R-:W-:Y:S01]  /*1150*/  FADD.FTZ R9, R14, R7 ;  /* 0x000000070e097221 */ /* 0x001fe20000010000 */
[----:B-1----:R-:W-:Y:S01]  /*1160*/  FADD.FTZ R13, R30, R13 ;  /* 0x0000000d1e0d7221 */ /* 0x002fe20000010000 */
[----:B--2---:R-:W-:Y:S01]  /*1170*/  FADD.FTZ R12, R15, R12 ;  /* 0x0000000c0f0c7221 */ /* 0x004fe20000010000 */
[----:B---3--:R-:W-:-:S02]  /*1180*/  FADD.FTZ R22, R20, R17 ;  /* 0x0000001114167221 */ /* 0x008fc40000010000 */
[----:B------:R-:W0:Y:S04]  /*1190*/  SHFL.BFLY PT, R16, R9, 0x2, 0x1f ;  /* 0x0c401f0009107f89 */ /* 0x000e2800000e0000 */
[----:B------:R-:W1:Y:S04]  /*11a0*/  SHFL.BFLY PT, R18, R13, 0x2, 0x1f ;  /* 0x0c401f000d127f89 */ /* 0x000e6800000e0000 */
[----:B------:R-:W2:Y:S04]  /*11b0*/  SHFL.BFLY PT, R7, R12, 0x2, 0x1f ;  /* 0x0c401f000c077f89 */ /* 0x000ea800000e0000 */
[----:B------:R-:W3:Y:S01]  /*11c0*/  SHFL.BFLY PT, R15, R22, 0x2, 0x1f ;  /* 0x0c401f00160f7f89 */ /* 0x000ee200000e0000 */
[----:B------:R-:W-:-:S06]  /*11d0*/  IMAD.MOV.U32 R19, RZ, RZ, 0x7f800000 ;  /* 0x7f800000ff137424 */ /* 0x000fcc00078e00ff */
[----:B------:R4:W5:Y:S01]  /*11e0*/  @!P2 LDG.E R19, desc[UR6][R46.64] ;  /* 0x000000062e13a981 */ /* 0x000962000c1e1900 */
[----:B0-----:R-:W-:Y:S01]  /*11f0*/  FADD.FTZ R17, R9, R16 ;  /* 0x0000001009117221 */ /* 0x001fe20000010000 */
[----:B-1----:R-:W-:Y:S01]  /*1200*/  FADD.FTZ R20, R13, R18 ;  /* 0x000000120d147221 */ /* 0x002fe20000010000 */
[----:B--2---:R-:W-:Y:S01]  /*1210*/  FADD.FTZ R7, R12, R7 ;  /* 0x000000070c077221 */ /* 0x004fe20000010000 */
[----:B---3--:R-:W-:Y:S02]  /*1220*/  FADD.FTZ R23, R22, R15 ;  /* 0x0000000f16177221 */ /* 0x008fe40000010000 */
[----:B------:R-:W0:Y:S01]  /*1230*/  SHFL.BFLY PT, R18, R17, 0x1, 0x1f ;  /* 0x0c201f0011127f89 */ /* 0x000e2200000e0000 */
[----:B------:R-:W1:Y:S03]  /*1240*/  LDC.64 R14, c[0x0][0x2d0] ;  /* 0x0000b400ff0e7b82 */ /* 0x000e660000000a00 */
[----:B------:R-:W2:Y:S04]  /*1250*/  SHFL.BFLY PT, R21, R20, 0x1, 0x1f ;  /* 0x0c201f0014157f89 */ /* 0x000ea800000e0000 */
[----:B------:R-:W3:Y:S01]  /*1260*/  SHFL.BFLY PT, R16, R7, 0x1, 0x1f ;  /* 0x0c201f0007107f89 */ /* 0x000ee200000e0000 */
[----:B------:R-:W1:Y:S03]  /*1270*/  LDC.64 R12, c[0x0][0x2d8] ;  /* 0x0000b600ff0c7b82 */ /* 0x000e660000000a00 */
[----:B------:R-:W4:Y:S01]  /*1280*/  SHFL.BFLY PT, R24, R23, 0x1, 0x1f ;  /* 0x0c201f0017187f89 */ /* 0x000f2200000e0000 */
[----:B------:R-:W-:Y:S01]  /*1290*/  ISETP.NE.AND P2, PT, R5, RZ, PT ;  /* 0x000000ff0500720c */ /* 0x000fe20003f45270 */
[----:B------:R-:W-:Y:S01]  /*12a0*/  BSSY B0, `(.L_x_2982) ;  /* 0x0000022000007945 */ /* 0x000fe20003800000 */
[----:B0-----:R-:W-:Y:S01]  /*12b0*/  FADD.FTZ R26, R17, R18 ;  /* 0x00000012111a7221 */ /* 0x001fe20000010000 */
[----:B------:R-:W-:-:S02]  /*12c0*/  IMAD.SHL.U32 R18, R2, 0x2000, RZ ;  /* 0x0000200002127824 */ /* 0x000fc400078e00ff */
[----:B--2---:R-:W-:Y:S01]  /*12d0*/  FADD.FTZ R27, R20, R21 ;  /* 0x00000015141b7221 */ /* 0x004fe20000010000 */
[----:B------:R-:W-:Y:S01]  /*12e0*/  SHF.L.U32 R21, R0, 0x2, RZ ;  /* 0x0000000200157819 */ /* 0x000fe200000006ff */
[----:B---3--:R-:W-:Y:S01]  /*12f0*/  FADD.FTZ R9, R7, R16 ;  /* 0x0000001007097221 */ /* 0x008fe20000010000 */
[----:B----4-:R-:W-:-:S05]  /*1300*/  FADD.FTZ R28, R23, R24 ;  /* 0x00000018171c7221 */ /* 0x010fca0000010000 */
[----:B------:R-:W-:Y:S05]  /*1310*/  @P2 BRA `(.L_x_2983) ;  /* 0x0000000000682947 */ /* 0x000fea0003800000 */
[----:B------:R-:W0:Y:S01]  /*1320*/  LDC.64 R22, c[0x0][0x278] ;  /* 0x00009e00ff167b82 */ /* 0x000e220000000a00 */
[----:B------:R-:W-:Y:S01]  /*1330*/  SHF.R.S32.HI R11, RZ, 0x1f, R10 ;  /* 0x0000001fff0b7819 */ /* 0x000fe2000001140a */
[----:B------:R-:W-:Y:S01]  /*1340*/  ULDC.64 UR12, c[0x0][0x260] ;  /* 0x00009800000c7ab9 */ /* 0x000fe20000000a00 */
[-C--:B------:R-:W-:Y:S02]  /*1350*/  ISETP.GE.AND P4, PT, R4, R3.reuse, PT ;  /* 0x000000030400720c */ /* 0x080fe40003f86270 */
[----:B------:R-:W-:-:S03]  /*1360*/  ISETP.GE.AND P3, PT, R6, R3, PT ;  /* 0x000000030600720c */ /* 0x000fc60003f66270 */
[----:B------:R-:W2:Y:S01]  /*1370*/  LDC.64 R24, c[0x0][0x280] ;  /* 0x0000a000ff187b82 */ /* 0x000ea20000000a00 */
[C---:B0-----:R-:W-:Y:S02]  /*1380*/  IMAD R20, R22.reuse, UR10, RZ ;  /* 0x0000000a16147c24 */ /* 0x041fe4000f8e02ff */
[----:B------:R-:W-:-:S04]  /*1390*/  IMAD.WIDE.U32 R16, R22, UR8, R10 ;  /* 0x0000000816107c25 */ /* 0x000fc8000f8e000a */
[----:B------:R-:W-:Y:S02]  /*13a0*/  IMAD R5, R23, UR8, R20 ;  /* 0x0000000817057c24 */ /* 0x000fe4000f8e0214 */
[----:B--2---:R-:W-:-:S03]  /*13b0*/  IMAD R20, R24, UR11, RZ ;  /* 0x0000000b18147c24 */ /* 0x004fc6000f8e02ff */
[----:B------:R-:W-:Y:S01]  /*13c0*/  IADD3 R17, R17, R5, RZ ;  /* 0x0000000511117210 */ /* 0x000fe20007ffe0ff */
[----:B------:R-:W-:Y:S02]  /*13d0*/  IMAD R7, R25, UR9, R20 ;  /* 0x0000000919077c24 */ /* 0x000fe4000f8e0214 */
[----:B------:R-:W-:-:S03]  /*13e0*/  IMAD.WIDE.U32 R16, R24, UR9, R16 ;  /* 0x0000000918107c25 */ /* 0x000fc6000f8e0010 */
[----:B------:R-:W-:-:S04]  /*13f0*/  IADD3 R5, P2, R44, R16, RZ ;  /* 0x000000102c057210 */ /* 0x000fc80007f5e0ff */
[----:B------:R-:W-:Y:S02]  /*1400*/  IADD3.X R44, R45, R17, R7, P2, !PT ;  /* 0x000000112d2c7210 */ /* 0x000fe400017fe407 */
[C---:B------:R-:W-:Y:S02]  /*1410*/  LEA R16, P5, R5.reuse, UR12, 0x2 ;  /* 0x0000000c05107c11 */ /* 0x040fe4000f8a10ff */
[----:B------:R-:W-:Y:S02]  /*1420*/  ISETP.GE.AND P2, PT, R8, R3, PT ;  /* 0x000000030800720c */ /* 0x000fe40003f46270 */
[----:B------:R-:W-:Y:S02]  /*1430*/  LEA.HI.X R17, R5, UR13, R44, 0x2, P5 ;  /* 0x0000000d05117c11 */ /* 0x000fe4000a8f142c */
[----:B------:R-:W-:Y:S02]  /*1440*/  FSEL R3, R9, RZ, !P1 ;  /* 0x000000ff09037208 */ /* 0x000fe40004800000 */
[----:B------:R-:W-:-:S02]  /*1450*/  FSEL R5, R26, RZ, !P4 ;  /* 0x000000ff1a057208 */ /* 0x000fc40006000000 */
[----:B------:R-:W-:Y:S01]  /*1460*/  FSEL R7, R27, RZ, !P3 ;  /* 0x000000ff1b077208 */ /* 0x000fe20005800000 */
[----:B------:R0:W-:Y:S01]  /*1470*/  STG.E desc[UR6][R16.64], R3 ;  /* 0x0000000310007986 */ /* 0x0001e2000c101906 */
[----:B------:R-:W-:-:S03]  /*1480*/  FSEL R9, R28, RZ, !P2 ;  /* 0x000000ff1c097208 */ /* 0x000fc60005000000 */
[----:B------:R0:W-:Y:S04]  /*1490*/  STG.E desc[UR6][R16.64+0x80], R5 ;  /* 0x0000800510007986 */ /* 0x0001e8000c101906 */
[----:B------:R0:W-:Y:S04]  /*14a0*/  STG.E desc[UR6][R16.64+0x100], R7 ;  /* 0x0001000710007986 */ /* 0x0001e8000c101906 */
[----:B------:R0:W-:Y:S02]  /*14b0*/  STG.E desc[UR6][R16.64+0x180], R9 ;  /* 0x0001800910007986 */ /* 0x0001e4000c101906 */
.L_x_2983:
[----:B------:R-:W-:Y:S05]  /*14c0*/  BSYNC B0 ;  /* 0x0000000000007941 */ /* 0x000fea0003800000 */
.L_x_2982:
[----:B------:R-:W-:Y:S01]  /*14d0*/  UIADD3 UR4, UR4, 0x7f, URZ ;  /* 0x0000007f04047890 */ /* 0x000fe2000fffe03f */
[----:B0-----:R-:W-:Y:S01]  /*14e0*/  SHF.R.S32.HI R3, RZ, 0x1f, R21 ;  /* 0x0000001fff037819 */ /* 0x001fe20000011415 */
[----:B-1----:R-:W-:Y:S01]  /*14f0*/  IMAD R6, R14, UR10, RZ ;  /* 0x0000000a0e067c24 */ /* 0x002fe2000f8e02ff */
[C---:B------:R-:W-:Y:S01]  /*1500*/  IADD3 R4, P1, R18.reuse, R21, RZ ;  /* 0x0000001512047210 */ /* 0x040fe20007f3e0ff */
[----:B------:R-:W-:Y:S01]  /*1510*/  USHF.R.S32.HI UR5, URZ, 0x1f, UR4 ;  /* 0x0000001f3f057899 */ /* 0x000fe20008011404 */
[----:B------:R-:W-:Y:S02]  /*1520*/  BSSY B0, `(.L_x_2984) ;  /* 0x0000022000007945 */ /* 0x000fe40003800000 */
[----:B------:R-:W-:Y:S01]  /*1530*/  LEA.HI.X.SX32 R5, R18, R3, 0x1, P1 ;  /* 0x0000000312057211 */ /* 0x000fe200008f0eff */
[----:B------:R-:W-:Y:S01]  /*1540*/  ULEA.HI UR5, UR5, UR4, URZ, 0x7 ;  /* 0x0000000405057291 */ /* 0x000fe2000f8f383f */
[----:B------:R-:W-:-:S03]  /*1550*/  IMAD R3, R15, UR8, R6 ;  /* 0x000000080f037c24 */ /* 0x000fc6000f8e0206 */
[----:B------:R-:W-:Y:S01]  /*1560*/  ULOP3.LUT UR5, UR5, 0xffffff80, URZ, 0xc0, !UPT ;  /* 0xffffff8005057892 */ /* 0x000fe2000f8ec03f */
[----:B------:R-:W-:-:S04]  /*1570*/  IMAD.WIDE.U32 R14, R14, UR8, R4 ;  /* 0x000000080e0e7c25 */ /* 0x000fc8000f8e0004 */
[----:B------:R-:W-:Y:S01]  /*1580*/  IMAD.IADD R15, R15, 0x1, R3 ;  /* 0x000000010f0f7824 */ /* 0x000fe200078e0203 */
[----:B------:R-:W-:Y:S01]  /*1590*/  IADD3 R3, -R10, UR5, RZ ;  /* 0x000000050a037c10 */ /* 0x000fe2000fffe1ff */
[----:B------:R-:W-:-:S03]  /*15a0*/  IMAD R4, R12, UR11, RZ ;  /* 0x0000000b0c047c24 */ /* 0x000fc6000f8e02ff */
[----:B------:R-:W-:Y:S01]  /*15b0*/  ISETP.GE.OR P0, PT, R0, R3, P0 ;  /* 0x000000030000720c */ /* 0x000fe20000706670 */
[----:B------:R-:W-:Y:S02]  /*15c0*/  IMAD R9, R13, UR9, R4 ;  /* 0x000000090d097c24 */ /* 0x000fe4000f8e0204 */
[----:B------:R-:W-:-:S05]  /*15d0*/  IMAD.WIDE.U32 R12, R12, UR9, R14 ;  /* 0x000000090c0c7c25 */ /* 0x000fca000f8e000e */
[----:B------:R-:W-:-:S05]  /*15e0*/  IADD3 R9, R13, R9, RZ ;  /* 0x000000090d097210 */ /* 0x000fca0007ffe0ff */
[----:B------:R-:W-:Y:S05]  /*15f0*/  @P0 BRA `(.L_x_2985) ;  /* 0x0000000000500947 */ /* 0x000fea0003800000 */
[----:B------:R-:W0:Y:S01]  /*1600*/  LDC.64 R14, c[0x0][0x2a8] ;  /* 0x0000aa00ff0e7b82 */ /* 0x000e220000000a00 */
[----:B------:R-:W-:Y:S01]  /*1610*/  SHF.R.S32.HI R3, RZ, 0x1f, R0 ;  /* 0x0000001fff037819 */ /* 0x000fe20000011400 */
[----:B------:R-:W-:Y:S01]  /*1620*/  ULDC.64 UR4, c[0x0][0x2a0] ;  /* 0x0000a80000047ab9 */ /* 0x000fe20000000a00 */
[----:B------:R-:W-:-:S04]  /*1630*/  IADD3 R4, P0, R10, R0, RZ ;  /* 0x000000000a047210 */ /* 0x000fc80007f1e0ff */
[----:B------:R-:W-:Y:S01]  /*1640*/  LEA.HI.X.SX32 R5, R10, R3, 0x1, P0 ;  /* 0x000000030a057211 */ /* 0x000fe200000f0eff */
[----:B------:R-:W1:Y:S01]  /*1650*/  LDC.64 R16, c[0x0][0x2b0] ;  /* 0x0000ac00ff107b82 */ /* 0x000e620000000a00 */
[----:B-----5:R-:W-:Y:S01]  /*1660*/  FSETP.NEU.FTZ.AND P0, PT, R19, -INF , PT ;  /* 0xff8000001300780b */ /* 0x020fe20003f1d000 */
[C---:B0-----:R-:W-:Y:S02]  /*1670*/  IMAD R6, R14.reuse, UR10, RZ ;  /* 0x0000000a0e067c24 */ /* 0x041fe4000f8e02ff */
[----:B------:R-:W-:-:S04]  /*1680*/  IMAD.WIDE.U32 R4, R14, UR8, R4 ;  /* 0x000000080e047c25 */ /* 0x000fc8000f8e0004 */
[----:B------:R-:W-:Y:S02]  /*1690*/  IMAD R3, R15, UR8, R6 ;  /* 0x000000080f037c24 */ /* 0x000fe4000f8e0206 */
[C---:B-1----:R-:W-:Y:S02]  /*16a0*/  IMAD R6, R16.reuse, UR11, RZ ;  /* 0x0000000b10067c24 */ /* 0x042fe4000f8e02ff */
[----:B------:R-:W-:Y:S02]  /*16b0*/  IMAD.IADD R5, R5, 0x1, R3 ;  /* 0x0000000105057824 */ /* 0x000fe400078e0203 */
[----:B------:R-:W-:Y:S01]  /*16c0*/  FMUL.FTZ R3, R19, 1.4426950216293334961 ;  /* 0x3fb8aa3b13037820 */ /* 0x000fe20000410000 */
[----:B------:R-:W-:Y:S02]  /*16d0*/  IMAD R7, R17, UR9, R6 ;  /* 0x0000000911077c24 */ /* 0x000fe4000f8e0206 */
[----:B------:R-:W-:Y:S02]  /*16e0*/  IMAD.WIDE.U32 R4, R16, UR9, R4 ;  /* 0x0000000910047c25 */ /* 0x000fe4000f8e0004 */
[----:B------:R-:W-:-:S03]  /*16f0*/  FSEL R3, R3, RZ, P0 ;  /* 0x000000ff03037208 */ /* 0x000fc60000000000 */
[----:B------:R-:W-:Y:S02]  /*1700*/  IADD3 R5, R5, R7, RZ ;  /* 0x0000000705057210 */ /* 0x000fe40007ffe0ff */
[----:B------:R-:W-:-:S04]  /*1710*/  LEA R6, P1, R4, UR4, 0x2 ;  /* 0x0000000404067c11 */ /* 0x000fc8000f8210ff */
[----:B------:R-:W-:-:S05]  /*1720*/  LEA.HI.X R7, R4, UR5, R5, 0x2, P1 ;  /* 0x0000000504077c11 */ /* 0x000fca00088f1405 */
[----:B------:R0:W-:Y:S04]  /*1730*/  STG.E desc[UR6][R6.64], R3 ;  /* 0x0000000306007986 */ /* 0x0001e8000c101906 */
.L_x_2985:
[----:B------:R-:W-:Y:S05]  /*1740*/  BSYNC B0 ;  /* 0x0000000000007941 */ /* 0x000fea0003800000 */
.L_x_2984:
[----:B------:R-:W-:Y:S01]  /*1750*/  ULDC.64 UR12, c[0x0][0x2e8] ;  /* 0x0000ba00000c7ab9 */ /* 0x000fe20000000a00 */
[----:B------:R-:W-:Y:S01]  /*1760*/  ULDC.64 UR4, c[0x0][0x2b8] ;  /* 0x0000ae0000047ab9 */ /* 0x000fe20000000a00 */
[----:B------:R-:W-:Y:S02]  /*1770*/  ISETP.NE.U32.AND P0, PT, RZ, UR12, PT ;  /* 0x0000000cff007c0c */ /* 0x000fe4000bf05070 */
[C---:B------:R-:W-:Y:S02]  /*1780*/  LEA R4, P1, R12.reuse, UR4, 0x2 ;  /* 0x000000040c047c11 */ /* 0x040fe4000f8210ff */
[----:B------:R-:W-:Y:S02]  /*1790*/  ISETP.NE.AND.EX P0, PT, RZ, UR13, PT, P0 ;  /* 0x0000000dff007c0c */ /* 0x000fe4000bf05300 */
[----:B------:R-:W-:Y:S02]  /*17a0*/  LEA.HI.X R5, R12, UR5, R9, 0x2, P1 ;  /* 0x000000050c057c11 */ /* 0x000fe400088f1409 */
[----:B------:R-:W-:-:S03]  /*17b0*/  ISETP.NE.OR P0, PT, R0, RZ, !P0 ;  /* 0x000000ff0000720c */ /* 0x000fc60004705670 */
[----:B------:R1:W-:Y:S04]  /*17c0*/  STG.E.128 desc[UR6][R4.64], RZ ;  /* 0x000000ff04007986 */ /* 0x0003e8000c101d06 */
[----:B------:R1:W-:Y:S04]  /*17d0*/  STG.E.128 desc[UR6][R4.64+0x1000], RZ ;  /* 0x001000ff04007986 */ /* 0x0003e8000c101d06 */
[----:B------:R1:W-:Y:S04]  /*17e0*/  STG.E.128 desc[UR6][R4.64+0x2000], RZ ;  /* 0x002000ff04007986 */ /* 0x0003e8000c101d06 */
[----:B------:R1:W-:Y:S04]  /*17f0*/  STG.E.128 desc[UR6][R4.64+0x3000], RZ ;  /* 0x003000ff04007986 */ /* 0x0003e8000c101d06 */
[----:B------:R1:W-:Y:S04]  /*1800*/  STG.E.128 desc[UR6][R4.64+0x4000], RZ ;  /* 0x004000ff04007986 */ /* 0x0003e8000c101d06 */
[----:B------:R1:W-:Y:S04]  /*1810*/  STG.E.128 desc[UR6][R4.64+0x5000], RZ ;  /* 0x005000ff04007986 */ /* 0x0003e8000c101d06 */
[----:B------:R1:W-:Y:S04]  /*1820*/  STG.E.128 desc[UR6][R4.64+0x6000], RZ ;  /* 0x006000ff04007986 */ /* 0x0003e8000c101d06 */
[----:B------:R1:W-:Y:S01]  /*1830*/  STG.E.128 desc[UR6][R4.64+0x7000], RZ ;  /* 0x007000ff04007986 */ /* 0x0003e2000c101d06 */
[----:B------:R-:W-:Y:S05]  /*1840*/  @P0 EXIT ;  /* 0x000000000000094d */ /* 0x000fea0003800000 */
[----:B0-----:R-:W0:Y:S08]  /*1850*/  LDC R3, c[0x0][0x2e0] ;  /* 0x0000b800ff037b82 */ /* 0x001e300000000800 */
[----:B------:R-:W2:Y:S08]  /*1860*/  LDC R7, c[0x0][0x220] ;  /* 0x00008800ff077b82 */ /* 0x000eb00000000800 */
[----:B-1----:R-:W1:Y:S01]  /*1870*/  LDC.64 R4, c[0x0][0x2e8] ;  /* 0x0000ba00ff047b82 */ /* 0x002e620000000a00 */
[----:B0-----:R-:W-:-:S04]  /*1880*/  IMAD R2, R2, R3, UR9 ;  /* 0x0000000902027e24 */ /* 0x001fc8000f8e0203 */
[----:B--2---:R-:W-:-:S04]  /*1890*/  IMAD R3, R2, R7, UR8 ;  /* 0x0000000802037e24 */ /* 0x004fc8000f8e0207 */
[----:B-1----:R-:W-:-:S05]  /*18a0*/  IMAD.WIDE R2, R3, 0x4, R4 ;  /* 0x0000000403027825 */ /* 0x002fca00078e0204 */
[----:B------:R-:W-:Y:S01]  /*18b0*/  STG.E desc[UR6][R2.64], RZ ;  /* 0x000000ff02007986 */ /* 0x000fe2000c101906 */
[----:B------:R-:W-:Y:S05]  /*18c0*/  EXIT ;  /* 0x000000000000794d */ /* 0x000fea0003800000 */
.L_x_2986:
        /* <DEDUP_REMOVED lines=11> */
.L_x_3713:


//--------------------- .text._ZN7cutlass13device_kernelIN5flash11enable_sm90INS1_16FlashAttnBwdSm90INS1_25CollectiveMainloopBwdSm90ILi2ELi2ELi2EN4cute5tupleIJNS5_1CILi1EEES8_S8_EEENS6_IJNS7_ILi128EEESA_NS7_ILi64EEEEEENS_10bfloat16_tEfNS_4arch4Sm90ELb1ELb0ELb0ELb1ELb0ELb1ELb0ELb0ELi2ELi1ELi2ELi2ELb0EEENS1_21CollectiveEpilogueBwdISC_SD_SF_Li256ELb1ELb0ELi1EEENS1_25SingleTileBwdLPTSchedulerILb1ELi128ELb0EEEEEEEEEvNT_6ParamsE --------------------------
	.section	.text._ZN7cutlass13device_kernelIN5flash11enable_sm90INS1_16FlashAttnBwdSm90INS1_25CollectiveMainloopBwdSm90ILi2ELi2ELi2EN4cute5tupleIJNS5_1CILi1EEES8_S8_EEENS6_IJNS7_ILi128EEESA_NS7_ILi64EEEEEENS_10bfloat16_tEfNS_4arch4Sm90ELb1ELb0ELb0ELb1ELb0ELb1ELb0ELb0ELi2ELi1ELi2ELi2ELb0EEENS1_21CollectiveEpilogueBwdISC_SD_SF_Li256ELb1ELb0ELi1EEENS1_25SingleTileBwdLPTSchedulerILb1ELi128ELb0EEEEEEEEEvNT_6ParamsE,"ax",@progbits
	.align	128
.text._ZN7cutlass13device_kernelIN5flash11enable_sm90INS1_16FlashAttnBwdSm90INS1_25CollectiveMainloopBwdSm90ILi2ELi2ELi2EN4cute5tupleIJNS5_1CILi1EEES8_S8_EEENS6_IJNS7_ILi128EEESA_NS7_ILi64EEEEEENS_10bfloat16_tEfNS_4arch4Sm90ELb1ELb0ELb0ELb1ELb0ELb1ELb0ELb0ELi2ELi1ELi2ELi2ELb0EEENS1_21CollectiveEpilogueBwdISC_SD_SF_Li256ELb1ELb0ELi1EEENS1_25SingleTileBwdLPTSchedulerILb1ELi128ELb0EEEEEEEEEvNT_6ParamsE:
        .type           _ZN7cutlass13device_kernelIN5flash11enable_sm90INS1_16FlashAttnBwdSm90INS1_25CollectiveMainloopBwdSm90ILi2ELi2ELi2EN4cute5tupleIJNS5_1CILi1EEES8_S8_EEENS6_IJNS7_ILi128EEESA_NS7_ILi64EEEEEENS_10bfloat16_tEfNS_4arch4Sm90ELb1ELb0ELb0ELb1ELb0ELb1ELb0ELb0ELi2ELi1ELi2ELi2ELb0EEENS1_21CollectiveEpilogueBwdISC_SD_SF_Li256ELb1ELb0ELi1EEENS1_25SingleTileBwdLPTSchedulerILb1ELi128ELb0EEEEEEEEEvNT_6ParamsE,@function
        .size           _ZN7cutlass13device_kernelIN5flash11enable_sm90INS1_16FlashAttnBwdSm90INS1_25CollectiveMainloopBwdSm90ILi2ELi2ELi2EN4cute5tupleIJNS5_1CILi1EEES8_S8_EEENS6_IJNS7_ILi128EEESA_NS7_ILi64EEEEEENS_10bfloat16_tEfNS_4arch4Sm90ELb1ELb0ELb0ELb1ELb0ELb1ELb0ELb0ELi2ELi1ELi2ELi2ELb0EEENS1_21CollectiveEpilogueBwdISC_SD_SF_Li256ELb1ELb0ELi1EEENS1_25SingleTileBwdLPTSchedulerILb1ELi128ELb0EEEEEEEEEvNT_6ParamsE,(.L_x_3714 - _ZN7cutlass13device_kernelIN5flash11enable_sm90INS1_16FlashAttnBwdSm90INS1_25CollectiveMainloopBwdSm90ILi2ELi2ELi2EN4cute5tupleIJNS5_1CILi1EEES8_S8_EEENS6_IJNS7_ILi128EEESA_NS7_ILi64EEEEEENS_10bfloat16_tEfNS_4arch4Sm90ELb1ELb0ELb0ELb1ELb0ELb1ELb0ELb0ELi2ELi1ELi2ELi2ELb0EEENS1_21CollectiveEpilogueBwdISC_SD_SF_Li256ELb1ELb0ELi1EEENS1_25SingleTileBwdLPTSchedulerILb1ELi128ELb0EEEEEEEEEvNT_6ParamsE)
        .other          _ZN7cutlass13device_kernelIN5flash11enable_sm90INS1_16FlashAttnBwdSm90INS1_25CollectiveMainloopBwdSm90ILi2ELi2ELi2EN4cute5tupleIJNS5_1CILi1EEES8_S8_EEENS6_IJNS7_ILi128EEESA_NS7_ILi64EEEEEENS_10bfloat16_tEfNS_4arch4Sm90ELb1ELb0ELb0ELb1ELb0ELb1ELb0ELb0ELi2ELi1ELi2ELi2ELb0EEENS1_21CollectiveEpilogueBwdISC_SD_SF_Li256ELb1ELb0ELi1EEENS1_25SingleTileBwdLPTSchedulerILb1ELi128ELb0EEEEEEEEEvNT_6ParamsE,@"STO_CUDA_ENTRY STV_DEFAULT"
_ZN7cutlass13device_kernelIN5flash11enable_sm90INS1_16FlashAttnBwdSm90INS1_25CollectiveMainloopBwdSm90ILi2ELi2ELi2EN4cute5tupleIJNS5_1CILi1EEES8_S8_EEENS6_IJNS7_ILi128EEESA_NS7_ILi64EEEEEENS_10bfloat16_tEfNS_4arch4Sm90ELb1ELb0ELb0ELb1ELb0ELb1ELb0ELb0ELi2ELi1ELi2ELi2ELb0EEENS1_21CollectiveEpilogueBwdISC_SD_SF_Li256ELb1ELb0ELi1EEENS1_25SingleTileBwdLPTSchedulerILb1ELi128ELb0EEEEEEEEEvNT_6ParamsE:
        /* <DEDUP_REMOVED lines=24> */
.L_x_2988:
[----:B------:R-:W-:Y:S05]  /*0180*/  BSYNC B0 ;  /* 0x0000000000007941 */ /* 0x000fea0003800000 */
.L_x_2987:
        /* <DEDUP_REMOVED lines=37> */
.L_x_2989:
        /* <DEDUP_REMOVED lines=22> */
.L_x_2990:
[----:B------:R-:W-:Y:S01]  /*0540*/  PLOP3.LUT P0, PT, PT, PT, UP0, 0x80, 0x0 ;  /* 0x000000000000781c */ /* 0x000fe20003f0f008 */
[----:B------:R-:W-:Y:S01]  /*0550*/  NOP ;  /* 0x0000000000007918 */ /* 0x000fe20000000000 */
[----:B------:R-:W-:Y:S01]  /*0560*/  ULDC.64 UR38, c[0x0][0x208] ;  /* 0x0000820000267ab9 */ /* 0x000fe20000000a00 */
[----:B------:R-:W-:Y:S01]  /*0570*/  BSSY B6, `(.L_x_2991) ;  /* 0x0000e58000067945 */ /* 0x000fe20003800000 */
[----:B-12-4-:R-:W-:Y:S09]  /*0580*/  BAR.SYNC.DEFER_BLOCKING 0x0 ;  /* 0x0000000000007b1d */ /* 0x016ff20000010000 */
[----:B------:R-:W-:Y:S05]  /*0590*/  @!P0 BRA `(.L_x_2992) ;  /* 0x000000a800b08947 */ /* 0x000fea0003800000 */
.L_x_2993:
        /* <DEDUP_REMOVED lines=32> */
.L_x_2994:
[----:B------:R-:W-:Y:S01]  /*07a0*/  ULDC UR7, c[0x0][0x8c4] ;  /* 0x0002310000077ab9 */ /* 0x000fe20000000800 */
[----:B------:R-:W-:Y:S01]  /*07b0*/  UMOV UR37, UR10 ;  /* 0x0000000a00257c82 */ /* 0x000fe20008000000 */
[----:B------:R-:W-:-:S11]  /*07c0*/  UISETP.NE.AND UP0, UPT, UR7, 0x1, UPT ;  /* 0x000000010700788c */ /* 0x000fd6000bf05270 */
[----:B------:R-:W-:Y:S02]  /*07d0*/  @UP0 ULDC.64 UR8, c[0x0][0x8c8] ;  /* 0x0002320000080ab9 */ /* 0x000fe40000000a00 */
[----:B------:R-:W-:-:S04]  /*07e0*/  UIMAD.WIDE.U32 UR4, UR10, UR8, URZ ;  /* 0x000000080a0472a5 */ /* 0x000fc8000f8e003f */
[----:B------:R-:W-:-:S04]  /*07f0*/  @UP0 USHF.R.U32.HI UR37, URZ, UR9, UR5 ;  /* 0x000000093f250299 */ /* 0x000fc80008011605 */
[----:B------:R-:W-:-:S12]  /*0800*/  UIMAD UR4, UR37, UR7, URZ ;  /* 0x00000007250472a4 */ /* 0x000fd8000f8e023f */
.L_x_2995:
        /* <DEDUP_REMOVED lines=9> */
[----:B------:R-:W-:-:S03]  /*08a0*/  @UP0 USHF.R.U32.HI UR41, URZ, UR7, UR5 ;  /* 0x000000073f290299 */ /* 0x000fc60008011605 */
[----:B------:R-:W-:Y:S02]  /*08b0*/  ULDC.64 UR4, c[0x0][0x8f8] ;  /* 0x00023e0000047ab9 */ /* 0x000fe40000000a00 */
[----:B------:R-:W-:Y:S01]  /*08c0*/  ISETP.NE.U32.AND P0, PT, RZ, UR4, PT ;  /* 0x00000004ff007c0c */ /* 0x000fe2000bf05070 */
[----:B------:R-:W-:-:S03]  /*08d0*/  UIADD3 UR4, -UR41, URZ, URZ ;  /* 0x0000003f29047290 */ /* 0x000fc6000fffe13f */
[----:B------:R-:W-:Y:S01]  /*08e0*/  ISETP.NE.AND.EX P0, PT, RZ, UR5, PT, P0 ;  /* 0x00000005ff007c0c */ /* 0x000fe2000bf05300 */
[----:B------:R-:W-:-:S12]  /*08f0*/  UIMAD UR40, UR40, UR4, UR6 ;  /* 0x00000004282872a4 */ /* 0x000fd8000f8e0206 */
        /* <DEDUP_REMOVED lines=8> */
.L_x_2996:
        /* <DEDUP_REMOVED lines=14> */
.L_x_2998:
[----:B------:R-:W-:-:S05]  /*0a60*/  ULDC UR4, c[0x0][0x8ec] ;  /* 0x00023b0000047ab9 */ /* 0x000fca0000000800 */
.L_x_2997:
[----:B------:R-:W-:-:S04]  /*0a70*/  UIADD3 UR4, UR4, 0x7f, URZ ;  /* 0x0000007f04047890 */ /* 0x000fc8000fffe03f */
[----:B------:R-:W-:-:S04]  /*0a80*/  USHF.R.S32.HI UR5, URZ, 0x1f, UR4 ;  /* 0x0000001f3f057899 */ /* 0x000fc80008011404 */
[----:B------:R-:W-:-:S04]  /*0a90*/  ULEA.HI UR5, UR5, UR4, URZ, 0x7 ;  /* 0x0000000405057291 */ /* 0x000fc8000f8f383f */
[----:B------:R-:W-:-:S04]  /*0aa0*/  USHF.R.S32.HI UR5, URZ, 0x7, UR5 ;  /* 0x000000073f057899 */ /* 0x000fc80008011405 */
[----:B------:R-:W-:-:S04]  /*0ab0*/  UISETP.GE.AND UP0, UPT, UR37, UR5, UPT ;  /* 0x000000052500728c */ /* 0x000fc8000bf06270 */
[----:B------:R-:W-:-:S06]  /*0ac0*/  USEL UR41, UR41, 0xffffffff, !UP0 ;  /* 0xffffffff29297887 */ /* 0x000fcc000c000000 */
[----:B------:R-:W-:-:S13]  /*0ad0*/  ISETP.LE.AND P0, PT, RZ, UR41, PT ;  /* 0x00000029ff007c0c */ /* 0x000fda000bf03270 */
[----:B------:R-:W-:Y:S05]  /*0ae0*/  @!P0 BRA `(.L_x_2999) ;  /* 0x000000e000008947 */ /* 0x000fea0003800000 */
[----:B------:R-:W1:Y:S01]  /*0af0*/  S2R R0, SR_TID.X ;  /* 0x0000000000007919 */ /* 0x000e620000002100 */
[----:B------:R-:W-:Y:S01]  /*0b00*/  ULDC.64 UR4, c[0x0][0x780] ;  /* 0x0001e00000047ab9 */ /* 0x000fe20000000a00 */
[----:B------:R-:W-:Y:S01]  /*0b10*/  USHF.R.S32.HI UR46, URZ, 0x1f, UR40 ;  /* 0x0000001f3f2e7899 */ /* 0x000fe20008011428 */
[----:B------:R-:W-:Y:S01]  /*0b20*/  ISETP.NE.U32.AND P0, PT, RZ, UR4, PT ;  /* 0x00000004ff007c0c */ /* 0x000fe2000bf05070 */
[----:B------:R-:W-:-:S03]  /*0b30*/  ULDC UR42, c[0x0][0x290] ;  /* 0x0000a400002a7ab9 */ /* 0x000fc60000000800 */
        /* <DEDUP_REMOVED lines=10> */
.L_x_3000:
        /* <DEDUP_REMOVED lines=14> */
.L_x_3001:
        /* <DEDUP_REMOVED lines=11> */
.L_x_3002:
        /* <DEDUP_REMOVED lines=13> */
.L_x_3003:
[----:B------:R-:W-:Y:S01]  /*0e40*/  UIADD3 UR4, UR43, -UR42, URZ ;  /* 0x8000002a2b047290 */ /* 0x000fe2000fffe03f */
[----:B------:R-:W-:Y:S01]  /*0e50*/  PLOP3.LUT P0, PT, PT, PT, PT, 0x80, 0x0 ;  /* 0x000000000000781c */ /* 0x000fe20003f0f070 */
[----:B------:R-:W-:Y:S01]  /*0e60*/  ULDC UR5, c[0x0][0x74c] ;  /* 0x0001d30000057ab9 */ /* 0x000fe20000000800 */
[----:B------:R-:W-:Y:S01]  /*0e70*/  UIADD3 UR47, UR43, 0x7f, URZ ;  /* 0x0000007f2b2f7890 */ /* 0x000fe2000fffe03f */
[----:B------:R-:W-:Y:S01]  /*0e80*/  CS2R R182, SRZ ;  /* 0x0000000000b67805 */ /* 0x000fe2000001ff00 */
[----:B------:R-:W-:Y:S01]  /*0e90*/  ULEA UR4, UR37, UR4, 0x7 ;  /* 0x0000000425047291 */ /* 0x000fe2000f8e383f */
[----:B------:R-:W-:Y:S02]  /*0ea0*/  CS2R R180, SRZ ;  /* 0x0000000000b47805 */ /* 0x000fe4000001ff00 */
[----:B------:R-:W-:Y:S02]  /*0eb0*/  CS2R R178, SRZ ;  /* 0x0000000000b27805 */ /* 0x000fe4000001ff00 */
[----:B------:R-:W-:Y:S01]  /*0ec0*/  CS2R R176, SRZ ;  /* 0x0000000000b07805 */ /* 0x000fe2000001ff00 */
[----:B------:R-:W-:Y:S01]  /*0ed0*/  UIADD3 UR4, UR4, -UR5, URZ ;  /* 0x8000000504047290 */ /* 0x000fe2000fffe03f */
[----:B------:R-:W-:-:S02]  /*0ee0*/  CS2R R174, SRZ ;  /* 0x0000000000ae7805 */ /* 0x000fc4000001ff00 */
[----:B------:R-:W-:Y:S02]  /*0ef0*/  CS2R R172, SRZ ;  /* 0x0000000000ac7805 */ /* 0x000fe4000001ff00 */
        /* <DEDUP_REMOVED lines=56> */
.L_x_3006:
        /* <DEDUP_REMOVED lines=15> */
.L_x_3005:
        /* <DEDUP_REMOVED lines=22> */
.L_x_3008:
        /* <DEDUP_REMOVED lines=15> */
.L_x_3007:
[----:B------:R-:W-:Y:S01]  /*15c0*/  SHF.R.S32.HI R5, RZ, 0x1f, R16 ;  /* 0x0000001fff057819 */ /* 0x000fe20000011410 */
[----:B------:R-:W-:-:S03]  /*15d0*/  UMOV UR4, 0xffffffff ;  /* 0xffffffff00047882 */ /* 0x000fc60000000000 */
[----:B------:R-:W-:-:S04]  /*15e0*/  LEA.HI R0, R5, R16, RZ, 0x7 ;  /* 0x0000001005007211 */ /* 0x000fc800078f38ff */
[----:B------:R-:W-:Y:S01]  /*15f0*/  SHF.R.S32.HI R13, RZ, 0x7, R0 ;  /* 0x00000007ff0d7819 */ /* 0x000fe20000011400 */
[----:B------:R-:W-:Y:S06]  /*1600*/  BRA.DIV UR4, `(.L_x_3009) ;  /* 0x000000d604407947 */ /* 0x000fec000b800000 */
[----:B------:R1:W2:Y:S02]  /*1610*/  SHFL.IDX PT, R14, R13, RZ, 0x1f ;  /* 0x00001fff0d0e7589 */ /* 0x0002a400000e0000 */
.L_x_3134:
        /* <DEDUP_REMOVED lines=24> */
.L_x_3010:
[----:B------:R-:W-:Y:S01]  /*17a0*/  UIADD3 UR4, UR47, -UR42, URZ ;  /* 0x8000002a2f047290 */ /* 0x000fe2000fffe03f */
[----:B------:R-:W-:Y:S01]  /*17b0*/  IMAD.U32 R2, R8, 0x200, R3 ;  /* 0x0000020008027824 */ /* 0x000fe200078e0003 */
[----:B------:R-:W-:Y:S01]  /*17c0*/  ULDC UR5, c[0x0][0x74c] ;  /* 0x0001d30000057ab9 */ /* 0x000fe20000000800 */
[----:B------:R-:W-:Y:S01]  /*17d0*/  LOP3.LUT R3, R0, 0xffffff80, RZ, 0xc0, !PT ;  /* 0xffffff8000037812 */ /* 0x000fe200078ec0ff */
[----:B------:R-:W-:Y:S01]  /*17e0*/  ULEA UR4, UR37, UR4, 0x7 ;  /* 0x0000000425047291 */ /* 0x000fe2000f8e383f */
[----:B------:R-:W-:Y:S01]  /*17f0*/  IMAD.MOV.U32 R0, RZ, RZ, RZ ;  /* 0x000000ffff007224 */ /* 0x000fe200078e00ff */
[----:B------:R3:W-:Y:S01]  /*1800*/  STL [R1+0x28], R2 ;  /* 0x0000280201007387 */ /* 0x0007e20000100800 */
[----:B------:R-:W-:Y:S01]  /*1810*/  IMAD.MOV.U32 R4, RZ, RZ, RZ ;  /* 0x000000ffff047224 */ /* 0x000fe200078e00ff */
[----:B------:R-:W-:Y:S01]  /*1820*/  UIADD3 UR4, UR4, -UR5, URZ ;  /* 0x8000000504047290 */ /* 0x000fe2000fffe03f */
[----:B------:R-:W-:Y:S01]  /*1830*/  IMAD.IADD R6, R16, 0x1, -R3 ;  /* 0x0000000110067824 */ /* 0x000fe200078e0a03 */
[----:B------:R-:W-:-:S02]  /*1840*/  CS2R R182, SRZ ;  /* 0x0000000000b67805 */ /* 0x000fc4000001ff00 */
[----:B------:R-:W-:Y:S01]  /*1850*/  CS2R R180, SRZ ;  /* 0x0000000000b47805 */ /* 0x000fe2000001ff00 */
[----:B------:R-:W-:Y:S01]  /*1860*/  USHF.R.S32.HI UR5, URZ, 0x1f, UR4 ;  /* 0x0000001f3f057899 */ /* 0x000fe20008011404 */
[--C-:B------:R-:W-:Y:S01]  /*1870*/  IMAD R9, R13, 0x400, R6.reuse ;  /* 0x000004000d097824 */ /* 0x100fe200078e0206 */
[----:B------:R-:W-:Y:S02]  /*1880*/  SHF.R.S32.HI R11, RZ, 0x1f, R6 ;  /* 0x0000001fff0b7819 */ /* 0x000fe40000011406 */
[----:B------:R-:W-:Y:S01]  /*1890*/  CS2R R178, SRZ ;  /* 0x0000000000b27805 */ /* 0x000fe2000001ff00 */
[----:B------:R-:W-:Y:S01]  /*18a0*/  ULEA.HI UR5, UR5, UR4, URZ, 0x7 ;  /* 0x0000000405057291 */ /* 0x000fe2000f8f383f */
[----:B------:R-:W-:Y:S01]  /*18b0*/  IMAD.SHL.U32 R9, R9, 0x4, RZ ;  /* 0x0000000409097824 */ /* 0x000fe200078e00ff */
[----:B------:R-:W-:Y:S01]  /*18c0*/  LEA.HI R10, R11, R6, RZ, 0x2 ;  /* 0x000000060b0a7211 */ /* 0x000fe200078f10ff */
[----:B------:R4:W-:Y:S01]  /*18d0*/  STL [R1+0x20], R11 ;  /* 0x0000200b01007387 */ /* 0x0009e20000100800 */
[----:B------:R-:W-:Y:S01]  /*18e0*/  ULEA.HI.SX32 UR5, UR5, 0x1, 0x19 ;  /* 0x0000000105057891 */ /* 0x000fe2000f8fca3f */
[----:B------:R-:W-:-:S02]  /*18f0*/  CS2R R176, SRZ ;  /* 0x0000000000b07805 */ /* 0x000fc4000001ff00 */
[----:B------:R-:W-:Y:S02]  /*1900*/  LOP3.LUT R3, R10, 0xfffffffc, RZ, 0xc0, !PT ;  /* 0xfffffffc0a037812 */ /* 0x000fe400078ec0ff */
        /* <DEDUP_REMOVED lines=35> */
[----:B----4-:R-:W-:Y:S06]  /*1b40*/  @P0 BRA `(.L_x_3012) ;  /* 0x0000003800840947 */ /* 0x010fec0003800000 */
[----:B------:R-:W-:Y:S01]  /*1b50*/  UIMAD UR4, UR37, -0x80, UR42 ;  /* 0xffffff80250478a4 */ /* 0x000fe2000f8e022a */
[----:B------:R-:W-:Y:S01]  /*1b60*/  LOP3.LUT R7, R7, 0xffffffe0, RZ, 0xc0, !PT ;  /* 0xffffffe007077812 */ /* 0x000fe200078ec0ff */
[----:B------:R-:W-:Y:S01]  /*1b70*/  IMAD.MOV.U32 R183, RZ, RZ, RZ ;  /* 0x000000ffffb77224 */ /* 0x000fe200078e00ff */
[----:B------:R-:W-:Y:S02]  /*1b80*/  LEA.HI R6, R11, R6, RZ, 0x5 ;  /* 0x000000060b067211 */ /* 0x000fe400078f28ff */
[C---:B------:R-:W-:Y:S01]  /*1b90*/  LEA.HI R0, R13.reuse, R13, RZ, 0x1 ;  /* 0x0000000d0d007211 */ /* 0x040fe200078f08ff */
[----:B------:R-:W-:Y:S01]  /*1ba0*/  IMAD.IADD R7, R16, 0x1, -R7 ;  /* 0x0000000110077824 */ /* 0x000fe200078e0a07 */
[----:B------:R-:W-:Y:S01]  /*1bb0*/  SHF.R.S32.HI R6, RZ, 0x5, R6 ;  /* 0x00000005ff067819 */ /* 0x000fe20000011406 */
[----:B------:R-:W-:Y:S01]  /*1bc0*/  IMAD.U32 R9, RZ, RZ, UR4 ;  /* 0x00000004ff097e24 */ /* 0x000fe2000f8e00ff */
        /* <DEDUP_REMOVED lines=9> */
[----:B------:R-:W-:Y:S02]  /*1c60*/  LEA.HI R10, R5, R16, RZ, 0x2 ;  /* 0x00000010050a7211 */ /* 0x000fe400078f10ff */
[--C-:B------:R-:W-:Y:S02]  /*1c70*/  SHF.R.S32.HI R0, RZ, 0x3, R4.reuse ;  /* 0x00000003ff007819 */ /* 0x100fe40000011404 */
[----:B------:R-:W-:-:S02]  /*1c80*/  SHF.R.S32.HI R5, RZ, 0x1f, R4 ;  /* 0x0000001fff057819 */ /* 0x000fc40000011404 */
[----:B------:R-:W-:Y:S02]  /*1c90*/  LOP3.LUT R9, R9, 0xfffffff8, RZ, 0xc0, !PT ;  /* 0xfffffff809097812 */ /* 0x000fe400078ec0ff */
[----:B------:R-:W-:Y:S02]  /*1ca0*/  SHF.R.S32.HI R4, RZ, 0x2, R7 ;  /* 0x00000002ff047819 */ /* 0x000fe40000011407 */
[----:B------:R-:W-:Y:S02]  /*1cb0*/  LEA.HI R5, R5, R0, RZ, 0x4 ;  /* 0x0000000005057211 */ /* 0x000fe400078f20ff */
[----:B------:R-:W-:Y:S01]  /*1cc0*/  IADD3 R12, R8, R9, -R6 ;  /* 0x00000009080c7210 */ /* 0x000fe20007ffe806 */
[C---:B------:R-:W-:Y:S01]  /*1cd0*/  VIADD R6, R4.reuse, 0x8 ;  /* 0x0000000804067836 */ /* 0x040fe20000000000 */
[----:B------:R-:W-:Y:S01]  /*1ce0*/  LOP3.LUT R9, R5, 0x1ffffff0, RZ, 0xc0, !PT ;  /* 0x1ffffff005097812 */ /* 0x000fe200078ec0ff */
[----:B------:R-:W-:Y:S01]  /*1cf0*/  VIADD R14, R4, 0x18 ;  /* 0x00000018040e7836 */ /* 0x000fe20000000000 */
[----:B------:R-:W-:-:S02]  /*1d00*/  LOP3.LUT R11, R10, 0xfffffffc, RZ, 0xc0, !PT ;  /* 0xfffffffc0a0b7812 */ /* 0x000fc400078ec0ff */
        /* <DEDUP_REMOVED lines=13> */
[----:B------:R-:W-:Y:S01]  /*1de0*/  SHF.R.S32.HI R11, RZ, 0x1f, R10 ;  /* 0x0000001fff0b7819 */ /* 0x000fe2000001140a */
[----:B------:R-:W-:Y:S01]  /*1df0*/  IMAD R5, R0, 0x8, R5 ;  /* 0x0000000800057824 */ /* 0x000fe200078e0205 */
[----:B------:R-:W-:Y:S02]  /*1e00*/  LOP3.LUT R13, R6, 0xfffffffe, RZ, 0xc0, !PT ;  /* 0xfffffffe060d7812 */ /* 0x000fe400078ec0ff */
[--C-:B------:R-:W-:Y:S02]  /*1e10*/  SHF.R.S32.HI R10, RZ, 0x1, R6.reuse ;  /* 0x00000001ff0a7819 */ /* 0x100fe40000011406 */
[----:B--2---:R-:W-:Y:S01]  /*1e20*/  SHF.R.S32.HI R15, RZ, 0x1f, R6 ;  /* 0x0000001fff0f7819 */ /* 0x004fe20000011406 */
[----:B------:R-:W-:Y:S01]  /*1e30*/  IMAD.IADD R13, R12, 0x1, -R13 ;  /* 0x000000010c0d7824 */ /* 0x000fe200078e0a0d */
[--C-:B------:R-:W-:Y:S01]  /*1e40*/  SHF.R.S32.HI R6, RZ, 0x1, R16.reuse ;  /* 0x00000001ff067819 */ /* 0x100fe20000011410 */
[----:B------:R1:W-:Y:S01]  /*1e50*/  STL [R1+0x10], R5 ;  /* 0x0000100501007387 */ /* 0x0003e20000100800 */
[----:B------:R-:W-:-:S02]  /*1e60*/  SHF.R.S32.HI R17, RZ, 0x1f, R16 ;  /* 0x0000001fff117819 */ /* 0x000fc40000011410 */
[----:B------:R-:W-:Y:S02]  /*1e70*/  LEA.HI R11, R11, R4, RZ, 0x4 ;  /* 0x000000040b0b7211 */ /* 0x000fe400078f20ff */
[----:B------:R-:W-:Y:S02]  /*1e80*/  LEA.HI R15, R15, R10, RZ, 0x4 ;  /* 0x0000000a0f0f7211 */ /* 0x000fe400078f20ff */
[----:B------:R-:W-:Y:S02]  /*1e90*/  LEA.HI R12, R17, R6, RZ, 0x4 ;  /* 0x00000006110c7211 */ /* 0x000fe400078f20ff */
[----:B------:R-:W-:Y:S02]  /*1ea0*/  LOP3.LUT R11, R11, 0x1ffffff0, RZ, 0xc0, !PT ;  /* 0x1ffffff00b0b7812 */ /* 0x000fe400078ec0ff */
[----:B------:R-:W-:Y:S02]  /*1eb0*/  LOP3.LUT R15, R15, 0x1ffffff0, RZ, 0xc0, !PT ;  /* 0x1ffffff00f0f7812 */ /* 0x000fe400078ec0ff */
[----:B------:R-:W-:Y:S01]  /*1ec0*/  LOP3.LUT R17, R16, 0xfffffffe, RZ, 0xc0, !PT ;  /* 0xfffffffe10117812 */ /* 0x000fe200078ec0ff */
[----:B------:R-:W-:Y:S01]  /*1ed0*/  IMAD.IADD R4, R4, 0x1, -R11 ;  /* 0x0000000104047824 */ /* 0x000fe200078e0a0b */
[----:B------:R-:W-:Y:S01]  /*1ee0*/  LOP3.LUT R19, R12, 0x1ffffff0, RZ, 0xc0, !PT ;  /* 0x1ffffff00c137812 */ /* 0x000fe200078ec0ff */
[----:B------:R-:W-:-:S02]  /*1ef0*/  IMAD.IADD R10, R10, 0x1, -R15 ;  /* 0x000000010a0a7824 */ /* 0x000fc400078e0a0f */
[----:B------:R-:W-:Y:S02]  /*1f00*/  IMAD.IADD R17, R14, 0x1, -R17 ;  /* 0x000000010e117824 */ /* 0x000fe400078e0a11 */
[----:B------:R-:W-:Y:S02]  /*1f10*/  IMAD.IADD R6, R6, 0x1, -R19 ;  /* 0x0000000106067824 */ /* 0x000fe400078e0a13 */
        /* <DEDUP_REMOVED lines=8> */
.L_x_3023:
[----:B------:R-:W-:-:S06]  /*1fa0*/  ULOP3.LUT UR4, UR36, 0x1, URZ, 0xfc, !UPT ;  /* 0x0000000124047892 */ /* 0x000fcc000f8efc3f */
[----:B---3--:R-:W-:-:S05]  /*1fb0*/  IMAD.U32 R5, RZ, RZ, UR4 ;  /* 0x00000004ff057e24 */ /* 0x008fca000f8e00ff */
[----:B------:R-:W-:-:S13]  /*1fc0*/  ISETP.NE.AND P0, PT, R5, 0x3, PT ;  /* 0x000000030500780c */ /* 0x000fda0003f05270 */
[----:B------:R-:W-:Y:S05]  /*1fd0*/  @!P0 BRA `(.L_x_3013) ;  /* 0x0000000000048947 */ /* 0x000fea0003800000 */
[----:B------:R-:W-:Y:S01]  /*1fe0*/  BPT.TRAP 0x1 ;  /* 0x000000040000795c */ /* 0x000fe20000300000 */
.L_x_3013:
[----:B------:R-:W-:Y:S01]  /*1ff0*/  IMAD R6, R0, 0x8, R236 ;  /* 0x0000000800067824 */ /* 0x000fe200078e02ec */
[----:B------:R-:W-:-:S04]  /*2000*/  SHF.L.U32 R21, R4, 0x1f, RZ ;  /* 0x0000001f04157819 */ /* 0x000fc800000006ff */
[----:B------:R1:W2:Y:S01]  /*2010*/  SYNCS.PHASECHK.TRANS64.TRYWAIT P1, [R6+URZ+0x30c10], R21 ;  /* 0x030c1015060075a7 */ /* 0x0002a2000802017f */
[----:B------:R-:W-:Y:S05]  /*2020*/  @!P0 BRA `(.L_x_3014) ;  /* 0x0000000000048947 */ /* 0x000fea0003800000 */
[----:B------:R-:W-:Y:S01]  /*2030*/  BPT.TRAP 0x1 ;  /* 0x000000040000795c */ /* 0x000fe20000300000 */
.L_x_3014:
[----:B------:R-:W-:-:S05]  /*2040*/  VIADD R5, R236, 0x10000 ;  /* 0x00010000ec057836 */ /* 0x000fca0000000000 */
[----:B------:R-:W-:-:S04]  /*2050*/  SHF.R.U32.HI R5, RZ, 0x4, R5 ;  /* 0x00000004ff057819 */ /* 0x000fc80000011605 */
[----:B------:R-:W-:Y:S01]  /*2060*/  LOP3.LUT R5, R5, 0x3fff, RZ, 0xc0, !PT ;  /* 0x00003fff05057812 */ /* 0x000fe200078ec0ff */
[----:B--2---:R-:W-:Y:S06]  /*2070*/  @P1 BRA `(.L_x_3015) ;  /* 0x0000000000081947 */ /* 0x004fec0003800000 */
[----:B------:R-:W2:Y:S02]  /*2080*/  SYNCS.PHASECHK.TRANS64.TRYWAIT P1, [R6+URZ+0x30c10], R21 ;  /* 0x030c1015060075a7 */ /* 0x000ea4000802017f */
[----:B--2---:R-:W-:Y:S05]  /*2090*/  @!P1 BRA `(.L_x_3016) ;  /* 0x000000c800cc9947 */ /* 0x004fea0003800000 */
.L_x_3015:
        /* <DEDUP_REMOVED lines=12> */
[----:B------:R-:W-:Y:S01]  /*2160*/  VIADD R18, R236, 0x20000 ;  /* 0x00020000ec127836 */ /* 0x000fe20000000000 */
[----:B------:R-:W-:Y:S01]  /*2170*/  UMOV UR7, 0x40000040 ;  /* 0x4000004000077882 */ /* 0x000fe20000000000 */
[----:B------:R-:W-:Y:S01]  /*2180*/  UMOV UR5, 0x40000040 ;  /* 0x4000004000057882 */ /* 0x000fe20000000000 */
[----:B------:R-:W-:-:S02]  /*2190*/  ULOP3.LUT UR4, UR4, 0x3fff, URZ, 0xc0, !UPT ;  /* 0x00003fff04047892 */ /* 0x000fc4000f8ec03f */
        /* <DEDUP_REMOVED lines=33> */
[----:B------:R-:W-:Y:S02]  /*23b0*/  IMAD R13, R19, 0x4, R236 ;  /* 0x00000004130d7824 */ /* 0x000fe400078e02ec */
        /* <DEDUP_REMOVED lines=14> */
.L_x_3017:
[----:B------:R1:W1:Y:S01]  /*24a0*/  SYNCS.PHASECHK.TRANS64.TRYWAIT P1, [R6+URZ+0x30c30], R21 ;  /* 0x030c3015060075a7 */ /* 0x000262000802017f */
[----:B------:R-:W-:Y:S05]  /*24b0*/  @!P0 BRA `(.L_x_3018) ;  /* 0x0000000000048947 */ /* 0x000fea0003800000 */
[----:B------:R-:W-:Y:S01]  /*24c0*/  BPT.TRAP 0x1 ;  /* 0x000000040000795c */ /* 0x000fe20000300000 */
.L_x_3018:
[----:B------:R-:W-:-:S05]  /*24d0*/  VIADD R15, R236, 0x18000 ;  /* 0x00018000ec0f7836 */ /* 0x000fca0000000000 */
[----:B------:R-:W-:-:S04]  /*24e0*/  SHF.R.U32.HI R15, RZ, 0x4, R15 ;  /* 0x00000004ff0f7819 */ /* 0x000fc8000001160f */
[----:B------:R-:W-:-:S04]  /*24f0*/  LOP3.LUT R15, R15, 0x3fff, RZ, 0xc0, !PT ;  /* 0x00003fff0f0f7812 */ /* 0x000fc800078ec0ff */
[----:B------:R-:W-:Y:S01]  /*2500*/  LOP3.LUT R17, R15, 0x10000, RZ, 0xfc, !PT ;  /* 0x000100000f117812 */ /* 0x000fe200078efcff */
[----:B-1----:R-:W-:Y:S06]  /*2510*/  @P1 BRA `(.L_x_3019) ;  /* 0x0000000000081947 */ /* 0x002fec0003800000 */
[----:B------:R-:W1:Y:S02]  /*2520*/  SYNCS.PHASECHK.TRANS64.TRYWAIT P1, [R6+URZ+0x30c30], R21 ;  /* 0x030c3015060075a7 */ /* 0x000e64000802017f */
[----:B-1----:R-:W-:Y:S05]  /*2530*/  @!P1 BRA `(.L_x_3020) ;  /* 0x000000c400b89947 */ /* 0x002fea0003800000 */
.L_x_3019:
[----:B------:R-:W-:Y:S01]  /*2540*/  UIADD3 UR9, UR9, 0x4000, URZ ;  /* 0x0000400009097890 */ /* 0x000fe2000fffe03f */
[----:B------:R-:W-:Y:S01]  /*2550*/  IMAD R17, R0, 0x400, R17 ;  /* 0x0000040000117824 */ /* 0x000fe200078e0211 */
[----:B------:R-:W-:Y:S01]  /*2560*/  UIMAD UR4, UR45, -0x80, UR43 ;  /* 0xffffff802d0478a4 */ /* 0x000fe2000f8e022b */
[----:B------:R-:W-:Y:S01]  /*2570*/  IMAD.MOV.U32 R18, RZ, RZ, -0x2 ;  /* 0xfffffffeff127424 */ /* 0x000fe200078e00ff */
[----:B------:R-:W-:Y:S01]  /*2580*/  USHF.R.U32.HI UR9, URZ, 0x4, UR9 ;  /* 0x000000043f097899 */ /* 0x000fe20008011609 */
[----:B------:R-:W-:Y:S01]  /*2590*/  WARPGROUP.ARRIVE ;  /* 0x00000000000079c5 */ /* 0x000fe20000000000 */
[----:B------:R-:W-:Y:S01]  /*25a0*/  R2UR UR8, R17 ;  /* 0x00000000110872ca */ /* 0x000fe200000e0000 */
[----:B------:R-:W-:Y:S01]  /*25b0*/  UMOV UR7, 0x40000040 ;  /* 0x4000004000077882 */ /* 0x000fe20000000000 */
[----:B------:R-:W-:Y:S01]  /*25c0*/  ULOP3.LUT UR9, UR9, 0x3fff, URZ, 0xc0, !UPT ;  /* 0x00003fff09097892 */ /* 0x000fe2000f8ec03f */
[----:B------:R-:W-:Y:S01]  /*25d0*/  IMAD R18, R3, R18, UR4 ;  /* 0x0000000403127e24 */ /* 0x000fe2000f8e0212 */
[----:B------:R-:W-:Y:S01]  /*25e0*/  UMOV UR5, 0x40000040 ;  /* 0x4000004000057882 */ /* 0x000fe20000000000 */
[----:B------:R-:W-:Y:S01]  /*25f0*/  ISETP.GT.AND P1, PT, R7, RZ, PT ;  /* 0x000000ff0700720c */ /* 0x000fe20003f24270 */
[----:B------:R-:W-:Y:S01]  /*2600*/  ULOP3.LUT UR9, UR9, 0x10000, URZ, 0xfc, !UPT ;  /* 0x0001000009097892 */ /* 0x000fe2000f8efc3f */
[----:B------:R-:W-:Y:S01]  /*2610*/  IMAD.IADD R17, R18, 0x1, -R7 ;  /* 0x0000000112117824 */ /* 0x000fe200078e0a07 */
[----:B------:R-:W-:Y:S01]  /*2620*/  ULDC UR10, c[0x0][0x744] ;  /* 0x0001d100000a7ab9 */ /* 0x000fe20000000800 */
[C---:B------:R-:W-:Y:S01]  /*2630*/  VIADD R235, R8.reuse, 0x8 ;  /* 0x0000000808eb7836 */ /* 0x040fe20000000000 */
[----:B----4-:R-:W-:Y:S01]  /*2640*/  SHFL.IDX PT, R224, R11, R8, 0x1f ;  /* 0x00001f080be07589 */ /* 0x010fe200000e0000 */
[----:B------:R-:W-:Y:S01]  /*2650*/  VIADD R233, R8, 0x10 ;  /* 0x0000001008e97836 */ /* 0x000fe20000000000 */
[----:B------:R-:W-:Y:S01]  /*2660*/  SEL R18, R17, 0x80, P1 ;  /* 0x0000008011127807 */ /* 0x000fe20000800000 */
[----:B------:R-:W-:Y:S01]  /*2670*/  UMOV UR6, UR8 ;  /* 0x0000000800067c82 */ /* 0x000fe20008000000 */
[----:B------:R-:W-:Y:S01]  /*2680*/  UMOV UR4, UR9 ;  /* 0x0000000900047c82 */ /* 0x000fe20008000000 */
[----:B--2---:R-:W-:Y:S01]  /*2690*/  SHFL.IDX PT, R21, R10, R235, 0x1f ;  /* 0x00001feb0a157589 */ /* 0x004fe200000e0000 */
[----:B------:R-:W-:Y:S01]  /*26a0*/  HGMMA.64x128x16.F32.BF16 R24, gdesc[UR4], RZ, !UPT, gsb0 ;  /* 0x01e00000041879f0 */ /* 0x000fe2000c0018ff */
[----:B------:R-:W-:Y:S01]  /*26b0*/  UIADD3 UR6, UR8, 0x2, URZ ;  /* 0x0000000208067890 */ /* 0x000fe2000fffe03f */
[C---:B------:R-:W-:Y:S01]  /*26c0*/  ISETP.GT.AND P5, PT, R18.reuse, RZ, PT ;  /* 0x000000ff1200720c */ /* 0x040fe20003fa4270 */
[----:B------:R-:W-:Y:S01]  /*26d0*/  UIADD3 UR4, UR9, 0x2, URZ ;  /* 0x0000000209047890 */ /* 0x000fe2000fffe03f */
[----:B------:R-:W-:Y:S01]  /*26e0*/  ISETP.GT.AND P6, PT, R18, 0x1, PT ;  /* 0x000000011200780c */ /* 0x000fe20003fc4270 */
[----:B------:R-:W-:Y:S01]  /*26f0*/  UMOV UR7, 0x40000040 ;  /* 0x4000004000077882 */ /* 0x000fe20000000000 */
[----:B------:R-:W-:Y:S01]  /*2700*/  FSEL R88, R88, -INF , !P5 ;  /* 0xff80000058587808 */ /* 0x000fe20006800000 */
[----:B------:R-:W-:Y:S01]  /*2710*/  UMOV UR5, 0x40000040 ;  /* 0x4000004000057882 */ /* 0x000fe20000000000 */
[----:B------:R-:W-:Y:S01]  /*2720*/  FSEL R89, R89, -INF , !P6 ;  /* 0xff80000059597808 */ /* 0x000fe20007000000 */
[----:B------:R-:W-:Y:S01]  /*2730*/  SHFL.IDX PT, R222, R10, R233, 0x1f ;  /* 0x00001fe90ade7589 */ /* 0x000fe200000e0000 */
[----:B------:R-:W-:Y:S01]  /*2740*/  ISETP.GT.AND P1, PT, R18, 0x8, PT ;  /* 0x000000081200780c */ /* 0x000fe20003f24270 */
[----:B------:R-:W-:Y:S01]  /*2750*/  VIADD R234, R8, 0xc ;  /* 0x0000000c08ea7836 */ /* 0x000fe20000000000 */
[----:B------:R-:W-:Y:S01]  /*2760*/  ISETP.GT.AND P2, PT, R18, 0x9, PT ;  /* 0x000000091200780c */ /* 0x000fe20003f44270 */
[----:B------:R-:W-:Y:S01]  /*2770*/  VIADD R237, R8, 0x4 ;  /* 0x0000000408ed7836 */ /* 0x000fe20000000000 */
[----:B------:R-:W-:Y:S01]  /*2780*/  ISETP.GT.AND P3, PT, R18, 0x10, PT ;  /* 0x000000101200780c */ /* 0x000fe20003f64270 */
[----:B------:R-:W-:Y:S01]  /*2790*/  VIADD R231, R8, 0x18 ;  /* 0x0000001808e77836 */ /* 0x000fe20000000000 */
[C---:B------:R-:W-:Y:S01]  /*27a0*/  ISETP.GT.AND P4, PT, R18.reuse, 0x11, PT ;  /* 0x000000111200780c */ /* 0x040fe20003f84270 */
[----:B------:R-:W-:Y:S01]  /*27b0*/  SHFL.IDX PT, R221, R10, R234, 0x1f ;  /* 0x00001fea0add7589 */ /* 0x000fe200000e0000 */
[----:B------:R-:W-:Y:S01]  /*27c0*/  ISETP.GT.AND P5, PT, R18, 0x18, PT ;  /* 0x000000181200780c */ /* 0x000fe20003fa4270 */
[----:B------:R-:W-:Y:S01]  /*27d0*/  VIADD R232, R8, 0x14 ;  /* 0x0000001408e87836 */ /* 0x000fe20000000000 */
[----:B------:R-:W-:Y:S01]  /*27e0*/  ISETP.GT.AND P6, PT, R18, 0x19, PT ;  /* 0x000000191200780c */ /* 0x000fe20003fc4270 */
[----:B------:R-:W1:Y:S01]  /*27f0*/  SHFL.IDX PT, R19, R10, R237, 0x1f ;  /* 0x00001fed0a137589 */ /* 0x000e6200000e0000 */
[----:B------:R-:W-:Y:S01]  /*2800*/  FSEL R92, R92, -INF , !P1 ;  /* 0xff8000005c5c7808 */ /* 0x000fe20004800000 */
[----:B------:R-:W-:Y:S01]  /*2810*/  VIADD R230, R8, 0x1c ;  /* 0x0000001c08e67836 */ /* 0x000fe20000000000 */
[----:B------:R-:W-:Y:S01]  /*2820*/  FSEL R93, R93, -INF , !P2 ;  /* 0xff8000005d5d7808 */ /* 0x000fe20005000000 */
[----:B------:R-:W-:Y:S01]  /*2830*/  SHFL.IDX PT, R225, R11, R235, 0x1f ;  /* 0x00001feb0be17589 */ /* 0x000fe200000e0000 */
[----:B------:R-:W-:-:S02]  /*2840*/  FSEL R96, R96, -INF , !P3 ;  /* 0xff80000060607808 */ /* 0x000fc40005800000 */
[----:B------:R-:W-:Y:S01]  /*2850*/  FSEL R97, R97, -INF , !P4 ;  /* 0xff80000061617808 */ /* 0x000fe20006000000 */
[----:B------:R-:W-:Y:S01]  /*2860*/  SHFL.IDX PT, R226, R11, R233, 0x1f ;  /* 0x00001fe90be27589 */ /* 0x000fe200000e0000 */
[----:B------:R-:W-:Y:S02]  /*2870*/  FSEL R100, R100, -INF , !P5 ;  /* 0xff80000064647808 */ /* 0x000fe40006800000 */
[----:B------:R-:W-:Y:S01]  /*2880*/  FSEL R101, R101, -INF , !P6 ;  /* 0xff80000065657808 */ /* 0x000fe20007000000 */
[----:B---3--:R-:W-:Y:S01]  /*2890*/  SHFL.IDX PT, R223, R14, R230, 0x1f ;  /* 0x00001fe60edf7589 */ /* 0x008fe200000e0000 */
[C---:B------:R-:W-:Y:S02]  /*28a0*/  ISETP.GT.AND P1, PT, R18.reuse, 0x20, PT ;  /* 0x000000201200780c */ /* 0x040fe40003f24270 */
[C---:B------:R-:W-:Y:S01]  /*28b0*/  ISETP.GT.AND P2, PT, R18.reuse, 0x21, PT ;  /* 0x000000211200780c */ /* 0x040fe20003f44270 */
[----:B------:R-:W-:Y:S01]  /*28c0*/  SHFL.IDX PT, R227, R13, R231, 0x1f ;  /* 0x00001fe70de37589 */ /* 0x000fe200000e0000 */
[----:B------:R-:W-:-:S02]  /*28d0*/  ISETP.GT.AND P3, PT, R18, 0x28, PT ;  /* 0x000000281200780c */ /* 0x000fc40003f64270 */
[C---:B------:R-:W-:Y:S02]  /*28e0*/  ISETP.GT.AND P4, PT, R18.reuse, 0x29, PT ;  /* 0x000000291200780c */ /* 0x040fe40003f84270 */
[C---:B------:R-:W-:Y:S02]  /*28f0*/  ISETP.GT.AND P5, PT, R18.reuse, 0x30, PT ;  /* 0x000000301200780c */ /* 0x040fe40003fa4270 */
[----:B------:R-:W-:Y:S01]  /*2900*/  ISETP.GT.AND P6, PT, R18, 0x31, PT ;  /* 0x000000311200780c */ /* 0x000fe20003fc4270 */
[----:B-1----:R-:W-:Y:S01]  /*2910*/  FFMA.FTZ R219, R89, UR10, -R19 ;  /* 0x0000000a59db7c23 */ /* 0x002fe20008010813 */
[----:B------:R-:W-:Y:S01]  /*2920*/  FSEL R104, R104, -INF , !P1 ;  /* 0xff80000068687808 */ /* 0x000fe20004800000 */
[----:B------:R-:W-:Y:S01]  /*2930*/  SHFL.IDX PT, R89, R10, R232, 0x1f ;  /* 0x00001fe80a597589 */ /* 0x000fe200000e0000 */
[----:B------:R-:W-:Y:S02]  /*2940*/  FSEL R105, R105, -INF , !P2 ;  /* 0xff80000069697808 */ /* 0x000fe40005000000 */
[----:B------:R-:W-:Y:S01]  /*2950*/  FSEL R108, R108, -INF , !P3 ;  /* 0xff8000006c6c7808 */ /* 0x000fe20005800000 */
[----:B------:R-:W-:Y:S01]  /*2960*/  IMAD R15, R0, 0x400, R15 ;  /* 0x00000400000f7824 */ /* 0x000fe200078e020f */
[----:B------:R-:W-:Y:S01]  /*2970*/  FSEL R109, R109, -INF , !P4 ;  /* 0xff8000006d6d7808 */ /* 0x000fe20006000000 */
[----:B------:R-:W-:Y:S01]  /*2980*/  MUFU.EX2 R219, R219 ;  /* 0x000000db00db7308 */ /* 0x000fe20000000800 */
[----:B------:R-:W-:-:S02]  /*2990*/  FSEL R112, R112, -INF , !P5 ;  /* 0xff80000070707808 */ /* 0x000fc40006800000 */
[----:B------:R-:W-:Y:S02]  /*29a0*/  FSEL R113, R113, -INF , !P6 ;  /* 0xff80000071717808 */ /* 0x000fe40007000000 */
[C---:B------:R-:W-:Y:S02]  /*29b0*/  ISETP.GT.AND P1, PT, R18.reuse, 0x38, PT ;  /* 0x000000381200780c */ /* 0x040fe40003f24270 */
[C---:B------:R-:W-:Y:S02]  /*29c0*/  ISETP.GT.AND P2, PT, R18.reuse, 0x39, PT ;  /* 0x000000391200780c */ /* 0x040fe40003f44270 */
[C---:B------:R-:W-:Y:S02]  /*29d0*/  ISETP.GT.AND P3, PT, R18.reuse, 0x40, PT ;  /* 0x000000401200780c */ /* 0x040fe40003f64270 */
[C---:B------:R-:W-:Y:S02]  /*29e0*/  ISETP.GT.AND P4, PT, R18.reuse, 0x41, PT ;  /* 0x000000411200780c */ /* 0x040fe40003f84270 */
[----:B------:R-:W-:-:S02]  /*29f0*/  ISETP.GT.AND P5, PT, R18, 0x48, PT ;  /* 0x000000481200780c */ /* 0x000fc40003fa4270 */
[----:B------:R-:W-:Y:S02]  /*2a00*/  ISETP.GT.AND P6, PT, R18, 0x49, PT ;  /* 0x000000491200780c */ /* 0x000fe40003fc4270 */
[----:B------:R-:W-:Y:S02]  /*2a10*/  FSEL R116, R116, -INF , !P1 ;  /* 0xff80000074747808 */ /* 0x000fe40004800000 */
[----:B------:R-:W-:Y:S02]  /*2a20*/  FSEL R117, R117, -INF , !P2 ;  /* 0xff80000075757808 */ /* 0x000fe40005000000 */
[----:B------:R-:W-:Y:S02]  /*2a30*/  FSEL R120, R120, -INF , !P3 ;  /* 0xff80000078787808 */ /* 0x000fe40005800000 */
[----:B------:R-:W-:Y:S02]  /*2a40*/  FSEL R121, R121, -INF , !P4 ;  /* 0xff80000079797808 */ /* 0x000fe40006000000 */
        /* <DEDUP_REMOVED lines=19> */
[----:B------:R-:W-:Y:S01]  /*2b80*/  ISETP.GT.AND P6, PT, R18, 0x79, PT ;  /* 0x000000791200780c */ /* 0x000fe20003fc4270 */
[----:B------:R-:W-:Y:S01]  /*2b90*/  VIADD R18, R17, 0x8 ;  /* 0x0000000811127836 */ /* 0x000fe20000000000 */
[----:B------:R-:W-:Y:S01]  /*2ba0*/  FSEL R140, R140, -INF , !P1 ;  /* 0xff8000008c8c7808 */ /* 0x000fe20004800000 */
[----:B------:R-:W1:Y:S01]  /*2bb0*/  SHFL.IDX PT, R17, R10, R8, 0x1f ;  /* 0x00001f080a117589 */ /* 0x000e6200000e0000 */
[----:B------:R-:W-:Y:S02]  /*2bc0*/  ISETP.GT.AND P1, PT, R7, 0x8, PT ;  /* 0x000000080700780c */ /* 0x000fe40003f24270 */
[----:B------:R-:W-:Y:S02]  /*2bd0*/  FSEL R149, R149, -INF , !P6 ;  /* 0xff80000095957808 */ /* 0x000fe40007000000 */
[----:B------:R-:W-:Y:S02]  /*2be0*/  SEL R18, R18, 0x80, P1 ;  /* 0x0000008012127807 */ /* 0x000fe40000800000 */
[----:B------:R-:W-:-:S02]  /*2bf0*/  FSEL R141, R141, -INF , !P2 ;  /* 0xff8000008d8d7808 */ /* 0x000fc40005000000 */
[C---:B------:R-:W-:Y:S02]  /*2c00*/  ISETP.GT.AND P6, PT, R18.reuse, RZ, PT ;  /* 0x000000ff1200720c */ /* 0x040fe40003fc4270 */
[----:B------:R-:W-:Y:S02]  /*2c10*/  ISETP.GT.AND P2, PT, R18, 0x8, PT ;  /* 0x000000081200780c */ /* 0x000fe40003f44270 */
[----:B------:R-:W-:Y:S01]  /*2c20*/  FSEL R217, R90, -INF , !P6 ;  /* 0xff8000005ad97808 */ /* 0x000fe20007000000 */
[----:B------:R-:W-:Y:S02]  /*2c30*/  WARPGROUP.DEPBAR.LE gsb0, 0x0 ;  /* 0x00008000000079c5 */ /* 0x000fe40000010000 */
[----:B------:R-:W-:Y:S01]  /*2c40*/  WARPGROUP.ARRIVE ;  /* 0x00000000000079c5 */ /* 0x000fe20000000000 */
[----:B------:R-:W-:Y:S01]  /*2c50*/  FSEL R220, R94, -INF , !P2 ;  /* 0xff8000005edc7808 */ /* 0x000fe20005000000 */
[----:B------:R-:W-:Y:S01]  /*2c60*/  SHFL.IDX PT, R90, R10, R230, 0x1f ;  /* 0x00001fe60a5a7589 */ /* 0x000fe200000e0000 */
[----:B------:R-:W-:-:S02]  /*2c70*/  FSEL R145, R145, -INF , !P4 ;  /* 0xff80000091917808 */ /* 0x000fc40006000000 */
[----:B------:R-:W-:Y:S01]  /*2c80*/  ISETP.GT.AND P4, PT, R18, 0x10, PT ;  /* 0x000000101200780c */ /* 0x000fe20003f84270 */
[----:B------:R-:W-:Y:S01]  /*2c90*/  HGMMA.64x128x16.F32.BF16 R24, gdesc[UR4], R24, gsb0 ;  /* 0x01e00000041879f0 */ /* 0x000fe20008001818 */
[--C-:B-1----:R-:W-:Y:S01]  /*2ca0*/  FFMA.FTZ R88, R88, UR10, -R17.reuse ;  /* 0x0000000a58587c23 */ /* 0x102fe20008010811 */
[----:B------:R-:W-:Y:S01]  /*2cb0*/  FFMA.FTZ R217, R217, UR10, -R17 ;  /* 0x0000000ad9d97c23 */ /* 0x000fe20008010811 */
[--C-:B------:R-:W-:Y:S01]  /*2cc0*/  FFMA.FTZ R17, R92, UR10, -R21.reuse ;  /* 0x0000000a5c117c23 */ /* 0x100fe20008010815 */
[----:B------:R-:W-:Y:S01]  /*2cd0*/  FFMA.FTZ R220, R220, UR10, -R21 ;  /* 0x0000000adcdc7c23 */ /* 0x000fe20008010815 */
[--C-:B------:R-:W-:Y:S01]  /*2ce0*/  FFMA.FTZ R21, R96, UR10, -R222.reuse ;  /* 0x0000000a60157c23 */ /* 0x100fe200080108de */
[----:B------:R-:W-:Y:S01]  /*2cf0*/  FSEL R98, R98, -INF , !P4 ;  /* 0xff80000062627808 */ /* 0x000fe20006000000 */
[----:B------:R-:W1:Y:S01]  /*2d00*/  SHFL.IDX PT, R96, R14, R235, 0x1f ;  /* 0x00001feb0e607589 */ /* 0x000e6200000e0000 */
[----:B------:R-:W-:Y:S01]  /*2d10*/  ISETP.GT.AND P1, PT, R18, 0x1, PT ;  /* 0x000000011200780c */ /* 0x000fe20003f24270 */
[----:B------:R1:W2:Y:S01]  /*2d20*/  MUFU.EX2 R216, R88 ;  /* 0x0000005800d87308 */ /* 0x0002a20000000800 */
[----:B------:R-:W-:Y:S01]  /*2d30*/  FSEL R144, R144, -INF , !P3 ;  /* 0xff80000090907808 */ /* 0x000fe20005800000 */
[----:B------:R-:W-:Y:S01]  /*2d40*/  FFMA.FTZ R222, R98, UR10, -R222 ;  /* 0x0000000a62de7c23 */ /* 0x000fe200080108de */
[----:B------:R-:W-:Y:S01]  /*2d50*/  FSEL R148, R148, -INF , !P5 ;  /* 0xff80000094947808 */ /* 0x000fe20006800000 */
[----:B------:R-:W-:Y:S01]  /*2d60*/  SHFL.IDX PT, R98, R14, R233, 0x1f ;  /* 0x00001fe90e627589 */ /* 0x000fe200000e0000 */
[----:B------:R-:W-:Y:S01]  /*2d70*/  FSEL R218, R91, -INF , !P1 ;  /* 0xff8000005bda7808 */ /* 0x000fe20004800000 */
[----:B------:R-:W-:Y:S01]  /*2d80*/  UIADD3 UR6, UR8, 0x4, URZ ;  /* 0x0000000408067890 */ /* 0x000fe2000fffe03f */
[C---:B------:R-:W-:Y:S01]  /*2d90*/  ISETP.GT.AND P3, PT, R18.reuse, 0x9, PT ;  /* 0x000000091200780c */ /* 0x040fe20003f64270 */
[----:B------:R3:W4:Y:S01]  /*2da0*/  SHFL.IDX PT, R91, R10, R231, 0x1f ;  /* 0x00001fe70a5b7589 */ /* 0x00072200000e0000 */
[C---:B------:R-:W-:Y:S01]  /*2db0*/  ISETP.GT.AND P5, PT, R18.reuse, 0x11, PT ;  /* 0x000000111200780c */ /* 0x040fe20003fa4270 */
[----:B------:R-:W-:Y:S01]  /*2dc0*/  UIADD3 UR4, UR9, 0x4, URZ ;  /* 0x0000000409047890 */ /* 0x000fe2000fffe03f */
[C---:B------:R-:W-:Y:S01]  /*2dd0*/  ISETP.GT.AND P6, PT, R18.reuse, 0x18, PT ;  /* 0x000000181200780c */ /* 0x040fe20003fc4270 */
[----:B------:R-:W5:Y:S01]  /*2de0*/  SHFL.IDX PT, R94, R14, R237, 0x1f ;  /* 0x00001fed0e5e7589 */ /* 0x000f6200000e0000 */
[----:B------:R-:W-:Y:S01]  /*2df0*/  ISETP.GT.AND P1, PT, R18, 0x19, PT ;  /* 0x000000191200780c */ /* 0x000fe20003f24270 */
[----:B------:R-:W-:Y:S01]  /*2e00*/  UMOV UR7, 0x40000040 ;  /* 0x4000004000077882 */ /* 0x000fe20000000000 */
[----:B------:R-:W-:Y:S01]  /*2e10*/  FSEL R95, R95, -INF , !P3 ;  /* 0xff8000005f5f7808 */ /* 0x000fe20005800000 */
[----:B------:R-:W-:Y:S01]  /*2e20*/  UMOV UR5, 0x40000040 ;  /* 0x4000004000057882 */ /* 0x000fe20000000000 */
[----:B------:R-:W-:Y:S01]  /*2e30*/  FSEL R99, R99, -INF , !P5 ;  /* 0xff80000063637808 */ /* 0x000fe20006800000 */
[----:B------:R-:W-:Y:S01]  /*2e40*/  FFMA.FTZ R218, R218, UR10, -R19 ;  /* 0x0000000adada7c23 */ /* 0x000fe20008010813 */
[----:B------:R-:W-:Y:S01]  /*2e50*/  FSEL R102, R102, -INF , !P6 ;  /* 0xff80000066667808 */ /* 0x000fe20007000000 */
[----:B------:R-:W-:Y:S01]  /*2e60*/  FFMA.FTZ R19, R97, UR10, -R89 ;  /* 0x0000000a61137c23 */ /* 0x000fe20008010859 */
[----:B------:R-:W-:Y:S01]  /*2e70*/  FSEL R103, R103, -INF , !P1 ;  /* 0xff80000067677808 */ /* 0x000fe20004800000 */
[----:B-1----:R-:W-:Y:S01]  /*2e80*/  FFMA.FTZ R88, R108, UR10, -R96 ;  /* 0x0000000a6c587c23 */ /* 0x002fe20008010860 */
[C---:B------:R-:W-:Y:S01]  /*2e90*/  ISETP.GT.AND P2, PT, R18.reuse, 0x20, PT ;  /* 0x000000201200780c */ /* 0x040fe20003f44270 */
[----:B------:R-:W-:Y:S01]  /*2ea0*/  SHFL.IDX PT, R108, R14, R231, 0x1f ;  /* 0x00001fe70e6c7589 */ /* 0x000fe200000e0000 */
[C---:B------:R-:W-:Y:S01]  /*2eb0*/  ISETP.GT.AND P3, PT, R18.reuse, 0x21, PT ;  /* 0x000000211200780c */ /* 0x040fe20003f64270 */
[----:B------:R-:W-:Y:S01]  /*2ec0*/  FFMA.FTZ R101, R101, UR10, -R90 ;  /* 0x0000000a65657c23 */ /* 0x000fe2000801085a */
[C---:B------:R-:W-:Y:S01]  /*2ed0*/  ISETP.GT.AND P4, PT, R18.reuse, 0x28, PT ;  /* 0x000000281200780c */ /* 0x040fe20003f84270 */
[----:B------:R-:W1:Y:S01]  /*2ee0*/  SHFL.IDX PT, R97, R14, R234, 0x1f ;  /* 0x00001fea0e617589 */ /* 0x000e6200000e0000 */
[C---:B------:R-:W-:Y:S01]  /*2ef0*/  ISETP.GT.AND P5, PT, R18.reuse, 0x29, PT ;  /* 0x000000291200780c */ /* 0x040fe20003fa4270 */
[----:B---3--:R-:W-:Y:S01]  /*2f00*/  MUFU.EX2 R10, R21 ;  /* 0x00000015000a7308 */ /* 0x008fe20000000800 */
[----:B------:R-:W-:Y:S01]  /*2f10*/  ISETP.GT.AND P6, PT, R18, 0x30, PT ;  /* 0x000000301200780c */ /* 0x000fe20003fc4270 */
[----:B----4-:R-:W-:Y:S01]  /*2f20*/  FFMA.FTZ R20, R100, UR10, -R91 ;  /* 0x0000000a64147c23 */ /* 0x010fe2000801085b */
[----:B------:R-:W-:Y:S01]  /*2f30*/  ISETP.GT.AND P1, PT, R18, 0x31, PT ;  /* 0x000000311200780c */ /* 0x000fe20003f24270 */
[----:B------:R-:W3:Y:S01]  /*2f40*/  SHFL.IDX PT, R92, R14, R8, 0x1f ;  /* 0x00001f080e5c7589 */ /* 0x000ee200000e0000 */
[----:B------:R-:W-:Y:S01]  /*2f50*/  FSEL R106, R106, -INF , !P2 ;  /* 0xff8000006a6a7808 */ /* 0x000fe20005000000 */
[--C-:B-----5:R-:W-:Y:S01]  /*2f60*/  FFMA.FTZ R23, R105, UR10, -R94.reuse ;  /* 0x0000000a69177c23 */ /* 0x120fe2000801085e */
[----:B------:R-:W-:Y:S01]  /*2f70*/  FSEL R107, R107, -INF , !P3 ;  /* 0xff8000006b6b7808 */ /* 0x000fe20005800000 */
[----:B------:R-:W4:Y:S01]  /*2f80*/  SHFL.IDX PT, R100, R14, R232, 0x1f ;  /* 0x00001fe80e647589 */ /* 0x000f2200000e0000 */
[----:B------:R-:W-:Y:S01]  /*2f90*/  FSEL R110, R110, -INF , !P4 ;  /* 0xff8000006e6e7808 */ /* 0x000fe20006000000 */
[----:B------:R5:W-:Y:S01]  /*2fa0*/  MUFU.EX2 R21, R101 ;  /* 0x0000006500157308 */ /* 0x000be20000000800 */
[----:B------:R-:W-:Y:S01]  /*2fb0*/  FSEL R111, R111, -INF , !P5 ;  /* 0xff8000006f6f7808 */ /* 0x000fe20006800000 */
[----:B------:R-:W-:Y:S01]  /*2fc0*/  FFMA.FTZ R107, R107, UR10, -R94 ;  /* 0x0000000a6b6b7c23 */ /* 0x000fe2000801085e */
[----:B------:R-:W-:Y:S01]  /*2fd0*/  FSEL R114, R114, -INF , !P6 ;  /* 0xff80000072727808 */ /* 0x000fe20007000000 */
[----:B------:R-:W-:Y:S01]  /*2fe0*/  FFMA.FTZ R110, R110, UR10, -R96 ;  /* 0x0000000a6e6e7c23 */ /* 0x000fe20008010860 */
[----:B------:R-:W-:Y:S01]  /*2ff0*/  FSEL R115, R115, -INF , !P1 ;  /* 0xff80000073737808 */ /* 0x000fe20004800000 */
[----:B------:R-:W-:Y:S01]  /*3000*/  FFMA.FTZ R96, R128, UR10, -R226 ;  /* 0x0000000a80607c23 */ /* 0x000fe200080108e2 */
[C---:B------:R-:W-:Y:S01]  /*3010*/  ISETP.GT.AND P2, PT, R18.reuse, 0x38, PT ;  /* 0x000000381200780c */ /* 0x040fe20003f44270 */
[----:B------:R-:W2:Y:S01]  /*3020*/  SHFL.IDX PT, R128, R13, R8, 0x1f ;  /* 0x00001f080d807589 */ /* 0x000ea200000e0000 */
[----:B------:R-:W-:Y:S01]  /*3030*/  ISETP.GT.AND P3, PT, R18, 0x39, PT ;  /* 0x000000391200780c */ /* 0x000fe20003f64270 */
[----:B-----5:R-:W-:Y:S01]  /*3040*/  FFMA.FTZ R101, R120, UR10, -R224 ;  /* 0x0000000a78657c23 */ /* 0x020fe200080108e0 */
[C---:B------:R-:W-:Y:S01]  /*3050*/  ISETP.GT.AND P4, PT, R18.reuse, 0x40, PT ;  /* 0x000000401200780c */ /* 0x040fe20003f84270 */
[----:B------:R-:W5:Y:S01]  /*3060*/  SHFL.IDX PT, R120, R11, R234, 0x1f ;  /* 0x00001fea0b787589 */ /* 0x000f6200000e0000 */
[----:B------:R-:W-:Y:S01]  /*3070*/  ISETP.GT.AND P5, PT, R18, 0x41, PT ;  /* 0x000000411200780c */ /* 0x000fe20003fa4270 */
[----:B------:R-:W-:Y:S01]  /*3080*/  FFMA.FTZ R114, R114, UR10, -R98 ;  /* 0x0000000a72727c23 */ /* 0x000fe20008010862 */
[C---:B------:R-:W-:Y:S01]  /*3090*/  ISETP.GT.AND P6, PT, R18.reuse, 0x48, PT ;  /* 0x000000481200780c */ /* 0x040fe20003fc4270 */
[----:B-1----:R-:W-:Y:S01]  /*30a0*/  FFMA.FTZ R111, R111, UR10, -R97 ;  /* 0x0000000a6f6f7c23 */ /* 0x002fe20008010861 */
[----:B------:R-:W-:Y:S01]  /*30b0*/  ISETP.GT.AND P1, PT, R18, 0x49, PT ;  /* 0x000000491200780c */ /* 0x000fe20003f24270 */
[----:B---3--:R-:W-:Y:S01]  /*30c0*/  FFMA.FTZ R22, R104, UR10, -R92 ;  /* 0x0000000a68167c23 */ /* 0x008fe2000801085c */
[----:B------:R-:W-:Y:S01]  /*30d0*/  FSEL R118, R118, -INF , !P2 ;  /* 0xff80000076767808 */ /* 0x000fe20005000000 */
[----:B------:R-:W-:Y:S01]  /*30e0*/  MUFU.EX2 R17, R17 ;  /* 0x0000001100117308 */ /* 0x000fe20000000800 */
[----:B------:R-:W-:Y:S01]  /*30f0*/  FSEL R119, R119, -INF , !P3 ;  /* 0xff80000077777808 */ /* 0x000fe20005800000 */
[----:B----4-:R-:W-:Y:S01]  /*3100*/  FFMA.FTZ R115, R115, UR10, -R100 ;  /* 0x0000000a73737c23 */ /* 0x010fe20008010864 */
[----:B------:R-:W-:-:S02]  /*3110*/  FSEL R122, R122, -INF , !P4 ;  /* 0xff8000007a7a7808 */ /* 0x000fc40006000000 */
[----:B------:R-:W-:Y:S02]  /*3120*/  FSEL R123, R123, -INF , !P5 ;  /* 0xff8000007b7b7808 */ /* 0x000fe40006800000 */
[----:B------:R-:W-:Y:S01]  /*3130*/  FSEL R126, R126, -INF , !P6 ;  /* 0xff8000007e7e7808 */ /* 0x000fe20007000000 */
[----:B------:R-:W-:Y:S02]  /*3140*/  WARPGROUP.DEPBAR.LE gsb0, 0x0 ;  /* 0x00008000000079c5 */ /* 0x000fe40000010000 */
[----:B------:R-:W-:Y:S01]  /*3150*/  FSEL R127, R127, -INF , !P1 ;  /* 0xff8000007f7f7808 */ /* 0x000fe20004800000 */
[----:B------:R-:W-:Y:S01]  /*3160*/  WARPGROUP.ARRIVE ;  /* 0x00000000000079c5 */ /* 0x000fe20000000000 */
[C---:B------:R-:W-:Y:S01]  /*3170*/  ISETP.GT.AND P2, PT, R18.reuse, 0x50, PT ;  /* 0x000000501200780c */ /* 0x040fe20003f44270 */
[----:B------:R-:W-:Y:S01]  /*3180*/  MUFU.EX2 R217, R217 ;  /* 0x000000d900d97308 */ /* 0x000fe20000000800 */
[C---:B------:R-:W-:Y:S02]  /*3190*/  ISETP.GT.AND P3, PT, R18.reuse, 0x51, PT ;  /* 0x000000511200780c */ /* 0x040fe40003f64270 */
[C---:B------:R-:W-:Y:S01]  /*31a0*/  ISETP.GT.AND P4, PT, R18.reuse, 0x58, PT ;  /* 0x000000581200780c */ /* 0x040fe20003f84270 */
[----:B------:R-:W-:Y:S01]  /*31b0*/  HGMMA.64x128x16.F32.BF16 R24, gdesc[UR4], R24, gsb0 ;  /* 0x01e00000041879f0 */ /* 0x000fe20008001818 */
[C---:B------:R-:W-:Y:S01]  /*31c0*/  ISETP.GT.AND P5, PT, R18.reuse, 0x59, PT ;  /* 0x000000591200780c */ /* 0x040fe20003fa4270 */
[----:B------:R-:W-:Y:S01]  /*31d0*/  UIADD3 UR6, UR8, 0x6, URZ ;  /* 0x0000000608067890 */ /* 0x000fe2000fffe03f */
[C---:B------:R-:W-:Y:S01]  /*31e0*/  ISETP.GT.AND P6, PT, R18.reuse, 0x60, PT ;  /* 0x000000601200780c */ /* 0x040fe20003fc4270 */
[----:B------:R-:W-:Y:S01]  /*31f0*/  UIADD3 UR4, UR9, 0x6, URZ ;  /* 0x0000000609047890 */ /* 0x000fe2000fffe03f */
[----:B------:R-:W-:Y:S01]  /*3200*/  ISETP.GT.AND P1, PT, R18, 0x61, PT ;  /* 0x000000611200780c */ /* 0x000fe20003f24270 */
[----:B------:R-:W-:Y:S01]  /*3210*/  UMOV UR7, 0x40000040 ;  /* 0x4000004000077882 */ /* 0x000fe20000000000 */
[----:B------:R-:W-:Y:S01]  /*3220*/  FSEL R130, R130, -INF , !P2 ;  /* 0xff80000082827808 */ /* 0x000fe20005000000 */
[----:B------:R-:W-:Y:S01]  /*3230*/  UMOV UR5, 0x40000040 ;  /* 0x4000004000057882 */ /* 0x000fe20000000000 */
[----:B------:R-:W-:Y:S01]  /*3240*/  FSEL R131, R131, -INF , !P3 ;  /* 0xff80000083837808 */ /* 0x000fe20005800000 */
[----:B------:R-:W-:Y:S01]  /*3250*/  MUFU.EX2 R218, R218 ;  /* 0x000000da00da7308 */ /* 0x000fe20000000800 */
[----:B------:R-:W-:-:S02]  /*3260*/  FSEL R134, R134, -INF , !P4 ;  /* 0xff80000086867808 */ /* 0x000fc40006000000 */
[----:B------:R-:W-:Y:S02]  /*3270*/  FSEL R135, R135, -INF , !P5 ;  /* 0xff80000087877808 */ /* 0x000fe40006800000 */
[----:B------:R-:W-:Y:S02]  /*3280*/  FSEL R138, R138, -INF , !P6 ;  /* 0xff8000008a8a7808 */ /* 0x000fe40007000000 */
[----:B------:R-:W-:Y:S01]  /*3290*/  FSEL R139, R139, -INF , !P1 ;  /* 0xff8000008b8b7808 */ /* 0x000fe20004800000 */
[----:B------:R-:W-:Y:S01]  /*32a0*/  MUFU.EX2 R96, R96 ;  /* 0x0000006000607308 */ /* 0x000fe20000000800 */
[C---:B------:R-:W-:Y:S02]  /*32b0*/  ISETP.GT.AND P2, PT, R18.reuse, 0x68, PT ;  /* 0x000000681200780c */ /* 0x040fe40003f44270 */
[C---:B------:R-:W-:Y:S02]  /*32c0*/  ISETP.GT.AND P3, PT, R18.reuse, 0x69, PT ;  /* 0x000000691200780c */ /* 0x040fe40003f64270 */
[----:B------:R-:W-:-:S02]  /*32d0*/  ISETP.GT.AND P4, PT, R18, 0x70, PT ;  /* 0x000000701200780c */ /* 0x000fc40003f84270 */
[C---:B------:R-:W-:Y:S01]  /*32e0*/  ISETP.GT.AND P5, PT, R18.reuse, 0x71, PT ;  /* 0x000000711200780c */ /* 0x040fe20003fa4270 */
[----:B------:R-:W-:Y:S01]  /*32f0*/  MUFU.EX2 R220, R220 ;  /* 0x000000dc00dc7308 */ /* 0x000fe20000000800 */
[C---:B------:R-:W-:Y:S02]  /*3300*/  ISETP.GT.AND P6, PT, R18.reuse, 0x78, PT ;  /* 0x000000781200780c */ /* 0x040fe40003fc4270 */
[----:B------:R-:W-:Y:S01]  /*3310*/  ISETP.GT.AND P1, PT, R18, 0x79, PT ;  /* 0x000000791200780c */ /* 0x000fe20003f24270 */
[--C-:B------:R-:W-:Y:S01]  /*3320*/  FFMA.FTZ R18, R93, UR10, -R221.reuse ;  /* 0x0000000a5d127c23 */ /* 0x100fe200080108dd */
[----:B------:R-:W-:Y:S01]  /*3330*/  FFMA.FTZ R221, R95, UR10, -R221 ;  /* 0x0000000a5fdd7c23 */ /* 0x000fe200080108dd */
[----:B------:R-:W-:Y:S01]  /*3340*/  FFMA.FTZ R95, R112, UR10, -R98 ;  /* 0x0000000a705f7c23 */ /* 0x000fe20008010862 */
[----:B------:R-:W-:Y:S01]  /*3350*/  FFMA.FTZ R112, R102, UR10, -R91 ;  /* 0x0000000a66707c23 */ /* 0x000fe2000801085b */
[----:B------:R-:W-:Y:S01]  /*3360*/  FFMA.FTZ R91, R116, UR10, -R108 ;  /* 0x0000000a745b7c23 */ /* 0x000fe2000801086c */
[----:B------:R-:W-:Y:S01]  /*3370*/  FFMA.FTZ R93, R109, UR10, -R97 ;  /* 0x0000000a6d5d7c23 */ /* 0x000fe20008010861 */
[----:B------:R-:W1:Y:S01]  /*3380*/  SHFL.IDX PT, R116, R11, R237, 0x1f ;  /* 0x00001fed0b747589 */ /* 0x000e6200000e0000 */
[----:B------:R3:W-:Y:S01]  /*3390*/  MUFU.EX2 R14, R95 ;  /* 0x0000005f000e7308 */ /* 0x0007e20000000800 */
[----:B------:R-:W-:Y:S01]  /*33a0*/  FFMA.FTZ R109, R99, UR10, -R89 ;  /* 0x0000000a636d7c23 */ /* 0x000fe20008010859 */
[----:B------:R-:W-:Y:S01]  /*33b0*/  FFMA.FTZ R99, R113, UR10, -R100 ;  /* 0x0000000a71637c23 */ /* 0x000fe20008010864 */
[----:B------:R-:W-:Y:S01]  /*33c0*/  FFMA.FTZ R113, R103, UR10, -R90 ;  /* 0x0000000a67717c23 */ /* 0x000fe2000801085a */
[----:B--2---:R-:W-:-:S02]  /*33d0*/  FFMA.FTZ R100, R136, UR10, -R128 ;  /* 0x0000000a88647c23 */ /* 0x004fc40008010880 */
[----:B------:R-:W-:Y:S02]  /*33e0*/  SHFL.IDX PT, R136, R13, R234, 0x1f ;  /* 0x00001fea0d887589 */ /* 0x000fe400000e0000 */
[----:B------:R5:W-:Y:S01]  /*33f0*/  MUFU.EX2 R90, R99 ;  /* 0x00000063005a7308 */ /* 0x000be20000000800 */
[----:B---3--:R-:W-:Y:S02]  /*3400*/  FFMA.FTZ R95, R124, UR10, -R225 ;  /* 0x0000000a7c5f7c23 */ /* 0x008fe400080108e1 */
[----:B------:R-:W2:Y:S05]  /*3410*/  SHFL.IDX PT, R124, R11, R231, 0x1f ;  /* 0x00001fe70b7c7589 */ /* 0x000eaa00000e0000 */
[----:B------:R3:W-:Y:S01]  /*3420*/  MUFU.EX2 R89, R93 ;  /* 0x0000005d00597308 */ /* 0x0007e20000000800 */
[----:B-----5:R-:W-:-:S02]  /*3430*/  FFMA.FTZ R99, R125, UR10, -R120 ;  /* 0x0000000a7d637c23 */ /* 0x020fc40008010878 */
[----:B------:R-:W-:Y:S01]  /*3440*/  SHFL.IDX PT, R125, R11, R230, 0x1f ;  /* 0x00001fe60b7d7589 */ /* 0x000fe200000e0000 */
[----:B-1----:R-:W-:-:S04]  /*3450*/  FFMA.FTZ R121, R121, UR10, -R116 ;  /* 0x0000000a79797c23 */ /* 0x002fc80008010874 */
[----:B------:R-:W-:Y:S01]  /*3460*/  MUFU.EX2 R19, R19 ;  /* 0x0000001300137308 */ /* 0x000fe20000000800 */
[----:B---3--:R-:W-:Y:S01]  /*3470*/  FFMA.FTZ R93, R117, UR10, -R223 ;  /* 0x0000000a755d7c23 */ /* 0x008fe200080108df */
[----:B------:R-:W-:-:S06]  /*3480*/  FFMA.FTZ R117, R106, UR10, -R92 ;  /* 0x0000000a6a757c23 */ /* 0x000fcc000801085c */
[----:B------:R1:W-:Y:S01]  /*3490*/  MUFU.EX2 R94, R121 ;  /* 0x00000079005e7308 */ /* 0x0003e20000000800 */
[----:B--2---:R-:W-:Y:S02]  /*34a0*/  FFMA.FTZ R98, R132, UR10, -R124 ;  /* 0x0000000a84627c23 */ /* 0x004fe4000801087c */
[----:B------:R-:W2:Y:S05]  /*34b0*/  SHFL.IDX PT, R132, R13, R235, 0x1f ;  /* 0x00001feb0d847589 */ /* 0x000eaa00000e0000 */
[----:B------:R-:W-:Y:S01]  /*34c0*/  MUFU.EX2 R92, R93 ;  /* 0x0000005d005c7308 */ /* 0x000fe20000000800 */
[----:B-1----:R1:W3:Y:S07]  /*34d0*/  SHFL.IDX PT, R121, R11, R232, 0x1f ;  /* 0x00001fe80b797589 */ /* 0x0022ee00000e0000 */
[----:B------:R-:W-:Y:S08]  /*34e0*/  MUFU.EX2 R93, R101 ;  /* 0x00000065005d7308 */ /* 0x000ff00000000800 */
[----:B-1----:R1:W-:Y:S01]  /*34f0*/  MUFU.EX2 R11, R99 ;  /* 0x00000063000b7308 */ /* 0x0023e20000000800 */
[----:B--2---:R-:W-:-:S02]  /*3500*/  FFMA.FTZ R102, R140, UR10, -R132 ;  /* 0x0000000a8c667c23 */ /* 0x004fc40008010884 */
[----:B------:R-:W-:Y:S05]  /*3510*/  SHFL.IDX PT, R140, R13, R230, 0x1f ;  /* 0x00001fe60d8c7589 */ /* 0x000fea00000e0000 */
[----:B------:R-:W-:Y:S01]  /*3520*/  MUFU.EX2 R20, R20 ;  /* 0x0000001400147308 */ /* 0x000fe20000000800 */
[----:B---3--:R-:W-:Y:S01]  /*3530*/  FFMA.FTZ R97, R129, UR10, -R121 ;  /* 0x0000000a81617c23 */ /* 0x008fe20008010879 */
[----:B-1----:R-:W-:Y:S01]  /*3540*/  FFMA.FTZ R99, R133, UR10, -R125 ;  /* 0x0000000a85637c23 */ /* 0x002fe2000801087d */
[----:B------:R-:W1:Y:S04]  /*3550*/  SHFL.IDX PT, R129, R13, R237, 0x1f ;  /* 0x00001fed0d817589 */ /* 0x000e6800000e0000 */
[----:B------:R-:W-:Y:S01]  /*3560*/  SHFL.IDX PT, R133, R13, R233, 0x1f ;  /* 0x00001fe90d857589 */ /* 0x000fe200000e0000 */
[----:B------:R-:W-:Y:S01]  /*3570*/  FFMA.FTZ R105, R148, UR10, -R227 ;  /* 0x0000000a94697c23 */ /* 0x000fe200080108e3 */
[----:B------:R-:W-:Y:S08]  /*3580*/  MUFU.EX2 R222, R222 ;  /* 0x000000de00de7308 */ /* 0x000ff00000000800 */
[----:B------:R-:W-:Y:S08]  /*3590*/  MUFU.EX2 R22, R22 ;  /* 0x0000001600167308 */ /* 0x000ff00000000800 */
[----:B------:R-:W-:Y:S01]  /*35a0*/  MUFU.EX2 R23, R23 ;  /* 0x0000001700177308 */ /* 0x000fe20000000800 */
[----:B-1----:R-:W-:-:S02]  /*35b0*/  FFMA.FTZ R101, R137, UR10, -R129 ;  /* 0x0000000a89657c23 */ /* 0x002fc40008010881 */
[----:B------:R1:W2:Y:S01]  /*35c0*/  SHFL.IDX PT, R137, R13, R232, 0x1f ;  /* 0x00001fe80d897589 */ /* 0x0002a200000e0000 */
[----:B------:R-:W-:Y:S02]  /*35d0*/  WARPGROUP.DEPBAR.LE gsb0, 0x0 ;  /* 0x00008000000079c5 */ /* 0x000fe40000010000 */
[----:B------:R-:W-:Y:S01]  /*35e0*/  WARPGROUP.ARRIVE ;  /* 0x00000000000079c5 */ /* 0x000fe20000000000 */
[----:B------:R-:W-:Y:S01]  /*35f0*/  FFMA.FTZ R118, R118, UR10, -R108 ;  /* 0x0000000a76767c23 */ /* 0x000fe2000801086c */
[----:B------:R-:W-:Y:S01]  /*3600*/  FFMA.FTZ R135, R135, UR10, -R125 ;  /* 0x0000000a87877c23 */ /* 0x000fe2000801087d */
[----:B------:R-:W-:Y:S01]  /*3610*/  FFMA.FTZ R123, R123, UR10, -R116 ;  /* 0x0000000a7b7b7c23 */ /* 0x000fe20008010874 */
[----:B-1----:R1:W-:Y:S02]  /*3620*/  MUFU.EX2 R13, R102 ;  /* 0x00000066000d7308 */ /* 0x0023e40000000800 */
[----:B------:R-:W-:Y:S01]  /*3630*/  HGMMA.64x128x16.F32.BF16 R24, gdesc[UR4], R24, gsb0 ;  /* 0x01e00000041879f0 */ /* 0x000fe20008001818 */
[----:B------:R-:W-:Y:S01]  /*3640*/  FFMA.FTZ R131, R131, UR10, -R121 ;  /* 0x0000000a83837c23 */ /* 0x000fe20008010879 */
[----:B------:R-:W-:Y:S01]  /*3650*/  FFMA.FTZ R134, R134, UR10, -R124 ;  /* 0x0000000a86867c23 */ /* 0x000fe2000801087c */
[----:B------:R-:W-:Y:S01]  /*3660*/  FFMA.FTZ R127, R127, UR10, -R120 ;  /* 0x0000000a7f7f7c23 */ /* 0x000fe20008010878 */
[----:B------:R-:W-:Y:S01]  /*3670*/  FFMA.FTZ R130, R130, UR10, -R226 ;  /* 0x0000000a82827c23 */ /* 0x000fe200080108e2 */
[----:B------:R-:W-:Y:S01]  /*3680*/  FFMA.FTZ R126, R126, UR10, -R225 ;  /* 0x0000000a7e7e7c23 */ /* 0x000fe200080108e1 */
[----:B------:R-:W3:Y:S01]  /*3690*/  MUFU.EX2 R97, R97 ;  /* 0x0000006100617308 */ /* 0x000ee20000000800 */
[----:B-1----:R-:W-:-:S02]  /*36a0*/  FFMA.FTZ R102, R141, UR10, -R136 ;  /* 0x0000000a8d667c23 */ /* 0x002fc40008010888 */
[----:B------:R-:W4:Y:S01]  /*36b0*/  LDL R141, [R1+0x28] ;  /* 0x00002800018d7983 */ /* 0x000f220000100800 */
[----:B------:R-:W-:Y:S02]  /*36c0*/  R2UR UR4, R15 ;  /* 0x000000000f0472ca */ /* 0x000fe400000e0000 */
[----:B------:R-:W-:Y:S02]  /*36d0*/  FSEL R108, R147, -INF , !P5 ;  /* 0xff800000936c7808 */ /* 0x000fe40006800000 */
[----:B------:R-:W-:Y:S01]  /*36e0*/  FSEL R15, R142, -INF , !P2 ;  /* 0xff8000008e0f7808 */ /* 0x000fe20005000000 */
[--C-:B--2---:R-:W-:Y:S01]  /*36f0*/  FFMA.FTZ R104, R145, UR10, -R137.reuse ;  /* 0x0000000a91687c23 */ /* 0x104fe20008010889 */
[----:B------:R-:W-:Y:S01]  /*3700*/  MUFU.EX2 R18, R18 ;  /* 0x0000001200127308 */ /* 0x000fe20000000800 */
[----:B------:R-:W-:Y:S02]  /*3710*/  FFMA.FTZ R137, R108, UR10, -R137 ;  /* 0x0000000a6c897c23 */ /* 0x000fe40008010889 */
[----:B------:R-:W-:-:S05]  /*3720*/  FFMA.FTZ R132, R15, UR10, -R132 ;  /* 0x0000000a0f847c23 */ /* 0x000fca0008010884 */
[----:B------:R-:W1:Y:S01]  /*3730*/  MUFU.EX2 R130, R130 ;  /* 0x0000008200827308 */ /* 0x000e620000000800 */
[----:B------:R-:W-:-:S07]  /*3740*/  FFMA.FTZ R138, R138, UR10, -R128 ;  /* 0x0000000a8a8a7c23 */ /* 0x000fce0008010880 */
[----:B------:R-:W2:Y:S08]  /*3750*/  MUFU.EX2 R98, R98 ;  /* 0x0000006200627308 */ /* 0x000eb00000000800 */
[----:B------:R-:W5:Y:S01]  /*3760*/  MUFU.EX2 R99, R99 ;  /* 0x0000006300637308 */ /* 0x000f620000000800 */
[----:B------:R-:W-:Y:S01]  /*3770*/  FFMA.FTZ R122, R122, UR10, -R224 ;  /* 0x0000000a7a7a7c23 */ /* 0x000fe200080108e0 */
[----:B------:R-:W-:-:S06]  /*3780*/  FSEL R143, R143, -INF , !P3 ;  /* 0xff8000008f8f7808 */ /* 0x000fcc0005800000 */
[----:B------:R-:W5:Y:S01]  /*3790*/  MUFU.EX2 R95, R95 ;  /* 0x0000005f005f7308 */ /* 0x000f620000000800 */
[----:B------:R-:W-:Y:S01]  /*37a0*/  FSEL R146, R146, -INF , !P4 ;  /* 0xff80000092927808 */ /* 0x000fe20006000000 */
[----:B------:R-:W-:Y:S01]  /*37b0*/  FFMA.FTZ R119, R119, UR10, -R223 ;  /* 0x0000000a77777c23 */ /* 0x000fe200080108df */
[----:B------:R-:W-:Y:S02]  /*37c0*/  FSEL R150, R150, -INF , !P6 ;  /* 0xff80000096967808 */ /* 0x000fe40007000000 */
[----:B------:R-:W-:-:S03]  /*37d0*/  FSEL R151, R151, -INF , !P1 ;  /* 0xff80000097977808 */ /* 0x000fc60004800000 */
[----:B------:R-:W-:Y:S01]  /*37e0*/  MUFU.EX2 R100, R100 ;  /* 0x0000006400647308 */ /* 0x000fe20000000800 */
[----:B------:R-:W-:Y:S01]  /*37f0*/  FFMA.FTZ R103, R144, UR10, -R133 ;  /* 0x0000000a90677c23 */ /* 0x000fe20008010885 */
[----:B------:R-:W-:-:S06]  /*3800*/  FFMA.FTZ R139, R139, UR10, -R129 ;  /* 0x0000000a8b8b7c23 */ /* 0x000fcc0008010881 */
        /* <DEDUP_REMOVED lines=16> */
[----:B------:R-:W5:Y:S04]  /*3910*/  SHFL.IDX PT, R121, R16, R235, 0x1f ;  /* 0x00001feb10797589 */ /* 0x000f6800000e0000 */
[----:B------:R-:W5:Y:S04]  /*3920*/  SHFL.IDX PT, R116, R16, R233, 0x1f ;  /* 0x00001fe910747589 */ /* 0x000f6800000e0000 */
[----:B------:R-:W5:Y:S04]  /*3930*/  SHFL.IDX PT, R15, R16, R231, 0x1f ;  /* 0x00001fe7100f7589 */ /* 0x000f6800000e0000 */
[----:B------:R-:W5:Y:S01]  /*3940*/  SHFL.IDX PT, R120, R16, R234, 0x1f ;  /* 0x00001fea10787589 */ /* 0x000f6200000e0000 */
[--C-:B---3--:R-:W-:Y:S01]  /*3950*/  FADD.FTZ R24, R24, -R125.reuse ;  /* 0x8000007d18187221 */ /* 0x108fe20000010000 */
[----:B------:R-:W-:-:S02]  /*3960*/  FADD.FTZ R26, R26, -R125 ;  /* 0x8000007d1a1a7221 */ /* 0x000fc40000010000 */
[----:B------:R-:W-:Y:S01]  /*3970*/  SHFL.IDX PT, R125, R16, R230, 0x1f ;  /* 0x00001fe6107d7589 */ /* 0x000fe200000e0000 */
[----:B-1----:R-:W-:-:S03]  /*3980*/  FADD.FTZ R33, R33, -R108 ;  /* 0x8000006c21217221 */ /* 0x002fc60000010000 */
[----:B------:R-:W1:Y:S01]  /*3990*/  SHFL.IDX PT, R16, R228, R232, 0x1f ;  /* 0x00001fe8e4107589 */ /* 0x000e6200000e0000 */
[----:B------:R-:W-:Y:S01]  /*39a0*/  FADD.FTZ R35, R35, -R108 ;  /* 0x8000006c23237221 */ /* 0x000fe20000010000 */
[--C-:B--2---:R-:W-:Y:S01]  /*39b0*/  FADD.FTZ R25, R25, -R124.reuse ;  /* 0x8000007c19197221 */ /* 0x104fe20000010000 */
[----:B------:R-:W-:Y:S01]  /*39c0*/  FADD.FTZ R27, R27, -R124 ;  /* 0x8000007c1b1b7221 */ /* 0x000fe20000010000 */
[--C-:B-----5:R-:W-:Y:S01]  /*39d0*/  FADD.FTZ R28, R28, -R121.reuse ;  /* 0x800000791c1c7221 */ /* 0x120fe20000010000 */
[----:B------:R-:W-:Y:S01]  /*39e0*/  FADD.FTZ R30, R30, -R121 ;  /* 0x800000791e1e7221 */ /* 0x000fe20000010000 */
[----:B------:R-:W2:Y:S01]  /*39f0*/  SHFL.IDX PT, R108, R228, R233, 0x1f ;  /* 0x00001fe9e46c7589 */ /* 0x000ea200000e0000 */
[--C-:B------:R-:W-:Y:S01]  /*3a00*/  FADD.FTZ R32, R32, -R116.reuse ;  /* 0x8000007420207221 */ /* 0x100fe20000010000 */
[----:B------:R-:W-:Y:S02]  /*3a10*/  FADD.FTZ R34, R34, -R116 ;  /* 0x8000007422227221 */ /* 0x000fe40000010000 */
[----:B------:R-:W3:Y:S01]  /*3a20*/  SHFL.IDX PT, R124, R228, R8, 0x1f ;  /* 0x00001f08e47c7589 */ /* 0x000ee200000e0000 */
[--C-:B------:R-:W-:Y:S01]  /*3a30*/  FADD.FTZ R36, R36, -R15.reuse ;  /* 0x8000000f24247221 */ /* 0x100fe20000010000 */
[----:B------:R-:W-:-:S02]  /*3a40*/  FADD.FTZ R38, R38, -R15 ;  /* 0x8000000f26267221 */ /* 0x000fc40000010000 */
[----:B------:R-:W5:Y:S04]  /*3a50*/  SHFL.IDX PT, R121, R228, R235, 0x1f ;  /* 0x00001febe4797589 */ /* 0x000f6800000e0000 */
[----:B------:R-:W5:Y:S04]  /*3a60*/  SHFL.IDX PT, R116, R228, R234, 0x1f ;  /* 0x00001feae4747589 */ /* 0x000f6800000e0000 */
[----:B------:R-:W5:Y:S01]  /*3a70*/  SHFL.IDX PT, R15, R228, R231, 0x1f ;  /* 0x00001fe7e40f7589 */ /* 0x000f6200000e0000 */
[--C-:B------:R-:W-:Y:S01]  /*3a80*/  FADD.FTZ R29, R29, -R120.reuse ;  /* 0x800000781d1d7221 */ /* 0x100fe20000010000 */
[----:B------:R-:W-:-:S02]  /*3a90*/  FADD.FTZ R31, R31, -R120 ;  /* 0x800000781f1f7221 */ /* 0x000fc40000010000 */
[----:B------:R-:W5:Y:S01]  /*3aa0*/  SHFL.IDX PT, R120, R228, R237, 0x1f ;  /* 0x00001fede4787589 */ /* 0x000f6200000e0000 */
[--C-:B-1----:R-:W-:Y:S01]  /*3ab0*/  FADD.FTZ R49, R49, -R16.reuse ;  /* 0x8000001031317221 */ /* 0x102fe20000010000 */
[----:B------:R-:W-:Y:S02]  /*3ac0*/  FADD.FTZ R51, R51, -R16 ;  /* 0x8000001033337221 */ /* 0x000fe40000010000 */
[----:B------:R-:W-:Y:S01]  /*3ad0*/  SHFL.IDX PT, R16, R12, R231, 0x1f ;  /* 0x00001fe70c107589 */ /* 0x000fe200000e0000 */
[--C-:B--2---:R-:W-:Y:S01]  /*3ae0*/  FADD.FTZ R48, R48, -R108.reuse ;  /* 0x8000006c30307221 */ /* 0x104fe20000010000 */
[----:B------:R-:W-:Y:S02]  /*3af0*/  FADD.FTZ R50, R50, -R108 ;  /* 0x8000006c32327221 */ /* 0x000fe40000010000 */
[----:B------:R-:W1:Y:S01]  /*3b00*/  SHFL.IDX PT, R231, R9, R231, 0x1f ;  /* 0x00001fe709e77589 */ /* 0x000e6200000e0000 */
[--C-:B------:R-:W-:Y:S01]  /*3b10*/  FADD.FTZ R37, R37, -R125.reuse ;  /* 0x8000007d25257221 */ /* 0x100fe20000010000 */
[----:B------:R-:W-:Y:S01]  /*3b20*/  FADD.FTZ R39, R39, -R125 ;  /* 0x8000007d27277221 */ /* 0x000fe20000010000 */
[--C-:B---3--:R-:W-:Y:S01]  /*3b30*/  FADD.FTZ R40, R40, -R124.reuse ;  /* 0x8000007c28287221 */ /* 0x108fe20000010000 */
[----:B------:R-:W-:Y:S01]  /*3b40*/  FADD.FTZ R42, R42, -R124 ;  /* 0x8000007c2a2a7221 */ /* 0x000fe20000010000 */
[--C-:B-----5:R-:W-:Y:S01]  /*3b50*/  FADD.FTZ R44, R44, -R121.reuse ;  /* 0x800000792c2c7221 */ /* 0x120fe20000010000 */
[----:B------:R-:W-:Y:S01]  /*3b60*/  FADD.FTZ R46, R46, -R121 ;  /* 0x800000792e2e7221 */ /* 0x000fe20000010000 */
[----:B------:R-:W2:Y:S01]  /*3b70*/  SHFL.IDX PT, R108, R12, R232, 0x1f ;  /* 0x00001fe80c6c7589 */ /* 0x000ea200000e0000 */
[--C-:B------:R-:W-:Y:S01]  /*3b80*/  FADD.FTZ R45, R45, -R116.reuse ;  /* 0x800000742d2d7221 */ /* 0x100fe20000010000 */
[----:B------:R-:W-:-:S02]  /*3b90*/  FADD.FTZ R47, R47, -R116 ;  /* 0x800000742f2f7221 */ /* 0x000fc40000010000 */
[----:B------:R-:W-:Y:S01]  /*3ba0*/  SHFL.IDX PT, R124, R12, R8, 0x1f ;  /* 0x00001f080c7c7589 */ /* 0x000fe200000e0000 */
[--C-:B------:R-:W-:Y:S01]  /*3bb0*/  FADD.FTZ R52, R52, -R15.reuse ;  /* 0x8000000f34347221 */ /* 0x100fe20000010000 */
[----:B------:R-:W-:Y:S02]  /*3bc0*/  FADD.FTZ R54, R54, -R15 ;  /* 0x8000000f36367221 */ /* 0x000fe40000010000 */
[----:B------:R-:W-:Y:S04]  /*3bd0*/  SHFL.IDX PT, R125, R12, R237, 0x1f ;  /* 0x00001fed0c7d7589 */ /* 0x000fe800000e0000 */
[----:B------:R-:W-:Y:S04]  /*3be0*/  SHFL.IDX PT, R121, R12, R235, 0x1f ;  /* 0x00001feb0c797589 */ /* 0x000fe800000e0000 */
[----:B------:R-:W-:Y:S04]  /*3bf0*/  SHFL.IDX PT, R15, R12, R234, 0x1f ;  /* 0x00001fea0c0f7589 */ /* 0x000fe800000e0000 */
[----:B------:R-:W3:Y:S04]  /*3c00*/  SHFL.IDX PT, R116, R12, R233, 0x1f ;  /* 0x00001fe90c747589 */ /* 0x000ee800000e0000 */
[----:B------:R-:W5:Y:S01]  /*3c10*/  SHFL.IDX PT, R12, R12, R230, 0x1f ;  /* 0x00001fe60c0c7589 */ /* 0x000f6200000e0000 */
[--C-:B------:R-:W-:Y:S01]  /*3c20*/  FADD.FTZ R41, R41, -R120.reuse ;  /* 0x8000007829297221 */ /* 0x100fe20000010000 */
[----:B------:R-:W-:-:S02]  /*3c30*/  FADD.FTZ R43, R43, -R120 ;  /* 0x800000782b2b7221 */ /* 0x000fc40000010000 */
[----:B------:R-:W-:Y:S04]  /*3c40*/  SHFL.IDX PT, R237, R9, R237, 0x1f ;  /* 0x00001fed09ed7589 */ /* 0x000fe800000e0000 */
[----:B------:R-:W4:Y:S01]  /*3c50*/  SHFL.IDX PT, R120, R9, R8, 0x1f ;  /* 0x00001f0809787589 */ /* 0x000f2200000e0000 */
[----:B------:R-:W4:Y:S01]  /*3c60*/  MUFU.EX2 R126, R126 ;  /* 0x0000007e007e7308 */ /* 0x000f220000000800 */
[----:B-1----:R-:W-:Y:S01]  /*3c70*/  FADD.FTZ R128, R84, -R231 ;  /* 0x800000e754807221 */ /* 0x002fe20000010000 */
[----:B------:R-:W-:Y:S01]  /*3c80*/  FMUL.FTZ R84, R216, R24 ;  /* 0x00000018d8547220 */ /* 0x000fe20000410000 */
[----:B------:R-:W1:Y:S01]  /*3c90*/  SHFL.IDX PT, R228, R228, R230, 0x1f ;  /* 0x00001fe6e4e47589 */ /* 0x000e6200000e0000 */
[----:B------:R-:W-:-:S04]  /*3ca0*/  FMUL.FTZ R25, R219, R25 ;  /* 0x00000019db197220 */ /* 0x000fc80000410000 */
[----:B------:R-:W4:Y:S01]  /*3cb0*/  MUFU.EX2 R127, R127 ;  /* 0x0000007f007f7308 */ /* 0x000f220000000800 */
[----:B------:R-:W1:Y:S01]  /*3cc0*/  SHFL.IDX PT, R235, R9, R235, 0x1f ;  /* 0x00001feb09eb7589 */ /* 0x000e6200000e0000 */
[----:B--2---:R-:W-:Y:S01]  /*3cd0*/  FADD.FTZ R65, R65, -R108 ;  /* 0x8000006c41417221 */ /* 0x004fe20000010000 */
[----:B---3--:R-:W-:Y:S02]  /*3ce0*/  FADD.FTZ R66, R66, -R116 ;  /* 0x8000007442427221 */ /* 0x008fe40000010000 */
[----:B------:R-:W2:Y:S04]  /*3cf0*/  SHFL.IDX PT, R234, R9, R234, 0x1f ;  /* 0x00001fea09ea7589 */ /* 0x000ea800000e0000 */
[----:B------:R-:W3:Y:S04]  /*3d00*/  SHFL.IDX PT, R233, R9, R233, 0x1f ;  /* 0x00001fe909e97589 */ /* 0x000ee800000e0000 */
[----:B------:R-:W3:Y:S04]  /*3d10*/  SHFL.IDX PT, R232, R9, R232, 0x1f ;  /* 0x00001fe809e87589 */ /* 0x000ee800000e0000 */
[----:B------:R5:W3:Y:S01]  /*3d20*/  SHFL.IDX PT, R230, R9, R230, 0x1f ;  /* 0x00001fe609e67589 */ /* 0x000ae200000e0000 */
[----:B------:R-:W-:Y:S01]  /*3d30*/  F2FP.BF16.F32.PACK_AB R84, R25, R84 ;  /* 0x000000541954723e */ /* 0x000fe200000010ff */
[----:B------:R-:W-:Y:S01]  /*3d40*/  FMUL.FTZ R25, R97, R65 ;  /* 0x0000004161197220 */ /* 0x000fe20000410000 */
[----:B------:R-:W-:Y:S01]  /*3d50*/  FFMA.FTZ R136, R143, UR10, -R136 ;  /* 0x0000000a8f887c23 */ /* 0x000fe20008010888 */
[----:B------:R-:W-:Y:S01]  /*3d60*/  FMUL.FTZ R65, R130, R66 ;  /* 0x0000004282417220 */ /* 0x000fe20000410000 */
[--C-:B-----5:R-:W-:Y:S01]  /*3d70*/  FADD.FTZ R9, R68, -R16.reuse ;  /* 0x8000001044097221 */ /* 0x120fe20000010000 */
[----:B------:R-:W-:Y:S01]  /*3d80*/  FADD.FTZ R16, R70, -R16 ;  /* 0x8000001046107221 */ /* 0x000fe20000010000 */
[----:B------:R-:W-:Y:S01]  /*3d90*/  FADD.FTZ R70, R69, -R12 ;  /* 0x8000000c45467221 */ /* 0x000fe20000010000 */
[--C-:B------:R-:W-:Y:S01]  /*3da0*/  FFMA.FTZ R106, R149, UR10, -R140.reuse ;  /* 0x0000000a956a7c23 */ /* 0x100fe2000801088c */
[----:B------:R-:W5:Y:S01]  /*3db0*/  MUFU.EX2 R109, R109 ;  /* 0x0000006d006d7308 */ /* 0x000f620000000800 */
[----:B------:R-:W-:Y:S01]  /*3dc0*/  FFMA.FTZ R133, R146, UR10, -R133 ;  /* 0x0000000a92857c23 */ /* 0x000fe20008010885 */
[----:B------:R-:W-:Y:S01]  /*3dd0*/  FADD.FTZ R61, R61, -R15 ;  /* 0x8000000f3d3d7221 */ /* 0x000fe20000010000 */
[----:B------:R-:W-:Y:S01]  /*3de0*/  FMUL.FTZ R28, R17, R28 ;  /* 0x0000001c111c7220 */ /* 0x000fe20000410000 */
[----:B------:R-:W-:Y:S01]  /*3df0*/  FMUL.FTZ R29, R18, R29 ;  /* 0x0000001d121d7220 */ /* 0x000fe20000410000 */
[----:B------:R-:W-:Y:S01]  /*3e00*/  FMUL.FTZ R9, R98, R9 ;  /* 0x0000000962097220 */ /* 0x000fe20000410000 */
[----:B------:R-:W-:Y:S01]  /*3e10*/  FMUL.FTZ R66, R99, R70 ;  /* 0x0000004663427220 */ /* 0x000fe20000410000 */
[--C-:B------:R-:W-:Y:S01]  /*3e20*/  FADD.FTZ R60, R60, -R121.reuse ;  /* 0x800000793c3c7221 */ /* 0x100fe20000010000 */
[----:B------:R-:W3:Y:S01]  /*3e30*/  MUFU.EX2 R113, R113 ;  /* 0x0000007100717308 */ /* 0x000ee20000000800 */
[----:B------:R-:W-:Y:S01]  /*3e40*/  FADD.FTZ R62, R62, -R121 ;  /* 0x800000793e3e7221 */ /* 0x000fe20000010000 */
[----:B------:R-:W-:Y:S01]  /*3e50*/  FADD.FTZ R15, R63, -R15 ;  /* 0x8000000f3f0f7221 */ /* 0x000fe20000010000 */
[----:B------:R-:W-:Y:S01]  /*3e60*/  FFMA.FTZ R227, R150, UR10, -R227 ;  /* 0x0000000a96e37c23 */ /* 0x000fe200080108e3 */
[----:B------:R-:W-:-:S04]  /*3e70*/  FFMA.FTZ R140, R151, UR10, -R140 ;  /* 0x0000000a978c7c23 */ /* 0x000fc8000801088c */
[----:B------:R-:W3:Y:S01]  /*3e80*/  MUFU.EX2 R122, R122 ;  /* 0x0000007a007a7308 */ /* 0x000ee20000000800 */
[----:B------:R-:W-:Y:S01]  /*3e90*/  FADD.FTZ R231, R86, -R231 ;  /* 0x800000e756e77221 */ /* 0x000fe20000010000 */
[----:B------:R-:W-:Y:S01]  /*3ea0*/  F2FP.BF16.F32.PACK_AB R86, R29, R28 ;  /* 0x0000001c1d56723e */ /* 0x000fe200000010ff */
[----:B------:R-:W-:-:S05]  /*3eb0*/  FMUL.FTZ R60, R95, R60 ;  /* 0x0000003c5f3c7220 */ /* 0x000fca0000410000 */
[----:B------:R-:W3:Y:S01]  /*3ec0*/  MUFU.EX2 R123, R123 ;  /* 0x0000007b007b7308 */ /* 0x000ee20000000800 */
[----:B------:R-:W-:Y:S01]  /*3ed0*/  FMUL.FTZ R61, R11, R61 ;  /* 0x0000003d0b3d7220 */ /* 0x000fe20000410000 */
[----:B----4-:R-:W-:Y:S01]  /*3ee0*/  FMUL.FTZ R62, R126, R62 ;  /* 0x0000003e7e3e7220 */ /* 0x010fe20000410000 */
[----:B------:R-:W-:Y:S01]  /*3ef0*/  FMUL.FTZ R15, R127, R15 ;  /* 0x0000000f7f0f7220 */ /* 0x000fe20000410000 */
[----:B------:R-:W-:-:S04]  /*3f00*/  F2FP.BF16.F32.PACK_AB R66, R66, R9 ;  /* 0x000000094242723e */ /* 0x000fc800000010ff */
[----:B------:R-:W4:Y:S01]  /*3f10*/  MUFU.EX2 R117, R117 ;  /* 0x0000007500757308 */ /* 0x000f220000000800 */
[----:B------:R-:W-:Y:S01]  /*3f20*/  FADD.FTZ R67, R67, -R108 ;  /* 0x8000006c43437221 */ /* 0x000fe20000010000 */
[----:B------:R-:W-:Y:S01]  /*3f30*/  FADD.FTZ R63, R72, -R120 ;  /* 0x80000078483f7221 */ /* 0x000fe20000010000 */
[----:B------:R-:W-:-:S05]  /*3f40*/  FADD.FTZ R108, R73, -R237 ;  /* 0x800000ed496c7221 */ /* 0x000fca0000010000 */
[----:B------:R-:W4:Y:S01]  /*3f50*/  MUFU.EX2 R114, R114 ;  /* 0x0000007200727308 */ /* 0x000f220000000800 */
[----:B------:R-:W-:-:S07]  /*3f60*/  FADD.FTZ R12, R71, -R12 ;  /* 0x8000000c470c7221 */ /* 0x000fce0000010000 */
[----:B------:R-:W4:Y:S08]  /*3f70*/  MUFU.EX2 R115, R115 ;  /* 0x0000007300737308 */ /* 0x000f300000000800 */
[----:B------:R-:W4:Y:S08]  /*3f80*/  MUFU.EX2 R118, R118 ;  /* 0x0000007600767308 */ /* 0x000f300000000800 */
[----:B------:R-:W4:Y:S01]  /*3f90*/  MUFU.EX2 R119, R119 ;  /* 0x0000007700777308 */ /* 0x000f220000000800 */
[----:B------:R-:W-:-:S07]  /*3fa0*/  F2FP.BF16.F32.PACK_AB R70, R61, R60 ;  /* 0x0000003c3d46723e */ /* 0x000fce00000010ff */
[----:B------:R-:W4:Y:S01]  /*3fb0*/  MUFU.EX2 R131, R131 ;  /* 0x0000008300837308 */ /* 0x000f220000000800 */
[----:B------:R-:W-:-:S07]  /*3fc0*/  F2FP.BF16.F32.PACK_AB R71, R15, R62 ;  /* 0x0000003e0f47723e */ /* 0x000fce00000010ff */
[----:B------:R-:W4:Y:S01]  /*3fd0*/  MUFU.EX2 R134, R134 ;  /* 0x0000008600867308 */ /* 0x000f220000000800 */
[----:B------:R-:W-:-:S07]  /*3fe0*/  FMUL.FTZ R60, R100, R63 ;  /* 0x0000003f643c7220 */ /* 0x000fce0000410000 */
[----:B------:R-:W4:Y:S01]  /*3ff0*/  MUFU.EX2 R135, R135 ;  /* 0x0000008700877308 */ /* 0x000f220000000800 */
[----:B------:R-:W-:-:S07]  /*4000*/  FMUL.FTZ R15, R101, R108 ;  /* 0x0000006c650f7220 */ /* 0x000fce0000410000 */
[----:B------:R-:W-:Y:S01]  /*4010*/  MUFU.EX2 R102, R102 ;  /* 0x0000006600667308 */ /* 0x000fe20000000800 */
[----:B------:R-:W-:-:S07]  /*4020*/  FADD.FTZ R64, R64, -R116 ;  /* 0x8000007440407221 */ /* 0x000fce0000010000 */
[----:B------:R-:W4:Y:S08]  /*4030*/  MUFU.EX2 R138, R138 ;  /* 0x0000008a008a7308 */ /* 0x000f300000000800 */
[----:B------:R-:W4:Y:S08]  /*4040*/  MUFU.EX2 R139, R139 ;  /* 0x0000008b008b7308 */ /* 0x000f300000000800 */
        /* <DEDUP_REMOVED lines=14> */
[----:B------:R-:W-:Y:S01]  /*4130*/  FMUL.FTZ R26, R217, R26 ;  /* 0x0000001ad91a7220 */ /* 0x000fe20000410000 */
[----:B------:R-:W-:Y:S01]  /*4140*/  FMUL.FTZ R27, R218, R27 ;  /* 0x0000001bda1b7220 */ /* 0x000fe20000410000 */
[--C-:B-1----:R-:W-:Y:S01]  /*4150*/  FADD.FTZ R53, R53, -R228.reuse ;  /* 0x800000e435357221 */ /* 0x102fe20000010000 */
[----:B------:R-:W-:Y:S01]  /*4160*/  FADD.FTZ R55, R55, -R228 ;  /* 0x800000e437377221 */ /* 0x000fe20000010000 */
[----:B------:R-:W-:Y:S01]  /*4170*/  FMUL.FTZ R30, R220, R30 ;  /* 0x0000001edc1e7220 */ /* 0x000fe20000410000 */
[----:B------:R-:W-:Y:S01]  /*4180*/  FMUL.FTZ R31, R221, R31 ;  /* 0x0000001fdd1f7220 */ /* 0x000fe20000410000 */
[----:B------:R-:W-:Y:S01]  /*4190*/  FMUL.FTZ R64, R96, R64 ;  /* 0x0000004060407220 */ /* 0x000fe20000410000 */
[----:B------:R-:W-:Y:S01]  /*41a0*/  F2FP.BF16.F32.PACK_AB R60, R15, R60 ;  /* 0x0000003c0f3c723e */ /* 0x000fe200000010ff */
[----:B------:R-:W-:Y:S01]  /*41b0*/  FADD.FTZ R116, R76, -R235 ;  /* 0x800000eb4c747221 */ /* 0x000fe20000010000 */
[----:B--2---:R-:W-:Y:S01]  /*41c0*/  FADD.FTZ R124, R77, -R234 ;  /* 0x800000ea4d7c7221 */ /* 0x004fe20000010000 */
[----:B------:R-:W-:Y:S01]  /*41d0*/  FMUL.FTZ R32, R10, R32 ;  /* 0x000000200a207220 */ /* 0x000fe20000410000 */
[----:B------:R-:W-:Y:S01]  /*41e0*/  FMUL.FTZ R33, R19, R33 ;  /* 0x0000002113217220 */ /* 0x000fe20000410000 */
[----:B------:R-:W-:Y:S01]  /*41f0*/  FMUL.FTZ R34, R222, R34 ;  /* 0x00000022de227220 */ /* 0x000fe20000410000 */
[----:B-----5:R-:W-:Y:S01]  /*4200*/  FMUL.FTZ R35, R109, R35 ;  /* 0x000000236d237220 */ /* 0x020fe20000410000 */
[----:B------:R-:W-:Y:S01]  /*4210*/  FMUL.FTZ R36, R20, R36 ;  /* 0x0000002414247220 */ /* 0x000fe20000410000 */
[----:B------:R-:W-:Y:S01]  /*4220*/  FMUL.FTZ R37, R21, R37 ;  /* 0x0000002515257220 */ /* 0x000fe20000410000 */
[----:B------:R-:W-:Y:S01]  /*4230*/  FMUL.FTZ R38, R112, R38 ;  /* 0x0000002670267220 */ /* 0x000fe20000410000 */
[----:B---3--:R-:W-:Y:S01]  /*4240*/  FMUL.FTZ R39, R113, R39 ;  /* 0x0000002771277220 */ /* 0x008fe20000410000 */
        /* <DEDUP_REMOVED lines=10> */
[----:B------:R-:W-:Y:S01]  /*42f0*/  FADD.FTZ R125, R81, -R232 ;  /* 0x800000e8517d7221 */ /* 0x000fe20000010000 */
[----:B------:R-:W-:Y:S01]  /*4300*/  FADD.FTZ R129, R85, -R230 ;  /* 0x800000e655817221 */ /* 0x000fe20000010000 */
[----:B------:R-:W-:Y:S01]  /*4310*/  FMUL.FTZ R40, R22, R40 ;  /* 0x0000002816287220 */ /* 0x000fe20000410000 */
[----:B------:R-:W-:Y:S01]  /*4320*/  FMUL.FTZ R41, R23, R41 ;  /* 0x0000002917297220 */ /* 0x000fe20000410000 */
[----:B----4-:R-:W-:Y:S01]  /*4330*/  FMUL.FTZ R42, R117, R42 ;  /* 0x0000002a752a7220 */ /* 0x010fe20000410000 */
        /* <DEDUP_REMOVED lines=142> */
[----:B------:R-:W-:Y:S02]  /*4c20*/  SHF.R.U32.HI R10, RZ, 0x4, R10 ;  /* 0x00000004ff0a7819 */ /* 0x000fe4000001160a */
[----:B------:R-:W-:Y:S02]  /*4c30*/  R2UR UR5, R236 ;  /* 0x00000000ec0572ca */ /* 0x000fe400000e0000 */
[----:B------:R-:W-:-:S04]  /*4c40*/  LOP3.LUT R10, R10, 0x3fff, RZ, 0xc0, !PT ;  /* 0x00003fff0a0a7812 */ /* 0x000fc800078ec0ff */
[----:B------:R-:W-:-:S05]  /*4c50*/  LOP3.LUT R11, R10, 0x10000, RZ, 0xfc, !PT ;  /* 0x000100000a0b7812 */ /* 0x000fca00078efcff */
[----:B------:R-:W-:Y:S02]  /*4c60*/  IMAD R11, R0, 0x800, R11 ;  /* 0x00000800000b7824 */ /* 0x000fe400078e020b */
[----:B------:R-:W-:-:S03]  /*4c70*/  USHF.R.U32.HI UR5, URZ, 0x4, UR5 ;  /* 0x000000043f057899 */ /* 0x000fc60008011605 */
[----:B------:R-:W-:Y:S01]  /*4c80*/  R2UR UR8, R11 ;  /* 0x000000000b0872ca */ /* 0x000fe200000e0000 */
[----:B------:R-:W-:Y:S01]  /*4c90*/  ULOP3.LUT UR10, UR5, 0x3fff, URZ, 0xc0, !UPT ;  /* 0x00003fff050a7892 */ /* 0x000fe2000f8ec03f */
[----:B------:R-:W-:Y:S02]  /*4ca0*/  WARPGROUP.DEPBAR.LE gsb0, 0x0 ;  /* 0x00008000000079c5 */ /* 0x000fe40000010000 */
[----:B------:R2:W-:Y:S06]  /*4cb0*/  MEMBAR.ALL.CTA ;  /* 0x0000000000007992 */ /* 0x0005ec0000008000 */
[----:B--2---:R-:W2:Y:S02]  /*4cc0*/  FENCE.VIEW.ASYNC.S ;  /* 0x00000000000073c6 */ /* 0x004ea40000000000 */
[----:B--2---:R-:W-:Y:S06]  /*4cd0*/  BAR.SYNC.DEFER_BLOCKING 0x9, 0x100 ;  /* 0x0244000000007b1d */ /* 0x004fec0000010000 */
[----:B------:R-:W-:Y:S01]  /*4ce0*/  UMOV UR9, 0x40000040 ;  /* 0x4000004000097882 */ /* 0x000fe20000000000 */
        /* <DEDUP_REMOVED lines=55> */
.L_x_3021:
        /* <DEDUP_REMOVED lines=68> */
.L_x_3022:
        /* <DEDUP_REMOVED lines=12> */
.L_x_3012:
[----:B------:R-:W-:-:S06]  /*5560*/  UISETP.GE.AND UP0, UPT, UR45, UR44, UPT ;  /* 0x0000002c2d00728c */ /* 0x000fcc000bf06270 */
[----:B------:R-:W-:-:S13]  /*5570*/  PLOP3.LUT P0, PT, PT, PT, UP0, 0x80, 0x0 ;  /* 0x000000000000781c */ /* 0x000fda0003f0f008 */
[----:B------:R-:W-:Y:S05]  /*5580*/  @P0 BRA `(.L_x_3024) ;  /* 0x0000003800440947 */ /* 0x000fea0003800000 */
[----:B------:R-:W1:Y:S04]  /*5590*/  LDL.LU R9, [R1+0x20] ;  /* 0x0000200001097983 */ /* 0x000e680000300800 */
        /* <DEDUP_REMOVED lines=9> */
[CC--:B------:R-:W-:Y:S02]  /*5630*/  LEA.HI R7, R6.reuse, R5.reuse, RZ, 0x7 ;  /* 0x0000000506077211 */ /* 0x0c0fe400078f38ff */
[----:B------:R-:W-:Y:S02]  /*5640*/  LEA.HI R8, R6, R5, RZ, 0x5 ;  /* 0x0000000506087211 */ /* 0x000fe400078f28ff */
[----:B------:R-:W-:Y:S02]  /*5650*/  LOP3.LUT R10, R7, 0xffffff80, RZ, 0xc0, !PT ;  /* 0xffffff80070a7812 */ /* 0x000fe400078ec0ff */
[----:B------:R-:W-:Y:S02]  /*5660*/  SHF.R.S32.HI R7, RZ, 0x7, R7 ;  /* 0x00000007ff077819 */ /* 0x000fe40000011407 */
[----:B------:R-:W-:Y:S01]  /*5670*/  LOP3.LUT R8, R8, 0xffffffe0, RZ, 0xc0, !PT ;  /* 0xffffffe008087812 */ /* 0x000fe200078ec0ff */
[----:B------:R-:W-:-:S04]  /*5680*/  IMAD.IADD R10, R5, 0x1, -R10 ;  /* 0x00000001050a7824 */ /* 0x000fc800078e0a0a */
[----:B------:R-:W-:Y:S01]  /*5690*/  IMAD.IADD R8, R5, 0x1, -R8 ;  /* 0x0000000105087824 */ /* 0x000fe200078e0a08 */
[----:B-1----:R-:W-:Y:S02]  /*56a0*/  LEA.HI R13, R9, R10, RZ, 0x5 ;  /* 0x0000000a090d7211 */ /* 0x002fe400078f28ff */
[----:B------:R-:W-:Y:S02]  /*56b0*/  LEA.HI R9, R7, R7, RZ, 0x1 ;  /* 0x0000000707097211 */ /* 0x000fe400078f08ff */
[--C-:B---3--:R-:W-:Y:S02]  /*56c0*/  SHF.R.S32.HI R11, RZ, 0x2, R12.reuse ;  /* 0x00000002ff0b7819 */ /* 0x108fe4000001140c */
[----:B------:R-:W-:Y:S02]  /*56d0*/  SHF.R.S32.HI R10, RZ, 0x1f, R12 ;  /* 0x0000001fff0a7819 */ /* 0x000fe4000001140c */
[----:B------:R-:W-:Y:S02]  /*56e0*/  LOP3.LUT R12, R9, 0xfffffffe, RZ, 0xc0, !PT ;  /* 0xfffffffe090c7812 */ /* 0x000fe400078ec0ff */
        /* <DEDUP_REMOVED lines=91> */
.L_x_3035:
[----:B------:R-:W-:-:S05]  /*5ca0*/  IMAD.U32 R7, RZ, RZ, UR36 ;  /* 0x00000024ff077e24 */ /* 0x000fca000f8e00ff */
[----:B------:R-:W-:-:S04]  /*5cb0*/  LOP3.LUT R7, R7, 0x1, RZ, 0xfc, !PT ;  /* 0x0000000107077812 */ /* 0x000fc800078efcff */
[----:B------:R-:W-:-:S13]  /*5cc0*/  ISETP.NE.AND P0, PT, R7, 0x3, PT ;  /* 0x000000030700780c */ /* 0x000fda0003f05270 */
[----:B--2---:R-:W-:Y:S05]  /*5cd0*/  @!P0 BRA `(.L_x_3025) ;  /* 0x0000000000048947 */ /* 0x004fea0003800000 */
[----:B------:R-:W-:Y:S01]  /*5ce0*/  BPT.TRAP 0x1 ;  /* 0x000000040000795c */ /* 0x000fe20000300000 */
.L_x_3025:
[----:B------:R-:W-:Y:S01]  /*5cf0*/  IMAD R7, R0, 0x8, R236 ;  /* 0x0000000800077824 */ /* 0x000fe200078e02ec */
[----:B------:R-:W-:-:S04]  /*5d00*/  SHF.L.U32 R18, R4, 0x1f, RZ ;  /* 0x0000001f04127819 */ /* 0x000fc800000006ff */
[----:B------:R1:W2:Y:S01]  /*5d10*/  SYNCS.PHASECHK.TRANS64.TRYWAIT P1, [R7+URZ+0x30c10], R18 ;  /* 0x030c1012070075a7 */ /* 0x0002a2000802017f */
[----:B------:R-:W-:Y:S05]  /*5d20*/  @!P0 BRA `(.L_x_3026) ;  /* 0x0000000000048947 */ /* 0x000fea0003800000 */
[----:B------:R-:W-:Y:S01]  /*5d30*/  BPT.TRAP 0x1 ;  /* 0x000000040000795c */ /* 0x000fe20000300000 */
.L_x_3026:
[----:B---3--:R-:W-:-:S05]  /*5d40*/  VIADD R8, R236, 0x10000 ;  /* 0x00010000ec087836 */ /* 0x008fca0000000000 */
[----:B------:R-:W-:-:S04]  /*5d50*/  SHF.R.U32.HI R8, RZ, 0x4, R8 ;  /* 0x00000004ff087819 */ /* 0x000fc80000011608 */
[----:B------:R-:W-:-:S04]  /*5d60*/  LOP3.LUT R8, R8, 0x3fff, RZ, 0xc0, !PT ;  /* 0x00003fff08087812 */ /* 0x000fc800078ec0ff */
[----:B------:R-:W-:Y:S01]  /*5d70*/  LOP3.LUT R9, R8, 0x10000, RZ, 0xfc, !PT ;  /* 0x0001000008097812 */ /* 0x000fe200078efcff */
[----:B--2---:R-:W-:Y:S06]  /*5d80*/  @P1 BRA `(.L_x_3027) ;  /* 0x0000000000081947 */ /* 0x004fec0003800000 */
[----:B------:R-:W2:Y:S02]  /*5d90*/  SYNCS.PHASECHK.TRANS64.TRYWAIT P1, [R7+URZ+0x30c10], R18 ;  /* 0x030c1012070075a7 */ /* 0x000ea4000802017f */
[----:B--2---:R-:W-:Y:S05]  /*5da0*/  @!P1 BRA `(.L_x_3028) ;  /* 0x0000008c00b09947 */ /* 0x004fea0003800000 */
.L_x_3027:
        /* <DEDUP_REMOVED lines=29> */
[----:B------:R-:W-:-:S04]  /*5f80*/  IMAD R9, R3, 0x2, R12 ;  /* 0x0000000203097824 */ /* 0x000fc800078e020c */
        /* <DEDUP_REMOVED lines=18> */
[----:B------:R-:W-:-:S02]  /*60b0*/  IMAD R217, R217, 0x4, R216 ;  /* 0x00000004d9d97824 */ /* 0x000fc400078e02d8 */
        /* <DEDUP_REMOVED lines=14> */
.L_x_3029:
[----:B------:R1:W1:Y:S01]  /*61a0*/  SYNCS.PHASECHK.TRANS64.TRYWAIT P1, [R7+URZ+0x30c30], R18 ;  /* 0x030c3012070075a7 */ /* 0x000262000802017f */
[----:B------:R-:W-:Y:S05]  /*61b0*/  @!P0 BRA `(.L_x_3030) ;  /* 0x0000000000048947 */ /* 0x000fea0003800000 */
[----:B------:R-:W-:Y:S01]  /*61c0*/  BPT.TRAP 0x1 ;  /* 0x000000040000795c */ /* 0x000fe20000300000 */
.L_x_3030:
        /* <DEDUP_REMOVED lines=8> */
.L_x_3031:
        /* <DEDUP_REMOVED lines=8> */
[----:B--2---:R-:W-:Y:S01]  /*62d0*/  SHFL.IDX PT, R9, R16, R5, 0x1f ;  /* 0x00001f0510097589 */ /* 0x004fe200000e0000 */
[C---:B------:R-:W-:Y:S01]  /*62e0*/  VIADD R13, R5.reuse, 0x10 ;  /* 0x00000010050d7836 */ /* 0x040fe20000000000 */
[C---:B------:R-:W-:Y:S01]  /*62f0*/  ISETP.GT.AND P2, PT, R6.reuse, RZ, PT ;  /* 0x000000ff0600720c */ /* 0x040fe20003f44270 */
[C---:B------:R-:W-:Y:S01]  /*6300*/  VIADD R14, R5.reuse, 0x14 ;  /* 0x00000014050e7836 */ /* 0x040fe20000000000 */
[----:B---3--:R-:W-:Y:S01]  /*6310*/  SHFL.IDX PT, R18, R231, R5, 0x1f ;  /* 0x00001f05e7127589 */ /* 0x008fe200000e0000 */
[C---:B------:R-:W-:Y:S01]  /*6320*/  VIADD R15, R5.reuse, 0x18 ;  /* 0x00000018050f7836 */ /* 0x040fe20000000000 */
[----:B------:R-:W-:Y:S01]  /*6330*/  ISETP.GT.AND P1, PT, R6, 0x8, PT ;  /* 0x000000080600780c */ /* 0x000fe20003f24270 */
[C---:B------:R-:W-:Y:S01]  /*6340*/  VIADD R19, R5.reuse, 0x4 ;  /* 0x0000000405137836 */ /* 0x040fe20000000000 */
[----:B------:R-:W-:Y:S01]  /*6350*/  HGMMA.64x128x16.F32.BF16 R24, gdesc[UR4], RZ, !UPT, gsb0 ;  /* 0x01e00000041879f0 */ /* 0x000fe2000c0018ff */
[----:B------:R-:W-:Y:S01]  /*6360*/  UIADD3 UR4, UR6, 0x2, URZ ;  /* 0x0000000206047890 */ /* 0x000fe2000fffe03f */
[C---:B------:R-:W-:Y:S01]  /*6370*/  VIADD R17, R5.reuse, 0x8 ;  /* 0x0000000805117836 */ /* 0x040fe20000000000 */
[----:B------:R-:W1:Y:S01]  /*6380*/  SHFL.IDX PT, R12, R16, R12, 0x1f ;  /* 0x00001f0c100c7589 */ /* 0x000e6200000e0000 */
[----:B------:R-:W-:Y:S01]  /*6390*/  VIADD R20, R5, 0x1c ;  /* 0x0000001c05147836 */ /* 0x000fe20000000000 */
[----:B------:R-:W-:Y:S01]  /*63a0*/  FSEL R101, R101, -INF , P2 ;  /* 0xff80000065657808 */ /* 0x000fe20001000000 */
[----:B------:R-:W-:Y:S01]  /*63b0*/  ULDC UR12, c[0x0][0x744] ;  /* 0x0001d100000c7ab9 */ /* 0x000fe20000000800 */
[----:B------:R-:W2:Y:S01]  /*63c0*/  SHFL.IDX PT, R13, R16, R13, 0x1f ;  /* 0x00001f0d100d7589 */ /* 0x000ea200000e0000 */
[----:B------:R-:W-:Y:S01]  /*63d0*/  UMOV UR10, UR4 ;  /* 0x00000004000a7c82 */ /* 0x000fe20008000000 */
[----:B------:R-:W-:Y:S01]  /*63e0*/  UIADD3 UR4, UR6, 0x4, URZ ;  /* 0x0000000406047890 */ /* 0x000fe2000fffe03f */
[----:B------:R-:W-:Y:S01]  /*63f0*/  FSEL R93, R93, -INF , P2 ;  /* 0xff8000005d5d7808 */ /* 0x000fe20001000000 */
[----:B------:R-:W3:Y:S01]  /*6400*/  SHFL.IDX PT, R14, R16, R14, 0x1f ;  /* 0x00001f0e100e7589 */ /* 0x000ee200000e0000 */
[----:B------:R-:W-:Y:S01]  /*6410*/  FSEL R96, R96, -INF , P2 ;  /* 0xff80000060607808 */ /* 0x000fe20001000000 */
[----:B------:R-:W-:Y:S01]  /*6420*/  UIADD3 UR6, UR6, 0x6, URZ ;  /* 0x0000000606067890 */ /* 0x000fe2000fffe03f */
[----:B------:R-:W-:Y:S01]  /*6430*/  FSEL R104, R104, -INF , P2 ;  /* 0xff80000068687808 */ /* 0x000fe20001000000 */
[----:B------:R-:W-:Y:S01]  /*6440*/  SHFL.IDX PT, R15, R16, R15, 0x1f ;  /* 0x00001f0f100f7589 */ /* 0x000fe200000e0000 */
[----:B------:R-:W-:Y:S01]  /*6450*/  FSEL R98, R98, -INF , P1 ;  /* 0xff80000062627808 */ /* 0x000fe20000800000 */
[----:B------:R-:W-:Y:S01]  /*6460*/  UMOV UR7, 0x40000040 ;  /* 0x4000004000077882 */ /* 0x000fe20000000000 */
[----:B------:R-:W-:Y:S01]  /*6470*/  FSEL R103, R103, -INF , P1 ;  /* 0xff80000067677808 */ /* 0x000fe20000800000 */
[----:B------:R-:W-:Y:S01]  /*6480*/  SHFL.IDX PT, R22, R231, R17, 0x1f ;  /* 0x00001f11e7167589 */ /* 0x000fe200000e0000 */
[----:B------:R-:W-:Y:S01]  /*6490*/  FSEL R106, R106, -INF , P1 ;  /* 0xff8000006a6a7808 */ /* 0x000fe20000800000 */
[----:B------:R-:W-:Y:S01]  /*64a0*/  IMAD R220, R0, 0x400, R220 ;  /* 0x0000040000dc7824 */ /* 0x000fe200078e02dc */
[----:B------:R-:W-:-:S02]  /*64b0*/  FSEL R222, R88, -INF , P2 ;  /* 0xff80000058de7808 */ /* 0x000fc40001000000 */
[----:B------:R-:W-:Y:S02]  /*64c0*/  FSEL R230, R92, -INF , P2 ;  /* 0xff8000005ce67808 */ /* 0x000fe40001000000 */
[----:B------:R-:W-:Y:S01]  /*64d0*/  FSEL R90, R90, -INF , P1 ;  /* 0xff8000005a5a7808 */ /* 0x000fe20000800000 */
[----:B-1----:R-:W-:Y:S01]  /*64e0*/  FFMA.FTZ R93, R93, UR12, -R12 ;  /* 0x0000000c5d5d7c23 */ /* 0x002fe2000801080c */
[----:B------:R-:W-:Y:S01]  /*64f0*/  FSEL R94, R94, -INF , P1 ;  /* 0xff8000005e5e7808 */ /* 0x000fe20000800000 */
[----:B------:R-:W-:Y:S01]  /*6500*/  FFMA.FTZ R222, R222, UR12, -R9 ;  /* 0x0000000cdede7c23 */ /* 0x000fe20008010809 */
[----:B------:R-:W-:Y:S01]  /*6510*/  FSEL R97, R97, -INF , P2 ;  /* 0xff80000061617808 */ /* 0x000fe20001000000 */
[--C-:B--2---:R-:W-:Y:S01]  /*6520*/  FFMA.FTZ R96, R96, UR12, -R13.reuse ;  /* 0x0000000c60607c23 */ /* 0x104fe2000801080d */
[----:B------:R-:W-:Y:S01]  /*6530*/  FFMA.FTZ R13, R98, UR12, -R13 ;  /* 0x0000000c620d7c23 */ /* 0x000fe2000801080d */
[----:B------:R1:W-:Y:S01]  /*6540*/  MUFU.EX2 R227, R93 ;  /* 0x0000005d00e37308 */ /* 0x0003e20000000800 */
[----:B----4-:R-:W2:Y:S01]  /*6550*/  SHFL.IDX PT, R98, R223, R5, 0x1f ;  /* 0x00001f05df627589 */ /* 0x010ea200000e0000 */
[----:B------:R-:W-:Y:S01]  /*6560*/  FFMA.FTZ R9, R90, UR12, -R9 ;  /* 0x0000000c5a097c23 */ /* 0x000fe20008010809 */
[----:B---3--:R-:W-:Y:S01]  /*6570*/  FFMA.FTZ R97, R97, UR12, -R14 ;  /* 0x0000000c61617c23 */ /* 0x008fe2000801080e */
[----:B------:R-:W-:-:S02]  /*6580*/  FSEL R120, R120, -INF , P2 ;  /* 0xff80000078787808 */ /* 0x000fc40001000000 */
[----:B------:R-:W-:Y:S02]  /*6590*/  FSEL R95, R95, -INF , P1 ;  /* 0xff8000005f5f7808 */ /* 0x000fe40000800000 */
[----:B------:R2:W-:Y:S01]  /*65a0*/  MUFU.EX2 R226, R97 ;  /* 0x0000006100e27308 */ /* 0x0005e20000000800 */
[----:B-1----:R-:W-:Y:S01]  /*65b0*/  VIADD R93, R5, 0x1c ;  /* 0x0000001c055d7836 */ /* 0x002fe20000000000 */
[----:B------:R-:W-:Y:S01]  /*65c0*/  FSEL R117, R117, -INF , P2 ;  /* 0xff80000075757808 */ /* 0x000fe20001000000 */
[----:B------:R-:W-:Y:S01]  /*65d0*/  FFMA.FTZ R12, R95, UR12, -R12 ;  /* 0x0000000c5f0c7c23 */ /* 0x000fe2000801080c */
[----:B------:R-:W-:Y:S02]  /*65e0*/  FSEL R116, R116, -INF , P2 ;  /* 0xff80000074747808 */ /* 0x000fe40001000000 */
[----:B------:R-:W-:Y:S02]  /*65f0*/  FSEL R118, R118, -INF , P1 ;  /* 0xff80000076767808 */ /* 0x000fe40000800000 */
[----:B------:R-:W-:Y:S01]  /*6600*/  FSEL R147, R147, -INF , P1 ;  /* 0xff80000093937808 */ /* 0x000fe20000800000 */
[----:B------:R-:W-:Y:S01]  /*6610*/  MUFU.EX2 R229, R96 ;  /* 0x0000006000e57308 */ /* 0x000fe20000000800 */
[----:B------:R-:W-:-:S02]  /*6620*/  R2UR UR5, R233 ;  /* 0x00000000e90572ca */ /* 0x000fc400000e0000 */
[----:B------:R-:W-:Y:S02]  /*6630*/  FSEL R89, R89, -INF , P2 ;  /* 0xff80000059597808 */ /* 0x000fe40001000000 */
[----:B------:R-:W-:Y:S02]  /*6640*/  FSEL R91, R91, -INF , P1 ;  /* 0xff8000005b5b7808 */ /* 0x000fe40000800000 */
[----:B------:R-:W-:Y:S01]  /*6650*/  FSEL R100, R100, -INF , P2 ;  /* 0xff80000064647808 */ /* 0x000fe20001000000 */
[----:B--2---:R-:W-:Y:S01]  /*6660*/  FFMA.FTZ R97, R120, UR12, -R98 ;  /* 0x0000000c78617c23 */ /* 0x004fe20008010862 */
[----:B------:R-:W-:Y:S01]  /*6670*/  FSEL R120, R144, -INF , P2 ;  /* 0xff80000090787808 */ /* 0x000fe20001000000 */
[----:B------:R-:W-:Y:S01]  /*6680*/  VIADD R144, R5, 0x14 ;  /* 0x0000001405907836 */ /* 0x000fe20000000000 */
[----:B------:R-:W-:Y:S01]  /*6690*/  FSEL R113, R113, -INF , P2 ;  /* 0xff80000071717808 */ /* 0x000fe20001000000 */
[----:B------:R-:W-:Y:S01]  /*66a0*/  FFMA.FTZ R100, R100, UR12, -R15 ;  /* 0x0000000c64647c23 */ /* 0x000fe2000801080f */
[----:B------:R-:W-:Y:S01]  /*66b0*/  FSEL R108, R108, -INF , P2 ;  /* 0xff8000006c6c7808 */ /* 0x000fe20001000000 */
[----:B------:R-:W1:Y:S01]  /*66c0*/  MUFU.EX2 R9, R9 ;  /* 0x0000000900097308 */ /* 0x000e620000000800 */
[----:B------:R-:W-:-:S02]  /*66d0*/  FSEL R110, R110, -INF , P1 ;  /* 0xff8000006e6e7808 */ /* 0x000fc40000800000 */
[----:B------:R-:W-:Y:S01]  /*66e0*/  FSEL R112, R112, -INF , P2 ;  /* 0xff80000070707808 */ /* 0x000fe20001000000 */
[--C-:B------:R-:W-:Y:S01]  /*66f0*/  FFMA.FTZ R21, R108, UR12, -R22.reuse ;  /* 0x0000000c6c157c23 */ /* 0x100fe20008010816 */
[----:B------:R-:W-:Y:S01]  /*6700*/  FSEL R114, R114, -INF , P1 ;  /* 0xff80000072727808 */ /* 0x000fe20000800000 */
[----:B------:R-:W-:Y:S01]  /*6710*/  FFMA.FTZ R22, R110, UR12, -R22 ;  /* 0x0000000c6e167c23 */ /* 0x000fe20008010816 */
[----:B------:R-:W-:Y:S01]  /*6720*/  FSEL R102, R102, -INF , P1 ;  /* 0xff80000066667808 */ /* 0x000fe20000800000 */
[----:B------:R-:W-:Y:S01]  /*6730*/  MUFU.EX2 R228, R100 ;  /* 0x0000006400e47308 */ /* 0x000fe20000000800 */
[----:B------:R-:W-:Y:S02]  /*6740*/  FSEL R109, R109, -INF , P2 ;  /* 0xff8000006d6d7808 */ /* 0x000fe40001000000 */
[----:B------:R-:W-:Y:S01]  /*6750*/  FSEL R99, R99, -INF , P1 ;  /* 0xff80000063637808 */ /* 0x000fe20000800000 */
[----:B------:R-:W-:Y:S01]  /*6760*/  FFMA.FTZ R15, R102, UR12, -R15 ;  /* 0x0000000c660f7c23 */ /* 0x000fe2000801080f */
[----:B------:R-:W-:-:S02]  /*6770*/  FSEL R119, R119, -INF , P1 ;  /* 0xff80000077777808 */ /* 0x000fc40000800000 */
[----:B------:R-:W-:Y:S01]  /*6780*/  FSEL R105, R105, -INF , P2 ;  /* 0xff80000069697808 */ /* 0x000fe20001000000 */
[----:B------:R-:W-:Y:S01]  /*6790*/  FFMA.FTZ R14, R99, UR12, -R14 ;  /* 0x0000000c630e7c23 */ /* 0x000fe2000801080e */
        /* <DEDUP_REMOVED lines=8> */
[----:B------:R-:W-:Y:S02]  /*6820*/  FSEL R126, R126, -INF , P1 ;  /* 0xff8000007e7e7808 */ /* 0x000fe40000800000 */
[----:B------:R-:W-:Y:S02]  /*6830*/  FSEL R130, R130, -INF , P1 ;  /* 0xff80000082827808 */ /* 0x000fe40000800000 */
[----:B------:R-:W-:Y:S01]  /*6840*/  FSEL R135, R135, -INF , P1 ;  /* 0xff80000087877808 */ /* 0x000fe20000800000 */
[----:B------:R-:W-:Y:S01]  /*6850*/  MUFU.EX2 R222, R222 ;  /* 0x000000de00de7308 */ /* 0x000fe20000000800 */
[----:B------:R-:W-:Y:S02]  /*6860*/  FSEL R122, R122, -INF , P1 ;  /* 0xff8000007a7a7808 */ /* 0x000fe40000800000 */
[----:B------:R-:W-:Y:S02]  /*6870*/  FSEL R139, R139, -INF , P1 ;  /* 0xff8000008b8b7808 */ /* 0x000fe40000800000 */
[----:B------:R-:W-:Y:S01]  /*6880*/  FSEL R138, R138, -INF , P1 ;  /* 0xff8000008a8a7808 */ /* 0x000fe20000800000 */
[----:B------:R-:W-:Y:S01]  /*6890*/  FFMA.FTZ R98, R122, UR12, -R98 ;  /* 0x0000000c7a627c23 */ /* 0x000fe20008010862 */
[----:B------:R-:W-:Y:S01]  /*68a0*/  FSEL R122, R141, -INF , P2 ;  /* 0xff8000008d7a7808 */ /* 0x000fe20001000000 */
[----:B------:R-:W-:Y:S01]  /*68b0*/  MUFU.EX2 R13, R13 ;  /* 0x0000000d000d7308 */ /* 0x000fe20000000800 */
[----:B------:R-:W-:-:S02]  /*68c0*/  FSEL R143, R143, -INF , P1 ;  /* 0xff8000008f8f7808 */ /* 0x000fc40000800000 */
[----:B------:R-:W-:Y:S02]  /*68d0*/  FSEL R142, R142, -INF , P1 ;  /* 0xff8000008e8e7808 */ /* 0x000fe40000800000 */
[----:B------:R-:W-:Y:S02]  /*68e0*/  FSEL R115, R115, -INF , P1 ;  /* 0xff80000073737808 */ /* 0x000fe40000800000 */
[----:B------:R-:W-:Y:S01]  /*68f0*/  FSEL R146, R146, -INF , P1 ;  /* 0xff80000092927808 */ /* 0x000fe20000800000 */
[----:B------:R-:W-:Y:S01]  /*6900*/  MUFU.EX2 R14, R14 ;  /* 0x0000000e000e7308 */ /* 0x000fe20000000800 */
[----:B------:R-:W-:-:S07]  /*6910*/  FSEL R150, R150, -INF , P1 ;  /* 0xff80000096967808 */ /* 0x000fce0000800000 */
[----:B------:R-:W-:Y:S08]  /*6920*/  MUFU.EX2 R97, R97 ;  /* 0x0000006100617308 */ /* 0x000ff00000000800 */
[----:B------:R-:W-:Y:S01]  /*6930*/  MUFU.EX2 R98, R98 ;  /* 0x0000006200627308 */ /* 0x000fe20000000800 */
[----:B------:R-:W-:Y:S02]  /*6940*/  WARPGROUP.DEPBAR.LE gsb0, 0x0 ;  /* 0x00008000000079c5 */ /* 0x000fe40000010000 */
[----:B------:R-:W-:-:S05]  /*6950*/  WARPGROUP.ARRIVE ;  /* 0x00000000000079c5 */ /* 0x000fca0000000000 */
[----:B------:R-:W-:Y:S08]  /*6960*/  MUFU.EX2 R21, R21 ;  /* 0x0000001500157308 */ /* 0x000ff00000000800 */
[----:B------:R-:W-:Y:S01]  /*6970*/  MUFU.EX2 R22, R22 ;  /* 0x0000001600167308 */ /* 0x000fe20000000800 */
[----:B-----5:R-:W-:Y:S02]  /*6980*/  R2UR UR8, R10 ;  /* 0x000000000a0872ca */ /* 0x020fe400000e0000 */
[----:B------:R-:W-:Y:S01]  /*6990*/  R2UR UR9, R11 ;  /* 0x000000000b0972ca */ /* 0x000fe200000e0000 */
[----:B------:R-:W2:Y:S04]  /*69a0*/  SHFL.IDX PT, R10, R16, R19, 0x1f ;  /* 0x00001f13100a7589 */ /* 0x000ea800000e0000 */
[----:B------:R3:W4:Y:S04]  /*69b0*/  SHFL.IDX PT, R11, R16, R17, 0x1f ;  /* 0x00001f11100b7589 */ /* 0x00072800000e0000 */
[----:B------:R-:W5:Y:S04]  /*69c0*/  SHFL.IDX PT, R16, R16, R20, 0x1f ;  /* 0x00001f1410107589 */ /* 0x000f6800000e0000 */
[----:B------:R-:W-:Y:S01]  /*69d0*/  HGMMA.64x128x16.F32.BF16 R24, gdesc[UR8], R24, gsb0 ;  /* 0x01e00000081879f0 */ /* 0x000fe20008001818 */
[----:B------:R-:W-:Y:S01]  /*69e0*/  R2UR UR8, R234 ;  /* 0x00000000ea0872ca */ /* 0x000fe200000e0000 */
[----:B------:R-:W-:Y:S01]  /*69f0*/  UMOV UR10, UR4 ;  /* 0x00000004000a7c82 */ /* 0x000fe20008000000 */
[----:B------:R-:W-:Y:S01]  /*6a00*/  R2UR UR9, R235 ;  /* 0x00000000eb0972ca */ /* 0x000fe200000e0000 */
[----:B------:R-:W-:Y:S01]  /*6a10*/  UMOV UR11, 0x40000040 ;  /* 0x40000040000b7882 */ /* 0x000fe20000000000 */
[--C-:B---3--:R-:W-:Y:S01]  /*6a20*/  FFMA.FTZ R17, R104, UR12, -R18.reuse ;  /* 0x0000000c68117c23 */ /* 0x108fe20008010812 */
[----:B------:R-:W-:Y:S01]  /*6a30*/  FFMA.FTZ R18, R106, UR12, -R18 ;  /* 0x0000000c6a127c23 */ /* 0x000fe20008010812 */
[C---:B------:R-:W-:Y:S01]  /*6a40*/  VIADD R106, R5.reuse, 0x10 ;  /* 0x00000010056a7836 */ /* 0x040fe20000000000 */
[----:B------:R-:W3:Y:S01]  /*6a50*/  SHFL.IDX PT, R20, R231, R19, 0x1f ;  /* 0x00001f13e7147589 */ /* 0x000ee200000e0000 */
[----:B------:R-:W-:Y:S01]  /*6a60*/  VIADD R104, R5, 0x18 ;  /* 0x0000001805687836 */ /* 0x000fe20000000000 */
[----:B------:R-:W-:Y:S01]  /*6a70*/  R2UR UR4, R232 ;  /* 0x00000000e80472ca */ /* 0x000fe200000e0000 */
[----:B------:R-:W-:Y:S01]  /*6a80*/  MUFU.EX2 R17, R17 ;  /* 0x0000001100117308 */ /* 0x000fe20000000800 */
[----:B------:R-:W1:Y:S01]  /*6a90*/  SHFL.IDX PT, R90, R231, R106, 0x1f ;  /* 0x00001f6ae75a7589 */ /* 0x000e6200000e0000 */
[--C-:B--2---:R-:W-:Y:S01]  /*6aa0*/  FFMA.FTZ R89, R89, UR12, -R10.reuse ;  /* 0x0000000c59597c23 */ /* 0x104fe2000801080a */
[----:B------:R-:W-:Y:S01]  /*6ab0*/  FFMA.FTZ R10, R91, UR12, -R10 ;  /* 0x0000000c5b0a7c23 */ /* 0x000fe2000801080a */
[--C-:B----4-:R-:W-:Y:S01]  /*6ac0*/  FFMA.FTZ R230, R230, UR12, -R11.reuse ;  /* 0x0000000ce6e67c23 */ /* 0x110fe2000801080b */
[----:B------:R-:W-:Y:S01]  /*6ad0*/  FFMA.FTZ R11, R94, UR12, -R11 ;  /* 0x0000000c5e0b7c23 */ /* 0x000fe2000801080b */
[----:B------:R-:W-:Y:S02]  /*6ae0*/  SHFL.IDX PT, R110, R223, R104, 0x1f ;  /* 0x00001f68df6e7589 */ /* 0x000fe400000e0000 */
[----:B------:R-:W-:Y:S01]  /*6af0*/  MUFU.EX2 R224, R89 ;  /* 0x0000005900e07308 */ /* 0x000fe20000000800 */
[--C-:B-----5:R-:W-:Y:S01]  /*6b00*/  FFMA.FTZ R101, R101, UR12, -R16.reuse ;  /* 0x0000000c65657c23 */ /* 0x120fe20008010810 */
[----:B------:R-:W-:Y:S01]  /*6b10*/  FFMA.FTZ R16, R103, UR12, -R16 ;  /* 0x0000000c67107c23 */ /* 0x000fe20008010810 */
[----:B------:R-:W-:Y:S01]  /*6b20*/  VIADD R103, R5, 0xc ;  /* 0x0000000c05677836 */ /* 0x000fe20000000000 */
[----:B------:R2:W-:Y:S04]  /*6b30*/  SHFL.IDX PT, R94, R231, R104, 0x1f ;  /* 0x00001f68e75e7589 */ /* 0x0005e800000e0000 */
[----:B------:R4:W-:Y:S01]  /*6b40*/  MUFU.EX2 R225, R101 ;  /* 0x0000006500e17308 */ /* 0x0009e20000000800 */
[----:B------:R-:W5:Y:S04]  /*6b50*/  SHFL.IDX PT, R88, R231, R103, 0x1f ;  /* 0x00001f67e7587589 */ /* 0x000f6800000e0000 */
[----:B------:R-:W5:Y:S01]  /*6b60*/  SHFL.IDX PT, R103, R223, R103, 0x1f ;  /* 0x00001f67df677589 */ /* 0x000f6200000e0000 */
[----:B--2---:R-:W-:Y:S01]  /*6b70*/  FSEL R104, R127, -INF , P1 ;  /* 0xff8000007f687808 */ /* 0x004fe20000800000 */
[--C-:B---3--:R-:W-:Y:S01]  /*6b80*/  FFMA.FTZ R19, R105, UR12, -R20.reuse ;  /* 0x0000000c69137c23 */ /* 0x108fe20008010814 */
[----:B------:R-:W-:Y:S01]  /*6b90*/  FFMA.FTZ R20, R107, UR12, -R20 ;  /* 0x0000000c6b147c23 */ /* 0x000fe20008010814 */
[----:B----4-:R-:W-:-:S02]  /*6ba0*/  VIADD R101, R5, 0x14 ;  /* 0x0000001405657836 */ /* 0x010fc40000000000 */
[--C-:B-1----:R-:W-:Y:S01]  /*6bb0*/  FFMA.FTZ R89, R112, UR12, -R90.reuse ;  /* 0x0000000c70597c23 */ /* 0x102fe2000801085a */
[----:B------:R-:W-:Y:S01]  /*6bc0*/  FFMA.FTZ R90, R114, UR12, -R90 ;  /* 0x0000000c725a7c23 */ /* 0x000fe2000801085a */
[----:B------:R-:W-:Y:S01]  /*6bd0*/  VIADD R114, R5, 0x8 ;  /* 0x0000000805727836 */ /* 0x000fe20000000000 */
[----:B------:R-:W-:Y:S01]  /*6be0*/  SHFL.IDX PT, R106, R223, R106, 0x1f ;  /* 0x00001f6adf6a7589 */ /* 0x000fe200000e0000 */
[----:B------:R-:W-:Y:S01]  /*6bf0*/  FSEL R107, R129, -INF , P2 ;  /* 0xff800000816b7808 */ /* 0x000fe20001000000 */
[----:B------:R-:W-:Y:S01]  /*6c00*/  MUFU.EX2 R10, R10 ;  /* 0x0000000a000a7308 */ /* 0x000fe20000000800 */
[----:B------:R-:W-:Y:S01]  /*6c10*/  FSEL R105, R128, -INF , P2 ;  /* 0xff80000080697808 */ /* 0x000fe20001000000 */
[----:B------:R-:W1:Y:S04]  /*6c20*/  SHFL.IDX PT, R92, R231, R101, 0x1f ;  /* 0x00001f65e75c7589 */ /* 0x000e6800000e0000 */
[----:B------:R2:W3:Y:S02]  /*6c30*/  SHFL.IDX PT, R231, R231, R93, 0x1f ;  /* 0x00001f5de7e77589 */ /* 0x0004e400000e0000 */
[----:B------:R-:W4:Y:S02]  /*6c40*/  MUFU.EX2 R11, R11 ;  /* 0x0000000b000b7308 */ /* 0x000f240000000800 */
[----:B------:R2:W4:Y:S01]  /*6c50*/  SHFL.IDX PT, R108, R223, R101, 0x1f ;  /* 0x00001f65df6c7589 */ /* 0x00052200000e0000 */
[--C-:B-----5:R-:W-:Y:S01]  /*6c60*/  FFMA.FTZ R23, R109, UR12, -R88.reuse ;  /* 0x0000000c6d177c23 */ /* 0x120fe20008010858 */
[----:B------:R-:W-:Y:S01]  /*6c70*/  FSEL R109, R125, -INF , P2 ;  /* 0xff8000007d6d7808 */ /* 0x000fe20001000000 */
[----:B------:R-:W-:Y:S01]  /*6c80*/  FFMA.FTZ R88, R111, UR12, -R88 ;  /* 0x0000000c6f587c23 */ /* 0x000fe20008010858 */
[----:B------:R-:W5:Y:S01]  /*6c90*/  SHFL.IDX PT, R102, R223, R114, 0x1f ;  /* 0x00001f72df667589 */ /* 0x000f6200000e0000 */
[--C-:B------:R-:W-:Y:S01]  /*6ca0*/  FFMA.FTZ R104, R104, UR12, -R103.reuse ;  /* 0x0000000c68687c23 */ /* 0x100fe20008010867 */
[--C-:B--2---:R-:W-:Y:S01]  /*6cb0*/  FFMA.FTZ R93, R116, UR12, -R94.reuse ;  /* 0x0000000c745d7c23 */ /* 0x104fe2000801085e */
[----:B------:R-:W-:Y:S01]  /*6cc0*/  FFMA.FTZ R94, R118, UR12, -R94 ;  /* 0x0000000c765e7c23 */ /* 0x000fe2000801085e */
[----:B------:R-:W-:Y:S01]  /*6cd0*/  FSEL R118, R145, -INF , P2 ;  /* 0xff80000091767808 */ /* 0x000fe20001000000 */
[----:B------:R-:W-:Y:S01]  /*6ce0*/  FFMA.FTZ R109, R109, UR12, -R103 ;  /* 0x0000000c6d6d7c23 */ /* 0x000fe20008010867 */
[----:B------:R-:W-:Y:S01]  /*6cf0*/  FSEL R101, R124, -INF , P2 ;  /* 0xff8000007c657808 */ /* 0x000fe20001000000 */
[C---:B------:R-:W-:Y:S01]  /*6d00*/  VIADD R145, R5.reuse, 0x10 ;  /* 0x0000001005917836 */ /* 0x040fe20000000000 */
[----:B------:R-:W-:Y:S01]  /*6d10*/  FSEL R116, R148, -INF , P2 ;  /* 0xff80000094747808 */ /* 0x000fe20001000000 */
[----:B------:R2:W-:Y:S01]  /*6d20*/  MUFU.EX2 R103, R109 ;  /* 0x0000006d00677308 */ /* 0x0005e20000000800 */
[----:B------:R-:W-:Y:S01]  /*6d30*/  VIADD R148, R5, 0xc ;  /* 0x0000000c05947836 */ /* 0x000fe20000000000 */
[----:B------:R-:W-:Y:S01]  /*6d40*/  FSEL R111, R133, -INF , P2 ;  /* 0xff800000856f7808 */ /* 0x000fe20001000000 */
[----:B-1----:R-:W-:Y:S01]  /*6d50*/  FFMA.FTZ R91, R113, UR12, -R92 ;  /* 0x0000000c715b7c23 */ /* 0x002fe2000801085c */
[----:B------:R-:W-:-:S02]  /*6d60*/  VIADD R113, R5, 0x4 ;  /* 0x0000000405717836 */ /* 0x000fc40000000000 */
[----:B------:R-:W-:Y:S01]  /*6d70*/  FFMA.FTZ R105, R105, UR12, -R106 ;  /* 0x0000000c69697c23 */ /* 0x000fe2000801086a */
[----:B------:R-:W1:Y:S01]  /*6d80*/  SHFL.IDX PT, R121, R219, R148, 0x1f ;  /* 0x00001f94db797589 */ /* 0x000e6200000e0000 */
[--C-:B---3--:R-:W-:Y:S01]  /*6d90*/  FFMA.FTZ R95, R117, UR12, -R231.reuse ;  /* 0x0000000c755f7c23 */ /* 0x108fe200080108e7 */
[----:B------:R-:W-:Y:S01]  /*6da0*/  FFMA.FTZ R96, R119, UR12, -R231 ;  /* 0x0000000c77607c23 */ /* 0x000fe200080108e7 */
[----:B--2---:R-:W-:Y:S01]  /*6db0*/  FSEL R109, R132, -INF , P2 ;  /* 0xff800000846d7808 */ /* 0x004fe20001000000 */
[----:B------:R-:W2:Y:S01]  /*6dc0*/  SHFL.IDX PT, R117, R219, R144, 0x1f ;  /* 0x00001f90db757589 */ /* 0x000ea200000e0000 */
[----:B------:R-:W-:Y:S02]  /*6dd0*/  VIADD R231, R5, 0x1c ;  /* 0x0000001c05e77836 */ /* 0x000fe40000000000 */
[--C-:B----4-:R-:W-:Y:S01]  /*6de0*/  FFMA.FTZ R107, R107, UR12, -R108.reuse ;  /* 0x0000000c6b6b7c23 */ /* 0x110fe2000801086c */
[----:B------:R-:W-:Y:S01]  /*6df0*/  FFMA.FTZ R108, R131, UR12, -R108 ;  /* 0x0000000c836c7c23 */ /* 0x000fe2000801086c */
[----:B------:R-:W3:Y:S01]  /*6e00*/  SHFL.IDX PT, R100, R223, R113, 0x1f ;  /* 0x00001f71df647589 */ /* 0x000ee200000e0000 */
[--C-:B------:R-:W-:Y:S01]  /*6e10*/  FFMA.FTZ R109, R109, UR12, -R110.reuse ;  /* 0x0000000c6d6d7c23 */ /* 0x100fe2000801086e */
[----:B------:R-:W-:Y:S01]  /*6e20*/  FFMA.FTZ R110, R134, UR12, -R110 ;  /* 0x0000000c866e7c23 */ /* 0x000fe2000801086e */
[--C-:B-----5:R-:W-:Y:S01]  /*6e30*/  FFMA.FTZ R101, R101, UR12, -R102.reuse ;  /* 0x0000000c65657c23 */ /* 0x120fe20008010866 */
[----:B------:R4:W5:Y:S01]  /*6e40*/  SHFL.IDX PT, R112, R223, R231, 0x1f ;  /* 0x00001fe7df707589 */ /* 0x00096200000e0000 */
[----:B------:R-:W-:Y:S01]  /*6e50*/  FFMA.FTZ R102, R126, UR12, -R102 ;  /* 0x0000000c7e667c23 */ /* 0x000fe20008010866 */
[----:B------:R-:W-:Y:S01]  /*6e60*/  FFMA.FTZ R106, R130, UR12, -R106 ;  /* 0x0000000c826a7c23 */ /* 0x000fe2000801086a */
[----:B------:R-:W-:Y:S01]  /*6e70*/  FSEL R130, R136, -INF , P2 ;  /* 0xff80000088827808 */ /* 0x000fe20001000000 */
[----:B------:R2:W-:Y:S01]  /*6e80*/  SHFL.IDX PT, R134, R219, R113, 0x1f ;  /* 0x00001f71db867589 */ /* 0x0005e200000e0000 */
[----:B------:R-:W-:Y:S01]  /*6e90*/  FSEL R125, R140, -INF , P2 ;  /* 0xff8000008c7d7808 */ /* 0x000fe20001000000 */
[----:B------:R-:W-:Y:S01]  /*6ea0*/  FFMA.FTZ R92, R115, UR12, -R92 ;  /* 0x0000000c735c7c23 */ /* 0x000fe2000801085c */
[----:B------:R-:W5:Y:S01]  /*6eb0*/  MUFU.EX2 R107, R107 ;  /* 0x0000006b006b7308 */ /* 0x000f620000000800 */
[----:B------:R-:W5:Y:S01]  /*6ec0*/  SHFL.IDX PT, R131, R219, R5, 0x1f ;  /* 0x00001f05db837589 */ /* 0x000f6200000e0000 */
[----:B----4-:R-:W-:-:S02]  /*6ed0*/  VIADD R223, R5, 0x18 ;  /* 0x0000001805df7836 */ /* 0x010fc40000000000 */
[--C-:B-1----:R-:W-:Y:S01]  /*6ee0*/  FFMA.FTZ R122, R122, UR12, -R121.reuse ;  /* 0x0000000c7a7a7c23 */ /* 0x102fe20008010879 */
[----:B------:R-:W-:Y:S01]  /*6ef0*/  FFMA.FTZ R121, R143, UR12, -R121 ;  /* 0x0000000c8f797c23 */ /* 0x000fe20008010879 */
[----:B--2---:R-:W-:Y:S01]  /*6f00*/  FSEL R113, R151, -INF , P1 ;  /* 0xff80000097717808 */ /* 0x004fe20000800000 */
[----:B------:R-:W-:Y:S02]  /*6f10*/  VIADD R151, R5, 0x4 ;  /* 0x0000000405977836 */ /* 0x000fe40000000000 */
[--C-:B------:R-:W-:Y:S01]  /*6f20*/  FFMA.FTZ R118, R118, UR12, -R117.reuse ;  /* 0x0000000c76767c23 */ /* 0x100fe20008010875 */
[----:B------:R-:W-:Y:S01]  /*6f30*/  FFMA.FTZ R117, R147, UR12, -R117 ;  /* 0x0000000c93757c23 */ /* 0x000fe20008010875 */
[----:B------:R-:W1:Y:S01]  /*6f40*/  SHFL.IDX PT, R119, R219, R145, 0x1f ;  /* 0x00001f91db777589 */ /* 0x000e6200000e0000 */
[----:B------:R-:W2:Y:S01]  /*6f50*/  MUFU.EX2 R230, R230 ;  /* 0x000000e600e67308 */ /* 0x000ea20000000800 */
[--C-:B---3--:R-:W-:Y:S01]  /*6f60*/  FFMA.FTZ R99, R99, UR12, -R100.reuse ;  /* 0x0000000c63637c23 */ /* 0x108fe20008010864 */
[----:B------:R-:W-:Y:S01]  /*6f70*/  FFMA.FTZ R100, R123, UR12, -R100 ;  /* 0x0000000c7b647c23 */ /* 0x000fe20008010864 */
[----:B------:R-:W3:Y:S01]  /*6f80*/  LDL R147, [R1+0x28] ;  /* 0x0000280001937983 */ /* 0x000ee20000100800 */
[--C-:B-----5:R-:W-:Y:S01]  /*6f90*/  FFMA.FTZ R111, R111, UR12, -R112.reuse ;  /* 0x0000000c6f6f7c23 */ /* 0x120fe20008010870 */
[----:B------:R-:W-:-:S02]  /*6fa0*/  FFMA.FTZ R112, R135, UR12, -R112 ;  /* 0x0000000c87707c23 */ /* 0x000fc40008010870 */
[----:B------:R4:W5:Y:S01]  /*6fb0*/  SHFL.IDX PT, R123, R219, R114, 0x1f ;  /* 0x00001f72db7b7589 */ /* 0x00096200000e0000 */
[----:B------:R-:W-:Y:S01]  /*6fc0*/  FSEL R135, R137, -INF , P2 ;  /* 0xff80000089877808 */ /* 0x000fe20001000000 */
[----:B------:R-:W2:Y:S02]  /*6fd0*/  MUFU.EX2 R106, R106 ;  /* 0x0000006a006a7308 */ /* 0x000ea40000000800 */
[----:B------:R-:W2:Y:S01]  /*6fe0*/  SHFL.IDX PT, R115, R219, R223, 0x1f ;  /* 0x00001fdfdb737589 */ /* 0x000ea200000e0000 */
[--C-:B------:R-:W-:Y:S01]  /*6ff0*/  FFMA.FTZ R130, R130, UR12, -R131.reuse ;  /* 0x0000000c82827c23 */ /* 0x100fe20008010883 */
[--C-:B------:R-:W-:Y:S01]  /*7000*/  FFMA.FTZ R135, R135, UR12, -R134.reuse ;  /* 0x0000000c87877c23 */ /* 0x100fe20008010886 */
[----:B------:R-:W-:Y:S01]  /*7010*/  FFMA.FTZ R134, R139, UR12, -R134 ;  /* 0x0000000c8b867c23 */ /* 0x000fe20008010886 */
[----:B------:R-:W-:Y:S01]  /*7020*/  FFMA.FTZ R131, R138, UR12, -R131 ;  /* 0x0000000c8a837c23 */ /* 0x000fe20008010883 */
[----:B----4-:R-:W-:Y:S01]  /*7030*/  FSEL R114, R149, -INF , P2 ;  /* 0xff80000095727808 */ /* 0x010fe20001000000 */
[----:B------:R-:W-:Y:S01]  /*7040*/  VIADD R149, R5, 0x8 ;  /* 0x0000000805957836 */ /* 0x000fe20000000000 */
[----:B------:R-:W4:Y:S01]  /*7050*/  SHFL.IDX PT, R219, R219, R231, 0x1f ;  /* 0x00001fe7dbdb7589 */ /* 0x000f2200000e0000 */
[----:B------:R-:W3:Y:S01]  /*7060*/  MUFU.EX2 R16, R16 ;  /* 0x0000001000107308 */ /* 0x000ee20000000800 */
[--C-:B-1----:R-:W-:Y:S01]  /*7070*/  FFMA.FTZ R120, R120, UR12, -R119.reuse ;  /* 0x0000000c78787c23 */ /* 0x102fe20008010877 */
[----:B------:R-:W-:-:S06]  /*7080*/  FFMA.FTZ R119, R146, UR12, -R119 ;  /* 0x0000000c92777c23 */ /* 0x000fcc0008010877 */
[----:B------:R-:W1:Y:S01]  /*7090*/  MUFU.EX2 R101, R101 ;  /* 0x0000006500657308 */ /* 0x000e620000000800 */
[--C-:B-----5:R-:W-:Y:S01]  /*70a0*/  FFMA.FTZ R125, R125, UR12, -R123.reuse ;  /* 0x0000000c7d7d7c23 */ /* 0x120fe2000801087b */
[----:B------:R-:W-:Y:S02]  /*70b0*/  WARPGROUP.DEPBAR.LE gsb0, 0x0 ;  /* 0x00008000000079c5 */ /* 0x000fe40000010000 */
[----:B------:R-:W-:Y:S01]  /*70c0*/  WARPGROUP.ARRIVE ;  /* 0x00000000000079c5 */ /* 0x000fe20000000000 */
[----:B------:R-:W-:-:S03]  /*70d0*/  FFMA.FTZ R123, R142, UR12, -R123 ;  /* 0x0000000c8e7b7c23 */ /* 0x000fc6000801087b */
[----:B------:R-:W5:Y:S01]  /*70e0*/  MUFU.EX2 R102, R102 ;  /* 0x0000006600667308 */ /* 0x000f620000000800 */
[--C-:B--2---:R-:W-:Y:S01]  /*70f0*/  FFMA.FTZ R116, R116, UR12, -R115.reuse ;  /* 0x0000000c74747c23 */ /* 0x104fe20008010873 */
[----:B------:R-:W-:Y:S01]  /*7100*/  FFMA.FTZ R115, R150, UR12, -R115 ;  /* 0x0000000c96737c23 */ /* 0x000fe20008010873 */
[----:B------:R-:W-:Y:S01]  /*7110*/  HGMMA.64x128x16.F32.BF16 R24, gdesc[UR8], R24, gsb0 ;  /* 0x01e00000081879f0 */ /* 0x000fe20008001818 */
[----:B----4-:R-:W-:-:S04]  /*7120*/  FFMA.FTZ R114, R114, UR12, -R219 ;  /* 0x0000000c72727c23 */ /* 0x010fc800080108db */
[----:B------:R-:W2:Y:S01]  /*7130*/  MUFU.EX2 R104, R104 ;  /* 0x0000006800687308 */ /* 0x000ea20000000800 */
[----:B------:R-:W-:-:S07]  /*7140*/  FFMA.FTZ R113, R113, UR12, -R219 ;  /* 0x0000000c71717c23 */ /* 0x000fce00080108db */
        /* <DEDUP_REMOVED lines=20> */
[----:B------:R-:W-:-:S06]  /*7290*/  R2UR UR4, R220 ;  /* 0x00000000dc0472ca */ /* 0x000fcc00000e0000 */
[----:B------:R-:W-:Y:S08]  /*72a0*/  MUFU.EX2 R95, R95 ;  /* 0x0000005f005f7308 */ /* 0x000ff00000000800 */
[----:B------:R-:W-:Y:S08]  /*72b0*/  MUFU.EX2 R96, R96 ;  /* 0x0000006000607308 */ /* 0x000ff00000000800 */
[----:B------:R-:W-:Y:S08]  /*72c0*/  MUFU.EX2 R110, R110 ;  /* 0x0000006e006e7308 */ /* 0x000ff00000000800 */
[----:B------:R-:W-:Y:S01]  /*72d0*/  MUFU.EX2 R112, R112 ;  /* 0x0000007000707308 */ /* 0x000fe20000000800 */
[----:B------:R-:W-:-:S02]  /*72e0*/  WARPGROUP.DEPBAR.LE gsb0, 0x0 ;  /* 0x00008000000079c5 */ /* 0x000fc40000010000 */
[----:B------:R-:W1:Y:S04]  /*72f0*/  LDS R221, [R221+0x400] ;  /* 0x00040000dddd7984 */ /* 0x000e680000000800 */
[----:B------:R-:W5:Y:S04]  /*7300*/  LDS R218, [R218+0x400] ;  /* 0x00040000dada7984 */ /* 0x000f680000000800 */
[----:B------:R-:W-:Y:S04]  /*7310*/  LDS R217, [R217+0x400] ;  /* 0x00040000d9d97984 */ /* 0x000fe80000000800 */
[----:B------:R-:W-:Y:S04]  /*7320*/  LDS R216, [R216+0x400] ;  /* 0x00040000d8d87984 */ /* 0x000fe80000000800 */
[----:B-1----:R-:W1:Y:S04]  /*7330*/  SHFL.IDX PT, R124, R221, R5, 0x1f ;  /* 0x00001f05dd7c7589 */ /* 0x002e6800000e0000 */
[----:B------:R-:W2:Y:S04]  /*7340*/  SHFL.IDX PT, R126, R221, R151, 0x1f ;  /* 0x00001f97dd7e7589 */ /* 0x000ea800000e0000 */
[----:B------:R-:W4:Y:S04]  /*7350*/  SHFL.IDX PT, R133, R221, R149, 0x1f ;  /* 0x00001f95dd857589 */ /* 0x000f2800000e0000 */
[----:B------:R-:W4:Y:S04]  /*7360*/  SHFL.IDX PT, R128, R221, R148, 0x1f ;  /* 0x00001f94dd807589 */ /* 0x000f2800000e0000 */
[----:B------:R-:W3:Y:S04]  /*7370*/  SHFL.IDX PT, R129, R221, R145, 0x1f ;  /* 0x00001f91dd817589 */ /* 0x000ee800000e0000 */
[----:B-----5:R-:W5:Y:S01]  /*7380*/  SHFL.IDX PT, R139, R218, R149, 0x1f ;  /* 0x00001f95da8b7589 */ /* 0x020f6200000e0000 */
[--C-:B-1----:R-:W-:Y:S01]  /*7390*/  FADD.FTZ R24, R24, -R124.reuse ;  /* 0x8000007c18187221 */ /* 0x102fe20000010000 */
[----:B------:R-:W-:-:S02]  /*73a0*/  FADD.FTZ R26, R26, -R124 ;  /* 0x8000007c1a1a7221 */ /* 0x000fc40000010000 */
[----:B------:R-:W1:Y:S01]  /*73b0*/  SHFL.IDX PT, R136, R218, R223, 0x1f ;  /* 0x00001fdfda887589 */ /* 0x000e6200000e0000 */
[--C-:B--2---:R-:W-:Y:S01]  /*73c0*/  FADD.FTZ R124, R25, -R126.reuse ;  /* 0x8000007e197c7221 */ /* 0x104fe20000010000 */
[----:B------:R-:W-:Y:S02]  /*73d0*/  FADD.FTZ R126, R27, -R126 ;  /* 0x8000007e1b7e7221 */ /* 0x000fe40000010000 */
[----:B------:R-:W2:Y:S01]  /*73e0*/  SHFL.IDX PT, R143, R221, R223, 0x1f ;  /* 0x00001fdfdd8f7589 */ /* 0x000ea200000e0000 */
[--C-:B----4-:R-:W-:Y:S01]  /*73f0*/  FADD.FTZ R127, R28, -R133.reuse ;  /* 0x800000851c7f7221 */ /* 0x110fe20000010000 */
[----:B------:R-:W-:Y:S01]  /*7400*/  FADD.FTZ R25, R30, -R133 ;  /* 0x800000851e197221 */ /* 0x000fe20000010000 */
[----:B------:R4:W2:Y:S01]  /*7410*/  MUFU.EX2 R28, R130 ;  /* 0x00000082001c7308 */ /* 0x0008a20000000800 */
[----:B------:R-:W2:Y:S01]  /*7420*/  SHFL.IDX PT, R141, R218, R5, 0x1f ;  /* 0x00001f05da8d7589 */ /* 0x000ea200000e0000 */
[----:B------:R-:W-:-:S03]  /*7430*/  FADD.FTZ R27, R31, -R128 ;  /* 0x800000801f1b7221 */ /* 0x000fc60000010000 */
[----:B------:R-:W2:Y:S03]  /*7440*/  SHFL.IDX PT, R138, R218, R145, 0x1f ;  /* 0x00001f91da8a7589 */ /* 0x000ea600000e0000 */
[----:B------:R1:W2:Y:S01]  /*7450*/  MUFU.EX2 R30, R135 ;  /* 0x00000087001e7308 */ /* 0x0002a20000000800 */
[----:B----4-:R-:W-:Y:S01]  /*7460*/  FADD.FTZ R130, R29, -R128 ;  /* 0x800000801d827221 */ /* 0x010fe20000010000 */
[----:B---3--:R-:W-:Y:S01]  /*7470*/  FADD.FTZ R128, R32, -R129 ;  /* 0x8000008120807221 */ /* 0x008fe20000010000 */
[----:B------:R-:W3:Y:S01]  /*7480*/  SHFL.IDX PT, R137, R218, R148, 0x1f ;  /* 0x00001f94da897589 */ /* 0x000ee200000e0000 */
[--C-:B-----5:R-:W-:Y:S01]  /*7490*/  FADD.FTZ R44, R44, -R139.reuse ;  /* 0x8000008b2c2c7221 */ /* 0x120fe20000010000 */
[----:B------:R-:W-:Y:S01]  /*74a0*/  FADD.FTZ R46, R46, -R139 ;  /* 0x8000008b2e2e7221 */ /* 0x000fe20000010000 */
[----:B------:R-:W-:Y:S01]  /*74b0*/  FADD.FTZ R129, R34, -R129 ;  /* 0x8000008122817221 */ /* 0x000fe20000010000 */
[----:B------:R-:W4:Y:S01]  /*74c0*/  SHFL.IDX PT, R32, R218, R144, 0x1f ;  /* 0x00001f90da207589 */ /* 0x000f2200000e0000 */
[--C-:B-1----:R-:W-:Y:S01]  /*74d0*/  FADD.FTZ R52, R52, -R136.reuse ;  /* 0x8000008834347221 */ /* 0x102fe20000010000 */
[----:B------:R-:W-:Y:S01]  /*74e0*/  FADD.FTZ R54, R54, -R136 ;  /* 0x8000008836367221 */ /* 0x000fe20000010000 */
[----:B------:R1:W5:Y:S01]  /*74f0*/  MUFU.EX2 R29, R131 ;  /* 0x00000083001d7308 */ /* 0x0003620000000800 */
[----:B------:R-:W1:Y:S01]  /*7500*/  SHFL.IDX PT, R135, R217, R5, 0x1f ;  /* 0x00001f05d9877589 */ /* 0x000e6200000e0000 */
[--C-:B--2---:R-:W-:Y:S01]  /*7510*/  FADD.FTZ R133, R36, -R143.reuse ;  /* 0x8000008f24857221 */ /* 0x104fe20000010000 */
[----:B------:R-:W-:-:S02]  /*7520*/  FADD.FTZ R38, R38, -R143 ;  /* 0x8000008f26267221 */ /* 0x000fc40000010000 */
[----:B------:R-:W2:Y:S01]  /*7530*/  SHFL.IDX PT, R132, R221, R144, 0x1f ;  /* 0x00001f90dd847589 */ /* 0x000ea200000e0000 */
[--C-:B------:R-:W-:Y:S01]  /*7540*/  FADD.FTZ R40, R40, -R141.reuse ;  /* 0x8000008d28287221 */ /* 0x100fe20000010000 */
[----:B------:R-:W-:Y:S02]  /*7550*/  FADD.FTZ R42, R42, -R141 ;  /* 0x8000008d2a2a7221 */ /* 0x000fe40000010000 */
[----:B------:R-:W5:Y:S01]  /*7560*/  SHFL.IDX PT, R136, R217, R145, 0x1f ;  /* 0x00001f91d9887589 */ /* 0x000f6200000e0000 */
[----:B------:R-:W5:Y:S01]  /*7570*/  MUFU.EX2 R31, R134 ;  /* 0x00000086001f7308 */ /* 0x000f620000000800 */
[--C-:B------:R-:W-:Y:S01]  /*7580*/  FADD.FTZ R48, R48, -R138.reuse ;  /* 0x8000008a30307221 */ /* 0x100fe20000010000 */
[----:B------:R-:W-:Y:S01]  /*7590*/  FADD.FTZ R50, R50, -R138 ;  /* 0x8000008a32327221 */ /* 0x000fe20000010000 */
[----:B------:R-:W-:Y:S04]  /*75a0*/  SHFL.IDX PT, R139, R216, R145, 0x1f ;  /* 0x00001f91d88b7589 */ /* 0x000fe800000e0000 */
[----:B------:R-:W-:Y:S01]  /*75b0*/  SHFL.IDX PT, R138, R216, R149, 0x1f ;  /* 0x00001f95d88a7589 */ /* 0x000fe200000e0000 */
[--C-:B---3--:R-:W-:Y:S01]  /*75c0*/  FADD.FTZ R45, R45, -R137.reuse ;  /* 0x800000892d2d7221 */ /* 0x108fe20000010000 */
[----:B------:R-:W-:Y:S01]  /*75d0*/  FADD.FTZ R47, R47, -R137 ;  /* 0x800000892f2f7221 */ /* 0x000fe20000010000 */
[--C-:B----4-:R-:W-:Y:S01]  /*75e0*/  FADD.FTZ R49, R49, -R32.reuse ;  /* 0x8000002031317221 */ /* 0x110fe20000010000 */
[----:B------:R-:W-:Y:S01]  /*75f0*/  FADD.FTZ R51, R51, -R32 ;  /* 0x8000002033337221 */ /* 0x000fe20000010000 */
[----:B------:R-:W-:Y:S01]  /*7600*/  SHFL.IDX PT, R143, R216, R148, 0x1f ;  /* 0x00001f94d88f7589 */ /* 0x000fe200000e0000 */
[----:B------:R3:W4:Y:S01]  /*7610*/  MUFU.EX2 R32, R125 ;  /* 0x0000007d00207308 */ /* 0x0007220000000800 */
[--C-:B-1----:R-:W-:Y:S01]  /*7620*/  FADD.FTZ R56, R56, -R135.reuse ;  /* 0x8000008738387221 */ /* 0x102fe20000010000 */
[----:B------:R-:W-:Y:S01]  /*7630*/  FADD.FTZ R58, R58, -R135 ;  /* 0x800000873a3a7221 */ /* 0x000fe20000010000 */
[----:B------:R-:W-:Y:S01]  /*7640*/  SHFL.IDX PT, R141, R216, R144, 0x1f ;  /* 0x00001f90d88d7589 */ /* 0x000fe200000e0000 */
[--C-:B--2---:R-:W-:Y:S01]  /*7650*/  FADD.FTZ R131, R33, -R132.reuse ;  /* 0x8000008421837221 */ /* 0x104fe20000010000 */
[----:B------:R-:W-:-:S02]  /*7660*/  FADD.FTZ R132, R35, -R132 ;  /* 0x8000008423847221 */ /* 0x000fc40000010000 */
[----:B------:R-:W-:Y:S04]  /*7670*/  SHFL.IDX PT, R135, R216, R151, 0x1f ;  /* 0x00001f97d8877589 */ /* 0x000fe800000e0000 */
[----:B------:R-:W1:Y:S04]  /*7680*/  SHFL.IDX PT, R142, R221, R231, 0x1f ;  /* 0x00001fe7dd8e7589 */ /* 0x000e6800000e0000 */
[----:B------:R-:W2:Y:S01]  /*7690*/  SHFL.IDX PT, R140, R218, R151, 0x1f ;  /* 0x00001f97da8c7589 */ /* 0x000ea200000e0000 */
[----:B------:R-:W-:Y:S01]  /*76a0*/  FMUL.FTZ R26, R9, R26 ;  /* 0x0000001a091a7220 */ /* 0x000fe20000410000 */
[----:B------:R-:W-:Y:S01]  /*76b0*/  FMUL.FTZ R25, R11, R25 ;  /* 0x000000190b197220 */ /* 0x000fe20000410000 */
[--C-:B-----5:R-:W-:Y:S01]  /*76c0*/  FADD.FTZ R66, R66, -R136.reuse ;  /* 0x8000008842427221 */ /* 0x120fe20000010000 */
[----:B---3--:R-:W-:Y:S01]  /*76d0*/  SHFL.IDX PT, R125, R216, R5, 0x1f ;  /* 0x00001f05d87d7589 */ /* 0x008fe200000e0000 */
[----:B------:R-:W-:Y:S01]  /*76e0*/  MUFU.EX2 R119, R119 ;  /* 0x0000007700777308 */ /* 0x000fe20000000800 */
[----:B------:R-:W-:-:S02]  /*76f0*/  FADD.FTZ R64, R64, -R136 ;  /* 0x8000008840407221 */ /* 0x000fc40000010000 */
[----:B------:R-:W-:Y:S04]  /*7700*/  SHFL.IDX PT, R145, R216, R223, 0x1f ;  /* 0x00001fdfd8917589 */ /* 0x000fe800000e0000 */
[----:B------:R-:W3:Y:S04]  /*7710*/  SHFL.IDX PT, R216, R216, R231, 0x1f ;  /* 0x00001fe7d8d87589 */ /* 0x000ee800000e0000 */
[----:B------:R-:W5:Y:S04]  /*7720*/  SHFL.IDX PT, R137, R217, R149, 0x1f ;  /* 0x00001f95d9897589 */ /* 0x000f6800000e0000 */
[----:B------:R-:W4:Y:S01]  /*7730*/  SHFL.IDX PT, R34, R217, R151, 0x1f ;  /* 0x00001f97d9227589 */ /* 0x000f2200000e0000 */
[--C-:B-1----:R-:W-:Y:S01]  /*7740*/  FADD.FTZ R37, R37, -R142.reuse ;  /* 0x8000008e25257221 */ /* 0x102fe20000010000 */
[----:B------:R-:W-:Y:S01]  /*7750*/  MUFU.EX2 R118, R118 ;  /* 0x0000007600767308 */ /* 0x000fe20000000800 */
[----:B------:R-:W-:Y:S01]  /*7760*/  FADD.FTZ R39, R39, -R142 ;  /* 0x8000008e27277221 */ /* 0x000fe20000010000 */
[----:B------:R-:W1:Y:S04]  /*7770*/  SHFL.IDX PT, R35, R217, R148, 0x1f ;  /* 0x00001f94d9237589 */ /* 0x000e6800000e0000 */
[----:B------:R-:W1:Y:S04]  /*7780*/  SHFL.IDX PT, R33, R218, R231, 0x1f ;  /* 0x00001fe7da217589 */ /* 0x000e6800000e0000 */
[----:B------:R-:W1:Y:S04]  /*7790*/  SHFL.IDX PT, R134, R217, R144, 0x1f ;  /* 0x00001f90d9867589 */ /* 0x000e6800000e0000 */
[----:B------:R-:W1:Y:S01]  /*77a0*/  SHFL.IDX PT, R36, R217, R223, 0x1f ;  /* 0x00001fdfd9247589 */ /* 0x000e6200000e0000 */
[----:B------:R-:W-:Y:S01]  /*77b0*/  MUFU.EX2 R117, R117 ;  /* 0x0000007500757308 */ /* 0x000fe20000000800 */
[----:B------:R-:W-:Y:S01]  /*77c0*/  FMUL.FTZ R38, R15, R38 ;  /* 0x000000260f267220 */ /* 0x000fe20000410000 */
[----:B--2---:R-:W-:Y:S01]  /*77d0*/  FADD.FTZ R41, R41, -R140 ;  /* 0x8000008c29297221 */ /* 0x004fe20000010000 */
[----:B------:R-:W2:Y:S01]  /*77e0*/  SHFL.IDX PT, R217, R217, R231, 0x1f ;  /* 0x00001fe7d9d97589 */ /* 0x000ea200000e0000 */
[----:B---3--:R-:W-:Y:S01]  /*77f0*/  FADD.FTZ R146, R85, -R216 ;  /* 0x800000d855927221 */ /* 0x008fe20000010000 */
[--C-:B-----5:R-:W-:Y:S01]  /*7800*/  FADD.FTZ R60, R60, -R137.reuse ;  /* 0x800000893c3c7221 */ /* 0x120fe20000010000 */
[----:B------:R-:W-:Y:S01]  /*7810*/  FADD.FTZ R62, R62, -R137 ;  /* 0x800000893e3e7221 */ /* 0x000fe20000010000 */
[----:B------:R-:W-:Y:S01]  /*7820*/  FMUL.FTZ R85, R10, R126 ;  /* 0x0000007e0a557220 */ /* 0x000fe20000410000 */
[--C-:B------:R-:W-:Y:S01]  /*7830*/  FADD.FTZ R137, R80, -R139.reuse ;  /* 0x8000008b50897221 */ /* 0x100fe20000010000 */
[--C-:B----4-:R-:W-:Y:S01]  /*7840*/  FADD.FTZ R57, R57, -R34.reuse ;  /* 0x8000002239397221 */ /* 0x110fe20000010000 */
[----:B------:R-:W-:Y:S01]  /*7850*/  FADD.FTZ R59, R59, -R34 ;  /* 0x800000223b3b7221 */ /* 0x000fe20000010000 */
[----:B------:R-:W-:Y:S01]  /*7860*/  FADD.FTZ R139, R82, -R139 ;  /* 0x8000008b528b7221 */ /* 0x000fe20000010000 */
[----:B------:R3:W4:Y:S01]  /*7870*/  MUFU.EX2 R34, R122 ;  /* 0x0000007a00227308 */ /* 0x0007220000000800 */
[----:B------:R-:W-:Y:S01]  /*7880*/  FMUL.FTZ R82, R228, R133 ;  /* 0x00000085e4527220 */ /* 0x000fe20000410000 */
[----:B------:R-:W-:Y:S01]  /*7890*/  FMUL.FTZ R37, R225, R37 ;  /* 0x00000025e1257220 */ /* 0x000fe20000410000 */
[--C-:B-1----:R-:W-:Y:S01]  /*78a0*/  FADD.FTZ R61, R61, -R35.reuse ;  /* 0x800000233d3d7221 */ /* 0x102fe20000010000 */
[----:B------:R-:W-:Y:S01]  /*78b0*/  FADD.FTZ R63, R63, -R35 ;  /* 0x800000233f3f7221 */ /* 0x000fe20000010000 */
[----:B------:R-:W-:Y:S01]  /*78c0*/  F2FP.BF16.F32.PACK_AB R85, R85, R26 ;  /* 0x0000001a5555723e */ /* 0x000fe200000010ff */
[----:B------:R-:W-:Y:S01]  /*78d0*/  FMUL.FTZ R26, R12, R27 ;  /* 0x0000001b0c1a7220 */ /* 0x000fe20000410000 */
[--C-:B------:R-:W-:Y:S01]  /*78e0*/  FADD.FTZ R53, R53, -R33.reuse ;  /* 0x8000002135357221 */ /* 0x100fe20000010000 */
[----:B------:R1:W-:Y:S01]  /*78f0*/  MUFU.EX2 R35, R121 ;  /* 0x0000007900237308 */ /* 0x0003e20000000800 */
[----:B------:R-:W-:Y:S01]  /*7900*/  FADD.FTZ R55, R55, -R33 ;  /* 0x8000002137377221 */ /* 0x000fe20000010000 */
[----:B------:R-:W-:Y:S01]  /*7910*/  FADD.FTZ R65, R65, -R134 ;  /* 0x8000008641417221 */ /* 0x000fe20000010000 */
[----:B---3--:R-:W-:Y:S01]  /*7920*/  FADD.FTZ R122, R68, -R36 ;  /* 0x80000024447a7221 */ /* 0x008fe20000010000 */
[----:B------:R-:W-:Y:S01]  /*7930*/  F2FP.BF16.F32.PACK_AB R82, R37, R82 ;  /* 0x000000522552723e */ /* 0x000fe200000010ff */
[----:B------:R-:W-:Y:S01]  /*7940*/  FADD.FTZ R216, R87, -R216 ;  /* 0x800000d857d87221 */ /* 0x000fe20000010000 */
[----:B------:R-:W-:-:S02]  /*7950*/  FADD.FTZ R43, R43, -R140 ;  /* 0x8000008c2b2b7221 */ /* 0x000fc40000010000 */
[----:B------:R-:W3:Y:S01]  /*7960*/  MUFU.EX2 R33, R123 ;  /* 0x0000007b00217308 */ /* 0x000ee20000000800 */
[----:B-1----:R-:W-:Y:S01]  /*7970*/  FADD.FTZ R121, R67, -R134 ;  /* 0x8000008643797221 */ /* 0x002fe20000010000 */
[----:B------:R-:W-:Y:S01]  /*7980*/  FADD.FTZ R67, R70, -R36 ;  /* 0x8000002446437221 */ /* 0x000fe20000010000 */
[----:B--2---:R-:W-:Y:S01]  /*7990*/  FADD.FTZ R70, R69, -R217 ;  /* 0x800000d945467221 */ /* 0x004fe20000010000 */
[----:B------:R-:W-:Y:S01]  /*79a0*/  FADD.FTZ R144, R84, -R145 ;  /* 0x8000009154907221 */ /* 0x000fe20000010000 */
[----:B------:R-:W-:-:S03]  /*79b0*/  F2FP.BF16.F32.PACK_AB R87, R26, R25 ;  /* 0x000000191a57723e */ /* 0x000fc600000010ff */
[----:B------:R1:W2:Y:S01]  /*79c0*/  MUFU.EX2 R36, R120 ;  /* 0x0000007800247308 */ /* 0x0002a20000000800 */
[----:B------:R-:W-:Y:S01]  /*79d0*/  FADD.FTZ R145, R86, -R145 ;  /* 0x8000009156917221 */ /* 0x000fe20000010000 */
[----:B------:R-:W-:Y:S01]  /*79e0*/  FMUL.FTZ R25, R107, R65 ;  /* 0x000000416b197220 */ /* 0x000fe20000410000 */
[----:B------:R-:W-:Y:S01]  /*79f0*/  FMUL.FTZ R86, R230, R127 ;  /* 0x0000007fe6567220 */ /* 0x000fe20000410000 */
[----:B------:R-:W-:-:S04]  /*7a00*/  FMUL.FTZ R65, R106, R66 ;  /* 0x000000426a417220 */ /* 0x000fc80000410000 */
[----:B------:R-:W5:Y:S01]  /*7a10*/  MUFU.EX2 R116, R116 ;  /* 0x0000007400747308 */ /* 0x000f620000000800 */
[----:B-1----:R-:W-:Y:S01]  /*7a20*/  FADD.FTZ R120, R71, -R217 ;  /* 0x800000d947787221 */ /* 0x002fe20000010000 */
[----:B------:R-:W-:Y:S01]  /*7a30*/  FMUL.FTZ R71, R227, R130 ;  /* 0x00000082e3477220 */ /* 0x000fe20000410000 */
[----:B------:R-:W-:-:S05]  /*7a40*/  FMUL.FTZ R39, R16, R39 ;  /* 0x0000002710277220 */ /* 0x000fca0000410000 */
[----:B------:R-:W1:Y:S01]  /*7a50*/  MUFU.EX2 R115, R115 ;  /* 0x0000007300737308 */ /* 0x000e620000000800 */
[----:B------:R-:W-:Y:S01]  /*7a60*/  FMUL.FTZ R60, R101, R60 ;  /* 0x0000003c653c7220 */ /* 0x000fe20000410000 */
        /* <DEDUP_REMOVED lines=9> */
[----:B------:R-:W-:Y:S01]  /*7b00*/  FADD.FTZ R123, R72, -R125 ;  /* 0x8000007d487b7221 */ /* 0x000fe20000010000 */
[----:B------:R-:W-:Y:S01]  /*7b10*/  FADD.FTZ R134, R73, -R135 ;  /* 0x8000008749867221 */ /* 0x000fe20000010000 */
[----:B------:R-:W-:Y:S01]  /*7b20*/  FADD.FTZ R125, R74, -R125 ;  /* 0x8000007d4a7d7221 */ /* 0x000fe20000010000 */
        /* <DEDUP_REMOVED lines=27> */
[----:B----4-:R-:W-:Y:S01]  /*7ce0*/  FMUL.FTZ R27, R34, R142 ;  /* 0x0000008e221b7220 */ /* 0x010fe20000410000 */
        /* <DEDUP_REMOVED lines=22> */
[----:B------:R-:W-:Y:S01]  /*7e50*/  IMAD R39, R39, 0x2, R236 ;  /* 0x0000000227277824 */ /* 0x000fe200078e02ec */
[----:B------:R-:W-:Y:S01]  /*7e60*/  F2FP.BF16.F32.PACK_AB R80, R131, R80 ;  /* 0x000000508350723e */ /* 0x000fe200000010ff */
[----:B---3--:R-:W-:Y:S01]  /*7e70*/  FMUL.FTZ R63, R33, R138 ;  /* 0x0000008a213f7220 */ /* 0x008fe20000410000 */
        /* <DEDUP_REMOVED lines=13> */
[----:B-1----:R-:W-:Y:S01]  /*7f50*/  FMUL.FTZ R59, R115, R145 ;  /* 0x00000091733b7220 */ /* 0x002fe20000410000 */
        /* <DEDUP_REMOVED lines=162> */
.L_x_3033:
        /* <DEDUP_REMOVED lines=70> */
.L_x_3034:
        /* <DEDUP_REMOVED lines=12> */
.L_x_3024:
        /* <DEDUP_REMOVED lines=34> */
.L_x_3004:
[----:B------:R-:W-:Y:S05]  /*90c0*/  @P0 BRA `(.L_x_3036) ;  /* 0x0000001000ac0947 */ /* 0x000fea0003800000 */
[----:B------:R-:W1:Y:S01]  /*90d0*/  S2R R0, SR_TID.X ;  /* 0x0000000000007919 */ /* 0x000e620000002100 */
[----:B------:R-:W3:Y:S01]  /*90e0*/  S2UR UR5, SR_CgaCtaId ;  /* 0x00000000000579c3 */ /* 0x000ee20000008800 */
[----:B------:R-:W-:Y:S01]  /*90f0*/  UMOV UR4, 0x400 ;  /* 0x0000040000047882 */ /* 0x000fe20000000000 */
[----:B------:R-:W-:-:S06]  /*9100*/  F2FP.BF16.F32.PACK_AB R184, R185, R184 ;  /* 0x000000b8b9b8723e */ /* 0x000fcc00000010ff */
[----:B------:R-:W-:Y:S01]  /*9110*/  BAR.SYNC.DEFER_BLOCKING 0x1, 0x100 ;  /* 0x0044000000007b1d */ /* 0x000fe20000010000 */
[----:B------:R-:W-:Y:S02]  /*9120*/  F2FP.BF16.F32.PACK_AB R185, R187, R186 ;  /* 0x000000babbb9723e */ /* 0x000fe400000010ff */
[----:B------:R-:W-:Y:S02]  /*9130*/  F2FP.BF16.F32.PACK_AB R192, R193, R192 ;  /* 0x000000c0c1c0723e */ /* 0x000fe400000010ff */
[----:B------:R-:W-:Y:S01]  /*9140*/  F2FP.BF16.F32.PACK_AB R186, R189, R188 ;  /* 0x000000bcbdba723e */ /* 0x000fe200000010ff */
[----:B------:R-:W-:Y:S01]  /*9150*/  ULDC.64 UR8, c[0x0][0x878] ;  /* 0x00021e0000087ab9 */ /* 0x000fe20000000a00 */
[----:B------:R-:W-:Y:S01]  /*9160*/  F2FP.BF16.F32.PACK_AB R187, R191, R190 ;  /* 0x000000bebfbb723e */ /* 0x000fe200000010ff */
[----:B------:R-:W-:Y:S01]  /*9170*/  UISETP.NE.U32.AND UP0, UPT, UR8, URZ, UPT ;  /* 0x0000003f0800728c */ /* 0x000fe2000bf05070 */
[----:B------:R-:W-:Y:S02]  /*9180*/  F2FP.BF16.F32.PACK_AB R193, R195, R194 ;  /* 0x000000c2c3c1723e */ /* 0x000fe400000010ff */
[----:B------:R-:W-:Y:S01]  /*9190*/  F2FP.BF16.F32.PACK_AB R200, R201, R200 ;  /* 0x000000c8c9c8723e */ /* 0x000fe200000010ff */
[----:B------:R-:W-:Y:S01]  /*91a0*/  UISETP.NE.AND.EX UP0, UPT, UR9, URZ, UPT, UP0 ;  /* 0x0000003f0900728c */ /* 0x000fe2000bf05300 */
[----:B------:R-:W-:-:S02]  /*91b0*/  F2FP.BF16.F32.PACK_AB R194, R197, R196 ;  /* 0x000000c4c5c2723e */ /* 0x000fc400000010ff */
[----:B------:R-:W-:Y:S02]  /*91c0*/  F2FP.BF16.F32.PACK_AB R195, R199, R198 ;  /* 0x000000c6c7c3723e */ /* 0x000fe400000010ff */
[----:B------:R-:W-:Y:S02]  /*91d0*/  F2FP.BF16.F32.PACK_AB R201, R203, R202 ;  /* 0x000000cacbc9723e */ /* 0x000fe400000010ff */
[----:B------:R-:W-:Y:S01]  /*91e0*/  F2FP.BF16.F32.PACK_AB R208, R209, R208 ;  /* 0x000000d0d1d0723e */ /* 0x000fe200000010ff */
[----:B---3--:R-:W-:Y:S01]  /*91f0*/  ULEA UR6, UR5, UR4, 0x18 ;  /* 0x0000000405067291 */ /* 0x008fe2000f8ec03f */
[----:B------:R-:W-:Y:S02]  /*9200*/  F2FP.BF16.F32.PACK_AB R202, R205, R204 ;  /* 0x000000cccdca723e */ /* 0x000fe400000010ff */
[----:B------:R-:W-:Y:S01]  /*9210*/  F2FP.BF16.F32.PACK_AB R203, R207, R206 ;  /* 0x000000cecfcb723e */ /* 0x000fe200000010ff */
[----:B------:R-:W-:Y:S01]  /*9220*/  ULDC.64 UR4, c[0x0][0x870] ;  /* 0x00021c0000047ab9 */ /* 0x000fe20000000a00 */
[----:B------:R-:W-:Y:S01]  /*9230*/  F2FP.BF16.F32.PACK_AB R209, R211, R210 ;  /* 0x000000d2d3d1723e */ /* 0x000fe200000010ff */
[----:B-1----:R-:W-:Y:S01]  /*9240*/  VIADD R13, R0, 0xffffff80 ;  /* 0xffffff80000d7836 */ /* 0x002fe20000000000 */
        /* <DEDUP_REMOVED lines=50> */
[----:B------:R-:W-:Y:S01]  /*9570*/  STSM.16.M88.4 [R8], R200 ;  /* 0x000000c808007844 */ /* 0x000fe20000000200 */
[----:B------:R-:W-:Y:S02]  /*9580*/  PLOP3.LUT P1, PT, PT, PT, UP0, 0x80, 0x0 ;  /* 0x000000000000781c */ /* 0x000fe40003f2f008 */
[----:B------:R-:W-:Y:S01]  /*9590*/  ISETP.NE.AND.EX P4, PT, RZ, UR5, PT, P4 ;  /* 0x00000005ff007c0c */ /* 0x000fe2000bf85340 */
[----:B------:R-:W-:Y:S01]  /*95a0*/  STSM.16.M88.4 [R3], R208 ;  /* 0x000000d003007844 */ /* 0x000fe20000000200 */
[----:B------:R-:W-:Y:S02]  /*95b0*/  ULDC.64 UR4, c[0x0][0x870] ;  /* 0x00021c0000047ab9 */ /* 0x000fe40000000a00 */
[----:B------:R-:W-:Y:S01]  /*95c0*/  UIMAD.WIDE UR4, UR41, 0x4, UR4 ;  /* 0x00000004290478a5 */ /* 0x000fe2000f8e0204 */
[----:B------:R1:W-:Y:S04]  /*95d0*/  STSM.16.M88.4 [R0], R152 ;  /* 0x0000009800007844 */ /* 0x0003e80000000200 */
[----:B------:R2:W-:Y:S01]  /*95e0*/  STSM.16.M88.4 [R2+-0x4000], R160 ;  /* 0xffc000a002007844 */ /* 0x0005e20000000200 */
[----:B------:R-:W-:-:S02]  /*95f0*/  IMAD.U32 R4, RZ, RZ, UR4 ;  /* 0x00000004ff047e24 */ /* 0x000fc4000f8e00ff */
[----:B------:R-:W-:Y:S01]  /*9600*/  IMAD.U32 R5, RZ, RZ, UR5 ;  /* 0x00000005ff057e24 */ /* 0x000fe2000f8e00ff */
[----:B------:R-:W-:Y:S01]  /*9610*/  STSM.16.M88.4 [R8+-0x4000], R168 ;  /* 0xffc000a808007844 */ /* 0x000fe20000000200 */
[----:B------:R-:W-:-:S03]  /*9620*/  @UP0 ULDC.64 UR4, c[0x0][0x878] ;  /* 0x00021e0000040ab9 */ /* 0x000fc60000000a00 */
[----:B------:R3:W-:Y:S01]  /*9630*/  STSM.16.M88.4 [R3+-0x4000], R176 ;  /* 0xffc000b003007844 */ /* 0x0007e20000000200 */
[----:B------:R-:W-:Y:S01]  /*9640*/  BAR.SYNC.DEFER_BLOCKING 0x1, 0x100 ;  /* 0x0044000000007b1d */ /* 0x000fe20000010000 */
[----:B------:R-:W-:-:S06]  /*9650*/  @UP0 UIMAD.WIDE UR4, UR41, 0x4, UR4 ;  /* 0x00000004290408a5 */ /* 0x000fcc000f8e0204 */
[----:B------:R-:W-:Y:S02]  /*9660*/  IMAD.U32 R6, RZ, RZ, UR4 ;  /* 0x00000004ff067e24 */ /* 0x000fe4000f8e00ff */
[----:B------:R-:W-:Y:S01]  /*9670*/  IMAD.U32 R7, RZ, RZ, UR5 ;  /* 0x00000005ff077e24 */ /* 0x000fe2000f8e00ff */
[----:B------:R-:W4:Y:S04]  /*9680*/  @P4 LDG.E R9, desc[UR38][R4.64] ;  /* 0x0000002604094981 */ /* 0x000f28000c1e1900 */
[----:B------:R5:W4:Y:S01]  /*9690*/  @P1 LDG.E R6, desc[UR38][R6.64] ;  /* 0x0000002606061981 */ /* 0x000b22000c1e1900 */
[----:B------:R-:W-:Y:S01]  /*96a0*/  LEA.HI R19, R10, R13, RZ, 0x3 ;  /* 0x0000000d0a137211 */ /* 0x000fe200078f18ff */
[----:B------:R-:W-:-:S03]  /*96b0*/  ULDC UR4, c[0x0][0x808] ;  /* 0x0002020000047ab9 */ /* 0x000fc60000000800 */
[----:B-1----:R-:W-:Y:S02]  /*96c0*/  LOP3.LUT R0, R19, 0x1ffffff8, RZ, 0xc0, !PT ;  /* 0x1ffffff813007812 */ /* 0x002fe400078ec0ff */
[----:B------:R-:W-:-:S03]  /*96d0*/  SHF.R.S32.HI R19, RZ, 0x3, R19 ;  /* 0x00000003ff137819 */ /* 0x000fc60000011413 */
[----:B------:R-:W-:Y:S01]  /*96e0*/  IMAD.IADD R0, R13, 0x1, -R0 ;  /* 0x000000010d007824 */ /* 0x000fe200078e0a00 */
[----:B-----5:R-:W-:Y:S01]  /*96f0*/  LEA.HI R7, R10, R13, RZ, 0x6 ;  /* 0x0000000d0a077211 */ /* 0x020fe200078f30ff */
[----:B--2---:R-:W-:Y:S02]  /*9700*/  IMAD.SHL.U32 R2, R19, 0x40, RZ ;  /* 0x0000004013027824 */ /* 0x004fe400078e00ff */
[----:B------:R-:W-:Y:S02]  /*9710*/  IMAD.SHL.U32 R20, R0, 0x8, RZ ;  /* 0x0000000800147824 */ /* 0x000fe400078e00ff */
[----:B------:R-:W-:Y:S01]  /*9720*/  IMAD.SHL.U32 R7, R7, 0x8, RZ ;  /* 0x0000000807077824 */ /* 0x000fe200078e00ff */
[----:B------:R-:W-:Y:S02]  /*9730*/  LOP3.LUT R11, R2, 0x1c0, RZ, 0xc0, !PT ;  /* 0x000001c0020b7812 */ /* 0x000fe400078ec0ff */
[----:B---3--:R-:W-:Y:S02]  /*9740*/  CS2R R2, SRZ ;  /* 0x0000000000027805 */ /* 0x008fe4000001ff00 */
[----:B------:R-:W-:-:S02]  /*9750*/  LOP3.LUT R0, R11, 0x38, R20, 0xf8, !PT ;  /* 0x000000380b007812 */ /* 0x000fc400078ef814 */
[----:B------:R-:W-:-:S04]  /*9760*/  SHF.R.U32.HI R11, RZ, 0x3, R11 ;  /* 0x00000003ff0b7819 */ /* 0x000fc8000001160b */
[----:B------:R-:W-:-:S04]  /*9770*/  LOP3.LUT R0, R0, R11, RZ, 0x3c, !PT ;  /* 0x0000000b00007212 */ /* 0x000fc800078e3cff */
[----:B------:R-:W-:Y:S01]  /*9780*/  LOP3.LUT R0, R0, 0x7ffffe00, R7, 0xf8, !PT ;  /* 0x7ffffe0000007812 */ /* 0x000fe200078ef807 */
[--C-:B----4-:R-:W-:Y:S01]  /*9790*/  @P4 IMAD.MOV.U32 R2, RZ, RZ, R9.reuse ;  /* 0x000000ffff024224 */ /* 0x110fe200078e0009 */
[----:B------:R-:W-:Y:S02]  /*97a0*/  @P4 SHF.R.S32.HI R3, RZ, 0x1f, R9 ;  /* 0x0000001fff034819 */ /* 0x000fe40000011409 */
[----:B------:R-:W-:Y:S02]  /*97b0*/  @P1 R2UR UR4, R6 ;  /* 0x00000000060412ca */ /* 0x000fe400000e0000 */
[----:B------:R-:W-:Y:S01]  /*97c0*/  IADD3 R16, P0, R19, R2, RZ ;  /* 0x0000000213107210 */ /* 0x000fe20007f1e0ff */
[----:B------:R-:W-:-:S12]  /*97d0*/  @P1 BRA `(.L_x_3037) ;  /* 0x0000000000181947 */ /* 0x000fd80003800000 */
[----:B------:R-:W-:Y:S05]  /*97e0*/  @!P4 BRA `(.L_x_3037) ;  /* 0x000000000014c947 */ /* 0x000fea0003800000 */
[----:B------:R-:W2:Y:S04]  /*97f0*/  LDG.E R7, desc[UR38][R4.64] ;  /* 0x0000002604077981 */ /* 0x000ea8000c1e1900 */
[----:B------:R-:W3:Y:S01]  /*9800*/  LDG.E R6, desc[UR38][R4.64+0x4] ;  /* 0x0000042604067981 */ /* 0x000ee2000c1e1900 */
[----:B--2---:R-:W-:Y:S02]  /*9810*/  R2UR UR5, R7 ;  /* 0x00000000070572ca */ /* 0x004fe400000e0000 */
[----:B---3--:R-:W-:-:S13]  /*9820*/  R2UR UR4, R6 ;  /* 0x00000000060472ca */ /* 0x008fda00000e0000 */
[----:B------:R-:W-:-:S12]  /*9830*/  UIADD3 UR4, -UR5, UR4, URZ ;  /* 0x0000000405047290 */ /* 0x000fd8000fffe13f */
.L_x_3037:
[----:B------:R-:W-:Y:S01]  /*9840*/  LEA R0, R0, UR6, 0x1 ;  /* 0x0000000600007c11 */ /* 0x000fe2000f8e08ff */
[----:B------:R-:W1:Y:S01]  /*9850*/  LDC R31, c[0x0][0x83c] ;  /* 0x00020f00ff1f7b82 */ /* 0x000e620000000800 */
[----:B------:R-:W-:Y:S01]  /*9860*/  UIMAD UR4, UR37, -0x80, UR4 ;  /* 0xffffff80250478a4 */ /* 0x000fe2000f8e0204 */
[C---:B------:R-:W-:Y:S01]  /*9870*/  VIADD R2, R19.reuse, 0x20 ;  /* 0x0000002013027836 */ /* 0x040fe20000000000 */
[----:B------:R-:W-:Y:S01]  /*9880*/  USHF.R.S32.HI UR5, URZ, 0x1f, UR41 ;  /* 0x0000001f3f057899 */ /* 0x000fe20008011429 */
[----:B------:R2:W3:Y:S01]  /*9890*/  LDS.128 R12, [R0+0x1000] ;  /* 0x00100000000c7984 */ /* 0x0004e20000000c00 */
[----:B------:R-:W-:Y:S01]  /*98a0*/  ULDC.64 UR6, c[0x0][0x850] ;  /* 0x0002140000067ab9 */ /* 0x000fe20000000a00 */
[C---:B------:R-:W-:Y:S01]  /*98b0*/  LEA.HI.X.SX32 R17, R19.reuse, R3, 0x1, P0 ;  /* 0x0000000313117211 */ /* 0x040fe200000f0eff */
[----:B------:R-:W-:Y:S01]  /*98c0*/  IMAD.U32 R22, RZ, RZ, UR4 ;  /* 0x00000004ff167e24 */ /* 0x000fe2000f8e00ff */
[----:B------:R2:W4:Y:S01]  /*98d0*/  LDS.128 R8, [R0+0x2000] ;  /* 0x0020000000087984 */ /* 0x0005220000000c00 */
[----:B------:R-:W-:Y:S01]  /*98e0*/  UIMAD UR4, UR46, UR6, URZ ;  /* 0x000000062e0472a4 */ /* 0x000fe2000f8e023f */
[--C-:B------:R-:W-:Y:S01]  /*98f0*/  SHF.R.S32.HI R21, RZ, 0x1f, R20.reuse ;  /* 0x0000001fff157819 */ /* 0x100fe20000011414 */
[----:B------:R-:W2:Y:S01]  /*9900*/  LDC R33, c[0x0][0x80c] ;  /* 0x00020300ff217b82 */ /* 0x000ea20000000800 */
[----:B------:R1:W2:Y:S01]  /*9910*/  LDS.128 R4, [R0+0x3000] ;  /* 0x0030000000047984 */ /* 0x0002a20000000c00 */
[----:B------:R-:W-:Y:S01]  /*9920*/  VIMNMX R22, R22, 0x80, PT ;  /* 0x0000008016167848 */ /* 0x000fe20003fe0100 */
[----:B------:R-:W-:Y:S01]  /*9930*/  IMAD.U32 R3, RZ, RZ, UR6 ;  /* 0x00000006ff037e24 */ /* 0x000fe2000f8e00ff */
[----:B------:R-:W-:Y:S01]  /*9940*/  UIMAD UR4, UR40, UR7, UR4 ;  /* 0x00000007280472a4 */ /* 0x000fe2000f8e0204 */
[----:B------:R-:W-:Y:S01]  /*9950*/  IMAD.U32 R30, RZ, RZ, UR5 ;  /* 0x00000005ff1e7e24 */ /* 0x000fe2000f8e00ff */
[CC--:B------:R-:W-:Y:S01]  /*9960*/  ISETP.GE.AND P3, PT, R19.reuse, R22.reuse, PT ;  /* 0x000000161300720c */ /* 0x0c0fe20003f66270 */
[----:B------:R-:W-:Y:S01]  /*9970*/  VIADD R18, R19, 0x40 ;  /* 0x0000004013127836 */ /* 0x000fe20000000000 */
[-C--:B------:R-:W-:Y:S01]  /*9980*/  ISETP.GE.AND P2, PT, R2, R22.reuse, PT ;  /* 0x000000160200720c */ /* 0x080fe20003f46270 */
[----:B------:R-:W-:Y:S01]  /*9990*/  IMAD.WIDE.U32 R2, R3, UR40, R20 ;  /* 0x0000002803027c25 */ /* 0x000fe2000f8e0014 */
[----:B------:R-:W-:Y:S01]  /*99a0*/  SEL R30, R30, RZ, !P4 ;  /* 0x000000ff1e1e7207 */ /* 0x000fe20006000000 */
[----:B------:R-:W-:Y:S01]  /*99b0*/  BSSY B0, `(.L_x_3038) ;  /* 0x000001c000007945 */ /* 0x000fe20003800000 */
[----:B------:R-:W-:Y:S01]  /*99c0*/  ISETP.GE.AND P1, PT, R18, R22, PT ;  /* 0x000000161200720c */ /* 0x000fe20003f26270 */
[----:B------:R-:W-:Y:S01]  /*99d0*/  VIADD R3, R3, UR4 ;  /* 0x0000000403037c36 */ /* 0x000fe20008000000 */
[-C--:B-1----:R-:W-:Y:S01]  /*99e0*/  ISETP.GE.OR P6, PT, R20, R31.reuse, P3 ;  /* 0x0000001f1400720c */ /* 0x082fe20001fc6670 */
[----:B------:R-:W-:Y:S01]  /*99f0*/  ULDC.64 UR4, c[0x0][0x858] ;  /* 0x0002160000047ab9 */ /* 0x000fe20000000a00 */
[----:B------:R-:W-:Y:S01]  /*9a00*/  SEL R35, RZ, UR41, P4 ;  /* 0x00000029ff237c07 */ /* 0x000fe2000a000000 */
[----:B------:R-:W-:Y:S01]  /*9a10*/  IMAD R18, R30, UR4, RZ ;  /* 0x000000041e127c24 */ /* 0x000fe2000f8e02ff */
[CC--:B------:R-:W-:Y:S01]  /*9a20*/  ISETP.GE.OR P5, PT, R20.reuse, R31.reuse, P2 ;  /* 0x0000001f1400720c */ /* 0x0c0fe200017a6670 */
[----:B------:R-:W-:Y:S01]  /*9a30*/  VIADD R19, R19, 0x60 ;  /* 0x0000006013137836 */ /* 0x000fe20000000000 */
[----:B------:R-:W-:Y:S01]  /*9a40*/  ISETP.GE.OR P4, PT, R20, R31, P1 ;  /* 0x0000001f1400720c */ /* 0x000fe20000f86670 */
[----:B------:R-:W-:-:S02]  /*9a50*/  IMAD.U32 R27, RZ, RZ, UR37 ;  /* 0x00000025ff1b7e24 */ /* 0x000fc4000f8e00ff */
[----:B------:R-:W-:Y:S01]  /*9a60*/  IMAD R23, R35, UR5, R18 ;  /* 0x0000000523177c24 */ /* 0x000fe2000f8e0212 */
[----:B------:R-:W-:Y:S01]  /*9a70*/  ISETP.GE.AND P0, PT, R19, R22, PT ;  /* 0x000000161300720c */ /* 0x000fe20003f06270 */
[----:B------:R-:W-:-:S04]  /*9a80*/  IMAD.WIDE.U32 R28, R35, UR4, R2 ;  /* 0x00000004231c7c25 */ /* 0x000fc8000f8e0002 */
[----:B------:R-:W-:-:S04]  /*9a90*/  IMAD.WIDE R26, R27, 0x80, R16 ;  /* 0x000000801b1a7825 */ /* 0x000fc800078e0210 */
[----:B------:R-:W-:Y:S01]  /*9aa0*/  IMAD.IADD R23, R29, 0x1, R23 ;  /* 0x000000011d177824 */ /* 0x000fe200078e0217 */
[----:B--234-:R-:W-:Y:S06]  /*9ab0*/  @P6 BRA `(.L_x_3039) ;  /* 0x00000000002c6947 */ /* 0x01cfec0003800000 */
        /* <DEDUP_REMOVED lines=11> */
.L_x_3039:
[----:B------:R-:W-:Y:S05]  /*9b70*/  BSYNC B0 ;  /* 0x0000000000007941 */ /* 0x000fea0003800000 */
.L_x_3038:
[----:B-1----:R1:W2:Y:S01]  /*9b80*/  LDS.128 R16, [R0+0x5000] ;  /* 0x0050000000107984 */ /* 0x0022a20000000c00 */
[----:B------:R-:W-:Y:S01]  /*9b90*/  BSSY B0, `(.L_x_3040) ;  /* 0x0000010000007945 */ /* 0x000fe20003800000 */
[----:B------:R-:W-:-:S03]  /*9ba0*/  ISETP.GE.OR P6, PT, R20, R31, P0 ;  /* 0x0000001f1400720c */ /* 0x000fc600007c6670 */
[----:B------:R-:W-:Y:S10]  /*9bb0*/  @P5 BRA `(.L_x_3041) ;  /* 0x0000000000345947 */ /* 0x000ff40003800000 */
[----:B------:R-:W-:Y:S01]  /*9bc0*/  IADD3 R25, P5, R26, 0x20, RZ ;  /* 0x000000201a197810 */ /* 0x000fe20007fbe0ff */
[----:B------:R-:W-:Y:S01]  /*9bd0*/  ULDC.64 UR4, c[0x0][0x848] ;  /* 0x0002120000047ab9 */ /* 0x000fe20000000a00 */
[----:B------:R-:W-:-:S03]  /*9be0*/  IMAD.MOV.U32 R3, RZ, RZ, R23 ;  /* 0x000000ffff037224 */ /* 0x000fc600078e0017 */
[----:B------:R-:W-:-:S04]  /*9bf0*/  IMAD.X R2, RZ, RZ, R27, P5 ;  /* 0x000000ffff027224 */ /* 0x000fc800028e061b */
[----:B------:R-:W-:Y:S02]  /*9c00*/  IMAD R24, R2, UR4, RZ ;  /* 0x0000000402187c24 */ /* 0x000fe4000f8e02ff */
[----:B------:R-:W-:-:S04]  /*9c10*/  IMAD.MOV.U32 R2, RZ, RZ, R28 ;  /* 0x000000ffff027224 */ /* 0x000fc800078e001c */
[----:B------:R-:W-:-:S04]  /*9c20*/  IMAD.WIDE.U32 R2, R25, UR4, R2 ;  /* 0x0000000419027c25 */ /* 0x000fc8000f8e0002 */
[----:B------:R-:W-:Y:S01]  /*9c30*/  IMAD R25, R25, UR5, R24 ;  /* 0x0000000519197c24 */ /* 0x000fe2000f8e0218 */
[----:B------:R-:W-:Y:S02]  /*9c40*/  ULDC.64 UR4, c[0x0][0x830] ;  /* 0x00020c0000047ab9 */ /* 0x000fe40000000a00 */
[----:B------:R-:W-:Y:S01]  /*9c50*/  LEA R24, P5, R2, UR4, 0x1 ;  /* 0x0000000402187c11 */ /* 0x000fe2000f8a08ff */
[----:B------:R-:W-:-:S05]  /*9c60*/  IMAD.IADD R3, R3, 0x1, R25 ;  /* 0x0000000103037824 */ /* 0x000fca00078e0219 */
[----:B------:R-:W-:-:S05]  /*9c70*/  LEA.HI.X R25, R2, UR5, R3, 0x1, P5 ;  /* 0x0000000502197c11 */ /* 0x000fca000a8f0c03 */
[----:B--2---:R3:W-:Y:S02]  /*9c80*/  STG.E.128 desc[UR38][R24.64], R16 ;  /* 0x0000001018007986 */ /* 0x0047e4000c101d26 */
.L_x_3041:
[----:B------:R-:W-:Y:S05]  /*9c90*/  BSYNC B0 ;  /* 0x0000000000007941 */ /* 0x000fea0003800000 */
.L_x_3040:
[----:B--23--:R2:W3:Y:S01]  /*9ca0*/  LDS.128 R16, [R0+0x6000] ;  /* 0x0060000000107984 */ /* 0x00c4e20000000c00 */
[----:B------:R-:W-:Y:S04]  /*9cb0*/  BSSY B0, `(.L_x_3042) ;  /* 0x000000f000007945 */ /* 0x000fe80003800000 */
[----:B------:R-:W-:Y:S05]  /*9cc0*/  @P4 BRA `(.L_x_3043) ;  /* 0x0000000000344947 */ /* 0x000fea0003800000 */
        /* <DEDUP_REMOVED lines=12> */
[----:B---3--:R4:W-:Y:S02]  /*9d90*/  STG.E.128 desc[UR38][R24.64], R16 ;  /* 0x0000001018007986 */ /* 0x0089e4000c101d26 */
.L_x_3043:
[----:B------:R-:W-:Y:S05]  /*9da0*/  BSYNC B0 ;  /* 0x0000000000007941 */ /* 0x000fea0003800000 */
.L_x_3042:
[----:B---34-:R3:W4:Y:S01]  /*9db0*/  LDS.128 R16, [R0+0x7000] ;  /* 0x0070000000107984 */ /* 0x0187220000000c00 */
        /* <DEDUP_REMOVED lines=14> */
[----:B----4-:R4:W-:Y:S02]  /*9ea0*/  STG.E.128 desc[UR38][R22.64], R16 ;  /* 0x0000001016007986 */ /* 0x0109e4000c101d26 */
.L_x_3045:
[----:B------:R-:W-:Y:S05]  /*9eb0*/  BSYNC B0 ;  /* 0x0000000000007941 */ /* 0x000fea0003800000 */
.L_x_3044:
[----:B----4-:R4:W1:Y:S01]  /*9ec0*/  LDS.128 R16, [R0] ;  /* 0x0000000000107984 */ /* 0x0108620000000c00 */
[----:B------:R-:W-:Y:S01]  /*9ed0*/  ULDC.64 UR6, c[0x0][0x820] ;  /* 0x0002080000067ab9 */ /* 0x000fe20000000a00 */
[CC--:B------:R-:W-:Y:S01]  /*9ee0*/  ISETP.GE.OR P3, PT, R20.reuse, R33.reuse, P3 ;  /* 0x000000211400720c */ /* 0x0c0fe20001f66670 */
[----:B------:R-:W-:Y:S02]  /*9ef0*/  UIMAD UR4, UR46, UR6, URZ ;  /* 0x000000062e0472a4 */ /* 0x000fe4000f8e023f */
[----:B------:R-:W-:Y:S01]  /*9f00*/  IMAD.U32 R3, RZ, RZ, UR6 ;  /* 0x00000006ff037e24 */ /* 0x000fe2000f8e00ff */
[----:B------:R-:W-:Y:S01]  /*9f10*/  BSSY B0, `(.L_x_3046) ;  /* 0x0000017000007945 */ /* 0x000fe20003800000 */
[CC--:B------:R-:W-:Y:S01]  /*9f20*/  ISETP.GE.OR P2, PT, R20.reuse, R33.reuse, P2 ;  /* 0x000000211400720c */ /* 0x0c0fe20001746670 */
[----:B------:R-:W-:Y:S02]  /*9f30*/  UIMAD UR4, UR40, UR7, UR4 ;  /* 0x00000007280472a4 */ /* 0x000fe4000f8e0204 */
[----:B------:R-:W-:Y:S01]  /*9f40*/  IMAD.WIDE.U32 R2, R3, UR40, R20 ;  /* 0x0000002803027c25 */ /* 0x000fe2000f8e0014 */
[----:B------:R-:W-:-:S02]  /*9f50*/  ISETP.GE.OR P1, PT, R20, R33, P1 ;  /* 0x000000211400720c */ /* 0x000fc40000f26670 */
[----:B------:R-:W-:Y:S01]  /*9f60*/  ISETP.GE.OR P0, PT, R20, R33, P0 ;  /* 0x000000211400720c */ /* 0x000fe20000706670 */
[----:B------:R-:W-:Y:S01]  /*9f70*/  VIADD R3, R3, UR4 ;  /* 0x0000000403037c36 */ /* 0x000fe20008000000 */
[----:B------:R-:W-:Y:S02]  /*9f80*/  ULDC.64 UR4, c[0x0][0x828] ;  /* 0x00020a0000047ab9 */ /* 0x000fe40000000a00 */
[----:B------:R-:W-:Y:S02]  /*9f90*/  IMAD R21, R30, UR4, RZ ;  /* 0x000000041e157c24 */ /* 0x000fe4000f8e02ff */
[----:B------:R-:W-:-:S04]  /*9fa0*/  IMAD.WIDE.U32 R24, R35, UR4, R2 ;  /* 0x0000000423187c25 */ /* 0x000fc8000f8e0002 */
[----:B------:R-:W-:-:S04]  /*9fb0*/  IMAD R21, R35, UR5, R21 ;  /* 0x0000000523157c24 */ /* 0x000fc8000f8e0215 */
[----:B------:R-:W-:Y:S01]  /*9fc0*/  IMAD.IADD R21, R25, 0x1, R21 ;  /* 0x0000000119157824 */ /* 0x000fe200078e0215 */
[----:B----4-:R-:W-:Y:S06]  /*9fd0*/  @P3 BRA `(.L_x_3047) ;  /* 0x0000000000283947 */ /* 0x010fec0003800000 */
        /* <DEDUP_REMOVED lines=10> */
.L_x_3047:
[----:B------:R-:W-:Y:S05]  /*a080*/  BSYNC B0 ;  /* 0x0000000000007941 */ /* 0x000fea0003800000 */
.L_x_3046:
[----:B------:R-:W-:Y:S04]  /*a090*/  BSSY B0, `(.L_x_3048) ;  /* 0x000000f000007945 */ /* 0x000fe80003800000 */
[----:B------:R-:W-:Y:S05]  /*a0a0*/  @P2 BRA `(.L_x_3049) ;  /* 0x0000000000342947 */ /* 0x000fea0003800000 */
[----:B-1--4-:R-:W-:Y:S01]  /*a0b0*/  IADD3 R17, P2, R26, 0x20, RZ ;  /* 0x000000201a117810 */ /* 0x012fe20007f5e0ff */
[----:B------:R-:W-:Y:S01]  /*a0c0*/  ULDC.64 UR4, c[0x0][0x818] ;  /* 0x0002060000047ab9 */ /* 0x000fe20000000a00 */
[----:B------:R-:W-:Y:S02]  /*a0d0*/  IMAD.MOV.U32 R2, RZ, RZ, R24 ;  /* 0x000000ffff027224 */ /* 0x000fe400078e0018 */
[----:B------:R-:W-:Y:S02]  /*a0e0*/  IMAD.MOV.U32 R3, RZ, RZ, R21 ;  /* 0x000000ffff037224 */ /* 0x000fe400078e0015 */
[----:B--23--:R-:W-:Y:S02]  /*a0f0*/  IMAD.X R0, RZ, RZ, R27, P2 ;  /* 0x000000ffff007224 */ /* 0x00cfe400010e061b */
        /* <DEDUP_REMOVED lines=8> */
.L_x_3049:
[----:B------:R-:W-:Y:S05]  /*a180*/  BSYNC B0 ;  /* 0x0000000000007941 */ /* 0x000fea0003800000 */
.L_x_3048:
[----:B------:R-:W-:Y:S04]  /*a190*/  BSSY B0, `(.L_x_3050) ;  /* 0x000000f000007945 */ /* 0x000fe80003800000 */
[----:B------:R-:W-:Y:S05]  /*a1a0*/  @P1 BRA `(.L_x_3051) ;  /* 0x0000000000341947 */ /* 0x000fea0003800000 */
[----:B-1----:R-:W-:Y:S01]  /*a1b0*/  IADD3 R13, P1, R26, 0x40, RZ ;  /* 0x000000401a0d7810 */ /* 0x002fe20007f3e0ff */
        /* <DEDUP_REMOVED lines=12> */
.L_x_3051:
[----:B------:R-:W-:Y:S05]  /*a280*/  BSYNC B0 ;  /* 0x0000000000007941 */ /* 0x000fea0003800000 */
.L_x_3050:
        /* <DEDUP_REMOVED lines=15> */
.L_x_3036:
        /* <DEDUP_REMOVED lines=9> */
[----:B------:R-:W-:-:S03]  /*a410*/  UISETP.NE.AND.EX UP0, UPT, UR5, URZ, UPT, UP0 ;  /* 0x0000003f0500728c */ /* 0x000fc6000bf05300 */
[----:B--2---:R-:W2:Y:S01]  /*a420*/  @P4 LDG.E R9, desc[UR38][R4.64] ;  /* 0x0000002604094981 */ /* 0x004ea2000c1e1900 */
[----:B------:R-:W-:Y:S02]  /*a430*/  ULDC UR6, c[0x0][0x808] ;  /* 0x0002020000067ab9 */ /* 0x000fe40000000800 */
[----:B------:R-:W-:Y:S01]  /*a440*/  PLOP3.LUT P1, PT, PT, PT, UP0, 0x80, 0x0 ;  /* 0x000000000000781c */ /* 0x000fe20003f2f008 */
[----:B------:R-:W-:-:S04]  /*a450*/  IMAD.U32 R0, RZ, RZ, UR6 ;  /* 0x00000006ff007e24 */ /* 0x000fc8000f8e00ff */
[----:B------:R-:W-:Y:S02]  /*a460*/  @UP0 ULDC.64 UR4, c[0x0][0x878] ;  /* 0x00021e0000040ab9 */ /* 0x000fe40000000a00 */
[----:B------:R-:W-:-:S06]  /*a470*/  @UP0 UIMAD.WIDE UR4, UR41, 0x4, UR4 ;  /* 0x00000004290408a5 */ /* 0x000fcc000f8e0204 */
[----:B------:R-:W-:Y:S02]  /*a480*/  IMAD.U32 R6, RZ, RZ, UR4 ;  /* 0x00000004ff067e24 */ /* 0x000fe4000f8e00ff */
[----:B------:R-:W-:-:S05]  /*a490*/  IMAD.U32 R7, RZ, RZ, UR5 ;  /* 0x00000005ff077e24 */ /* 0x000fca000f8e00ff */
[----:B------:R3:W5:Y:S01]  /*a4a0*/  @P1 LDG.E R0, desc[UR38][R6.64] ;  /* 0x0000002606001981 */ /* 0x000762000c1e1900 */
[----:B------:R-:W4:Y:S02]  /*a4b0*/  S2R R2, SR_TID.X ;  /* 0x0000000000027919 */ /* 0x000f240000002100 */
[----:B----4-:R-:W-:Y:S01]  /*a4c0*/  VIADD R8, R2, 0xffffff80 ;  /* 0xffffff8002087836 */ /* 0x010fe20000000000 */
[----:B------:R-:W-:-:S04]  /*a4d0*/  CS2R R2, SRZ ;  /* 0x0000000000027805 */ /* 0x000fc8000001ff00 */
[----:B------:R-:W-:-:S04]  /*a4e0*/  SHF.R.S32.HI R11, RZ, 0x1f, R8 ;  /* 0x0000001fff0b7819 */ /* 0x000fc80000011408 */
[----:B------:R-:W-:-:S04]  /*a4f0*/  LEA.HI R11, R11, R8, RZ, 0x3 ;  /* 0x000000080b0b7211 */ /* 0x000fc800078f18ff */
[----:B-1----:R-:W-:Y:S02]  /*a500*/  SHF.R.S32.HI R13, RZ, 0x3, R11 ;  /* 0x00000003ff0d7819 */ /* 0x002fe4000001140b */
[----:B------:R-:W-:-:S05]  /*a510*/  LOP3.LUT R11, R11, 0x1ffffff8, RZ, 0xc0, !PT ;  /* 0x1ffffff80b0b7812 */ /* 0x000fca00078ec0ff */
[----:B------:R-:W-:Y:S02]  /*a520*/  IMAD.IADD R11, R8, 0x1, -R11 ;  /* 0x00000001080b7824 */ /* 0x000fe400078e0a0b */
[--C-:B--2---:R-:W-:Y:S01]  /*a530*/  @P4 IMAD.MOV.U32 R2, RZ, RZ, R9.reuse ;  /* 0x000000ffff024224 */ /* 0x104fe200078e0009 */
[----:B------:R-:W-:Y:S01]  /*a540*/  @P4 SHF.R.S32.HI R3, RZ, 0x1f, R9 ;  /* 0x0000001fff034819 */ /* 0x000fe20000011409 */
[----:B------:R-:W-:-:S03]  /*a550*/  IMAD.U32 R9, RZ, RZ, UR37 ;  /* 0x00000025ff097e24 */ /* 0x000fc6000f8e00ff */
[----:B------:R-:W-:-:S04]  /*a560*/  IADD3 R2, P0, R13, R2, RZ ;  /* 0x000000020d027210 */ /* 0x000fc80007f1e0ff */
[----:B------:R-:W-:Y:S01]  /*a570*/  LEA.HI.X.SX32 R3, R13, R3, 0x1, P0 ;  /* 0x000000030d037211 */ /* 0x000fe200000f0eff */
[----:B---3--:R-:W-:Y:S08]  /*a580*/  @P1 BRA `(.L_x_3052) ;  /* 0x0000000000101947 */ /* 0x008ff00003800000 */
[----:B------:R-:W-:Y:S05]  /*a590*/  @!P4 BRA `(.L_x_3052) ;  /* 0x00000000000cc947 */ /* 0x000fea0003800000 */
[----:B------:R-:W2:Y:S04]  /*a5a0*/  LDG.E R7, desc[UR38][R4.64] ;  /* 0x0000002604077981 */ /* 0x000ea8000c1e1900 */
[----:B-----5:R-:W2:Y:S02]  /*a5b0*/  LDG.E R0, desc[UR38][R4.64+0x4] ;  /* 0x0000042604007981 */ /* 0x020ea4000c1e1900 */
[----:B--2---:R-:W-:-:S07]  /*a5c0*/  IMAD.IADD R0, R0, 0x1, -R7 ;  /* 0x0000000100007824 */ /* 0x004fce00078e0a07 */
.L_x_3052:
[----:B------:R-:W1:Y:S01]  /*a5d0*/  LDC R17, c[0x0][0x80c] ;  /* 0x00020300ff117b82 */ /* 0x000e620000000800 */
[----:B------:R-:W-:Y:S01]  /*a5e0*/  IMAD.SHL.U32 R10, R11, 0x8, RZ ;  /* 0x000000080b0a7824 */ /* 0x000fe200078e00ff */
[----:B------:R-:W-:Y:S01]  /*a5f0*/  USHF.R.S32.HI UR5, URZ, 0x1f, UR41 ;  /* 0x0000001f3f057899 */ /* 0x000fe20008011429 */
[----:B-----5:R-:W-:Y:S01]  /*a600*/  IMAD R0, R9, -0x80, R0 ;  /* 0xffffff8009007824 */ /* 0x020fe200078e0200 */
[----:B------:R-:W-:Y:S01]  /*a610*/  ULDC.64 UR6, c[0x0][0x820] ;  /* 0x0002080000067ab9 */ /* 0x000fe20000000a00 */
[C---:B------:R-:W-:Y:S01]  /*a620*/  VIADD R5, R13.reuse, 0x20 ;  /* 0x000000200d057836 */ /* 0x040fe20000000000 */
[----:B------:R-:W-:Y:S01]  /*a630*/  UIMAD UR4, UR46, UR6, URZ ;  /* 0x000000062e0472a4 */ /* 0x000fe2000f8e023f */
[--C-:B------:R-:W-:Y:S01]  /*a640*/  SHF.R.S32.HI R11, RZ, 0x1f, R10.reuse ;  /* 0x0000001fff0b7819 */ /* 0x100fe2000001140a */
[----:B------:R-:W-:Y:S01]  /*a650*/  IMAD.U32 R7, RZ, RZ, UR6 ;  /* 0x00000006ff077e24 */ /* 0x000fe2000f8e00ff */
[----:B------:R-:W2:Y:S01]  /*a660*/  LDC R19, c[0x0][0x83c] ;  /* 0x00020f00ff137b82 */ /* 0x000ea20000000800 */
[-C--:B------:R-:W-:Y:S01]  /*a670*/  ISETP.GE.AND P3, PT, R13, R0.reuse, PT ;  /* 0x000000000d00720c */ /* 0x080fe20003f66270 */
[----:B------:R-:W-:Y:S01]  /*a680*/  IMAD.U32 R12, RZ, RZ, UR5 ;  /* 0x00000005ff0c7e24 */ /* 0x000fe2000f8e00ff */
[----:B------:R-:W-:Y:S01]  /*a690*/  UIMAD UR4, UR40, UR7, UR4 ;  /* 0x00000007280472a4 */ /* 0x000fe2000f8e0204 */
[----:B------:R-:W-:Y:S01]  /*a6a0*/  ISETP.GE.AND P2, PT, R5, R0, PT ;  /* 0x000000000500720c */ /* 0x000fe20003f46270 */
[----:B------:R-:W-:Y:S01]  /*a6b0*/  IMAD.WIDE.U32 R4, R7, UR40, R10 ;  /* 0x0000002807047c25 */ /* 0x000fe2000f8e000a */
[----:B------:R-:W-:Y:S01]  /*a6c0*/  SEL R15, RZ, UR41, P4 ;  /* 0x00000029ff0f7c07 */ /* 0x000fe2000a000000 */
[----:B------:R-:W-:Y:S01]  /*a6d0*/  BSSY B0, `(.L_x_3053) ;  /* 0x000001c000007945 */ /* 0x000fe20003800000 */
[----:B------:R-:W-:Y:S01]  /*a6e0*/  SEL R12, R12, RZ, !P4 ;  /* 0x000000ff0c0c7207 */ /* 0x000fe20006000000 */
[----:B------:R-:W-:-:S02]  /*a6f0*/  VIADD R7, R13, 0x40 ;  /* 0x000000400d077836 */ /* 0x000fc40000000000 */
[----:B------:R-:W-:Y:S02]  /*a700*/  VIADD R13, R13, 0x60 ;  /* 0x000000600d0d7836 */ /* 0x000fe40000000000 */
[----:B------:R-:W-:Y:S01]  /*a710*/  VIADD R5, R5, UR4 ;  /* 0x0000000405057c36 */ /* 0x000fe20008000000 */
[----:B------:R-:W-:Y:S01]  /*a720*/  ULDC.64 UR4, c[0x0][0x828] ;  /* 0x00020a0000047ab9 */ /* 0x000fe20000000a00 */
[-C--:B-1----:R-:W-:Y:S02]  /*a730*/  ISETP.GE.OR P6, PT, R10, R17.reuse, P3 ;  /* 0x000000110a00720c */ /* 0x082fe40001fc6670 */
[-C--:B------:R-:W-:Y:S01]  /*a740*/  ISETP.GE.AND P1, PT, R7, R0.reuse, PT ;  /* 0x000000000700720c */ /* 0x080fe20003f26270 */
[----:B------:R-:W-:Y:S01]  /*a750*/  IMAD.U32 R7, RZ, RZ, UR37 ;  /* 0x00000025ff077e24 */ /* 0x000fe2000f8e00ff */
[----:B------:R-:W-:Y:S01]  /*a760*/  ISETP.GE.AND P0, PT, R13, R0, PT ;  /* 0x000000000d00720c */ /* 0x000fe20003f06270 */
[----:B------:R-:W-:Y:S01]  /*a770*/  IMAD R0, R12, UR4, RZ ;  /* 0x000000040c007c24 */ /* 0x000fe2000f8e02ff */
[CC--:B------:R-:W-:Y:S01]  /*a780*/  ISETP.GE.OR P5, PT, R10.reuse, R17.reuse, P2 ;  /* 0x000000110a00720c */ /* 0x0c0fe200017a6670 */
[----:B------:R-:W-:Y:S01]  /*a790*/  IMAD.WIDE.U32 R8, R15, UR4, R4 ;  /* 0x000000040f087c25 */ /* 0x000fe2000f8e0004 */
[----:B------:R-:W-:-:S03]  /*a7a0*/  ISETP.GE.OR P4, PT, R10, R17, P1 ;  /* 0x000000110a00720c */ /* 0x000fc60000f86670 */
[----:B------:R-:W-:Y:S02]  /*a7b0*/  IMAD R13, R15, UR5, R0 ;  /* 0x000000050f0d7c24 */ /* 0x000fe4000f8e0200 */
[----:B------:R-:W-:-:S04]  /*a7c0*/  IMAD.WIDE R6, R7, 0x80, R2 ;  /* 0x0000008007067825 */ /* 0x000fc800078e0202 */
        /* <DEDUP_REMOVED lines=12> */
.L_x_3054:
[----:B------:R-:W-:Y:S05]  /*a890*/  BSYNC B0 ;  /* 0x0000000000007941 */ /* 0x000fea0003800000 */
.L_x_3053:
        /* <DEDUP_REMOVED lines=16> */
.L_x_3056:
[----:B------:R-:W-:Y:S05]  /*a9a0*/  BSYNC B0 ;  /* 0x0000000000007941 */ /* 0x000fea0003800000 */
.L_x_3055:
        /* <DEDUP_REMOVED lines=15> */
.L_x_3058:
[----:B------:R-:W-:Y:S05]  /*aaa0*/  BSYNC B0 ;  /* 0x0000000000007941 */ /* 0x000fea0003800000 */
.L_x_3057:
        /* <DEDUP_REMOVED lines=15> */
.L_x_3060:
[----:B------:R-:W-:Y:S05]  /*aba0*/  BSYNC B0 ;  /* 0x0000000000007941 */ /* 0x000fea0003800000 */
.L_x_3059:
        /* <DEDUP_REMOVED lines=14> */
[----:B----4-:R-:W-:-:S04]  /*ac90*/  IMAD R5, R15, UR5, R0 ;  /* 0x000000050f057c24 */ /* 0x010fc8000f8e0200 */
        /* <DEDUP_REMOVED lines=12> */
.L_x_3062:
[----:B------:R-:W-:Y:S05]  /*ad60*/  BSYNC B0 ;  /* 0x0000000000007941 */ /* 0x000fea0003800000 */
.L_x_3061:
        /* <DEDUP_REMOVED lines=15> */
.L_x_3064:
[----:B------:R-:W-:Y:S05]  /*ae60*/  BSYNC B0 ;  /* 0x0000000000007941 */ /* 0x000fea0003800000 */
.L_x_3063:
        /* <DEDUP_REMOVED lines=15> */
.L_x_3066:
[----:B------:R-:W-:Y:S05]  /*af60*/  BSYNC B0 ;  /* 0x0000000000007941 */ /* 0x000fea0003800000 */
.L_x_3065:
        /* <DEDUP_REMOVED lines=15> */
.L_x_2992:
        /* <DEDUP_REMOVED lines=29> */
.L_x_3068:
[----:B------:R-:W-:Y:S01]  /*b230*/  ULDC UR9, c[0x0][0x8c4] ;  /* 0x0002310000097ab9 */ /* 0x000fe20000000800 */
[----:B------:R-:W-:Y:S01]  /*b240*/  UMOV UR7, UR8 ;  /* 0x0000000800077c82 */ /* 0x000fe20008000000 */
[----:B------:R-:W-:-:S11]  /*b250*/  UISETP.NE.AND UP0, UPT, UR9, 0x1, UPT ;  /* 0x000000010900788c */ /* 0x000fd6000bf05270 */
[----:B------:R-:W-:Y:S02]  /*b260*/  @UP0 ULDC.64 UR10, c[0x0][0x8c8] ;  /* 0x00023200000a0ab9 */ /* 0x000fe40000000a00 */
[----:B------:R-:W-:-:S04]  /*b270*/  UIMAD.WIDE.U32 UR4, UR8, UR10, URZ ;  /* 0x0000000a080472a5 */ /* 0x000fc8000f8e003f */
[----:B------:R-:W-:-:S04]  /*b280*/  @UP0 USHF.R.U32.HI UR7, URZ, UR11, UR5 ;  /* 0x0000000b3f070299 */ /* 0x000fc80008011605 */
[----:B------:R-:W-:-:S12]  /*b290*/  UIMAD UR4, UR7, UR9, URZ ;  /* 0x00000009070472a4 */ /* 0x000fd8000f8e023f */
.L_x_3069:
        /* <DEDUP_REMOVED lines=10> */
[----:B------:R-:W-:Y:S01]  /*b340*/  ULDC.64 UR4, c[0x0][0x8f8] ;  /* 0x00023e0000047ab9 */ /* 0x000fe20000000a00 */
[----:B------:R-:W-:Y:S01]  /*b350*/  UIADD3 UR6, -UR13, URZ, URZ ;  /* 0x0000003f0d067290 */ /* 0x000fe2000fffe13f */
[----:B------:R-:W-:-:S03]  /*b360*/  ISETP.NE.U32.AND P0, PT, RZ, UR4, PT ;  /* 0x00000004ff007c0c */ /* 0x000fc6000bf05070 */
[----:B------:R-:W-:Y:S01]  /*b370*/  UIMAD UR6, UR9, UR6, UR8 ;  /* 0x00000006090672a4 */ /* 0x000fe2000f8e0208 */
        /* <DEDUP_REMOVED lines=9> */
.L_x_3070:
        /* <DEDUP_REMOVED lines=11> */
[----:B------:R-:W-:Y:S01]  /*b4c0*/  R2UR UR4, R0 ;  /* 0x00000000000472ca */ /* 0x000fe200000e0000 */
[----:B------:R-:W-:-:S14]  /*b4d0*/  BRA `(.L_x_3071) ;  /* 0x0000000000047947 */ /* 0x000fdc0003800000 */
.L_x_3072:
[----:B------:R-:W-:-:S05]  /*b4e0*/  ULDC UR4, c[0x0][0x8ec] ;  /* 0x00023b0000047ab9 */ /* 0x000fca0000000800 */
.L_x_3071:
        /* <DEDUP_REMOVED lines=8> */
[----:B------:R-:W-:Y:S01]  /*b570*/  ULDC.64 UR4, c[0x0][0x770] ;  /* 0x0001dc0000047ab9 */ /* 0x000fe20000000a00 */
[----:B------:R-:W-:Y:S01]  /*b580*/  ULDC.64 UR14, c[0x0][0x788] ;  /* 0x0001e200000e7ab9 */ /* 0x000fe20000000a00 */
        /* <DEDUP_REMOVED lines=19> */
[----:B------:R-:W-:-:S11]  /*b6c0*/  USHF.R.S32.HI UR11, URZ, 0x1f, UR6 ;  /* 0x0000001f3f0b7899 */ /* 0x000fd60008011406 */
        /* <DEDUP_REMOVED lines=16> */
.L_x_3073:
        /* <DEDUP_REMOVED lines=13> */
.L_x_3074:
        /* <DEDUP_REMOVED lines=12> */
.L_x_3075:
[----:B------:R-:W-:Y:S01]  /*b960*/  ULEA UR7, UR7, UR10, 0x7 ;  /* 0x0000000a07077291 */ /* 0x000fe2000f8e383f */
[----:B------:R-:W-:Y:S01]  /*b970*/  ULDC UR9, c[0x0][0x74c] ;  /* 0x0001d30000097ab9 */ /* 0x000fe20000000800 */
[----:B------:R-:W-:Y:S02]  /*b980*/  UIADD3 UR10, UR10, 0x7f, URZ ;  /* 0x0000007f0a0a7890 */ /* 0x000fe4000fffe03f */
[----:B------:R-:W-:-:S04]  /*b990*/  UIADD3 UR7, UR7, -UR9, -UR8 ;  /* 0x8000000907077290 */ /* 0x000fc8000fffe808 */
        /* <DEDUP_REMOVED lines=11> */
[----:B------:R-:W-:Y:S01]  /*ba50*/  ULDC.64 UR14, c[0x0][0x2d8] ;  /* 0x0000b600000e7ab9 */ /* 0x000fe20000000a00 */
[----:B------:R-:W-:Y:S01]  /*ba60*/  ULDC.64 UR28, c[0x0][0x2e0] ;  /* 0x0000b800001c7ab9 */ /* 0x000fe20000000a00 */
[----:B------:R-:W-:Y:S02]  /*ba70*/  UIMAD UR10, UR11, UR14, URZ ;  /* 0x0000000e0b0a72a4 */ /* 0x000fe4000f8e023f */
[----:B------:R-:W-:Y:S02]  /*ba80*/  UIMAD.WIDE.U32 UR8, UR6, UR14, URZ ;  /* 0x0000000e060872a5 */ /* 0x000fe4000f8e003f */
[----:B------:R-:W-:Y:S02]  /*ba90*/  UIMAD UR15, UR6, UR15, UR10 ;  /* 0x0000000f060f72a4 */ /* 0x000fe4000f8e020a */
[----:B------:R-:W-:Y:S02]  /*baa0*/  UIADD3 UR6, UR7, -UR12, URZ ;  /* 0x8000000c07067290 */ /* 0x000fe4000fffe03f */
[----:B------:R-:W-:-:S02]  /*bab0*/  USHF.R.S32.HI UR11, URZ, 0x1f, UR13 ;  /* 0x0000001f3f0b7899 */ /* 0x000fc4000801140d */
[----:B------:R-:W-:Y:S02]  /*bac0*/  ULOP3.LUT UR6, UR6, 0x1, URZ, 0xc0, !UPT ;  /* 0x0000000106067892 */ /* 0x000fe4000f8ec03f */
[----:B------:R-:W-:Y:S02]  /*bad0*/  USEL UR13, UR13, URZ, !UP0 ;  /* 0x0000003f0d0d7287 */ /* 0x000fe4000c000000 */
[----:B------:R-:W-:Y:S02]  /*bae0*/  USEL UR14, UR11, URZ, !UP0 ;  /* 0x0000003f0b0e7287 */ /* 0x000fe4000c000000 */
[----:B------:R-:W-:Y:S02]  /*baf0*/  UISETP.NE.U32.AND UP0, UPT, UR6, 0x1, UPT ;  /* 0x000000010600788c */ /* 0x000fe4000bf05070 */
[----:B------:R-:W-:Y:S02]  /*bb00*/  UIADD3 UR10, UP1, UR4, UR8, URZ ;  /* 0x00000008040a7290 */ /* 0x000fe4000ff3e03f */
[----:B------:R-:W-:-:S02]  /*bb10*/  UIADD3 UR15, UR9, UR15, URZ ;  /* 0x0000000f090f7290 */ /* 0x000fc4000fffe03f */
[----:B------:R-:W-:Y:S01]  /*bb20*/  PLOP3.LUT P1, PT, PT, PT, UP0, 0x80, 0x0 ;  /* 0x000000000000781c */ /* 0x000fe20003f2f008 */
[----:B------:R-:W-:Y:S02]  /*bb30*/  UIMAD UR14, UR14, UR28, URZ ;  /* 0x0000001c0e0e72a4 */ /* 0x000fe4000f8e023f */
[----:B------:R-:W-:Y:S02]  /*bb40*/  UIADD3.X UR11, UR5, UR15, URZ, UP1, !UPT ;  /* 0x0000000f050b7290 */ /* 0x000fe40008ffe43f */
[----:B------:R-:W-:Y:S02]  /*bb50*/  UIMAD UR14, UR13, UR29, UR14 ;  /* 0x0000001d0d0e72a4 */ /* 0x000fe4000f8e020e */
[----:B------:R-:W-:Y:S01]  /*bb60*/  UIMAD.WIDE.U32 UR10, UR13, UR28, UR10 ;  /* 0x0000001c0d0a72a5 */ /* 0x000fe2000f8e000a */
[----:B------:R-:W-:-:S03]  /*bb70*/  ELECT P0, URZ, PT ;  /* 0x00000000003f782f */ /* 0x000fc60003800000 */
[----:B------:R-:W-:Y:S02]  /*bb80*/  UIADD3 UR27, UR11, UR14, URZ ;  /* 0x0000000e0b1b7290 */ /* 0x000fe4000fffe03f */
[----:B------:R-:W-:Y:S10]  /*bb90*/  @P1 BRA `(.L_x_3076) ;  /* 0x0000000000bc1947 */ /* 0x000ff40003800000 */
        /* <DEDUP_REMOVED lines=18> */
.L_x_3078:
[----:B------:R-:W-:Y:S05]  /*bcc0*/  BSYNC B0 ;  /* 0x0000000000007941 */ /* 0x000fea0003800000 */
.L_x_3077:
        /* <DEDUP_REMOVED lines=19> */
.L_x_3080:
[----:B------:R-:W-:Y:S05]  /*be00*/  BSYNC B0 ;  /* 0x0000000000007941 */ /* 0x000fea0003800000 */
.L_x_3079:
[----:B------:R-:W-:Y:S06]  /*be10*/  BAR.ARV 0xa, 0xa0 ;  /* 0x0282800000007b1d */ /* 0x000fec0000002000 */
[----:B------:R-:W-:Y:S04]  /*be20*/  BSSY B0, `(.L_x_3081) ;  /* 0x0000003000007945 */ /* 0x000fe80003800000 */
[----:B------:R-:W-:Y:S05]  /*be30*/  @!P0 BRA `(.L_x_3082) ;  /* 0x0000000000048947 */ /* 0x000fea0003800000 */
[----:B------:R-:W-:-:S04]  /*be40*/  DEPBAR.LE SB0, 0x0 ;  /* 0x000080000000791a */ /* 0x000fc80000000000 */
.L_x_3082:
[----:B------:R-:W-:Y:S05]  /*be50*/  BSYNC B0 ;  /* 0x0000000000007941 */ /* 0x000fea0003800000 */
.L_x_3081:
[----:B------:R-:W-:Y:S06]  /*be60*/  BAR.ARV 0xb, 0xa0 ;  /* 0x02c2800000007b1d */ /* 0x000fec0000002000 */
[----:B------:R-:W-:Y:S01]  /*be70*/  UIADD3 UR18, UR12, 0x1, URZ ;  /* 0x000000010c127890 */ /* 0x000fe2000fffe03f */
[----:B------:R-:W-:Y:S11]  /*be80*/  BRA `(.L_x_3083) ;  /* 0x0000000000047947 */ /* 0x000ff60003800000 */
.L_x_3076:
[----:B------:R-:W-:-:S05]  /*be90*/  UMOV UR18, UR12 ;  /* 0x0000000c00127c82 */ /* 0x000fca0008000000 */
.L_x_3083:
[----:B------:R-:W-:-:S04]  /*bea0*/  UIADD3 UR6, UR12, 0x1, URZ ;  /* 0x000000010c067890 */ /* 0x000fc8000fffe03f */
[----:B------:R-:W-:-:S06]  /*beb0*/  UISETP.NE.AND UP0, UPT, UR7, UR6, UPT ;  /* 0x000000060700728c */ /* 0x000fcc000bf05270 */
[----:B------:R-:W-:-:S13]  /*bec0*/  PLOP3.LUT P1, PT, PT, PT, UP0, 0x80, 0x0 ;  /* 0x000000000000781c */ /* 0x000fda0003f2f008 */
[----:B------:R-:W-:Y:S05]  /*bed0*/  @!P1 BRA `(.L_x_2999) ;  /* 0x0000002c00049947 */ /* 0x000fea0003800000 */
[----:B------:R-:W-:Y:S01]  /*bee0*/  UMOV UR16, UR8 ;  /* 0x0000000800107c82 */ /* 0x000fe20008000000 */
[----:B------:R-:W-:Y:S01]  /*bef0*/  UMOV UR17, UR15 ;  /* 0x0000000f00117c82 */ /* 0x000fe20008000000 */
[----:B------:R-:W-:Y:S01]  /*bf00*/  ULDC.64 UR20, c[0x0][0x2c0] ;  /* 0x0000b00000147ab9 */ /* 0x000fe20000000a00 */
[----:B------:R-:W-:Y:S02]  /*bf10*/  UIMAD.WIDE.U32 UR16, UR13, UR28, UR16 ;  /* 0x0000001c0d1072a5 */ /* 0x000fe4000f8e0010 */
[----:B------:R-:W-:Y:S02]  /*bf20*/  USHF.L.U32 UR19, UR18, 0xd, URZ ;  /* 0x0000000d12137899 */ /* 0x000fe4000800063f */
[----:B------:R-:W-:Y:S01]  /*bf30*/  UIADD3 UR25, UP0, UR4, UR16, URZ ;  /* 0x0000001004197290 */ /* 0x000fe2000ff1e03f */
[----:B------:R-:W-:Y:S01]  /*bf40*/  UMOV UR6, URZ ;  /* 0x0000003f00067c82 */ /* 0x000fe20008000000 */
[----:B------:R-:W-:Y:S02]  /*bf50*/  ULDC.64 UR30, c[0x0][0x2c0] ;  /* 0x0000b000001e7ab9 */ /* 0x000fe40000000a00 */
[----:B------:R-:W-:-:S02]  /*bf60*/  UIADD3.X UR16, UR5, UR14, UR17, UP0, !UPT ;  /* 0x0000000e05107290 */ /* 0x000fc400087fe411 */
[----:B------:R-:W-:Y:S01]  /*bf70*/  ULEA UR24, UP0, UR25, UR20, 0x2 ;  /* 0x0000001419187291 */ /* 0x000fe2000f80103f */
[----:B------:R-:W-:-:S03]  /*bf80*/  UMOV UR26, UR19 ;  /* 0x00000013001a7c82 */ /* 0x000fc60008000000 */
[----:B------:R-:W-:Y:S02]  /*bf90*/  ULEA.HI.X UR25, UR25, UR21, UR16, 0x2, UP0 ;  /* 0x0000001519197291 */ /* 0x000fe400080f1410 */
[----:B------:R-:W-:Y:S02]  /*bfa0*/  UIADD3 UR20, UP0, UR24, 0x4000, URZ ;  /* 0x0000400018147890 */ /* 0x000fe4000ff1e03f */
[----:B------:R-:W-:Y:S02]  /*bfb0*/  UIADD3 UR22, UP1, UR24, 0x8000, URZ ;  /* 0x0000800018167890 */ /* 0x000fe4000ff3e03f */
[----:B------:R-:W-:Y:S02]  /*bfc0*/  UIADD3 UR24, UP2, UR24, 0xc000, URZ ;  /* 0x0000c00018187890 */ /* 0x000fe4000ff5e03f */
[----:B------:R-:W-:Y:S02]  /*bfd0*/  UIADD3.X UR21, URZ, UR25, URZ, UP0, !UPT ;  /* 0x000000193f157290 */ /* 0x000fe400087fe43f */
[----:B------:R-:W-:-:S02]  /*bfe0*/  UIADD3.X UR23, URZ, UR25, URZ, UP1, !UPT ;  /* 0x000000193f177290 */ /* 0x000fc40008ffe43f */
[----:B------:R-:W-:-:S12]  /*bff0*/  UIADD3.X UR25, URZ, UR25, URZ, UP2, !UPT ;  /* 0x000000193f197290 */ /* 0x000fd800097fe43f */
.L_x_3096:
        /* <DEDUP_REMOVED lines=12> */
[----:B------:R-:W-:-:S04]  /*c0c0*/  ULEA UR40, UP0, UR41, UR30, 0x2 ;  /* 0x0000001e29287291 */ /* 0x000fc8000f80103f */
[----:B------:R-:W-:-:S03]  /*c0d0*/  ULEA.HI.X UR41, UR41, UR31, UR42, 0x2, UP0 ;  /* 0x0000001f29297291 */ /* 0x000fc600080f142a */
[----:B------:R-:W-:Y:S01]  /*c0e0*/  UMOV UR42, 0x0 ;  /* 0x00000000002a7882 */ /* 0x000fe20000000000 */
[----:B-1----:R-:W-:-:S03]  /*c0f0*/  ULEA UR29, UR37, UR29, 0x18 ;  /* 0x0000001d251d7291 */ /* 0x002fc6000f8ec03f */
[----:B------:R-:W-:Y:S01]  /*c100*/  UMOV UR37, 0x400 ;  /* 0x0000040000257882 */ /* 0x000fe20000000000 */
[----:B------:R-:W-:-:S09]  /*c110*/  UIADD3 UR29, UR29, 0x8000, URZ ;  /* 0x000080001d1d7890 */ /* 0x000fd2000fffe03f */
[----:B------:R1:W-:Y:S02]  /*c120*/  UBLKRED.G.S.ADD.F32.RN [UR40], [UR29], UR37, desc[UR42] ;  /* 0x00002a281d0073bb */ /* 0x0003e400080a1425 */
[----:B-1----:R0:W-:Y:S02]  /*c130*/  UTMACMDFLUSH ;  /* 0x00000000000079b7 */ /* 0x0021e40000000000 */
.L_x_3085:
[----:B------:R-:W-:Y:S05]  /*c140*/  BSYNC B0 ;  /* 0x0000000000007941 */ /* 0x000fea0003800000 */
.L_x_3084:
        /* <DEDUP_REMOVED lines=13> */
.L_x_3087:
[----:B------:R-:W-:Y:S05]  /*c220*/  BSYNC B0 ;  /* 0x0000000000007941 */ /* 0x000fea0003800000 */
.L_x_3086:
[----:B------:R-:W-:Y:S06]  /*c230*/  BAR.ARV 0xa, 0xa0 ;  /* 0x0282800000007b1d */ /* 0x000fec0000002000 */
[----:B------:R-:W-:Y:S04]  /*c240*/  BSSY B0, `(.L_x_3088) ;  /* 0x0000003000007945 */ /* 0x000fe80003800000 */
[----:B------:R-:W-:Y:S05]  /*c250*/  @!P0 BRA `(.L_x_3089) ;  /* 0x0000000000048947 */ /* 0x000fea0003800000 */
[----:B------:R-:W-:-:S04]  /*c260*/  DEPBAR.LE SB0, 0x0 ;  /* 0x000080000000791a */ /* 0x000fc80000000000 */
.L_x_3089:
[----:B------:R-:W-:Y:S05]  /*c270*/  BSYNC B0 ;  /* 0x0000000000007941 */ /* 0x000fea0003800000 */
.L_x_3088:
        /* <DEDUP_REMOVED lines=13> */
.L_x_3091:
[----:B------:R-:W-:Y:S05]  /*c350*/  BSYNC B0 ;  /* 0x0000000000007941 */ /* 0x000fea0003800000 */
.L_x_3090:
        /* <DEDUP_REMOVED lines=13> */
.L_x_3093:
[----:B------:R-:W-:Y:S05]  /*c430*/  BSYNC B0 ;  /* 0x0000000000007941 */ /* 0x000fea0003800000 */
.L_x_3092:
[----:B------:R-:W-:Y:S01]  /*c440*/  UIADD3 UR18, UR18, 0x2, URZ ;  /* 0x0000000212127890 */ /* 0x000fe2000fffe03f */
[----:B------:R-:W-:Y:S06]  /*c450*/  BAR.ARV 0xa, 0xa0 ;  /* 0x0282800000007b1d */ /* 0x000fec0000002000 */
[----:B------:R-:W-:Y:S01]  /*c460*/  UISETP.GE.AND UP0, UPT, UR18, UR7, UPT ;  /* 0x000000071200728c */ /* 0x000fe2000bf06270 */
[----:B------:R-:W-:Y:S04]  /*c470*/  BSSY B0, `(.L_x_3094) ;  /* 0x0000003000007945 */ /* 0x000fe80003800000 */
[----:B------:R-:W-:Y:S06]  /*c480*/  @!P0 BRA `(.L_x_3095) ;  /* 0x0000000000048947 */ /* 0x000fec0003800000 */
[----:B------:R-:W-:-:S04]  /*c490*/  DEPBAR.LE SB0, 0x0 ;  /* 0x000080000000791a */ /* 0x000fc80000000000 */
.L_x_3095:
[----:B------:R-:W-:Y:S05]  /*c4a0*/  BSYNC B0 ;  /* 0x0000000000007941 */ /* 0x000fea0003800000 */
.L_x_3094:
[----:B------:R-:W-:Y:S06]  /*c4b0*/  BAR.ARV 0xb, 0xa0 ;  /* 0x02c2800000007b1d */ /* 0x000fec0000002000 */
[----:B------:R-:W-:Y:S01]  /*c4c0*/  PLOP3.LUT P1, PT, PT, PT, UP0, 0x80, 0x0 ;  /* 0x000000000000781c */ /* 0x000fe20003f2f008 */
[----:B------:R-:W-:Y:S02]  /*c4d0*/  UIADD3 UR26, UR26, 0x4000, URZ ;  /* 0x000040001a1a7890 */ /* 0x000fe4000fffe03f */
[----:B------:R-:W-:-:S10]  /*c4e0*/  UIADD3 UR6, UR6, 0x4000, URZ ;  /* 0x0000400006067890 */ /* 0x000fd4000fffe03f */
[----:B------:R-:W-:Y:S05]  /*c4f0*/  @!P1 BRA `(.L_x_3096) ;  /* 0xfffffff800c09947 */ /* 0x000fea000383ffff */
[----:B------:R-:W-:Y:S05]  /*c500*/  BRA `(.L_x_2999) ;  /* 0x0000002400787947 */ /* 0x000fea0003800000 */
.L_x_3067:
[----:B------:R-:W1:Y:S01]  /*c510*/  S2UR UR7, SR_CTAID.X ;  /* 0x00000000000779c3 */ /* 0x000e620000002500 */
[----:B------:R-:W-:Y:S02]  /*c520*/  ULDC UR8, c[0x0][0x8d0] ;  /* 0x0002340000087ab9 */ /* 0x000fe40000000800 */
[----:B------:R-:W-:-:S11]  /*c530*/  UISETP.NE.AND UP0, UPT, UR8, 0x1, UPT ;  /* 0x000000010800788c */ /* 0x000fd6000bf05270 */
[----:B------:R-:W-:Y:S01]  /*c540*/  @UP0 ULDC UR4, c[0x0][0x8d4] ;  /* 0x0002350000040ab9 */ /* 0x000fe20000000800 */
[----:B------:R-:W-:Y:S01]  /*c550*/  @UP0 ULDC UR9, c[0x0][0x8d8] ;  /* 0x0002360000090ab9 */ /* 0x000fe20000000800 */
[----:B-1----:R-:W-:Y:S02]  /*c560*/  UIMAD.WIDE.U32 UR4, UR7, UR4, URZ ;  /* 0x00000004070472a5 */ /* 0x002fe4000f8e003f */
[----:B------:R-:W-:Y:S02]  /*c570*/  UMOV UR6, UR7 ;  /* 0x0000000700067c82 */ /* 0x000fe40008000000 */
[----:B------:R-:W-:-:S03]  /*c580*/  @UP0 USHF.R.U32.HI UR6, URZ, UR9, UR5 ;  /* 0x000000093f060299 */ /* 0x000fc60008011605 */
[----:B------:R-:W-:Y:S02]  /*c590*/  ULDC UR4, c[0x0][0x8e8] ;  /* 0x00023a0000047ab9 */ /* 0x000fe40000000800 */
[----:B------:R-:W-:Y:S02]  /*c5a0*/  UISETP.GE.AND UP0, UPT, UR6, UR4, UPT ;  /* 0x000000040600728c */ /* 0x000fe4000bf06270 */
[----:B------:R-:W-:-:S04]  /*c5b0*/  UIADD3 UR4, -UR6, URZ, URZ ;  /* 0x0000003f06047290 */ /* 0x000fc8000fffe13f */
[----:B------:R-:W-:Y:S01]  /*c5c0*/  PLOP3.LUT P0, PT, PT, PT, UP0, 0x80, 0x0 ;  /* 0x000000000000781c */ /* 0x000fe20003f0f008 */
[----:B------:R-:W-:-:S12]  /*c5d0*/  UIMAD UR8, UR8, UR4, UR7 ;  /* 0x00000004080872a4 */ /* 0x000fd8000f8e0207 */
        /* <DEDUP_REMOVED lines=9> */
.L_x_3097:
[----:B------:R-:W-:Y:S01]  /*c670*/  ULDC UR9, c[0x0][0x8c4] ;  /* 0x0002310000097ab9 */ /* 0x000fe20000000800 */
[----:B------:R-:W-:Y:S01]  /*c680*/  UMOV UR7, UR8 ;  /* 0x0000000800077c82 */ /* 0x000fe20008000000 */
[----:B------:R-:W-:-:S11]  /*c690*/  UISETP.NE.AND UP0, UPT, UR9, 0x1, UPT ;  /* 0x000000010900788c */ /* 0x000fd6000bf05270 */
[----:B------:R-:W-:Y:S02]  /*c6a0*/  @UP0 ULDC.64 UR10, c[0x0][0x8c8] ;  /* 0x00023200000a0ab9 */ /* 0x000fe40000000a00 */
[----:B------:R-:W-:-:S04]  /*c6b0*/  UIMAD.WIDE.U32 UR4, UR8, UR10, URZ ;  /* 0x0000000a080472a5 */ /* 0x000fc8000f8e003f */
[----:B------:R-:W-:-:S04]  /*c6c0*/  @UP0 USHF.R.U32.HI UR7, URZ, UR11, UR5 ;  /* 0x0000000b3f070299 */ /* 0x000fc80008011605 */
[----:B------:R-:W-:-:S12]  /*c6d0*/  UIMAD UR4, UR7, UR9, URZ ;  /* 0x00000009070472a4 */ /* 0x000fd8000f8e023f */
.L_x_3098:
        /* <DEDUP_REMOVED lines=23> */
.L_x_3099:
        /* <DEDUP_REMOVED lines=14> */
.L_x_3101:
[----:B------:R-:W-:-:S05]  /*c930*/  ULDC UR4, c[0x0][0x8ec] ;  /* 0x00023b0000047ab9 */ /* 0x000fca0000000800 */
.L_x_3100:
[----:B------:R-:W-:Y:S01]  /*c940*/  UIADD3 UR4, UR4, 0x7f, URZ ;  /* 0x0000007f04047890 */ /* 0x000fe2000fffe03f */
[----:B------:R-:W-:Y:S02]  /*c950*/  IMAD.MOV.U32 R10, RZ, RZ, 0x1 ;  /* 0x00000001ff0a7424 */ /* 0x000fe400078e00ff */
[----:B------:R-:W-:Y:S01]  /*c960*/  IMAD.MOV.U32 R2, RZ, RZ, RZ ;  /* 0x000000ffff027224 */ /* 0x000fe200078e00ff */
        /* <DEDUP_REMOVED lines=13> */
[----:B------:R-:W1:Y:S02]  /*ca40*/  LDC R0, c[0x0][0x280] ;  /* 0x0000a000ff007b82 */ /* 0x000e640000000800 */
[----:B------:R-:W-:Y:S01]  /*ca50*/  IMAD.U32 R2, RZ, RZ, UR8 ;  /* 0x00000008ff027e24 */ /* 0x000fe2000f8e00ff */
[----:B------:R-:W-:Y:S01]  /*ca60*/  UISETP.NE.U32.AND UP0, UPT, UR4, URZ, UPT ;  /* 0x0000003f0400728c */ /* 0x000fe2000bf05070 */
[----:B------:R-:W-:Y:S01]  /*ca70*/  PLOP3.LUT P1, PT, PT, PT, UP1, 0x80, 0x0 ;  /* 0x000000000000781c */ /* 0x000fe20003f2f018 */
[----:B------:R-:W-:Y:S01]  /*ca80*/  IMAD.U32 R3, RZ, RZ, UR9 ;  /* 0x00000009ff037e24 */ /* 0x000fe2000f8e00ff */
[----:B------:R-:W-:Y:S01]  /*ca90*/  ULDC.64 UR14, c[0x0][0x778] ;  /* 0x0001de00000e7ab9 */ /* 0x000fe20000000a00 */
[----:B------:R-:W-:Y:S01]  /*caa0*/  UISETP.NE.AND.EX UP0, UPT, UR5, URZ, UPT, UP0 ;  /* 0x0000003f0500728c */ /* 0x000fe2000bf05300 */
[----:B------:R-:W-:-:S02]  /*cab0*/  ULDC.64 UR18, c[0x0][0x788] ;  /* 0x0001e20000127ab9 */ /* 0x000fc40000000a00 */
[----:B------:R-:W-:-:S07]  /*cac0*/  ULDC.64 UR4, c[0x0][0x780] ;  /* 0x0001e00000047ab9 */ /* 0x000fce0000000a00 */
[----:B------:R-:W2:Y:S01]  /*cad0*/  @P1 LDG.E R6, desc[UR38][R2.64] ;  /* 0x0000002602061981 */ /* 0x000ea2000c1e1900 */
[----:B------:R-:W-:Y:S01]  /*cae0*/  UISETP.NE.U32.AND UP2, UPT, UR4, URZ, UPT ;  /* 0x0000003f0400728c */ /* 0x000fe2000bf45070 */
[----:B------:R-:W-:Y:S01]  /*caf0*/  PLOP3.LUT P2, PT, PT, PT, UP0, 0x80, 0x0 ;  /* 0x000000000000781c */ /* 0x000fe20003f4f008 */
[----:B------:R-:W-:Y:S01]  /*cb00*/  UIMAD.WIDE UR14, UR13, 0x4, UR14 ;  /* 0x000000040d0e78a5 */ /* 0x000fe2000f8e020e */
[----:B------:R3:W4:Y:S01]  /*cb10*/  @P1 LDG.E R4, desc[UR38][R2.64] ;  /* 0x0000002602041981 */ /* 0x000722000c1e1900 */
[----:B------:R-:W-:-:S06]  /*cb20*/  UISETP.NE.AND.EX UP2, UPT, UR5, URZ, UPT, UP2 ;  /* 0x0000003f0500728c */ /* 0x000fcc000bf45320 */
[----:B------:R-:W-:Y:S01]  /*cb30*/  PLOP3.LUT P3, PT, PT, PT, UP2, 0x80, 0x0 ;  /* 0x000000000000781c */ /* 0x000fe20003f6f028 */
[----:B---3--:R-:W-:-:S04]  /*cb40*/  IMAD.U32 R2, RZ, RZ, UR14 ;  /* 0x0000000eff027e24 */ /* 0x008fc8000f8e00ff */
[----:B------:R-:W-:Y:S01]  /*cb50*/  @UP2 ULDC.64 UR4, c[0x0][0x780] ;  /* 0x0001e00000042ab9 */ /* 0x000fe20000000a00 */
[----:B------:R-:W-:Y:S01]  /*cb60*/  IMAD.U32 R3, RZ, RZ, UR15 ;  /* 0x0000000fff037e24 */ /* 0x000fe2000f8e00ff */
[----:B------:R-:W-:-:S04]  /*cb70*/  @UP2 UIMAD.WIDE UR4, UR13, 0x4, UR4 ;  /* 0x000000040d0428a5 */ /* 0x000fc8000f8e0204 */
[----:B------:R3:W4:Y:S02]  /*cb80*/  @P2 LDG.E R5, desc[UR38][R2.64] ;  /* 0x0000002602052981 */ /* 0x000724000c1e1900 */
[----:B---3--:R-:W-:Y:S02]  /*cb90*/  IMAD.U32 R2, RZ, RZ, UR4 ;  /* 0x00000004ff027e24 */ /* 0x008fe4000f8e00ff */
[----:B------:R-:W-:-:S05]  /*cba0*/  IMAD.U32 R3, RZ, RZ, UR5 ;  /* 0x00000005ff037e24 */ /* 0x000fca000f8e00ff */
[----:B-1----:R1:W5:Y:S01]  /*cbb0*/  @P3 LDG.E R0, desc[UR38][R2.64] ;  /* 0x0000002602003981 */ /* 0x002362000c1e1900 */
        /* <DEDUP_REMOVED lines=10> */
[----:B------:R-:W-:-:S03]  /*cc60*/  @P2 R2UR UR11, R5 ;  /* 0x00000000050b22ca */ /* 0x000fc600000e0000 */
[----:B------:R-:W-:-:S04]  /*cc70*/  @UP1 ULOP3.LUT UR10, UR5, 0xffffff80, URZ, 0xc0, !UPT ;  /* 0xffffff80050a1892 */ /* 0x000fc8000f8ec03f */
[----:B------:R-:W-:Y:S01]  /*cc80*/  @UP1 USHF.R.S32.HI UR12, URZ, 0x1f, UR10 ;  /* 0x0000001f3f0c1899 */ /* 0x000fe2000801140a */
[----:B-1----:R-:W-:Y:S11]  /*cc90*/  @P3 BRA `(.L_x_3103) ;  /* 0x0000000000183947 */ /* 0x002ff60003800000 */
[----:B------:R-:W-:Y:S05]  /*cca0*/  @!P1 BRA `(.L_x_3103) ;  /* 0x0000000000149947 */ /* 0x000fea0003800000 */
[----:B------:R-:W-:Y:S02]  /*ccb0*/  IMAD.U32 R2, RZ, RZ, UR8 ;  /* 0x00000008ff027e24 */ /* 0x000fe4000f8e00ff */
[----:B------:R-:W-:-:S05]  /*ccc0*/  IMAD.U32 R3, RZ, RZ, UR9 ;  /* 0x00000009ff037e24 */ /* 0x000fca000f8e00ff */
[----:B------:R-:W2:Y:S04]  /*ccd0*/  LDG.E R5, desc[UR38][R2.64] ;  /* 0x0000002602057981 */ /* 0x000ea8000c1e1900 */
[----:B-----5:R-:W2:Y:S02]  /*cce0*/  LDG.E R0, desc[UR38][R2.64+0x4] ;  /* 0x0000042602007981 */ /* 0x020ea4000c1e1900 */
[----:B--2---:R-:W-:-:S07]  /*ccf0*/  IMAD.IADD R0, R0, 0x1, -R5 ;  /* 0x0000000100007824 */ /* 0x004fce00078e0a05 */
.L_x_3103:
[----:B------:R-:W-:Y:S01]  /*cd00*/  UMOV UR4, URZ ;  /* 0x0000003f00047c82 */ /* 0x000fe20008000000 */
[----:B------:R-:W-:Y:S01]  /*cd10*/  UMOV UR5, URZ ;  /* 0x0000003f00057c82 */ /* 0x000fe20008000000 */
[----:B------:R-:W-:Y:S01]  /*cd20*/  IMAD.U32 R4, RZ, RZ, UR18 ;  /* 0x00000012ff047e24 */ /* 0x000fe2000f8e00ff */
[----:B------:R-:W-:Y:S01]  /*cd30*/  @UP1 UMOV UR4, UR10 ;  /* 0x0000000a00041c82 */ /* 0x000fe20008000000 */
[----:B------:R-:W-:Y:S01]  /*cd40*/  @UP1 UMOV UR5, UR12 ;  /* 0x0000000c00051c82 */ /* 0x000fe20008000000 */
[----:B------:R-:W-:Y:S05]  /*cd50*/  @!P0 BRA `(.L_x_3104) ;  /* 0x0000000000188947 */ /* 0x000fea0003800000 */
[----:B------:R-:W-:Y:S02]  /*cd60*/  ULDC.64 UR8, c[0x0][0x788] ;  /* 0x0001e20000087ab9 */ /* 0x000fe40000000a00 */
[----:B------:R-:W-:-:S06]  /*cd70*/  UIMAD.WIDE UR8, UR13, 0x4, UR8 ;  /* 0x000000040d0878a5 */ /* 0x000fcc000f8e0208 */
[----:B------:R-:W-:Y:S02]  /*cd80*/  IMAD.U32 R2, RZ, RZ, UR8 ;  /* 0x00000008ff027e24 */ /* 0x000fe4000f8e00ff */
[----:B------:R-:W-:-:S05]  /*cd90*/  IMAD.U32 R3, RZ, RZ, UR9 ;  /* 0x00000009ff037e24 */ /* 0x000fca000f8e00ff */
[----:B------:R1:W5:Y:S01]  /*cda0*/  LDG.E R4, desc[UR38][R2.64] ;  /* 0x0000002602047981 */ /* 0x000362000c1e1900 */
[----:B------:R-:W-:Y:S05]  /*cdb0*/  BRA `(.L_x_3105) ;  /* 0x0000000000187947 */ /* 0x000fea0003800000 */
.L_x_3104:
[----:B------:R-:W-:Y:S05]  /*cdc0*/  @!P2 BRA `(.L_x_3105) ;  /* 0x000000000014a947 */ /* 0x000fea0003800000 */
[----:B------:R-:W-:Y:S02]  /*cdd0*/  IMAD.U32 R2, RZ, RZ, UR14 ;  /* 0x0000000eff027e24 */ /* 0x000fe4000f8e00ff */
[----:B------:R-:W-:-:S05]  /*cde0*/  IMAD.U32 R3, RZ, RZ, UR15 ;  /* 0x0000000fff037e24 */ /* 0x000fca000f8e00ff */
[----:B------:R-:W2:Y:S04]  /*cdf0*/  LDG.E R5, desc[UR38][R2.64] ;  /* 0x0000002602057981 */ /* 0x000ea8000c1e1900 */
[----:B------:R-:W2:Y:S02]  /*ce00*/  LDG.E R4, desc[UR38][R2.64+0x4] ;  /* 0x0000042602047981 */ /* 0x000ea4000c1e1900 */
[----:B--2---:R-:W-:-:S07]  /*ce10*/  IMAD.IADD R4, R4, 0x1, -R5 ;  /* 0x0000000104047824 */ /* 0x004fce00078e0a05 */
.L_x_3105:
[----:B-1----:R-:W-:Y:S01]  /*ce20*/  IMAD.U32 R3, RZ, RZ, UR7 ;  /* 0x00000007ff037e24 */ /* 0x002fe2000f8e00ff */
[----:B------:R-:W-:-:S03]  /*ce30*/  ULDC UR8, c[0x0][0x74c] ;  /* 0x0001d30000087ab9 */ /* 0x000fc60000000800 */
[----:B-----5:R-:W-:Y:S02]  /*ce40*/  IMAD R3, R3, 0x80, R0 ;  /* 0x0000008003037824 */ /* 0x020fe400078e0200 */
[----:B------:R-:W-:-:S03]  /*ce50*/  VIADD R0, R0, 0x7f ;  /* 0x0000007f00007836 */ /* 0x000fc60000000000 */
[----:B------:R-:W-:-:S04]  /*ce60*/  IADD3 R3, R3, -UR8, -R4 ;  /* 0x8000000803037c10 */ /* 0x000fc8000fffe804 */
[----:B------:R-:W-:-:S04]  /*ce70*/  SHF.R.S32.HI R2, RZ, 0x1f, R3 ;  /* 0x0000001fff027819 */ /* 0x000fc80000011403 */
[----:B------:R-:W-:Y:S02]  /*ce80*/  LEA.HI R2, R2, R3, RZ, 0x7 ;  /* 0x0000000302027211 */ /* 0x000fe400078f38ff */
[----:B------:R-:W-:Y:S02]  /*ce90*/  SHF.R.S32.HI R3, RZ, 0x1f, R0 ;  /* 0x0000001fff037819 */ /* 0x000fe40000011400 */
[----:B------:R-:W-:Y:S02]  /*cea0*/  SHF.R.S32.HI R2, RZ, 0x7, R2 ;  /* 0x00000007ff027819 */ /* 0x000fe40000011402 */
[----:B------:R-:W-:Y:S02]  /*ceb0*/  LEA.HI R0, R3, R0, RZ, 0x7 ;  /* 0x0000000003007211 */ /* 0x000fe400078f38ff */
[----:B------:R-:W-:Y:S01]  /*cec0*/  VIMNMX R4, RZ, R2, !PT ;  /* 0x00000002ff047248 */ /* 0x000fe20007fe0100 */
[----:B------:R-:W-:Y:S01]  /*ced0*/  IMAD.MOV.U32 R2, RZ, RZ, RZ ;  /* 0x000000ffff027224 */ /* 0x000fe200078e00ff */
[----:B------:R-:W-:-:S04]  /*cee0*/  SHF.R.S32.HI R0, RZ, 0x7, R0 ;  /* 0x00000007ff007819 */ /* 0x000fc80000011400 */
[----:B------:R-:W-:-:S13]  /*cef0*/  ISETP.GT.AND P0, PT, R0, R4, PT ;  /* 0x000000040000720c */ /* 0x000fda0003f04270 */
[----:B------:R-:W-:Y:S05]  /*cf00*/  @!P0 BRA `(.L_x_3102) ;  /* 0x0000001800648947 */ /* 0x000fea0003800000 */
[----:B------:R-:W-:Y:S01]  /*cf10*/  USHF.R.S32.HI UR10, URZ, 0x1f, UR20 ;  /* 0x0000001f3f0a7899 */ /* 0x000fe20008011414 */
[----:B------:R-:W-:Y:S01]  /*cf20*/  BSSY B0, `(.L_x_3102) ;  /* 0x0000197000007945 */ /* 0x000fe20003800000 */
[----:B------:R-:W-:Y:S01]  /*cf30*/  UISETP.NE.U32.AND UP1, UPT, UR16, URZ, UPT ;  /* 0x0000003f1000728c */ /* 0x000fe2000bf25070 */
[----:B------:R-:W-:Y:S01]  /*cf40*/  IMAD.MOV.U32 R2, RZ, RZ, RZ ;  /* 0x000000ffff027224 */ /* 0x000fe200078e00ff */
[----:B------:R-:W-:Y:S01]  /*cf50*/  ULDC.64 UR14, c[0x0][0x718] ;  /* 0x0001c600000e7ab9 */ /* 0x000fe20000000a00 */
[----:B------:R-:W-:Y:S01]  /*cf60*/  UMOV UR8, UR4 ;  /* 0x0000000400087c82 */ /* 0x000fe20008000000 */
[----:B------:R-:W-:Y:S02]  /*cf70*/  UIMAD UR12, UR10, UR14, URZ ;  /* 0x0000000e0a0c72a4 */ /* 0x000fe4000f8e023f */
[----:B------:R-:W-:Y:S02]  /*cf80*/  UISETP.NE.AND.EX UP1, UPT, UR17, URZ, UPT, UP1 ;  /* 0x0000003f1100728c */ /* 0x000fe4000bf25310 */
[----:B------:R-:W-:Y:S01]  /*cf90*/  UIMAD UR12, UR20, UR15, UR12 ;  /* 0x0000000f140c72a4 */ /* 0x000fe2000f8e020c */
[----:B------:R-:W-:-:S02]  /*cfa0*/  ULDC.64 UR16, c[0x0][0x730] ;  /* 0x0001cc0000107ab9 */ /* 0x000fc40000000a00 */
[----:B------:R-:W-:Y:S01]  /*cfb0*/  ULDC UR15, c[0x0][0x2e8] ;  /* 0x0000ba00000f7ab9 */ /* 0x000fe20000000800 */
[----:B------:R-:W-:Y:S01]  /*cfc0*/  UIMAD UR10, UR10, UR16, URZ ;  /* 0x000000100a0a72a4 */ /* 0x000fe2000f8e023f */
[----:B------:R-:W-:Y:S01]  /*cfd0*/  UMOV UR9, UR5 ;  /* 0x0000000500097c82 */ /* 0x000fe20008000000 */
[----:B------:R-:W-:Y:S02]  /*cfe0*/  UISETP.NE.AND UP2, UPT, UR15, 0x1, UPT ;  /* 0x000000010f00788c */ /* 0x000fe4000bf45270 */
[----:B------:R-:W-:Y:S02]  /*cff0*/  UIMAD.WIDE.U32 UR4, UR20, UR14, UR8 ;  /* 0x0000000e140472a5 */ /* 0x000fe4000f8e0008 */
[----:B------:R-:W-:Y:S02]  /*d000*/  UIMAD.WIDE.U32 UR8, UR20, UR16, UR8 ;  /* 0x00000010140872a5 */ /* 0x000fe4000f8e0008 */
[----:B------:R-:W-:Y:S02]  /*d010*/  UIMAD UR14, UR20, UR17, UR10 ;  /* 0x00000011140e72a4 */ /* 0x000fe4000f8e020a */
[----:B------:R-:W-:Y:S01]  /*d020*/  USHF.R.S32.HI UR10, URZ, 0x1f, UR13 ;  /* 0x0000001f3f0a7899 */ /* 0x000fe2000801140d */
[----:B------:R-:W-:Y:S01]  /*d030*/  ELECT P0, URZ, PT ;  /* 0x00000000003f782f */ /* 0x000fe20003800000 */
[----:B------:R-:W-:-:S02]  /*d040*/  USEL UR21, UR13, URZ, !UP1 ;  /* 0x0000003f0d157287 */ /* 0x000fc4000c800000 */
[----:B------:R-:W-:Y:S01]  /*d050*/  UIADD3 UR9, UR9, UR14, URZ ;  /* 0x0000000e09097290 */ /* 0x000fe2000fffe03f */
[----:B------:R-:W-:Y:S01]  /*d060*/  ULDC.64 UR18, c[0x0][0x738] ;  /* 0x0001ce0000127ab9 */ /* 0x000fe20000000a00 */
[----:B------:R-:W-:Y:S01]  /*d070*/  USEL UR10, UR10, URZ, !UP1 ;  /* 0x0000003f0a0a7287 */ /* 0x000fe2000c800000 */
[----:B------:R-:W-:Y:S01]  /*d080*/  ULDC.64 UR16, c[0x0][0x720] ;  /* 0x0001c80000107ab9 */ /* 0x000fe20000000a00 */
[----:B------:R-:W-:Y:S02]  /*d090*/  UIMAD.WIDE.U32 UR14, UR18, UR21, UR8 ;  /* 0x00000015120e72a5 */ /* 0x000fe4000f8e0008 */
[----:B------:R-:W-:Y:S01]  /*d0a0*/  UIADD3 UR23, UR5, UR12, URZ ;  /* 0x0000000c05177290 */ /* 0x000fe2000fffe03f */
[----:B------:R-:W-:Y:S01]  /*d0b0*/  @UP2 ULDC UR8, c[0x0][0x2ec] ;  /* 0x0000bb0000082ab9 */ /* 0x000fe20000000800 */
[----:B------:R-:W-:Y:S02]  /*d0c0*/  UIMAD UR5, UR10, UR16, URZ ;  /* 0x000000100a0572a4 */ /* 0x000fe4000f8e023f */
[----:B------:R-:W-:-:S02]  /*d0d0*/  UIMAD UR10, UR10, UR18, URZ ;  /* 0x000000120a0a72a4 */ /* 0x000fc4000f8e023f */
[----:B------:R-:W-:Y:S02]  /*d0e0*/  UIMAD.WIDE.U32 UR8, UR20, UR8, URZ ;  /* 0x00000008140872a5 */ /* 0x000fe4000f8e003f */
[----:B------:R-:W-:Y:S01]  /*d0f0*/  ULEA UR11, UR7, UR11, 0x7 ;  /* 0x0000000b070b7291 */ /* 0x000fe2000f8e383f */
[----:B------:R-:W-:Y:S02]  /*d100*/  UMOV UR22, UR4 ;  /* 0x0000000400167c82 */ /* 0x000fe40008000000 */
[----:B------:R-:W-:Y:S01]  /*d110*/  @UP2 ULDC UR7, c[0x0][0x2f0] ;  /* 0x0000bc0000072ab9 */ /* 0x000fe20000000800 */
[----:B------:R-:W-:Y:S01]  /*d120*/  UMOV UR12, UR20 ;  /* 0x00000014000c7c82 */ /* 0x000fe20008000000 */
[----:B------:R-:W-:Y:S02]  /*d130*/  UIMAD UR5, UR17, UR21, UR5 ;  /* 0x00000015110572a4 */ /* 0x000fe4000f8e0205 */
[----:B------:R-:W-:Y:S02]  /*d140*/  UIMAD.WIDE.U32 UR22, UR16, UR21, UR22 ;  /* 0x00000015101672a5 */ /* 0x000fe4000f8e0016 */
[----:B------:R-:W-:-:S02]  /*d150*/  UIMAD UR4, UR19, UR21, UR10 ;  /* 0x00000015130472a4 */ /* 0x000fc4000f8e020a */
        /* <DEDUP_REMOVED lines=10> */
.L_x_3135:
        /* <DEDUP_REMOVED lines=15> */
.L_x_3108:
[----:B------:R-:W-:Y:S01]  /*d2f0*/  R2UR UR19, R4 ;  /* 0x00000000041372ca */ /* 0x000fe200000e0000 */
[----:B------:R-:W2:Y:S01]  /*d300*/  LDC.64 R12, c[0x0][0x198] ;  /* 0x00006600ff0c7b82 */ /* 0x000ea20000000a00 */
[----:B------:R-:W-:Y:S01]  /*d310*/  ULDC.64 UR8, c[0x0][0x700] ;  /* 0x0001c00000087ab9 */ /* 0x000fe20000000a00 */
[----:B------:R-:W-:Y:S01]  /*d320*/  UMOV UR34, 0x0 ;  /* 0x0000000000227882 */ /* 0x000fe20000000000 */
[----:B------:R-:W-:Y:S01]  /*d330*/  IMAD.U32 R9, RZ, RZ, UR8 ;  /* 0x00000008ff097e24 */ /* 0x000fe2000f8e00ff */
[----:B------:R-:W-:Y:S01]  /*d340*/  R2UR UR8, R15 ;  /* 0x000000000f0872ca */ /* 0x000fe200000e0000 */
[----:B------:R-:W-:Y:S01]  /*d350*/  IMAD.U32 R8, RZ, RZ, UR9 ;  /* 0x00000009ff087e24 */ /* 0x000fe2000f8e00ff */
[----:B------:R-:W-:Y:S01]  /*d360*/  UMOV UR35, 0x14f00000 ;  /* 0x14f0000000237882 */ /* 0x000fe20000000000 */
[----:B------:R-:W-:Y:S01]  /*d370*/  UMOV UR18, URZ ;  /* 0x0000003f00127c82 */ /* 0x000fe20008000000 */
        /* <DEDUP_REMOVED lines=10> */
[----:B------:R-:W-:Y:S02]  /*d420*/  UIADD3 UR16, UR8, 0x10000, URZ ;  /* 0x0001000008107890 */ /* 0x000fe4000fffe03f */
[----:B------:R-:W-:Y:S01]  /*d430*/  UIADD3 UR17, UR8, 0x30c10, URZ ;  /* 0x00030c1008117890 */ /* 0x000fe2000fffe03f */
[----:B------:R-:W-:Y:S01]  /*d440*/  PLOP3.LUT P1, PT, PT, PT, UP0, 0x80, 0x0 ;  /* 0x000000000000781c */ /* 0x000fe20003f2f008 */
[----:B-1----:R-:W-:Y:S01]  /*d450*/  IMAD.U32 R2, RZ, RZ, UR7 ;  /* 0x00000007ff027e24 */ /* 0x002fe2000f8e00ff */
[----:B------:R-:W-:Y:S01]  /*d460*/  UIADD3 UR19, UR19, UR6, URZ ;  /* 0x0000000613137290 */ /* 0x000fe2000fffe03f */
[----:B--2---:R-:W-:Y:S01]  /*d470*/  IMAD.MOV.U32 R7, RZ, RZ, R12 ;  /* 0x000000ffff077224 */ /* 0x004fe200078e000c */
[----:B------:R-:W-:Y:S01]  /*d480*/  LEA.HI.X.SX32 R3, R3, R14, 0x1, P1 ;  /* 0x0000000e03037211 */ /* 0x000fe200008f0eff */
[----:B------:R-:W-:Y:S01]  /*d490*/  IMAD.MOV.U32 R6, RZ, RZ, R13 ;  /* 0x000000ffff067224 */ /* 0x000fe200078e000d */
[----:B------:R-:W-:Y:S01]  /*d4a0*/  LEA R5, P1, R2, R9, 0x2 ;  /* 0x0000000902057211 */ /* 0x000fe200078210ff */
[----:B------:R-:W-:Y:S01]  /*d4b0*/  VIADD R13, R0, 0xffffffff ;  /* 0xffffffff000d7836 */ /* 0x000fe20000000000 */
[----:B------:R-:W-:Y:S01]  /*d4c0*/  UIADD3 UR42, UR8, 0x20000, URZ ;  /* 0x00020000082a7890 */ /* 0x000fe2000fffe03f */
[----:B------:R-:W-:Y:S01]  /*d4d0*/  IMAD.MOV.U32 R12, RZ, RZ, 0x8000 ;  /* 0x00008000ff0c7424 */ /* 0x000fe200078e00ff */
[----:B------:R-:W-:Y:S01]  /*d4e0*/  LEA.HI.X R2, R2, R8, R3, 0x2, P1 ;  /* 0x0000000802027211 */ /* 0x000fe200008f1403 */
[----:B------:R-:W-:Y:S01]  /*d4f0*/  UIADD3 UR9, UR8, 0x30c00, URZ ;  /* 0x00030c0008097890 */ /* 0x000fe2000fffe03f */
[----:B------:R-:W-:Y:S01]  /*d500*/  R2UR UR30, R5 ;  /* 0x00000000051e72ca */ /* 0x000fe200000e0000 */
[----:B------:R1:W-:Y:S01]  /*d510*/  STL [R1+0x4], R13 ;  /* 0x0000040d01007387 */ /* 0x0003e20000100800 */
[----:B------:R-:W-:Y:S01]  /*d520*/  R2UR UR31, R2 ;  /* 0x00000000021f72ca */ /* 0x000fe200000e0000 */
[----:B------:R-:W-:Y:S01]  /*d530*/  UIADD3 UR24, UR8, 0x4000, URZ ;  /* 0x0000400008187890 */ /* 0x000fe2000fffe03f */
[C---:B------:R-:W-:Y:S01]  /*d540*/  IADD3 R2, P1, R7.reuse, 0x2f0, RZ ;  /* 0x000002f007027810 */ /* 0x040fe20007f3e0ff */
[----:B------:R-:W-:Y:S01]  /*d550*/  UMOV UR7, 0x20 ;  /* 0x0000002000077882 */ /* 0x000fe20000000000 */
[----:B------:R-:W-:Y:S01]  /*d560*/  UMOV UR43, UR17 ;  /* 0x00000011002b7c82 */ /* 0x000fe20008000000 */
[----:B------:R-:W-:Y:S01]  /*d570*/  UMOV UR26, UR18 ;  /* 0x00000012001a7c82 */ /* 0x000fe20008000000 */
[----:B------:R-:W-:Y:S01]  /*d580*/  R2UR UR44, R2 ;  /* 0x00000000022c72ca */ /* 0x000fe200000e0000 */
[----:B------:R-:W-:Y:S01]  /*d590*/  UMOV UR25, UR9 ;  /* 0x0000000900197c82 */ /* 0x000fe20008000000 */
[----:B------:R-:W-:-:S04]  /*d5a0*/  IADD3 R2, P2, R7, 0x3f0, RZ ;  /* 0x000003f007027810 */ /* 0x000fc80007f5e0ff */
[----:B------:R-:W-:Y:S01]  /*d5b0*/  R2UR UR46, R2 ;  /* 0x00000000022e72ca */ /* 0x000fe200000e0000 */
[--C-:B------:R-:W-:Y:S02]  /*d5c0*/  IMAD.X R2, RZ, RZ, R6.reuse, P1 ;  /* 0x000000ffff027224 */ /* 0x100fe400008e0606 */
[----:B------:R-:W-:-:S03]  /*d5d0*/  IMAD.X R5, RZ, RZ, R6, P2 ;  /* 0x000000ffff057224 */ /* 0x000fc600010e0606 */
[----:B------:R-:W-:Y:S02]  /*d5e0*/  R2UR UR45, R2 ;  /* 0x00000000022d72ca */ /* 0x000fe400000e0000 */
[----:B------:R-:W-:Y:S02]  /*d5f0*/  IADD3 R2, P1, R7, 0xf0, RZ ;  /* 0x000000f007027810 */ /* 0x000fe40007f3e0ff */
[----:B------:R-:W-:Y:S02]  /*d600*/  R2UR UR47, R5 ;  /* 0x00000000052f72ca */ /* 0x000fe400000e0000 */
[----:B------:R-:W-:Y:S01]  /*d610*/  R2UR UR32, R2 ;  /* 0x00000000022072ca */ /* 0x000fe200000e0000 */
[----:B------:R-:W-:Y:S01]  /*d620*/  IMAD.X R3, RZ, RZ, R6, P1 ;  /* 0x000000ffff037224 */ /* 0x000fe200008e0606 */
[----:B------:R-:W-:-:S04]  /*d630*/  ISETP.GE.AND P1, PT, R4, R13, PT ;  /* 0x0000000d0400720c */ /* 0x000fc80003f26270 */
[----:B------:R-:W-:-:S13]  /*d640*/  R2UR UR33, R3 ;  /* 0x00000000032172ca */ /* 0x000fda00000e0000 */
[----:B------:R1:W-:Y:S01]  /*d650*/  UTMALDG.4D [UR16], [UR32], desc[UR34] ;  /* 0x00002210200075b4 */ /* 0x0003e20008019000 */
[----:B------:R1:W-:Y:S01]  /*d660*/  UBLKCP.S.G [UR42], [UR30], UR7 ;  /* 0x0000002a1e0073ba */ /* 0x0003e20008000207 */
[----:B------:R1:W-:Y:S01]  /*d670*/  SYNCS.ARRIVE.TRANS64 RZ, [R15+URZ+0x30c00], R12 ;  /* 0x030c000c0fff79a7 */ /* 0x0003e2000800003f */
[----:B------:R1:W-:Y:S01]  /*d680*/  UTMALDG.4D [UR8], [UR44], desc[UR40] ;  /* 0x000028082c0075b4 */ /* 0x0003e20008019000 */
[----:B------:R1:W-:Y:S01]  /*d690*/  UTMALDG.4D [UR24], [UR46], desc[UR40] ;  /* 0x000028182e0075b4 */ /* 0x0003e20008019000 */
[----:B------:R-:W-:Y:S05]  /*d6a0*/  @P1 BRA `(.L_x_3109) ;  /* 0x0000000c00b81947 */ /* 0x000fea0003800000 */
[-C--:B------:R-:W-:Y:S01]  /*d6b0*/  LOP3.LUT R17, RZ, R4.reuse, RZ, 0x33, !PT ;  /* 0x00000004ff117212 */ /* 0x080fe200078e33ff */
[C---:B------:R-:W-:Y:S02]  /*d6c0*/  VIADD R5, R0.reuse, 0xfffffffe ;  /* 0xfffffffe00057836 */ /* 0x040fe40000000000 */
[----:B------:R-:W-:Y:S02]  /*d6d0*/  IMAD.MOV.U32 R10, RZ, RZ, 0x1 ;  /* 0x00000001ff0a7424 */ /* 0x000fe400078e00ff */
[----:B------:R-:W-:Y:S01]  /*d6e0*/  IMAD.IADD R17, R0, 0x1, R17 ;  /* 0x0000000100117824 */ /* 0x000fe200078e0211 */
[----:B------:R-:W-:Y:S01]  /*d6f0*/  ISETP.NE.AND P1, PT, R5, R4, PT ;  /* 0x000000040500720c */ /* 0x000fe20003f25270 */
[----:B------:R-:W-:-:S03]  /*d700*/  IMAD.MOV.U32 R0, RZ, RZ, R4 ;  /* 0x000000ffff007224 */ /* 0x000fc600078e0004 */
[----:B------:R-:W-:-:S05]  /*d710*/  LOP3.LUT R5, R17, 0x1, RZ, 0xc0, !PT ;  /* 0x0000000111057812 */ /* 0x000fca00078ec0ff */
[----:B------:R2:W-:Y:S04]  /*d720*/  STL [R1+0x8], R5 ;  /* 0x0000080501007387 */ /* 0x0005e80000100800 */
[----:B------:R-:W-:Y:S05]  /*d730*/  @!P1 BRA `(.L_x_3110) ;  /* 0x0000000800609947 */ /* 0x000fea0003800000 */
[----:B------:R-:W-:Y:S02]  /*d740*/  IMAD.IADD R17, R17, 0x1, -R5 ;  /* 0x0000000111117824 */ /* 0x000fe400078e0a05 */
[----:B------:R-:W-:Y:S02]  /*d750*/  IMAD.MOV.U32 R0, RZ, RZ, R4 ;  /* 0x000000ffff007224 */ /* 0x000fe400078e0004 */
[----:B------:R-:W-:-:S07]  /*d760*/  IMAD.MOV.U32 R10, RZ, RZ, 0x1 ;  /* 0x00000001ff0a7424 */ /* 0x000fce00078e00ff */
.L_x_3119:
[----:B-123--:R-:W-:-:S04]  /*d770*/  SHF.L.U32 R18, R10, 0x1f, RZ ;  /* 0x0000001f0a127819 */ /* 0x00efc800000006ff */
[----:B------:R-:W3:Y:S02]  /*d780*/  SYNCS.PHASECHK.TRANS64.TRYWAIT P1, [R15+URZ+0x30c40], R18 ;  /* 0x030c40120f0075a7 */ /* 0x000ee4000802017f */
[----:B---3--:R-:W-:Y:S05]  /*d790*/  @!P1 BRA `(.L_x_3111) ;  /* 0x0000001400709947 */ /* 0x008fea0003800000 */
.L_x_3136:
[----:B------:R-:W-:Y:S05]  /*d7a0*/  @P0 BRA `(.L_x_3112) ;  /* 0x00000000001c0947 */ /* 0x000fea0003800000 */
[----:B------:R-:W4:Y:S02]  /*d7b0*/  S2R R2, SR_TID.X ;  /* 0x0000000000027919 */ /* 0x000f240000002100 */
[----:B----4-:R-:W-:Y:S01]  /*d7c0*/  LOP3.LUT R3, R2, 0x1f, RZ, 0xc0, !PT ;  /* 0x0000001f02037812 */ /* 0x010fe200078ec0ff */
[----:B------:R-:W-:-:S03]  /*d7d0*/  IMAD.MOV.U32 R2, RZ, RZ, 0x4200 ;  /* 0x00004200ff027424 */ /* 0x000fc600078e00ff */
[----:B------:R-:W-:Y:S01]  /*d7e0*/  ISETP.NE.AND P1, PT, R3, RZ, PT ;  /* 0x000000ff0300720c */ /* 0x000fe20003f25270 */
[----:B------:R4:W-:-:S12]  /*d7f0*/  SYNCS.ARRIVE.TRANS64 RZ, [R15+URZ+0x30c30], R2 ;  /* 0x030c30020fff79a7 */ /* 0x0009d8000800003f */
[----:B----4-:R-:W-:Y:S05]  /*d800*/  @!P1 BRA `(.L_x_3112) ;  /* 0x0000000000049947 */ /* 0x010fea0003800000 */
[----:B-1----:R-:W-:Y:S01]  /*d810*/  BPT.TRAP 0x1 ;  /* 0x000000040000795c */ /* 0x002fe20000300000 */
.L_x_3112:
[----:B-1----:R-:W1:Y:S01]  /*d820*/  LDC.64 R12, c[0x0][0x728] ;  /* 0x0001ca00ff0c7b82 */ /* 0x002e620000000a00 */
[----:B------:R-:W-:Y:S01]  /*d830*/  IMAD.SHL.U32 R19, R0, 0x80, RZ ;  /* 0x0000008000137824 */ /* 0x000fe200078e00ff */
[----:B------:R-:W-:Y:S01]  /*d840*/  R2UR UR8, R15 ;  /* 0x000000000f0872ca */ /* 0x000fe200000e0000 */
[----:B------:R-:W-:Y:S01]  /*d850*/  UMOV UR28, 0x0 ;  /* 0x00000000001c7882 */ /* 0x000fe20000000000 */
[----:B------:R-:W-:Y:S01]  /*d860*/  UMOV UR29, 0x14f00000 ;  /* 0x14f00000001d7882 */ /* 0x000fe20000000000 */
[----:B------:R-:W-:Y:S01]  /*d870*/  UMOV UR18, URZ ;  /* 0x0000003f00127c82 */ /* 0x000fe20008000000 */
[C---:B------:R-:W-:Y:S01]  /*d880*/  IADD3 R2, P1, R19.reuse, UR14, RZ ;  /* 0x0000000e13027c10 */ /* 0x040fe2000ff3e0ff */
[----:B------:R-:W-:Y:S01]  /*d890*/  UMOV UR7, 0x20 ;  /* 0x0000002000077882 */ /* 0x000fe20000000000 */
[----:B--2---:R-:W2:Y:S01]  /*d8a0*/  LDC.64 R4, c[0x0][0x198] ;  /* 0x00006600ff047b82 */ /* 0x004ea20000000a00 */
[----:B------:R-:W-:-:S06]  /*d8b0*/  R2UR UR19, R19 ;  /* 0x00000000131372ca */ /* 0x000fcc00000e0000 */
[----:B------:R-:W-:Y:S02]  /*d8c0*/  UIADD3 UR16, UR8, 0x18000, URZ ;  /* 0x0001800008107890 */ /* 0x000fe4000fffe03f */
[----:B------:R-:W-:Y:S02]  /*d8d0*/  UIADD3 UR17, UR8, 0x30c30, URZ ;  /* 0x00030c3008117890 */ /* 0x000fe4000fffe03f */
[----:B------:R-:W-:-:S03]  /*d8e0*/  UIADD3 UR8, UR8, 0x20400, URZ ;  /* 0x0002040008087890 */ /* 0x000fc6000fffe03f */
[----:B------:R-:W-:Y:S01]  /*d8f0*/  UIADD3 UR19, UR19, UR6, URZ ;  /* 0x0000000613137290 */ /* 0x000fe2000fffe03f */
[----:B-1----:R-:W-:Y:S01]  /*d900*/  LEA R3, P2, R2, R12, 0x2 ;  /* 0x0000000c02037211 */ /* 0x002fe200078410ff */
[----:B------:R-:W-:-:S03]  /*d910*/  UMOV UR9, UR17 ;  /* 0x0000001100097c82 */ /* 0x000fc60008000000 */
[----:B------:R-:W-:Y:S02]  /*d920*/  R2UR UR24, R3 ;  /* 0x00000000031872ca */ /* 0x000fe400000e0000 */
[----:B------:R-:W-:Y:S01]  /*d930*/  LEA.HI.X.SX32 R3, R19, R11, 0x1, P1 ;  /* 0x0000000b13037211 */ /* 0x000fe200008f0eff */
[----:B--2---:R-:W-:Y:S02]  /*d940*/  IMAD.MOV.U32 R7, RZ, RZ, R4 ;  /* 0x000000ffff077224 */ /* 0x004fe400078e0004 */
        /* <DEDUP_REMOVED lines=9> */
[----:B------:R-:W2:Y:S02]  /*d9e0*/  SYNCS.PHASECHK.TRANS64.TRYWAIT P1, [R15+URZ+0x30c28], R18 ;  /* 0x030c28120f0075a7 */ /* 0x000ea4000802017f */
[----:B-12---:R-:W-:Y:S05]  /*d9f0*/  @!P1 BRA `(.L_x_3113) ;  /* 0x0000001000ec9947 */ /* 0x006fea0003800000 */
.L_x_3137:
        /* <DEDUP_REMOVED lines=8> */
.L_x_3114:
        /* <DEDUP_REMOVED lines=29> */
[----:B--2-4-:R-:W-:Y:S05]  /*dc50*/  @!P1 BRA `(.L_x_3115) ;  /* 0x0000001000689947 */ /* 0x014fea0003800000 */
.L_x_3138:
        /* <DEDUP_REMOVED lines=8> */
.L_x_3116:
        /* <DEDUP_REMOVED lines=24> */
.L_x_3140:
        /* <DEDUP_REMOVED lines=8> */
.L_x_3118:
        /* <DEDUP_REMOVED lines=30> */
.L_x_3110:
[----:B------:R-:W4:Y:S02]  /*e0c0*/  LDL.LU R4, [R1+0x8] ;  /* 0x0000080001047983 */ /* 0x000f240000300800 */
[----:B----4-:R-:W-:Y:S02]  /*e0d0*/  ISETP.NE.AND P1, PT, R4, RZ, PT ;  /* 0x000000ff0400720c */ /* 0x010fe40003f25270 */
[----:B------:R4:W5:Y:S11]  /*e0e0*/  LDL R4, [R1+0x4] ;  /* 0x0000040001047983 */ /* 0x0009760000100800 */
[----:B----4-:R-:W-:Y:S05]  /*e0f0*/  @!P1 BRA `(.L_x_3109) ;  /* 0x0000000400249947 */ /* 0x010fea0003800000 */
[----:B-1----:R-:W-:-:S04]  /*e100*/  SHF.L.U32 R12, R10, 0x1f, RZ ;  /* 0x0000001f0a0c7819 */ /* 0x002fc800000006ff */
[----:B------:R-:W1:Y:S02]  /*e110*/  SYNCS.PHASECHK.TRANS64.TRYWAIT P1, [R15+URZ+0x30c40], R12 ;  /* 0x030c400c0f0075a7 */ /* 0x000e64000802017f */
[----:B-1----:R-:W-:Y:S05]  /*e120*/  @!P1 BRA `(.L_x_3120) ;  /* 0x0000000c00609947 */ /* 0x002fea0003800000 */
.L_x_3141:
[----:B------:R-:W-:Y:S05]  /*e130*/  @P0 BRA `(.L_x_3121) ;  /* 0x00000000001c0947 */ /* 0x000fea0003800000 */
[----:B-----5:R-:W2:Y:S02]  /*e140*/  S2R R4, SR_TID.X ;  /* 0x0000000000047919 */ /* 0x020ea40000002100 */
[----:B--2---:R-:W-:Y:S01]  /*e150*/  LOP3.LUT R5, R4, 0x1f, RZ, 0xc0, !PT ;  /* 0x0000001f04057812 */ /* 0x004fe200078ec0ff */
[----:B------:R-:W-:-:S03]  /*e160*/  IMAD.MOV.U32 R4, RZ, RZ, 0x4200 ;  /* 0x00004200ff047424 */ /* 0x000fc600078e00ff */
[----:B------:R-:W-:Y:S01]  /*e170*/  ISETP.NE.AND P1, PT, R5, RZ, PT ;  /* 0x000000ff0500720c */ /* 0x000fe20003f25270 */
[----:B------:R4:W-:-:S12]  /*e180*/  SYNCS.ARRIVE.TRANS64 RZ, [R15+URZ+0x30c30], R4 ;  /* 0x030c30040fff79a7 */ /* 0x0009d8000800003f */
[----:B----4-:R-:W-:Y:S05]  /*e190*/  @!P1 BRA `(.L_x_3121) ;  /* 0x0000000000049947 */ /* 0x010fea0003800000 */
[----:B------:R-:W-:Y:S01]  /*e1a0*/  BPT.TRAP 0x1 ;  /* 0x000000040000795c */ /* 0x000fe20000300000 */
.L_x_3121:
        /* <DEDUP_REMOVED lines=25> */
[----:B------:R-:W4:Y:S02]  /*e340*/  SYNCS.PHASECHK.TRANS64.TRYWAIT P1, [R15+URZ+0x30c28], R12 ;  /* 0x030c280c0f0075a7 */ /* 0x000f24000802017f */
[----:B--2-4-:R-:W-:Y:S05]  /*e350*/  @!P1 BRA `(.L_x_3122) ;  /* 0x0000000800e89947 */ /* 0x014fea0003800000 */
.L_x_3142:
[----:B------:R-:W-:Y:S05]  /*e360*/  @P0 BRA `(.L_x_3123) ;  /* 0x00000000001c0947 */ /* 0x000fea0003800000 */
[----:B------:R-:W4:Y:S02]  /*e370*/  S2R R4, SR_TID.X ;  /* 0x0000000000047919 */ /* 0x000f240000002100 */
[----:B----4-:R-:W-:Y:S01]  /*e380*/  LOP3.LUT R5, R4, 0x1f, RZ, 0xc0, !PT ;  /* 0x0000001f04057812 */ /* 0x010fe200078ec0ff */
[----:B------:R-:W-:-:S03]  /*e390*/  IMAD.MOV.U32 R4, RZ, RZ, 0x4200 ;  /* 0x00004200ff047424 */ /* 0x000fc600078e00ff */
[----:B------:R-:W-:Y:S01]  /*e3a0*/  ISETP.NE.AND P0, PT, R5, RZ, PT ;  /* 0x000000ff0500720c */ /* 0x000fe20003f05270 */
[----:B------:R4:W-:-:S12]  /*e3b0*/  SYNCS.ARRIVE.TRANS64 RZ, [R15+URZ+0x30c18], R4 ;  /* 0x030c18040fff79a7 */ /* 0x0009d8000800003f */
[----:B----4-:R-:W-:Y:S05]  /*e3c0*/  @!P0 BRA `(.L_x_3123) ;  /* 0x0000000000048947 */ /* 0x010fea0003800000 */
[----:B------:R-:W-:Y:S01]  /*e3d0*/  BPT.TRAP 0x1 ;  /* 0x000000040000795c */ /* 0x000fe20000300000 */
.L_x_3123:
[----:B------:R4:W5:Y:S01]  /*e3e0*/  LDL.LU R4, [R1+0x4] ;  /* 0x0000040001047983 */ /* 0x0009620000300800 */
[----:B------:R-:W-:Y:S01]  /*e3f0*/  R2UR UR19, R0 ;  /* 0x00000000001372ca */ /* 0x000fe200000e0000 */
[----:B------:R-:W-:Y:S01]  /*e400*/  UMOV UR24, 0x0 ;  /* 0x0000000000187882 */ /* 0x000fe20000000000 */
[----:B------:R-:W-:Y:S01]  /*e410*/  R2UR UR26, R15 ;  /* 0x000000000f1a72ca */ /* 0x000fe200000e0000 */
[----:B------:R-:W-:Y:S01]  /*e420*/  UMOV UR25, 0x14f00000 ;  /* 0x14f0000000197882 */ /* 0x000fe20000000000 */
[----:B------:R-:W-:Y:S01]  /*e430*/  R2UR UR8, R2 ;  /* 0x00000000020872ca */ /* 0x000fe200000e0000 */
[----:B------:R-:W-:Y:S01]  /*e440*/  UMOV UR18, URZ ;  /* 0x0000003f00127c82 */ /* 0x000fe20008000000 */
[----:B------:R-:W-:-:S07]  /*e450*/  R2UR UR9, R3 ;  /* 0x00000000030972ca */ /* 0x000fce00000e0000 */
        /* <DEDUP_REMOVED lines=8> */
[----:B------:R-:W-:-:S02]  /*e4e0*/  UIADD3 UR26, UR26, 0x20200, URZ ;  /* 0x000202001a1a7890 */ /* 0x000fc4000fffe03f */
[----:B------:R-:W-:Y:S01]  /*e4f0*/  LEA.HI.X.SX32 R5, R5, R14, 0x1, P0 ;  /* 0x0000000e05057211 */ /* 0x000fe200000f0eff */
[----:B------:R-:W-:Y:S01]  /*e500*/  UMOV UR27, UR17 ;  /* 0x00000011001b7c82 */ /* 0x000fe20008000000 */
[C---:B------:R-:W-:Y:S01]  /*e510*/  LEA R9, P0, R0.reuse, R9, 0x2 ;  /* 0x0000000900097211 */ /* 0x040fe200078010ff */
[----:B------:R-:W-:Y:S01]  /*e520*/  UMOV UR7, 0x20 ;  /* 0x0000002000077882 */ /* 0x000fe20000000000 */
[----:B------:R4:W-:Y:S02]  /*e530*/  UTMALDG.4D [UR16], [UR8], desc[UR24] ;  /* 0x00001810080075b4 */ /* 0x0009e40008019000 */
[----:B------:R-:W-:Y:S02]  /*e540*/  LEA.HI.X R8, R0, R8, R5, 0x2, P0 ;  /* 0x0000000800087211 */ /* 0x000fe400000f1405 */
[----:B------:R-:W-:Y:S02]  /*e550*/  R2UR UR28, R9 ;  /* 0x00000000091c72ca */ /* 0x000fe400000e0000 */
[----:B------:R-:W-:-:S13]  /*e560*/  R2UR UR29, R8 ;  /* 0x00000000081d72ca */ /* 0x000fda00000e0000 */
[----:B------:R4:W-:Y:S02]  /*e570*/  UBLKCP.S.G [UR26], [UR28], UR7 ;  /* 0x0000001a1c0073ba */ /* 0x0009e40008000207 */
[----:B----4-:R-:W-:-:S07]  /*e580*/  IMAD.MOV.U32 R16, RZ, RZ, 0x1 ;  /* 0x00000001ff107424 */ /* 0x010fce00078e00ff */
.L_x_3109:
[----:B------:R-:W4:Y:S01]  /*e590*/  S2R R0, SR_TID.X ;  /* 0x0000000000007919 */ /* 0x000f220000002100 */
[----:B------:R-:W-:Y:S01]  /*e5a0*/  IMAD R3, R16, 0x8, R15 ;  /* 0x0000000810037824 */ /* 0x000fe200078e020f */
[----:B----4-:R-:W-:Y:S02]  /*e5b0*/  LOP3.LUT R2, R0, 0x7f, RZ, 0xc0, !PT ;  /* 0x0000007f00027812 */ /* 0x010fe400078ec0ff */
[----:B------:R-:W-:Y:S02]  /*e5c0*/  SHF.L.U32 R0, R10, 0x1f, RZ ;  /* 0x0000001f0a007819 */ /* 0x000fe400000006ff */
[----:B------:R-:W-:Y:S02]  /*e5d0*/  ISETP.NE.AND P1, PT, R2, RZ, PT ;  /* 0x000000ff0200720c */ /* 0x000fe40003f25270 */
[----:B------:R-:W4:Y:S02]  /*e5e0*/  SYNCS.PHASECHK.TRANS64.TRYWAIT P0, [R3+URZ+0x30c40], R0 ;  /* 0x030c4000030075a7 */ /* 0x000f24000800017f */
[----:B----4-:R-:W-:Y:S09]  /*e5f0*/  @!P0 BRA `(.L_x_3124) ;  /* 0x0000000800548947 */ /* 0x010ff20003800000 */
.L_x_3143:
[----:B------:R-:W-:Y:S05]  /*e600*/  @P1 BRA `(.L_x_3125) ;  /* 0x0000000000181947 */ /* 0x000fea0003800000 */
[----:B------:R-:W1:Y:S01]  /*e610*/  S2R R2, SR_TID.X ;  /* 0x0000000000027919 */ /* 0x000e620000002100 */
[----:B----4-:R-:W-:-:S04]  /*e620*/  IMAD.MOV.U32 R0, RZ, RZ, 0x4200 ;  /* 0x00004200ff007424 */ /* 0x010fc800078e00ff */
[----:B------:R4:W-:Y:S01]  /*e630*/  SYNCS.ARRIVE.TRANS64 RZ, [R3+URZ+0x30c30], R0 ;  /* 0x030c300003ff79a7 */ /* 0x0009e2000800003f */
[----:B-1----:R-:W-:-:S13]  /*e640*/  LOP3.LUT P0, RZ, R2, 0x1f, RZ, 0xc0, !PT ;  /* 0x0000001f02ff7812 */ /* 0x002fda000780c0ff */
[----:B----4-:R-:W-:Y:S05]  /*e650*/  @!P0 BRA `(.L_x_3125) ;  /* 0x0000000000048947 */ /* 0x010fea0003800000 */
[----:B------:R-:W-:Y:S01]  /*e660*/  BPT.TRAP 0x1 ;  /* 0x000000040000795c */ /* 0x000fe20000300000 */
.L_x_3125:
[----:B-1---5:R-:W-:Y:S01]  /*e670*/  R2UR UR19, R4 ;  /* 0x00000000041372ca */ /* 0x022fe200000e0000 */
[C-C-:B----4-:R-:W-:Y:S01]  /*e680*/  IMAD R0, R16.reuse, 0x4000, R15.reuse ;  /* 0x0000400010007824 */ /* 0x150fe200078e020f */
[----:B------:R-:W-:Y:S01]  /*e690*/  R2UR UR9, R11 ;  /* 0x000000000b0972ca */ /* 0x000fe200000e0000 */
[----:B--23--:R-:W-:Y:S01]  /*e6a0*/  IMAD R15, R16, 0x200, R15 ;  /* 0x00000200100f7824 */ /* 0x00cfe200078e020f */
        /* <DEDUP_REMOVED lines=30> */
.L_x_3106:
[----:B------:R-:W-:Y:S05]  /*e890*/  BSYNC B0 ;  /* 0x0000000000007941 */ /* 0x000fea0003800000 */
.L_x_3102:
[----:B------:R-:W-:-:S03]  /*e8a0*/  UMOV UR7, 0xffffffff ;  /* 0xffffffff00077882 */ /* 0x000fc60000000000 */
[----:B------:R-:W-:Y:S05]  /*e8b0*/  BRA.DIV UR7, `(.L_x_3126) ;  /* 0x0000000607b87947 */ /* 0x000fea000b800000 */
[----:B------:R-:W-:-:S13]  /*e8c0*/  ELECT P6, URZ, PT ;  /* 0x00000000003f782f */ /* 0x000fda00038c0000 */
.L_x_3146:
[----:B------:R-:W-:Y:S05]  /*e8d0*/  @!P6 BRA `(.L_x_2999) ;  /* 0x000000000084e947 */ /* 0x000fea0003800000 */
[----:B------:R-:W-:-:S06]  /*e8e0*/  ULOP3.LUT UR7, UR36, 0x2, URZ, 0xfc, !UPT ;  /* 0x0000000224077892 */ /* 0x000fcc000f8efc3f */
[----:B------:R-:W-:-:S05]  /*e8f0*/  IMAD.U32 R0, RZ, RZ, UR7 ;  /* 0x00000007ff007e24 */ /* 0x000fca000f8e00ff */
[----:B------:R-:W-:-:S13]  /*e900*/  ISETP.NE.AND P2, PT, R0, 0x3, PT ;  /* 0x000000030000780c */ /* 0x000fda0003f45270 */
[----:B------:R-:W-:Y:S05]  /*e910*/  @!P2 BRA `(.L_x_3127) ;  /* 0x000000000004a947 */ /* 0x000fea0003800000 */
[----:B------:R-:W-:Y:S01]  /*e920*/  BPT.TRAP 0x1 ;  /* 0x000000040000795c */ /* 0x000fe20000300000 */
.L_x_3127:
        /* <DEDUP_REMOVED lines=15> */
.L_x_3147:
[----:B------:R-:W2:Y:S02]  /*ea20*/  SYNCS.PHASECHK.TRANS64.TRYWAIT P0, [R3+URZ], R0 ;  /* 0x00000000030075a7 */ /* 0x000ea4000800017f */
[----:B--2---:R-:W-:Y:S05]  /*ea30*/  @!P0 BRA `(.L_x_3129) ;  /* 0x00000004008c8947 */ /* 0x004fea0003800000 */
.L_x_3148:
[----:B------:R-:W-:Y:S05]  /*ea40*/  @!P2 BRA `(.L_x_3130) ;  /* 0x000000000004a947 */ /* 0x000fea0003800000 */
[----:B------:R-:W-:Y:S01]  /*ea50*/  BPT.TRAP 0x1 ;  /* 0x000000040000795c */ /* 0x000fe20000300000 */
.L_x_3130:
[----:B--2---:R-:W-:-:S04]  /*ea60*/  VIADD R3, R8, 0x30c40 ;  /* 0x00030c4008037836 */ /* 0x004fc80000000000 */
[----:B------:R-:W-:-:S04]  /*ea70*/  IMAD R5, R2, 0x8, R3 ;  /* 0x0000000802057824 */ /* 0x000fc800078e0203 */
[----:B------:R-:W2:Y:S02]  /*ea80*/  SYNCS.PHASECHK.TRANS64.TRYWAIT P0, [R5+URZ], R4 ;  /* 0x00000004050075a7 */ /* 0x000ea4000800017f */
[----:B--2---:R-:W-:Y:S05]  /*ea90*/  @!P0 BRA `(.L_x_3131) ;  /* 0x0000000400888947 */ /* 0x004fea0003800000 */
.L_x_3149:
[----:B------:R-:W-:-:S07]  /*eaa0*/  IMAD R3, R6, 0x8, R3 ;  /* 0x0000000806037824 */ /* 0x000fce00078e0203 */
.L_x_3132:
[----:B---3--:R3:W4:Y:S02]  /*eab0*/  SYNCS.PHASECHK.TRANS64.TRYWAIT P0, [R3+URZ], R0 ;  /* 0x00000000030075a7 */ /* 0x008724000800017f */
[----:B----4-:R-:W-:Y:S05]  /*eac0*/  @!P0 NANOSLEEP.SYNCS 0x989680 ;  /* 0x009896800000895d */ /* 0x010fea0003900000 */
[----:B------:R-:W4:Y:S02]  /*ead0*/  @!P0 SYNCS.PHASECHK.TRANS64 P0, [R3+URZ], R0 ;  /* 0x00000000030085a7 */ /* 0x000f24000800007f */
[----:B----4-:R-:W-:Y:S05]  /*eae0*/  @!P0 BRA `(.L_x_3132) ;  /* 0xfffffffc00f08947 */ /* 0x010fea000383ffff */
.L_x_2999:
[----:B------:R-:W-:Y:S05]  /*eaf0*/  BSYNC B6 ;  /* 0x0000000000067941 */ /* 0x000fea0003800000 */
.L_x_2991:
[----:B------:R-:W-:Y:S05]  /*eb00*/  EXIT ;  /* 0x000000000000794d */ /* 0x000fea0003800000 */
.L_x_3009:
[----:B------:R-:W-:Y:S02]  /*eb10*/  IMAD.MOV.U32 R12, RZ, RZ, RZ ;  /* 0x000000ffff0c7224 */ /* 0x000fe400078e00ff */
[----:B------:R-:W-:Y:S02]  /*eb20*/  IMAD.MOV.U32 R11, RZ, RZ, 0x1f ;  /* 0x0000001fff0b7424 */ /* 0x000fe400078e00ff */
[----:B------:R-:W-:-:S07]  /*eb30*/  IMAD.MOV.U32 R15, RZ, RZ, -0x1 ;  /* 0xffffffffff0f7424 */ /* 0x000fce00078e00ff */
[----:B------:R-:W-:Y:S05]  /*eb40*/  WARPSYNC.COLLECTIVE R15, `(.L_x_3133) ;  /* 0x000000000f087348 */ /* 0x000fea0003c00000 */
[----:B------:R1:W2:Y:S02]  /*eb50*/  SHFL.IDX P6, R14, R13, R12, R11 ;  /* 0x0000000c0d0e7389 */ /* 0x0002a400000c000b */
[----:B-12---:R-:W-:Y:S01]  /*eb60*/  ENDCOLLECTIVE ;  /* 0x000000000000791b */ /* 0x006fe20003800000 */
.L_x_3133:
[----:B------:R-:W-:Y:S05]  /*eb70*/  BRA `(.L_x_3134) ;  /* 0xffffff2800a87947 */ /* 0x000fea000383ffff */
.L_x_3011:
[----:B--2---:R2:W3:Y:S02]  /*eb80*/  SYNCS.PHASECHK.TRANS64.TRYWAIT P0, [R236+URZ+0x30c00], R15 ;  /* 0x030c000fec0075a7 */ /* 0x0044e4000800017f */
[----:B---3--:R-:W-:Y:S05]  /*eb90*/  @!P0 NANOSLEEP.SYNCS 0x989680 ;  /* 0x009896800000895d */ /* 0x008fea0003900000 */
[----:B------:R-:W3:Y:S02]  /*eba0*/  @!P0 SYNCS.PHASECHK.TRANS64 P0, [R236+URZ+0x30c00], R15 ;  /* 0x030c000fec0085a7 */ /* 0x000ee4000800007f */
[----:B---3--:R-:W-:Y:S05]  /*ebb0*/  @!P0 BRA `(.L_x_3011) ;  /* 0xfffffffc00f08947 */ /* 0x008fea000383ffff */
[----:B------:R-:W-:Y:S05]  /*ebc0*/  BRA `(.L_x_3010) ;  /* 0xffffff2800f47947 */ /* 0x000fea000383ffff */
.L_x_3016:
[----:B--2---:R2:W3:Y:S02]  /*ebd0*/  SYNCS.PHASECHK.TRANS64.TRYWAIT P1, [R6+URZ+0x30c10], R21 ;  /* 0x030c1015060075a7 */ /* 0x0044e4000802017f */
[----:B---3--:R-:W-:Y:S05]  /*ebe0*/  @!P1 NANOSLEEP.SYNCS 0x989680 ;  /* 0x009896800000995d */ /* 0x008fea0003900000 */
[----:B------:R-:W3:Y:S02]  /*ebf0*/  @!P1 SYNCS.PHASECHK.TRANS64 P1, [R6+URZ+0x30c10], R21 ;  /* 0x030c1015060095a7 */ /* 0x000ee4000802007f */
[----:B---3--:R-:W-:Y:S05]  /*ec00*/  @!P1 BRA `(.L_x_3016) ;  /* 0xfffffffc00f09947 */ /* 0x008fea000383ffff */
[----:B------:R-:W-:Y:S05]  /*ec10*/  BRA `(.L_x_3015) ;  /* 0xffffff3400207947 */ /* 0x000fea000383ffff */
.L_x_3020:
[----:B------:R1:W1:Y:S02]  /*ec20*/  SYNCS.PHASECHK.TRANS64.TRYWAIT P1, [R6+URZ+0x30c30], R21 ;  /* 0x030c3015060075a7 */ /* 0x000264000802017f */
[----:B-1----:R-:W-:Y:S05]  /*ec30*/  @!P1 NANOSLEEP.SYNCS 0x989680 ;  /* 0x009896800000995d */ /* 0x002fea0003900000 */
[----:B------:R-:W1:Y:S02]  /*ec40*/  @!P1 SYNCS.PHASECHK.TRANS64 P1, [R6+URZ+0x30c30], R21 ;  /* 0x030c3015060095a7 */ /* 0x000e64000802007f */
[----:B-1----:R-:W-:Y:S05]  /*ec50*/  @!P1 BRA `(.L_x_3020) ;  /* 0xfffffffc00f09947 */ /* 0x002fea000383ffff */
[----:B------:R-:W-:Y:S05]  /*ec60*/  BRA `(.L_x_3019) ;  /* 0xffffff3800347947 */ /* 0x000fea000383ffff */
.L_x_3028:
[----:B--2---:R2:W3:Y:S02]  /*ec70*/  SYNCS.PHASECHK.TRANS64.TRYWAIT P1, [R7+URZ+0x30c10], R18 ;  /* 0x030c1012070075a7 */ /* 0x0044e4000802017f */
[----:B---3--:R-:W-:Y:S05]  /*ec80*/  @!P1 NANOSLEEP.SYNCS 0x989680 ;  /* 0x009896800000995d */ /* 0x008fea0003900000 */
[----:B------:R-:W3:Y:S02]  /*ec90*/  @!P1 SYNCS.PHASECHK.TRANS64 P1, [R7+URZ+0x30c10], R18 ;  /* 0x030c1012070095a7 */ /* 0x000ee4000802007f */
[----:B---3--:R-:W-:Y:S05]  /*eca0*/  @!P1 BRA `(.L_x_3028) ;  /* 0xfffffffc00f09947 */ /* 0x008fea000383ffff */
[----:B------:R-:W-:Y:S05]  /*ecb0*/  BRA `(.L_x_3027) ;  /* 0xffffff70003c7947 */ /* 0x000fea000383ffff */
.L_x_3032:
[----:B------:R1:W1:Y:S02]  /*ecc0*/  SYNCS.PHASECHK.TRANS64.TRYWAIT P1, [R7+URZ+0x30c30], R18 ;  /* 0x030c3012070075a7 */ /* 0x000264000802017f */
[----:B-1----:R-:W-:Y:S05]  /*ecd0*/  @!P1 NANOSLEEP.SYNCS 0x989680 ;  /* 0x009896800000995d */ /* 0x002fea0003900000 */
[----:B------:R-:W1:Y:S02]  /*ece0*/  @!P1 SYNCS.PHASECHK.TRANS64 P1, [R7+URZ+0x30c30], R18 ;  /* 0x030c3012070095a7 */ /* 0x000e64000802007f */
[----:B-1----:R-:W-:Y:S05]  /*ecf0*/  @!P1 BRA `(.L_x_3032) ;  /* 0xfffffffc00f09947 */ /* 0x002fea000383ffff */
[----:B------:R-:W-:Y:S05]  /*ed00*/  BRA `(.L_x_3031) ;  /* 0xffffff7400507947 */ /* 0x000fea000383ffff */
.L_x_3107:
[----:B-1----:R1:W2:Y:S02]  /*ed10*/  SYNCS.PHASECHK.TRANS64.TRYWAIT P0, [R15+URZ+0x30c20], R2 ;  /* 0x030c20020f0075a7 */ /* 0x0022a4000800017f */
[----:B--2---:R-:W-:Y:S05]  /*ed20*/  @!P0 NANOSLEEP.SYNCS 0x989680 ;  /* 0x009896800000895d */ /* 0x004fea0003900000 */
[----:B------:R-:W2:Y:S02]  /*ed30*/  @!P0 SYNCS.PHASECHK.TRANS64 P0, [R15+URZ+0x30c20], R2 ;  /* 0x030c20020f0085a7 */ /* 0x000ea4000800007f */
[----:B--2---:R-:W-:Y:S05]  /*ed40*/  @!P0 BRA `(.L_x_3107) ;  /* 0xfffffffc00f08947 */ /* 0x004fea000383ffff */
[----:B------:R-:W-:Y:S05]  /*ed50*/  BRA `(.L_x_3135) ;  /* 0xffffffe400287947 */ /* 0x000fea000383ffff */
.L_x_3111:
[----:B---3--:R3:W4:Y:S02]  /*ed60*/  SYNCS.PHASECHK.TRANS64.TRYWAIT P1, [R15+URZ+0x30c40], R18 ;  /* 0x030c40120f0075a7 */ /* 0x008724000802017f */
[----:B----4-:R-:W-:Y:S05]  /*ed70*/  @!P1 NANOSLEEP.SYNCS 0x989680 ;  /* 0x009896800000995d */ /* 0x010fea0003900000 */
[----:B------:R-:W4:Y:S02]  /*ed80*/  @!P1 SYNCS.PHASECHK.TRANS64 P1, [R15+URZ+0x30c40], R18 ;  /* 0x030c40120f0095a7 */ /* 0x000f24000802007f */
[----:B----4-:R-:W-:Y:S05]  /*ed90*/  @!P1 BRA `(.L_x_3111) ;  /* 0xfffffffc00f09947 */ /* 0x010fea000383ffff */
[----:B------:R-:W-:Y:S05]  /*eda0*/  BRA `(.L_x_3136) ;  /* 0xffffffe8007c7947 */ /* 0x000fea000383ffff */
.L_x_3113:
[----:B-1----:R1:W2:Y:S02]  /*edb0*/  SYNCS.PHASECHK.TRANS64.TRYWAIT P1, [R15+URZ+0x30c28], R18 ;  /* 0x030c28120f0075a7 */ /* 0x0022a4000802017f */
[----:B--2---:R-:W-:Y:S05]  /*edc0*/  @!P1 NANOSLEEP.SYNCS 0x989680 ;  /* 0x009896800000995d */ /* 0x004fea0003900000 */
[----:B------:R-:W2:Y:S02]  /*edd0*/  @!P1 SYNCS.PHASECHK.TRANS64 P1, [R15+URZ+0x30c28], R18 ;  /* 0x030c28120f0095a7 */ /* 0x000ea4000802007f */
[----:B--2---:R-:W-:Y:S05]  /*ede0*/  @!P1 BRA `(.L_x_3113) ;  /* 0xfffffffc00f09947 */ /* 0x004fea000383ffff */
[----:B------:R-:W-:Y:S05]  /*edf0*/  BRA `(.L_x_3137) ;  /* 0xffffffec00007947 */ /* 0x000fea000383ffff */
.L_x_3115:
[----:B--2---:R2:W4:Y:S02]  /*ee00*/  SYNCS.PHASECHK.TRANS64.TRYWAIT P1, [R15+URZ+0x30c48], R18 ;  /* 0x030c48120f0075a7 */ /* 0x004524000802017f */
[----:B----4-:R-:W-:Y:S05]  /*ee10*/  @!P1 NANOSLEEP.SYNCS 0x989680 ;  /* 0x009896800000995d */ /* 0x010fea0003900000 */
[----:B------:R-:W4:Y:S02]  /*ee20*/  @!P1 SYNCS.PHASECHK.TRANS64 P1, [R15+URZ+0x30c48], R18 ;  /* 0x030c48120f0095a7 */ /* 0x000f24000802007f */
[----:B----4-:R-:W-:Y:S05]  /*ee30*/  @!P1 BRA `(.L_x_3115) ;  /* 0xfffffffc00f09947 */ /* 0x010fea000383ffff */
[----:B------:R-:W-:Y:S05]  /*ee40*/  BRA `(.L_x_3138) ;  /* 0xffffffec00847947 */ /* 0x000fea000383ffff */
.L_x_3117:
[----:B------:R-:W-:-:S07]  /*ee50*/  SHF.L.U32 R4, R10, 0x1f, RZ ;  /* 0x0000001f0a047819 */ /* 0x000fce00000006ff */
.L_x_3139:
[----:B----4-:R4:W1:Y:S02]  /*ee60*/  SYNCS.PHASECHK.TRANS64.TRYWAIT P1, [R15+URZ+0x30c20], R4 ;  /* 0x030c20040f0075a7 */ /* 0x010864000802017f */
[----:B-1----:R-:W-:Y:S05]  /*ee70*/  @!P1 NANOSLEEP.SYNCS 0x989680 ;  /* 0x009896800000995d */ /* 0x002fea0003900000 */
[----:B------:R-:W1:Y:S02]  /*ee80*/  @!P1 SYNCS.PHASECHK.TRANS64 P1, [R15+URZ+0x30c20], R4 ;  /* 0x030c20040f0095a7 */ /* 0x000e64000802007f */
[----:B-1----:R-:W-:Y:S05]  /*ee90*/  @!P1 BRA `(.L_x_3139) ;  /* 0xfffffffc00f09947 */ /* 0x002fea000383ffff */
[----:B------:R-:W-:Y:S05]  /*eea0*/  BRA `(.L_x_3140) ;  /* 0xffffffec00ec7947 */ /* 0x000fea000383ffff */
.L_x_3120:
[----:B-1----:R1:W4:Y:S02]  /*eeb0*/  SYNCS.PHASECHK.TRANS64.TRYWAIT P1, [R15+URZ+0x30c40], R12 ;  /* 0x030c400c0f0075a7 */ /* 0x002324000802017f */
[----:B----4-:R-:W-:Y:S05]  /*eec0*/  @!P1 NANOSLEEP.SYNCS 0x989680 ;  /* 0x009896800000995d */ /* 0x010fea0003900000 */
[----:B------:R-:W4:Y:S02]  /*eed0*/  @!P1 SYNCS.PHASECHK.TRANS64 P1, [R15+URZ+0x30c40], R12 ;  /* 0x030c400c0f0095a7 */ /* 0x000f24000802007f */
[----:B----4-:R-:W-:Y:S05]  /*eee0*/  @!P1 BRA `(.L_x_3120) ;  /* 0xfffffffc00f09947 */ /* 0x010fea000383ffff */
[----:B------:R-:W-:Y:S05]  /*eef0*/  BRA `(.L_x_3141) ;  /* 0xfffffff0008c7947 */ /* 0x000fea000383ffff */
.L_x_3122:
[----:B--2---:R2:W4:Y:S02]  /*ef00*/  SYNCS.PHASECHK.TRANS64.TRYWAIT P1, [R15+URZ+0x30c28], R12 ;  /* 0x030c280c0f0075a7 */ /* 0x004524000802017f */
[----:B----4-:R-:W-:Y:S05]  /*ef10*/  @!P1 NANOSLEEP.SYNCS 0x989680 ;  /* 0x009896800000995d */ /* 0x010fea0003900000 */
[----:B------:R-:W4:Y:S02]  /*ef20*/  @!P1 SYNCS.PHASECHK.TRANS64 P1, [R15+URZ+0x30c28], R12 ;  /* 0x030c280c0f0095a7 */ /* 0x000f24000802007f */
[----:B----4-:R-:W-:Y:S05]  /*ef30*/  @!P1 BRA `(.L_x_3122) ;  /* 0xfffffffc00f09947 */ /* 0x010fea000383ffff */
[----:B------:R-:W-:Y:S05]  /*ef40*/  BRA `(.L_x_3142) ;  /* 0xfffffff400047947 */ /* 0x000fea000383ffff */
.L_x_3124:
[----:B----4-:R4:W1:Y:S02]  /*ef50*/  SYNCS.PHASECHK.TRANS64.TRYWAIT P0, [R3+URZ+0x30c40], R0 ;  /* 0x030c4000030075a7 */ /* 0x010864000800017f */
[----:B-1----:R-:W-:Y:S05]  /*ef60*/  @!P0 NANOSLEEP.SYNCS 0x989680 ;  /* 0x009896800000895d */ /* 0x002fea0003900000 */
[----:B------:R-:W1:Y:S02]  /*ef70*/  @!P0 SYNCS.PHASECHK.TRANS64 P0, [R3+URZ+0x30c40], R0 ;  /* 0x030c4000030085a7 */ /* 0x000e64000800007f */
[----:B-1----:R-:W-:Y:S05]  /*ef80*/  @!P0 BRA `(.L_x_3124) ;  /* 0xfffffffc00f08947 */ /* 0x002fea000383ffff */
[----:B------:R-:W-:Y:S05]  /*ef90*/  BRA `(.L_x_3143) ;  /* 0xfffffff400987947 */ /* 0x000fea000383ffff */
.L_x_3126:
[----:B------:R-:W-:Y:S01]  /*efa0*/  BSSY B0, `(.L_x_3144) ;  /* 0x0000006000007945 */ /* 0x000fe20003800000 */
[----:B------:R-:W-:-:S07]  /*efb0*/  IMAD.MOV.U32 R15, RZ, RZ, -0x1 ;  /* 0xffffffffff0f7424 */ /* 0x000fce00078e00ff */
[----:B------:R-:W-:Y:S05]  /*efc0*/  WARPSYNC.COLLECTIVE R15, `(.L_x_3145) ;  /* 0x000000000f0c7348 */ /* 0x000fea0003c00000 */
[----:B------:R-:W-:Y:S02]  /*efd0*/  ELECT P6, UR62, PT ;  /* 0x00000000003e782f */ /* 0x000fe400038c0000 */
[----:B------:R-:W-:Y:S01]  /*efe0*/  MOV R14, UR62 ;  /* 0x0000003e000e7c02 */ /* 0x000fe20008000f00 */
[----:B------:R-:W-:Y:S10]  /*eff0*/  ENDCOLLECTIVE ;  /* 0x000000000000791b */ /* 0x000ff40003800000 */
.L_x_3145:
[----:B------:R-:W-:Y:S05]  /*f000*/  BSYNC B0 ;  /* 0x0000000000007941 */ /* 0x000fea0003800000 */
.L_x_3144:
[----:B------:R-:W-:Y:S05]  /*f010*/  BRA `(.L_x_3146) ;  /* 0xfffffff8002c7947 */ /* 0x000fea000383ffff */
.L_x_3128:
[----:B-1----:R1:W2:Y:S02]  /*f020*/  SYNCS.PHASECHK.TRANS64.TRYWAIT P0, [R7+URZ], R4 ;  /* 0x00000004070075a7 */ /* 0x0022a4000800017f */
[----:B--2---:R-:W-:Y:S05]  /*f030*/  @!P0 NANOSLEEP.SYNCS 0x989680 ;  /* 0x009896800000895d */ /* 0x004fea0003900000 */
[----:B------:R-:W2:Y:S02]  /*f040*/  @!P0 SYNCS.PHASECHK.TRANS64 P0, [R7+URZ], R4 ;  /* 0x00000004070085a7 */ /* 0x000ea4000800007f */
[----:B--2---:R-:W-:Y:S05]  /*f050*/  @!P0 BRA `(.L_x_3128) ;  /* 0xfffffffc00f08947 */ /* 0x004fea000383ffff */
[----:B------:R-:W-:Y:S05]  /*f060*/  BRA `(.L_x_3147) ;  /* 0xfffffff8006c7947 */ /* 0x000fea000383ffff */
.L_x_3129:
[----:B--2---:R2:W3:Y:S02]  /*f070*/  SYNCS.PHASECHK.TRANS64.TRYWAIT P0, [R3+URZ], R0 ;  /* 0x00000000030075a7 */ /* 0x0044e4000800017f */
[----:B---3--:R-:W-:Y:S05]  /*f080*/  @!P0 NANOSLEEP.SYNCS 0x989680 ;  /* 0x009896800000895d */ /* 0x008fea0003900000 */
[----:B------:R-:W3:Y:S02]  /*f090*/  @!P0 SYNCS.PHASECHK.TRANS64 P0, [R3+URZ], R0 ;  /* 0x00000000030085a7 */ /* 0x000ee4000800007f */
[----:B---3--:R-:W-:Y:S05]  /*f0a0*/  @!P0 BRA `(.L_x_3129) ;  /* 0xfffffffc00f08947 */ /* 0x008fea000383ffff */
[----:B------:R-:W-:Y:S05]  /*f0b0*/  BRA `(.L_x_3148) ;  /* 0xfffffff800607947 */ /* 0x000fea000383ffff */
.L_x_3131:
[----:B--2---:R2:W3:Y:S02]  /*f0c0*/  SYNCS.PHASECHK.TRANS64.TRYWAIT P0, [R5+URZ], R4 ;  /* 0x00000004050075a7 */ /* 0x0044e4000800017f */
[----:B---3--:R-:W-:Y:S05]  /*f0d0*/  @!P0 NANOSLEEP.SYNCS 0x989680 ;  /* 0x009896800000895d */ /* 0x008fea0003900000 */
[----:B------:R-:W3:Y:S02]  /*f0e0*/  @!P0 SYNCS.PHASECHK.TRANS64 P0, [R5+URZ], R4 ;  /* 0x00000004050085a7 */ /* 0x000ee4000800007f */
[----:B---3--:R-:W-:Y:S05]  /*f0f0*/  @!P0 BRA `(.L_x_3131) ;  /* 0xfffffffc00f08947 */ /* 0x008fea000383ffff */
[----:B------:R-:W-:Y:S05]  /*f100*/  BRA `(.L_x_3149) ;  /* 0xfffffff800647947 */ /* 0x000fea000383ffff */
.L_x_3150:
        /* <DEDUP_REMOVED lines=15> */
.L_x_3714:


//--------------------- .text._ZN7cutlass13device_kernelIN5flash11enable_sm90INS1_16FlashAttnBwdSm90INS1_25CollectiveMainloopBwdSm90ILi2ELi2ELi2EN4cute5tupleIJNS5_1CILi1EEES8_S8_EEENS6_IJNS7_ILi128EEESA_NS7_ILi64EEEEEENS_10bfloat16_tEfNS_4arch4Sm90ELb1ELb0ELb0ELb1ELb1ELb1ELb0ELb0ELi2ELi1ELi2ELi2ELb0EEENS1_21CollectiveEpilogueBwdISC_SD_SF_Li256ELb1ELb0ELi1EEENS1_25SingleTileBwdLPTSchedulerILb1ELi128ELb1EEEEEEEEEvNT_6ParamsE --------------------------
	.section	.text._ZN7cutlass13device_kernelIN5flash11enable_sm90INS1_16FlashAttnBwdSm90INS1_25CollectiveMainloopBwdSm90ILi2ELi2ELi2EN4cute5tupleIJNS5_1CILi1EEES8_S8_EEENS6_IJNS7_ILi128EEESA_NS7_ILi64EEEEEENS_10bfloat16_tEfNS_4arch4Sm90ELb1ELb0ELb0ELb1ELb1ELb1ELb0ELb0ELi2ELi1ELi2ELi2ELb0EEENS1_21CollectiveEpilogueBwdISC_SD_SF_Li256ELb1ELb0ELi1EEENS1_25SingleTileBwdLPTSchedulerILb1ELi128ELb1EEEEEEEEEvNT_6ParamsE,"ax",@progbits
	.align	128
.text._ZN7cutlass13device_kernelIN5flash11enable_sm90INS1_16FlashAttnBwdSm90INS1_25CollectiveMainloopBwdSm90ILi2ELi2ELi2EN4cute5tupleIJNS5_1CILi1EEES8_S8_EEENS6_IJNS7_ILi128EEESA_NS7_ILi64EEEEEENS_10bfloat16_tEfNS_4arch4Sm90ELb1ELb0ELb0ELb1ELb1ELb1ELb0ELb0ELi2ELi1ELi2ELi2ELb0EEENS1_21CollectiveEpilogueBwdISC_SD_SF_Li256ELb1ELb0ELi1EEENS1_25SingleTileBwdLPTSchedulerILb1ELi128ELb1EEEEEEEEEvNT_6ParamsE:
        .type           _ZN7cutlass13device_kernelIN5flash11enable_sm90INS1_16FlashAttnBwdSm90INS1_25CollectiveMainloopBwdSm90ILi2ELi2ELi2EN4cute5tupleIJNS5_1CILi1EEES8_S8_EEENS6_IJNS7_ILi128EEESA_NS7_ILi64EEEEEENS_10bfloat16_tEfNS_4arch4Sm90ELb1ELb0ELb0ELb1ELb1ELb1ELb0ELb0ELi2ELi1ELi2ELi2ELb0EEENS1_21CollectiveEpilogueBwdISC_SD_SF_Li256ELb1ELb0ELi1EEENS1_25SingleTileBwdLPTSchedulerILb1ELi128ELb1EEEEEEEEEvNT_6ParamsE,@function
        .size           _ZN7cutlass13device_kernelIN5flash11enable_sm90INS1_16FlashAttnBwdSm90INS1_25CollectiveMainloopBwdSm90ILi2ELi2ELi2EN4cute5tupleIJNS5_1CILi1EEES8_S8_EEENS6_IJNS7_ILi128EEESA_NS7_ILi64EEEEEENS_10bfloat16_tEfNS_4arch4Sm90ELb1ELb0ELb0ELb1ELb1ELb1ELb0ELb0ELi2ELi1ELi2ELi2ELb0EEENS1_21CollectiveEpilogueBwdISC_SD_SF_Li256ELb1ELb0ELi1EEENS1_25SingleTileBwdLPTSchedulerILb1ELi128ELb1EEEEEEEEEvNT_6ParamsE,(.L_x_3715 - _ZN7cutlass13device_kernelIN5flash11enable_sm90INS1_16FlashAttnBwdSm90INS1_25CollectiveMainloopBwdSm90ILi2ELi2ELi2EN4cute5tupleIJNS5_1CILi1EEES8_S8_EEENS6_IJNS7_ILi128EEESA_NS7_ILi64EEEEEENS_10bfloat16_tEfNS_4arch4Sm90ELb1ELb0ELb0ELb1ELb1ELb1ELb0ELb0ELi2ELi1ELi2ELi2ELb0EEENS1_21CollectiveEpilogueBwdISC_SD_SF_Li256ELb1ELb0ELi1EEENS1_25SingleTileBwdLPTSchedulerILb1ELi128ELb1EEEEEEEEEvNT_6ParamsE)
        .other          _ZN7cutlass13device_kernelIN5flash11enable_sm90INS1_16FlashAttnBwdSm90INS1_25CollectiveMainloopBwdSm90ILi2ELi2ELi2EN4cute5tupleIJNS5_1CILi1EEES8_S8_EEENS6_IJNS7_ILi128EEESA_NS7_ILi64EEEEEENS_10bfloat16_tEfNS_4arch4Sm90ELb1ELb0ELb0ELb1ELb1ELb1ELb0ELb0ELi2ELi1ELi2ELi2ELb0EEENS1_21CollectiveEpilogueBwdISC_SD_SF_Li256ELb1ELb0ELi1EEENS1_25SingleTileBwdLPTSchedulerILb1ELi128ELb1EEEEEEEEEvNT_6ParamsE,@"STO_CUDA_ENTRY STV_DEFAULT"
_ZN7cutlass13device_kernelIN5flash11enable_sm90INS1_16FlashAttnBwdSm90INS1_25CollectiveMainloopBwdSm90ILi2ELi2ELi2EN4cute5tupleIJNS5_1CILi1EEES8_S8_EEENS6_IJNS7_ILi128EEESA_NS7_ILi64EEEEEENS_10bfloat16_tEfNS_4arch4Sm90ELb1ELb0ELb0ELb1ELb1ELb1ELb0ELb0ELi2ELi1ELi2ELi2ELb0EEENS1_21CollectiveEpilogueBwdISC_SD_SF_Li256ELb1ELb0ELi1EEENS1_25SingleTileBwdLPTSchedulerILb1ELi128ELb1EEEEEEEEEvNT_6ParamsE:
        /* <DEDUP_REMOVED lines=24> */
.L_x_3152:
[----:B------:R-:W-:Y:S05]  /*0180*/  BSYNC B0 ;  /* 0x0000000000007941 */ /* 0x000fea0003800000 */
.L_x_3151:
        /* <DEDUP_REMOVED lines=37> */
.L_x_3153:
        /* <DEDUP_REMOVED lines=22> */
.L_x_3154:
[----:B------:R-:W-:Y:S01]  /*0540*/  PLOP3.LUT P0, PT, PT, PT, UP0, 0x80, 0x0 ;  /* 0x000000000000781c */ /* 0x000fe20003f0f008 */
[----:B------:R-:W-:Y:S01]  /*0550*/  NOP ;  /* 0x0000000000007918 */ /* 0x000fe20000000000 */
[----:B------:R-:W-:Y:S01]  /*0560*/  ULDC.64 UR38, c[0x0][0x208] ;  /* 0x0000820000267ab9 */ /* 0x000fe20000000a00 */
[----:B------:R-:W-:Y:S01]  /*0570*/  BSSY B6, `(.L_x_3155) ;  /* 0x0000eea000067945 */ /* 0x000fe20003800000 */
[----:B-12-4-:R-:W-:Y:S09]  /*0580*/  BAR.SYNC.DEFER_BLOCKING 0x0 ;  /* 0x0000000000007b1d */ /* 0x016ff20000010000 */
[----:B------:R-:W-:Y:S05]  /*0590*/  @!P0 BRA `(.L_x_3156) ;  /* 0x000000a800b88947 */ /* 0x000fea0003800000 */
.L_x_3157:
        /* <DEDUP_REMOVED lines=32> */
.L_x_3158:
[----:B------:R-:W-:Y:S01]  /*07a0*/  ULDC UR8, c[0x0][0x8c4] ;  /* 0x0002310000087ab9 */ /* 0x000fe20000000800 */
[----:B------:R-:W-:Y:S01]  /*07b0*/  UMOV UR7, UR9 ;  /* 0x0000000900077c82 */ /* 0x000fe20008000000 */
[----:B------:R-:W-:-:S11]  /*07c0*/  UISETP.NE.AND UP0, UPT, UR8, 0x1, UPT ;  /* 0x000000010800788c */ /* 0x000fd6000bf05270 */
[----:B------:R-:W-:Y:S02]  /*07d0*/  @UP0 ULDC.64 UR10, c[0x0][0x8c8] ;  /* 0x00023200000a0ab9 */ /* 0x000fe40000000a00 */
[----:B------:R-:W-:-:S04]  /*07e0*/  UIMAD.WIDE.U32 UR4, UR9, UR10, URZ ;  /* 0x0000000a090472a5 */ /* 0x000fc8000f8e003f */
[----:B------:R-:W-:-:S04]  /*07f0*/  @UP0 USHF.R.U32.HI UR7, URZ, UR11, UR5 ;  /* 0x0000000b3f070299 */ /* 0x000fc80008011605 */
[----:B------:R-:W-:-:S12]  /*0800*/  UIMAD UR4, UR7, UR8, URZ ;  /* 0x00000008070472a4 */ /* 0x000fd8000f8e023f */
.L_x_3159:
        /* <DEDUP_REMOVED lines=23> */
.L_x_3160:
        /* <DEDUP_REMOVED lines=14> */
.L_x_3162:
[----:B------:R-:W-:-:S05]  /*0a60*/  ULDC UR4, c[0x0][0x8ec] ;  /* 0x00023b0000047ab9 */ /* 0x000fca0000000800 */
.L_x_3161:
[----:B------:R-:W-:Y:S02]  /*0a70*/  UIADD3 UR4, UR4, 0x7f, URZ ;  /* 0x0000007f04047890 */ /* 0x000fe4000fffe03f */
[----:B------:R-:W-:Y:S02]  /*0a80*/  ULOP3.LUT UR41, URZ, UR7, URZ, 0x33, !UPT ;  /* 0x000000073f297292 */ /* 0x000fe4000f8e333f */
[----:B------:R-:W-:-:S04]  /*0a90*/  USHF.R.S32.HI UR5, URZ, 0x1f, UR4 ;  /* 0x0000001f3f057899 */ /* 0x000fc80008011404 */
[----:B------:R-:W-:-:S04]  /*0aa0*/  ULEA.HI UR5, UR5, UR4, URZ, 0x7 ;  /* 0x0000000405057291 */ /* 0x000fc8000f8f383f */
[----:B------:R-:W-:-:S04]  /*0ab0*/  USHF.R.S32.HI UR5, URZ, 0x7, UR5 ;  /* 0x000000073f057899 */ /* 0x000fc80008011405 */
[----:B------:R-:W-:Y:S02]  /*0ac0*/  UISETP.GT.AND UP0, UPT, UR5, UR7, UPT ;  /* 0x000000070500728c */ /* 0x000fe4000bf04270 */
[----:B------:R-:W-:Y:S02]  /*0ad0*/  UIADD3 UR41, UR5, UR41, URZ ;  /* 0x0000002905297290 */ /* 0x000fe4000fffe03f */
[----:B------:R-:W-:-:S06]  /*0ae0*/  USEL UR40, UR40, 0xffffffff, UP0 ;  /* 0xffffffff28287887 */ /* 0x000fcc0008000000 */
        /* <DEDUP_REMOVED lines=17> */
.L_x_3164:
        /* <DEDUP_REMOVED lines=14> */
.L_x_3165:
        /* <DEDUP_REMOVED lines=11> */
.L_x_3166:
        /* <DEDUP_REMOVED lines=13> */
.L_x_3167:
        /* <DEDUP_REMOVED lines=68> */
.L_x_3170:
        /* <DEDUP_REMOVED lines=15> */
.L_x_3169:
        /* <DEDUP_REMOVED lines=22> */
.L_x_3172:
        /* <DEDUP_REMOVED lines=15> */
.L_x_3171:
[----:B------:R-:W-:Y:S01]  /*15e0*/  SHF.R.S32.HI R5, RZ, 0x1f, R16 ;  /* 0x0000001fff057819 */ /* 0x000fe20000011410 */
[----:B------:R-:W-:-:S03]  /*15f0*/  UMOV UR4, 0xffffffff ;  /* 0xffffffff00047882 */ /* 0x000fc60000000000 */
[----:B------:R-:W-:-:S04]  /*1600*/  LEA.HI R0, R5, R16, RZ, 0x7 ;  /* 0x0000001005007211 */ /* 0x000fc800078f38ff */
[----:B------:R-:W-:Y:S01]  /*1610*/  SHF.R.S32.HI R13, RZ, 0x7, R0 ;  /* 0x00000007ff0d7819 */ /* 0x000fe20000011400 */
[----:B------:R-:W-:Y:S06]  /*1620*/  BRA.DIV UR4, `(.L_x_3173) ;  /* 0x000000de04807947 */ /* 0x000fec000b800000 */
[----:B------:R1:W2:Y:S02]  /*1630*/  SHFL.IDX PT, R14, R13, RZ, 0x1f ;  /* 0x00001fff0d0e7589 */ /* 0x0002a400000e0000 */
.L_x_3316:
        /* <DEDUP_REMOVED lines=24> */
.L_x_3174:
        /* <DEDUP_REMOVED lines=128> */
.L_x_3187:
[----:B------:R-:W-:-:S06]  /*1fc0*/  ULOP3.LUT UR4, UR36, 0x1, URZ, 0xfc, !UPT ;  /* 0x0000000124047892 */ /* 0x000fcc000f8efc3f */
[----:B---3--:R-:W-:-:S05]  /*1fd0*/  IMAD.U32 R5, RZ, RZ, UR4 ;  /* 0x00000004ff057e24 */ /* 0x008fca000f8e00ff */
[----:B------:R-:W-:-:S13]  /*1fe0*/  ISETP.NE.AND P0, PT, R5, 0x3, PT ;  /* 0x000000030500780c */ /* 0x000fda0003f05270 */
[----:B------:R-:W-:Y:S05]  /*1ff0*/  @!P0 BRA `(.L_x_3177) ;  /* 0x0000000000048947 */ /* 0x000fea0003800000 */
[----:B------:R-:W-:Y:S01]  /*2000*/  BPT.TRAP 0x1 ;  /* 0x000000040000795c */ /* 0x000fe20000300000 */
.L_x_3177:
[----:B------:R-:W-:Y:S01]  /*2010*/  IMAD R6, R0, 0x8, R236 ;  /* 0x0000000800067824 */ /* 0x000fe200078e02ec */
[----:B------:R-:W-:-:S04]  /*2020*/  SHF.L.U32 R21, R4, 0x1f, RZ ;  /* 0x0000001f04157819 */ /* 0x000fc800000006ff */
[----:B------:R1:W2:Y:S01]  /*2030*/  SYNCS.PHASECHK.TRANS64.TRYWAIT P1, [R6+URZ+0x30c10], R21 ;  /* 0x030c1015060075a7 */ /* 0x0002a2000802017f */
[----:B------:R-:W-:Y:S05]  /*2040*/  @!P0 BRA `(.L_x_3178) ;  /* 0x0000000000048947 */ /* 0x000fea0003800000 */
[----:B------:R-:W-:Y:S01]  /*2050*/  BPT.TRAP 0x1 ;  /* 0x000000040000795c */ /* 0x000fe20000300000 */
.L_x_3178:
[----:B------:R-:W-:-:S05]  /*2060*/  VIADD R5, R236, 0x10000 ;  /* 0x00010000ec057836 */ /* 0x000fca0000000000 */
[----:B------:R-:W-:-:S04]  /*2070*/  SHF.R.U32.HI R5, RZ, 0x4, R5 ;  /* 0x00000004ff057819 */ /* 0x000fc80000011605 */
[----:B------:R-:W-:Y:S01]  /*2080*/  LOP3.LUT R5, R5, 0x3fff, RZ, 0xc0, !PT ;  /* 0x00003fff05057812 */ /* 0x000fe200078ec0ff */
[----:B--2---:R-:W-:Y:S06]  /*2090*/  @P1 BRA `(.L_x_3179) ;  /* 0x0000000000081947 */ /* 0x004fec0003800000 */
[----:B------:R-:W2:Y:S02]  /*20a0*/  SYNCS.PHASECHK.TRANS64.TRYWAIT P1, [R6+URZ+0x30c10], R21 ;  /* 0x030c1015060075a7 */ /* 0x000ea4000802017f */
[----:B--2---:R-:W-:Y:S05]  /*20b0*/  @!P1 BRA `(.L_x_3180) ;  /* 0x000000d4000c9947 */ /* 0x004fea0003800000 */
.L_x_3179:
        /* <DEDUP_REMOVED lines=64> */
.L_x_3181:
[----:B------:R1:W1:Y:S01]  /*24c0*/  SYNCS.PHASECHK.TRANS64.TRYWAIT P1, [R6+URZ+0x30c30], R21 ;  /* 0x030c3015060075a7 */ /* 0x000262000802017f */
[----:B------:R-:W-:Y:S05]  /*24d0*/  @!P0 BRA `(.L_x_3182) ;  /* 0x0000000000048947 */ /* 0x000fea0003800000 */
[----:B------:R-:W-:Y:S01]  /*24e0*/  BPT.TRAP 0x1 ;  /* 0x000000040000795c */ /* 0x000fe20000300000 */
.L_x_3182:
[----:B------:R-:W-:-:S05]  /*24f0*/  VIADD R15, R236, 0x18000 ;  /* 0x00018000ec0f7836 */ /* 0x000fca0000000000 */
[----:B------:R-:W-:-:S04]  /*2500*/  SHF.R.U32.HI R15, RZ, 0x4, R15 ;  /* 0x00000004ff0f7819 */ /* 0x000fc8000001160f */
[----:B------:R-:W-:-:S04]  /*2510*/  LOP3.LUT R15, R15, 0x3fff, RZ, 0xc0, !PT ;  /* 0x00003fff0f0f7812 */ /* 0x000fc800078ec0ff */
[----:B------:R-:W-:Y:S01]  /*2520*/  LOP3.LUT R17, R15, 0x10000, RZ, 0xfc, !PT ;  /* 0x000100000f117812 */ /* 0x000fe200078efcff */
[----:B-1----:R-:W-:Y:S06]  /*2530*/  @P1 BRA `(.L_x_3183) ;  /* 0x0000000000081947 */ /* 0x002fec0003800000 */
[----:B------:R-:W1:Y:S02]  /*2540*/  SYNCS.PHASECHK.TRANS64.TRYWAIT P1, [R6+URZ+0x30c30], R21 ;  /* 0x030c3015060075a7 */ /* 0x000e64000802017f */
[----:B-1----:R-:W-:Y:S05]  /*2550*/  @!P1 BRA `(.L_x_3184) ;  /* 0x000000cc00f89947 */ /* 0x002fea0003800000 */
.L_x_3183:
        /* <DEDUP_REMOVED lines=690> */
.L_x_3185:
        /* <DEDUP_REMOVED lines=68> */
.L_x_3186:
        /* <DEDUP_REMOVED lines=12> */
.L_x_3176:
        /* <DEDUP_REMOVED lines=116> */
.L_x_3199:
[----:B------:R-:W-:-:S05]  /*5cc0*/  IMAD.U32 R7, RZ, RZ, UR36 ;  /* 0x00000024ff077e24 */ /* 0x000fca000f8e00ff */
[----:B------:R-:W-:-:S04]  /*5cd0*/  LOP3.LUT R7, R7, 0x1, RZ, 0xfc, !PT ;  /* 0x0000000107077812 */ /* 0x000fc800078efcff */
[----:B------:R-:W-:-:S13]  /*5ce0*/  ISETP.NE.AND P0, PT, R7, 0x3, PT ;  /* 0x000000030700780c */ /* 0x000fda0003f05270 */
[----:B--2---:R-:W-:Y:S05]  /*5cf0*/  @!P0 BRA `(.L_x_3189) ;  /* 0x0000000000048947 */ /* 0x004fea0003800000 */
[----:B------:R-:W-:Y:S01]  /*5d00*/  BPT.TRAP 0x1 ;  /* 0x000000040000795c */ /* 0x000fe20000300000 */
.L_x_3189:
[----:B------:R-:W-:Y:S01]  /*5d10*/  IMAD R7, R0, 0x8, R236 ;  /* 0x0000000800077824 */ /* 0x000fe200078e02ec */
[----:B------:R-:W-:-:S04]  /*5d20*/  SHF.L.U32 R18, R4, 0x1f, RZ ;  /* 0x0000001f04127819 */ /* 0x000fc800000006ff */
[----:B------:R1:W2:Y:S01]  /*5d30*/  SYNCS.PHASECHK.TRANS64.TRYWAIT P1, [R7+URZ+0x30c10], R18 ;  /* 0x030c1012070075a7 */ /* 0x0002a2000802017f */
[----:B------:R-:W-:Y:S05]  /*5d40*/  @!P0 BRA `(.L_x_3190) ;  /* 0x0000000000048947 */ /* 0x000fea0003800000 */
[----:B------:R-:W-:Y:S01]  /*5d50*/  BPT.TRAP 0x1 ;  /* 0x000000040000795c */ /* 0x000fe20000300000 */
.L_x_3190:
[----:B---3--:R-:W-:-:S05]  /*5d60*/  VIADD R8, R236, 0x10000 ;  /* 0x00010000ec087836 */ /* 0x008fca0000000000 */
[----:B------:R-:W-:-:S04]  /*5d70*/  SHF.R.U32.HI R8, RZ, 0x4, R8 ;  /* 0x00000004ff087819 */ /* 0x000fc80000011608 */
[----:B------:R-:W-:-:S04]  /*5d80*/  LOP3.LUT R8, R8, 0x3fff, RZ, 0xc0, !PT ;  /* 0x00003fff08087812 */ /* 0x000fc800078ec0ff */
[----:B------:R-:W-:Y:S01]  /*5d90*/  LOP3.LUT R9, R8, 0x10000, RZ, 0xfc, !PT ;  /* 0x0001000008097812 */ /* 0x000fe200078efcff */
[----:B--2---:R-:W-:Y:S06]  /*5da0*/  @P1 BRA `(.L_x_3191) ;  /* 0x0000000000081947 */ /* 0x004fec0003800000 */
[----:B------:R-:W2:Y:S02]  /*5db0*/  SYNCS.PHASECHK.TRANS64.TRYWAIT P1, [R7+URZ+0x30c10], R18 ;  /* 0x030c1012070075a7 */ /* 0x000ea4000802017f */
[----:B--2---:R-:W-:Y:S05]  /*5dc0*/  @!P1 BRA `(.L_x_3192) ;  /* 0x0000009400f09947 */ /* 0x004fea0003800000 */
.L_x_3191:
        /* <DEDUP_REMOVED lines=63> */
.L_x_3193:
[----:B------:R1:W1:Y:S01]  /*61c0*/  SYNCS.PHASECHK.TRANS64.TRYWAIT P1, [R7+URZ+0x30c30], R18 ;  /* 0x030c3012070075a7 */ /* 0x000262000802017f */
[----:B------:R-:W-:Y:S05]  /*61d0*/  @!P0 BRA `(.L_x_3194) ;  /* 0x0000000000048947 */ /* 0x000fea0003800000 */
[----:B------:R-:W-:Y:S01]  /*61e0*/  BPT.TRAP 0x1 ;  /* 0x000000040000795c */ /* 0x000fe20000300000 */
.L_x_3194:
        /* <DEDUP_REMOVED lines=8> */
.L_x_3195:
        /* <DEDUP_REMOVED lines=627> */
.L_x_3197:
        /* <DEDUP_REMOVED lines=70> */
.L_x_3198:
        /* <DEDUP_REMOVED lines=12> */
.L_x_3188:
        /* <DEDUP_REMOVED lines=34> */
.L_x_3168:
        /* <DEDUP_REMOVED lines=120> */
.L_x_3201:
        /* <DEDUP_REMOVED lines=51> */
.L_x_3203:
[----:B------:R-:W-:Y:S05]  /*9b90*/  BSYNC B0 ;  /* 0x0000000000007941 */ /* 0x000fea0003800000 */
.L_x_3202:
        /* <DEDUP_REMOVED lines=17> */
.L_x_3205:
[----:B------:R-:W-:Y:S05]  /*9cb0*/  BSYNC B0 ;  /* 0x0000000000007941 */ /* 0x000fea0003800000 */
.L_x_3204:
        /* <DEDUP_REMOVED lines=16> */
.L_x_3207:
[----:B------:R-:W-:Y:S05]  /*9dc0*/  BSYNC B0 ;  /* 0x0000000000007941 */ /* 0x000fea0003800000 */
.L_x_3206:
        /* <DEDUP_REMOVED lines=16> */
.L_x_3209:
[----:B------:R-:W-:Y:S05]  /*9ed0*/  BSYNC B0 ;  /* 0x0000000000007941 */ /* 0x000fea0003800000 */
.L_x_3208:
        /* <DEDUP_REMOVED lines=28> */
.L_x_3211:
[----:B------:R-:W-:Y:S05]  /*a0a0*/  BSYNC B0 ;  /* 0x0000000000007941 */ /* 0x000fea0003800000 */
.L_x_3210:
        /* <DEDUP_REMOVED lines=15> */
.L_x_3213:
[----:B------:R-:W-:Y:S05]  /*a1a0*/  BSYNC B0 ;  /* 0x0000000000007941 */ /* 0x000fea0003800000 */
.L_x_3212:
        /* <DEDUP_REMOVED lines=15> */
.L_x_3215:
[----:B------:R-:W-:Y:S05]  /*a2a0*/  BSYNC B0 ;  /* 0x0000000000007941 */ /* 0x000fea0003800000 */
.L_x_3214:
        /* <DEDUP_REMOVED lines=15> */
.L_x_3200:
        /* <DEDUP_REMOVED lines=37> */
.L_x_3216:
        /* <DEDUP_REMOVED lines=44> */
.L_x_3218:
[----:B------:R-:W-:Y:S05]  /*a8b0*/  BSYNC B0 ;  /* 0x0000000000007941 */ /* 0x000fea0003800000 */
.L_x_3217:
        /* <DEDUP_REMOVED lines=16> */
.L_x_3220:
[----:B------:R-:W-:Y:S05]  /*a9c0*/  BSYNC B0 ;  /* 0x0000000000007941 */ /* 0x000fea0003800000 */
.L_x_3219:
        /* <DEDUP_REMOVED lines=15> */
.L_x_3222:
[----:B------:R-:W-:Y:S05]  /*aac0*/  BSYNC B0 ;  /* 0x0000000000007941 */ /* 0x000fea0003800000 */
.L_x_3221:
        /* <DEDUP_REMOVED lines=15> */
.L_x_3224:
[----:B------:R-:W-:Y:S05]  /*abc0*/  BSYNC B0 ;  /* 0x0000000000007941 */ /* 0x000fea0003800000 */
.L_x_3223:
        /* <DEDUP_REMOVED lines=27> */
.L_x_3226:
[----:B------:R-:W-:Y:S05]  /*ad80*/  BSYNC B0 ;  /* 0x0000000000007941 */ /* 0x000fea0003800000 */
.L_x_3225:
        /* <DEDUP_REMOVED lines=15> */
.L_x_3228:
[----:B------:R-:W-:Y:S05]  /*ae80*/  BSYNC B0 ;  /* 0x0000000000007941 */ /* 0x000fea0003800000 */
.L_x_3227:
        /* <DEDUP_REMOVED lines=15> */
.L_x_3230:
[----:B------:R-:W-:Y:S05]  /*af80*/  BSYNC B0 ;  /* 0x0000000000007941 */ /* 0x000fea0003800000 */
.L_x_3229:
        /* <DEDUP_REMOVED lines=15> */
.L_x_3156:
        /* <DEDUP_REMOVED lines=29> */
.L_x_3232:
[----:B------:R-:W-:Y:S01]  /*b250*/  ULDC UR9, c[0x0][0x8c4] ;  /* 0x0002310000097ab9 */ /* 0x000fe20000000800 */
[----:B------:R-:W-:Y:S01]  /*b260*/  UMOV UR7, UR8 ;  /* 0x0000000800077c82 */ /* 0x000fe20008000000 */
[----:B------:R-:W-:-:S11]  /*b270*/  UISETP.NE.AND UP0, UPT, UR9, 0x1, UPT ;  /* 0x000000010900788c */ /* 0x000fd6000bf05270 */
[----:B------:R-:W-:Y:S02]  /*b280*/  @UP0 ULDC.64 UR10, c[0x0][0x8c8] ;  /* 0x00023200000a0ab9 */ /* 0x000fe40000000a00 */
[----:B------:R-:W-:-:S04]  /*b290*/  UIMAD.WIDE.U32 UR4, UR8, UR10, URZ ;  /* 0x0000000a080472a5 */ /* 0x000fc8000f8e003f */
[----:B------:R-:W-:-:S04]  /*b2a0*/  @UP0 USHF.R.U32.HI UR7, URZ, UR11, UR5 ;  /* 0x0000000b3f070299 */ /* 0x000fc80008011605 */
[----:B------:R-:W-:-:S12]  /*b2b0*/  UIMAD UR4, UR7, UR9, URZ ;  /* 0x00000009070472a4 */ /* 0x000fd8000f8e023f */
.L_x_3233:
        /* <DEDUP_REMOVED lines=23> */
.L_x_3234:
        /* <DEDUP_REMOVED lines=13> */
.L_x_3236:
[----:B------:R-:W-:-:S05]  /*b500*/  ULDC UR4, c[0x0][0x8ec] ;  /* 0x00023b0000047ab9 */ /* 0x000fca0000000800 */
.L_x_3235:
[----:B------:R-:W-:-:S04]  /*b510*/  UIADD3 UR4, UR4, 0x7f, URZ ;  /* 0x0000007f04047890 */ /* 0x000fc8000fffe03f */
[----:B------:R-:W-:-:S04]  /*b520*/  USHF.R.S32.HI UR5, URZ, 0x1f, UR4 ;  /* 0x0000001f3f057899 */ /* 0x000fc80008011404 */
[----:B------:R-:W-:-:S04]  /*b530*/  ULEA.HI UR5, UR5, UR4, URZ, 0x7 ;  /* 0x0000000405057291 */ /* 0x000fc8000f8f383f */
[----:B------:R-:W-:-:S04]  /*b540*/  USHF.R.S32.HI UR5, URZ, 0x7, UR5 ;  /* 0x000000073f057899 */ /* 0x000fc80008011405 */
[----:B------:R-:W-:Y:S02]  /*b550*/  UISETP.GT.AND UP0, UPT, UR5, UR7, UPT ;  /* 0x000000070500728c */ /* 0x000fe4000bf04270 */
[----:B------:R-:W-:Y:S02]  /*b560*/  ULOP3.LUT UR7, URZ, UR7, URZ, 0x33, !UPT ;  /* 0x000000073f077292 */ /* 0x000fe4000f8e333f */
[----:B------:R-:W-:Y:S02]  /*b570*/  USEL UR10, UR10, 0xffffffff, UP0 ;  /* 0xffffffff0a0a7887 */ /* 0x000fe40008000000 */
[----:B------:R-:W-:-:S04]  /*b580*/  UIADD3 UR7, UR5, UR7, URZ ;  /* 0x0000000705077290 */ /* 0x000fc8000fffe03f */
        /* <DEDUP_REMOVED lines=40> */
.L_x_3237:
        /* <DEDUP_REMOVED lines=13> */
.L_x_3238:
        /* <DEDUP_REMOVED lines=12> */
.L_x_3239:
[----:B------:R-:W-:Y:S01]  /*b9a0*/  ULEA UR8, UR7, UR14, 0x7 ;  /* 0x0000000e07087291 */ /* 0x000fe2000f8e383f */
[----:B------:R-:W-:-:S03]  /*b9b0*/  ULDC UR9, c[0x0][0x74c] ;  /* 0x0001d30000097ab9 */ /* 0x000fc60000000800 */
[----:B------:R-:W-:Y:S02]  /*b9c0*/  UIADD3 UR9, UR8, -UR9, -UR11 ;  /* 0x8000000908097290 */ /* 0x000fe4000fffe80b */
        /* <DEDUP_REMOVED lines=13> */
[----:B------:R-:W1:Y:S01]  /*baa0*/  S2R R0, SR_TID.X ;  /* 0x0000000000007919 */ /* 0x000e620000002100 */
[----:B------:R-:W-:Y:S01]  /*bab0*/  UIMAD UR16, UR20, UR18, URZ ;  /* 0x00000012141072a4 */ /* 0x000fe2000f8e023f */
[----:B------:R-:W-:Y:S01]  /*bac0*/  LOP3.LUT R8, RZ, UR7, RZ, 0x33, !PT ;  /* 0x00000007ff087c12 */ /* 0x000fe2000f8e33ff */
[----:B------:R-:W-:Y:S02]  /*bad0*/  USHF.R.S32.HI UR15, URZ, 0x1f, UR10 ;  /* 0x0000001f3f0f7899 */ /* 0x000fe4000801140a */
[----:B------:R-:W-:Y:S02]  /*bae0*/  UIMAD UR17, UR6, UR19, UR16 ;  /* 0x00000013061172a4 */ /* 0x000fe4000f8e0210 */
[----:B------:R-:W-:Y:S02]  /*baf0*/  UIADD3 UR19, UR11, 0x7f, URZ ;  /* 0x0000007f0b137890 */ /* 0x000fe4000fffe03f */
[----:B------:R-:W-:Y:S01]  /*bb00*/  UIMAD.WIDE.U32 UR8, UR6, UR18, URZ ;  /* 0x00000012060872a5 */ /* 0x000fe2000f8e003f */
[----:B------:R-:W-:Y:S01]  /*bb10*/  ULDC UR21, c[0x0][0x288] ;  /* 0x0000a20000157ab9 */ /* 0x000fe20000000800 */
[----:B------:R-:W-:-:S02]  /*bb20*/  UIADD3 UR16, UR12, -UR13, URZ ;  /* 0x8000000d0c107290 */ /* 0x000fc4000fffe03f */
[----:B------:R-:W-:Y:S01]  /*bb30*/  UIADD3 UR14, UR11, 0xff, -UR14 ;  /* 0x000000ff0b0e7890 */ /* 0x000fe2000fffe80e */
[----:B------:R-:W-:Y:S01]  /*bb40*/  ULDC UR22, c[0x0][0x760] ;  /* 0x0001d80000167ab9 */ /* 0x000fe20000000800 */
[----:B------:R-:W-:Y:S02]  /*bb50*/  USEL UR29, UR10, URZ, !UP0 ;  /* 0x0000003f0a1d7287 */ /* 0x000fe4000c000000 */
[----:B------:R-:W-:Y:S02]  /*bb60*/  USEL UR23, UR15, URZ, !UP0 ;  /* 0x0000003f0f177287 */ /* 0x000fe4000c000000 */
[----:B------:R-:W-:Y:S02]  /*bb70*/  UIMAD UR18, UR10, UR21, URZ ;  /* 0x000000150a1272a4 */ /* 0x000fe4000f8e023f */
[----:B------:R-:W-:Y:S02]  /*bb80*/  USHF.R.S32.HI UR11, URZ, 0x1f, UR19 ;  /* 0x0000001f3f0b7899 */ /* 0x000fe40008011413 */
[----:B------:R-:W-:-:S02]  /*bb90*/  UIMAD UR15, UR21, UR22, URZ ;  /* 0x00000016150f72a4 */ /* 0x000fc4000f8e023f */
[----:B------:R-:W-:Y:S02]  /*bba0*/  UIADD3 UR10, UP0, UR4, UR8, URZ ;  /* 0x00000008040a7290 */ /* 0x000fe4000ff1e03f */
[----:B------:R-:W-:Y:S02]  /*bbb0*/  UIADD3 UR17, UR9, UR17, URZ ;  /* 0x0000001109117290 */ /* 0x000fe4000fffe03f */
[----:B------:R-:W-:Y:S01]  /*bbc0*/  ULOP3.LUT UR21, UR16, 0x1, URZ, 0xc0, !UPT ;  /* 0x0000000110157892 */ /* 0x000fe2000f8ec03f */
[----:B-1----:R-:W-:Y:S01]  /*bbd0*/  LOP3.LUT R0, R0, 0x1f, RZ, 0xc0, !PT ;  /* 0x0000001f00007812 */ /* 0x002fe200078ec0ff */
[----:B------:R-:W-:Y:S02]  /*bbe0*/  ULEA.HI UR22, UR11, UR19, URZ, 0x7 ;  /* 0x000000130b167291 */ /* 0x000fe4000f8f383f */
[----:B------:R-:W-:Y:S02]  /*bbf0*/  UIADD3.X UR11, UR5, UR17, URZ, UP0, !UPT ;  /* 0x00000011050b7290 */ /* 0x000fe400087fe43f */
[----:B------:R-:W-:Y:S01]  /*bc00*/  UISETP.NE.U32.AND UP0, UPT, UR21, 0x1, UPT ;  /* 0x000000011500788c */ /* 0x000fe2000bf05070 */
[----:B------:R-:W-:Y:S01]  /*bc10*/  ULDC.64 UR30, c[0x0][0x2e0] ;  /* 0x0000b800001e7ab9 */ /* 0x000fe20000000a00 */
[----:B------:R-:W-:-:S02]  /*bc20*/  UIADD3 UR16, UP1, UR6, UR18, URZ ;  /* 0x0000001206107290 */ /* 0x000fc4000ff3e03f */
[----:B------:R-:W-:Y:S02]  /*bc30*/  UIMAD UR6, UR23, UR30, URZ ;  /* 0x0000001e170672a4 */ /* 0x000fe4000f8e023f */
[----:B------:R-:W-:Y:S01]  /*bc40*/  PLOP3.LUT P1, PT, PT, PT, UP0, 0x80, 0x0 ;  /* 0x000000000000781c */ /* 0x000fe20003f2f008 */
[----:B------:R-:W-:Y:S02]  /*bc50*/  UIMAD.WIDE.U32 UR10, UR29, UR30, UR10 ;  /* 0x0000001e1d0a72a5 */ /* 0x000fe4000f8e000a */
[----:B------:R-:W-:Y:S01]  /*bc60*/  UIMAD UR21, UR29, UR31, UR6 ;  /* 0x0000001f1d1572a4 */ /* 0x000fe2000f8e0206 */
[----:B------:R-:W-:Y:S01]  /*bc70*/  ELECT P0, URZ, PT ;  /* 0x00000000003f782f */ /* 0x000fe20003800000 */
[----:B------:R-:W-:Y:S02]  /*bc80*/  ULEA.HI.X.SX32 UR20, UR18, UR20, 0x1, UP1 ;  /* 0x0000001412147291 */ /* 0x000fe400088f0e3f */
[----:B------:R-:W-:Y:S02]  /*bc90*/  USHF.R.S32.HI UR22, URZ, 0x7, UR22 ;  /* 0x000000073f167899 */ /* 0x000fe40008011416 */
[----:B------:R-:W-:-:S04]  /*bca0*/  UIADD3 UR32, UR11, UR21, URZ ;  /* 0x000000150b207290 */ /* 0x000fc8000fffe03f */
[----:B------:R-:W-:Y:S08]  /*bcb0*/  @P1 BRA `(.L_x_3240) ;  /* 0x0000000400881947 */ /* 0x000ff00003800000 */
        /* <DEDUP_REMOVED lines=18> */
.L_x_3243:
[----:B------:R-:W2:Y:S04]  /*bde0*/  LDG.E.STRONG.GPU R4, desc[UR38][R2.64] ;  /* 0x0000002602047981 */ /* 0x000ea8000c1ef900 */
[----:B--2---:R-:W-:Y:S01]  /*bdf0*/  CCTL.IVALL ;  /* 0x00000000ff00798f */ /* 0x004fe20002000000 */
[----:B------:R-:W-:Y:S05]  /*be00*/  YIELD ;  /* 0x0000000000007946 */ /* 0x000fea0003800000 */
[----:B------:R-:W-:-:S13]  /*be10*/  ISETP.NE.AND P1, PT, R4, R5, PT ;  /* 0x000000050400720c */ /* 0x000fda0003f25270 */
[----:B------:R-:W-:Y:S05]  /*be20*/  @P1 BRA `(.L_x_3243) ;  /* 0xfffffffc00ec1947 */ /* 0x000fea000383ffff */
.L_x_3242:
[----:B------:R-:W-:Y:S05]  /*be30*/  BSYNC B0 ;  /* 0x0000000000007941 */ /* 0x000fea0003800000 */
.L_x_3241:
[----:B------:R-:W-:-:S03]  /*be40*/  UMOV UR6, 0xffffffff ;  /* 0xffffffff00067882 */ /* 0x000fc60000000000 */
[----:B------:R-:W-:Y:S05]  /*be50*/  BRA.DIV UR6, `(.L_x_3244) ;  /* 0x0000003606f47947 */ /* 0x000fea000b800000 */
[----:B------:R-:W-:Y:S01]  /*be60*/  NOP ;  /* 0x0000000000007918 */ /* 0x000fe20000000000 */
.L_x_3319:
        /* <DEDUP_REMOVED lines=22> */
.L_x_3246:
[----:B------:R-:W-:Y:S05]  /*bfd0*/  BSYNC B0 ;  /* 0x0000000000007941 */ /* 0x000fea0003800000 */
.L_x_3245:
        /* <DEDUP_REMOVED lines=9> */
[----:B------:R-:W-:Y:S02]  /*c070*/  UIADD3 UR24, UP0, UR6, UR10, URZ ;  /* 0x0000000a06187290 */ /* 0x000fe4000ff1e03f */
[----:B-1----:R-:W-:Y:S02]  /*c080*/  ULEA UR23, UR23, UR7, 0x18 ;  /* 0x0000000717177291 */ /* 0x002fe4000f8ec03f */
[----:B------:R-:W-:Y:S02]  /*c090*/  ULEA.HI.X.SX32 UR7, UR6, UR32, 0x1, UP0 ;  /* 0x0000002006077291 */ /* 0x000fe400080f0e3f */
        /* <DEDUP_REMOVED lines=8> */
.L_x_3248:
[----:B------:R-:W-:Y:S05]  /*c120*/  BSYNC B0 ;  /* 0x0000000000007941 */ /* 0x000fea0003800000 */
.L_x_3247:
[----:B------:R-:W-:Y:S06]  /*c130*/  BAR.ARV 0xa, 0xa0 ;  /* 0x0282800000007b1d */ /* 0x000fec0000002000 */
[----:B------:R-:W-:Y:S04]  /*c140*/  BSSY B0, `(.L_x_3249) ;  /* 0x0000003000007945 */ /* 0x000fe80003800000 */
[----:B------:R-:W-:Y:S05]  /*c150*/  @!P0 BRA `(.L_x_3250) ;  /* 0x0000000000048947 */ /* 0x000fea0003800000 */
[----:B------:R-:W-:-:S04]  /*c160*/  DEPBAR.LE SB0, 0x0 ;  /* 0x000080000000791a */ /* 0x000fc80000000000 */
.L_x_3250:
[----:B------:R-:W-:Y:S05]  /*c170*/  BSYNC B0 ;  /* 0x0000000000007941 */ /* 0x000fea0003800000 */
.L_x_3249:
        /* <DEDUP_REMOVED lines=19> */
.L_x_3252:
[----:B------:R-:W-:Y:S05]  /*c2b0*/  BSYNC B0 ;  /* 0x0000000000007941 */ /* 0x000fea0003800000 */
.L_x_3251:
[----:B------:R-:W-:Y:S01]  /*c2c0*/  UIADD3 UR7, UR13, 0x1, URZ ;  /* 0x000000010d077890 */ /* 0x000fe2000fffe03f */
[----:B------:R-:W-:Y:S11]  /*c2d0*/  BRA `(.L_x_3253) ;  /* 0x0000000000047947 */ /* 0x000ff60003800000 */
.L_x_3240:
[----:B------:R-:W-:-:S05]  /*c2e0*/  UMOV UR7, UR13 ;  /* 0x0000000d00077c82 */ /* 0x000fca0008000000 */
.L_x_3253:
[----:B------:R-:W-:-:S04]  /*c2f0*/  UIADD3 UR6, UR13, 0x1, URZ ;  /* 0x000000010d067890 */ /* 0x000fc8000fffe03f */
[----:B------:R-:W-:-:S06]  /*c300*/  UISETP.NE.AND UP0, UPT, UR12, UR6, UPT ;  /* 0x000000060c00728c */ /* 0x000fcc000bf05270 */
[----:B------:R-:W-:-:S13]  /*c310*/  PLOP3.LUT P1, PT, PT, PT, UP0, 0x80, 0x0 ;  /* 0x000000000000781c */ /* 0x000fda0003f2f008 */
[----:B------:R-:W-:Y:S05]  /*c320*/  @!P1 BRA `(.L_x_3163) ;  /* 0x0000003000389947 */ /* 0x000fea0003800000 */
[----:B------:R-:W-:Y:S01]  /*c330*/  UMOV UR18, UR8 ;  /* 0x0000000800127c82 */ /* 0x000fe20008000000 */
[----:B------:R-:W-:Y:S01]  /*c340*/  UMOV UR19, UR17 ;  /* 0x0000001100137c82 */ /* 0x000fe20008000000 */
[----:B------:R-:W-:Y:S01]  /*c350*/  ULDC.64 UR24, c[0x0][0x2c0] ;  /* 0x0000b00000187ab9 */ /* 0x000fe20000000a00 */
[----:B------:R-:W-:Y:S01]  /*c360*/  UIMAD.WIDE.U32 UR18, UR29, UR30, UR18 ;  /* 0x0000001e1d1272a5 */ /* 0x000fe2000f8e0012 */
[----:B------:R-:W-:Y:S01]  /*c370*/  UMOV UR23, UR7 ;  /* 0x0000000700177c82 */ /* 0x000fe20008000000 */
[----:B------:R-:W-:Y:S02]  /*c380*/  UMOV UR6, URZ ;  /* 0x0000003f00067c82 */ /* 0x000fe40008000000 */
[----:B------:R-:W-:-:S04]  /*c390*/  UIADD3 UR27, UP0, UR4, UR18, URZ ;  /* 0x00000012041b7290 */ /* 0x000fc8000ff1e03f */
[----:B------:R-:W-:Y:S02]  /*c3a0*/  UIADD3.X UR18, UR5, UR21, UR19, UP0, !UPT ;  /* 0x0000001505127290 */ /* 0x000fe400087fe413 */
[----:B------:R-:W-:-:S04]  /*c3b0*/  ULEA UR26, UP0, UR27, UR24, 0x2 ;  /* 0x000000181b1a7291 */ /* 0x000fc8000f80103f */
[----:B------:R-:W-:Y:S02]  /*c3c0*/  ULEA.HI.X UR27, UR27, UR25, UR18, 0x2, UP0 ;  /* 0x000000191b1b7291 */ /* 0x000fe400080f1412 */
[----:B------:R-:W-:-:S04]  /*c3d0*/  UIADD3 UR26, UP0, UR26, 0x4000, URZ ;  /* 0x000040001a1a7890 */ /* 0x000fc8000ff1e03f */
[----:B------:R-:W-:-:S12]  /*c3e0*/  UIADD3.X UR27, URZ, UR27, URZ, UP0, !UPT ;  /* 0x0000001b3f1b7290 */ /* 0x000fd800087fe43f */
.L_x_3278:
        /* <DEDUP_REMOVED lines=18> */
.L_x_3256:
[----:B------:R-:W2:Y:S04]  /*c510*/  LDG.E.STRONG.GPU R4, desc[UR38][R2.64] ;  /* 0x0000002602047981 */ /* 0x000ea8000c1ef900 */
[----:B--2---:R-:W-:Y:S01]  /*c520*/  CCTL.IVALL ;  /* 0x00000000ff00798f */ /* 0x004fe20002000000 */
[----:B------:R-:W-:Y:S05]  /*c530*/  YIELD ;  /* 0x0000000000007946 */ /* 0x000fea0003800000 */
[----:B------:R-:W-:-:S13]  /*c540*/  ISETP.NE.AND P1, PT, R4, R5, PT ;  /* 0x000000050400720c */ /* 0x000fda0003f25270 */
[----:B------:R-:W-:Y:S05]  /*c550*/  @P1 BRA `(.L_x_3256) ;  /* 0xfffffffc00ec1947 */ /* 0x000fea000383ffff */
.L_x_3255:
[----:B------:R-:W-:Y:S05]  /*c560*/  BSYNC B0 ;  /* 0x0000000000007941 */ /* 0x000fea0003800000 */
.L_x_3254:
[----:B------:R-:W-:-:S03]  /*c570*/  UMOV UR24, 0xffffffff ;  /* 0xffffffff00187882 */ /* 0x000fc60000000000 */
[----:B------:R-:W-:Y:S05]  /*c580*/  BRA.DIV UR24, `(.L_x_3257) ;  /* 0x0000003218447947 */ /* 0x000fea000b800000 */
[----:B------:R-:W-:Y:S01]  /*c590*/  NOP ;  /* 0x0000000000007918 */ /* 0x000fe20000000000 */
.L_x_3322:
        /* <DEDUP_REMOVED lines=19> */
.L_x_3259:
[----:B------:R-:W-:Y:S05]  /*c6d0*/  BSYNC B0 ;  /* 0x0000000000007941 */ /* 0x000fea0003800000 */
.L_x_3258:
        /* <DEDUP_REMOVED lines=15> */
.L_x_3261:
[----:B------:R-:W-:Y:S05]  /*c7d0*/  BSYNC B0 ;  /* 0x0000000000007941 */ /* 0x000fea0003800000 */
.L_x_3260:
[----:B------:R-:W-:Y:S06]  /*c7e0*/  BAR.ARV 0xa, 0xa0 ;  /* 0x0282800000007b1d */ /* 0x000fec0000002000 */
[----:B------:R-:W-:Y:S04]  /*c7f0*/  BSSY B0, `(.L_x_3262) ;  /* 0x0000003000007945 */ /* 0x000fe80003800000 */
[----:B------:R-:W-:Y:S05]  /*c800*/  @!P0 BRA `(.L_x_3263) ;  /* 0x0000000000048947 */ /* 0x000fea0003800000 */
[----:B------:R-:W-:-:S04]  /*c810*/  DEPBAR.LE SB0, 0x0 ;  /* 0x000080000000791a */ /* 0x000fc80000000000 */
.L_x_3263:
[----:B------:R-:W-:Y:S05]  /*c820*/  BSYNC B0 ;  /* 0x0000000000007941 */ /* 0x000fea0003800000 */
.L_x_3262:
        /* <DEDUP_REMOVED lines=19> */
.L_x_3265:
[----:B------:R-:W-:Y:S05]  /*c960*/  BSYNC B0 ;  /* 0x0000000000007941 */ /* 0x000fea0003800000 */
.L_x_3264:
        /* <DEDUP_REMOVED lines=17> */
.L_x_3268:
[----:B------:R-:W2:Y:S04]  /*ca80*/  LDG.E.STRONG.GPU R4, desc[UR38][R2.64] ;  /* 0x0000002602047981 */ /* 0x000ea8000c1ef900 */
[----:B--2---:R-:W-:Y:S01]  /*ca90*/  CCTL.IVALL ;  /* 0x00000000ff00798f */ /* 0x004fe20002000000 */
[----:B------:R-:W-:Y:S05]  /*caa0*/  YIELD ;  /* 0x0000000000007946 */ /* 0x000fea0003800000 */
[----:B------:R-:W-:-:S13]  /*cab0*/  ISETP.NE.AND P1, PT, R4, R5, PT ;  /* 0x000000050400720c */ /* 0x000fda0003f25270 */
[----:B------:R-:W-:Y:S05]  /*cac0*/  @P1 BRA `(.L_x_3268) ;  /* 0xfffffffc00ec1947 */ /* 0x000fea000383ffff */
.L_x_3267:
[----:B------:R-:W-:Y:S05]  /*cad0*/  BSYNC B0 ;  /* 0x0000000000007941 */ /* 0x000fea0003800000 */
.L_x_3266:
[----:B------:R-:W-:-:S03]  /*cae0*/  UMOV UR18, 0xffffffff ;  /* 0xffffffff00127882 */ /* 0x000fc60000000000 */
[----:B------:R-:W-:Y:S05]  /*caf0*/  BRA.DIV UR18, `(.L_x_3269) ;  /* 0x0000002e12047947 */ /* 0x000fea000b800000 */
[----:B------:R-:W-:Y:S01]  /*cb00*/  NOP ;  /* 0x0000000000007918 */ /* 0x000fe20000000000 */
.L_x_3325:
        /* <DEDUP_REMOVED lines=15> */
.L_x_3271:
[----:B------:R-:W-:Y:S05]  /*cc00*/  BSYNC B0 ;  /* 0x0000000000007941 */ /* 0x000fea0003800000 */
.L_x_3270:
        /* <DEDUP_REMOVED lines=15> */
.L_x_3273:
[----:B------:R-:W-:Y:S05]  /*cd00*/  BSYNC B0 ;  /* 0x0000000000007941 */ /* 0x000fea0003800000 */
.L_x_3272:
[----:B------:R-:W-:Y:S06]  /*cd10*/  BAR.ARV 0xa, 0xa0 ;  /* 0x0282800000007b1d */ /* 0x000fec0000002000 */
[----:B------:R-:W-:Y:S04]  /*cd20*/  BSSY B0, `(.L_x_3274) ;  /* 0x0000003000007945 */ /* 0x000fe80003800000 */
[----:B------:R-:W-:Y:S05]  /*cd30*/  @!P0 BRA `(.L_x_3275) ;  /* 0x0000000000048947 */ /* 0x000fea0003800000 */
[----:B------:R-:W-:-:S04]  /*cd40*/  DEPBAR.LE SB0, 0x0 ;  /* 0x000080000000791a */ /* 0x000fc80000000000 */
.L_x_3275:
[----:B------:R-:W-:Y:S05]  /*cd50*/  BSYNC B0 ;  /* 0x0000000000007941 */ /* 0x000fea0003800000 */
.L_x_3274:
        /* <DEDUP_REMOVED lines=19> */
.L_x_3277:
[----:B------:R-:W-:Y:S05]  /*ce90*/  BSYNC B0 ;  /* 0x0000000000007941 */ /* 0x000fea0003800000 */
.L_x_3276:
[----:B------:R-:W-:Y:S02]  /*cea0*/  UIADD3 UR7, UR7, 0x2, URZ ;  /* 0x0000000207077890 */ /* 0x000fe4000fffe03f */
[----:B------:R-:W-:Y:S02]  /*ceb0*/  UIADD3 UR6, UR6, 0x4000, URZ ;  /* 0x0000400006067890 */ /* 0x000fe4000fffe03f */
[----:B------:R-:W-:-:S06]  /*cec0*/  UISETP.GE.AND UP0, UPT, UR7, UR12, UPT ;  /* 0x0000000c0700728c */ /* 0x000fcc000bf06270 */
[----:B------:R-:W-:-:S13]  /*ced0*/  PLOP3.LUT P1, PT, PT, PT, UP0, 0x80, 0x0 ;  /* 0x000000000000781c */ /* 0x000fda0003f2f008 */
[----:B------:R-:W-:Y:S05]  /*cee0*/  @!P1 BRA `(.L_x_3278) ;  /* 0xfffffff400409947 */ /* 0x000fea000383ffff */
[----:B------:R-:W-:Y:S05]  /*cef0*/  BRA `(.L_x_3163) ;  /* 0x0000002400447947 */ /* 0x000fea0003800000 */
.L_x_3231:
[----:B------:R-:W1:Y:S01]  /*cf00*/  LDC R5, c[0x0][0x8d0] ;  /* 0x00023400ff057b82 */ /* 0x000e620000000800 */
[----:B------:R-:W2:Y:S01]  /*cf10*/  S2R R3, SR_CTAID.X ;  /* 0x0000000000037919 */ /* 0x000ea20000002500 */
[----:B------:R-:W-:Y:S01]  /*cf20*/  ULDC UR4, c[0x0][0x8e8] ;  /* 0x00023a0000047ab9 */ /* 0x000fe20000000800 */
[----:B-1----:R-:W-:Y:S01]  /*cf30*/  ISETP.NE.AND P0, PT, R5, 0x1, PT ;  /* 0x000000010500780c */ /* 0x002fe20003f05270 */
[----:B--2---:R-:W-:-:S12]  /*cf40*/  IMAD.MOV.U32 R2, RZ, RZ, R3 ;  /* 0x000000ffff027224 */ /* 0x004fd800078e0003 */
[----:B------:R-:W1:Y:S08]  /*cf50*/  @P0 LDC R0, c[0x0][0x8d4] ;  /* 0x00023500ff000b82 */ /* 0x000e700000000800 */
[----:B------:R-:W2:Y:S01]  /*cf60*/  @P0 LDC R7, c[0x0][0x8d8] ;  /* 0x00023600ff070b82 */ /* 0x000ea20000000800 */
[----:B-1----:R-:W-:-:S05]  /*cf70*/  @P0 IMAD.HI.U32 R0, R3, R0, RZ ;  /* 0x0000000003000227 */ /* 0x002fca00078e00ff */
[----:B--2---:R-:W-:-:S04]  /*cf80*/  @P0 SHF.R.U32.HI R2, RZ, R7, R0 ;  /* 0x00000007ff020219 */ /* 0x004fc80000011600 */
[----:B------:R-:W-:Y:S01]  /*cf90*/  ISETP.GE.AND P0, PT, R2, UR4, PT ;  /* 0x0000000402007c0c */ /* 0x000fe2000bf06270 */
[----:B------:R-:W-:-:S04]  /*cfa0*/  IMAD.MOV R0, RZ, RZ, -R2 ;  /* 0x000000ffff007224 */ /* 0x000fc800078e0a02 */
[----:B------:R-:W-:-:S08]  /*cfb0*/  IMAD R5, R5, R0, R3 ;  /* 0x0000000005057224 */ /* 0x000fd000078e0203 */
[----:B------:R-:W-:Y:S05]  /*cfc0*/  @!P0 BRA `(.L_x_3279) ;  /* 0x0000000000208947 */ /* 0x000fea0003800000 */
[----:B------:R-:W1:Y:S01]  /*cfd0*/  LDC R3, c[0x0][0x8dc] ;  /* 0x00023700ff037b82 */ /* 0x000e620000000800 */
[----:B------:R-:W-:Y:S01]  /*cfe0*/  IMAD.MOV.U32 R0, RZ, RZ, R5 ;  /* 0x000000ffff007224 */ /* 0x000fe200078e0005 */
[----:B-1----:R-:W-:-:S13]  /*cff0*/  ISETP.NE.AND P0, PT, R3, 0x1, PT ;  /* 0x000000010300780c */ /* 0x002fda0003f05270 */
[----:B------:R-:W1:Y:S02]  /*d000*/  @P0 LDC.64 R6, c[0x0][0x8e0] ;  /* 0x00023800ff060b82 */ /* 0x000e640000000a00 */
[----:B-1----:R-:W-:-:S05]  /*d010*/  @P0 IMAD.HI.U32 R4, R5, R6, RZ ;  /* 0x0000000605040227 */ /* 0x002fca00078e00ff */
[----:B------:R-:W-:-:S05]  /*d020*/  @P0 SHF.R.U32.HI R0, RZ, R7, R4 ;  /* 0x00000007ff000219 */ /* 0x000fca0000011604 */
[----:B------:R-:W-:Y:S01]  /*d030*/  IMAD R3, R0, R3, RZ ;  /* 0x0000000300037224 */ /* 0x000fe200078e02ff */
[----:B------:R-:W-:Y:S06]  /*d040*/  BRA `(.L_x_3280) ;  /* 0x00000000001c7947 */ /* 0x000fec0003800000 */
.L_x_3279:
[----:B------:R-:W1:Y:S01]  /*d050*/  LDC R3, c[0x0][0x8c4] ;  /* 0x00023100ff037b82 */ /* 0x000e620000000800 */
[----:B------:R-:W-:Y:S01]  /*d060*/  IMAD.MOV.U32 R0, RZ, RZ, R5 ;  /* 0x000000ffff007224 */ /* 0x000fe200078e0005 */
[----:B-1----:R-:W-:-:S13]  /*d070*/  ISETP.NE.AND P0, PT, R3, 0x1, PT ;  /* 0x000000010300780c */ /* 0x002fda0003f05270 */
[----:B------:R-:W1:Y:S02]  /*d080*/  @P0 LDC.64 R6, c[0x0][0x8c8] ;  /* 0x00023200ff060b82 */ /* 0x000e640000000a00 */
[----:B-1----:R-:W-:-:S05]  /*d090*/  @P0 IMAD.HI.U32 R4, R5, R6, RZ ;  /* 0x0000000605040227 */ /* 0x002fca00078e00ff */
[----:B------:R-:W-:-:S05]  /*d0a0*/  @P0 SHF.R.U32.HI R0, RZ, R7, R4 ;  /* 0x00000007ff000219 */ /* 0x000fca0000011604 */
[----:B------:R-:W-:-:S07]  /*d0b0*/  IMAD R3, R0, R3, RZ ;  /* 0x0000000300037224 */ /* 0x000fce00078e02ff */
.L_x_3280:
[----:B------:R-:W1:Y:S01]  /*d0c0*/  LDC R8, c[0x0][0x8b8] ;  /* 0x00022e00ff087b82 */ /* 0x000e620000000800 */
[----:B------:R-:W-:Y:S01]  /*d0d0*/  IMAD.IADD R3, R5, 0x1, -R3 ;  /* 0x0000000105037824 */ /* 0x000fe200078e0a03 */
[----:B------:R-:W-:-:S06]  /*d0e0*/  ULDC.64 UR6, c[0x0][0x8f8] ;  /* 0x00023e0000067ab9 */ /* 0x000fcc0000000a00 */
[----:B------:R-:W2:Y:S01]  /*d0f0*/  LDC R4, c[0x0][0x8c4] ;  /* 0x00023100ff047b82 */ /* 0x000ea20000000800 */
[C---:B-1----:R-:W-:Y:S02]  /*d100*/  ISETP.NE.AND P0, PT, R8.reuse, 0x1, PT ;  /* 0x000000010800780c */ /* 0x042fe40003f05270 */
[----:B------:R-:W-:Y:S01]  /*d110*/  R2UR UR20, R8 ;  /* 0x00000000081472ca */ /* 0x000fe200000e0000 */
[----:B--2---:R-:W-:-:S04]  /*d120*/  IMAD R3, R2, R4, R3 ;  /* 0x0000000402037224 */ /* 0x004fc800078e0203 */
[----:B------:R-:W-:-:S06]  /*d130*/  IMAD.MOV.U32 R11, RZ, RZ, R3 ;  /* 0x000000ffff0b7224 */ /* 0x000fcc00078e0003 */
[----:B------:R-:W1:Y:S01]  /*d140*/  @P0 LDC R6, c[0x0][0x8bc] ;  /* 0x00022f00ff060b82 */ /* 0x000e620000000800 */
[----:B------:R-:W-:-:S07]  /*d150*/  R2UR UR5, R3 ;  /* 0x00000000030572ca */ /* 0x000fce00000e0000 */
[----:B------:R-:W2:Y:S01]  /*d160*/  @P0 LDC R7, c[0x0][0x8c0] ;  /* 0x00023000ff070b82 */ /* 0x000ea20000000800 */
[----:B-1----:R-:W-:-:S05]  /*d170*/  @P0 IMAD.HI.U32 R2, R3, R6, RZ ;  /* 0x0000000603020227 */ /* 0x002fca00078e00ff */
[----:B--2---:R-:W-:Y:S02]  /*d180*/  @P0 SHF.R.U32.HI R11, RZ, R7, R2 ;  /* 0x00000007ff0b0219 */ /* 0x004fe40000011602 */
[----:B------:R-:W-:-:S03]  /*d190*/  ISETP.NE.U32.AND P0, PT, RZ, UR6, PT ;  /* 0x00000006ff007c0c */ /* 0x000fc6000bf05070 */
[----:B------:R-:W-:Y:S01]  /*d1a0*/  IMAD.MOV R2, RZ, RZ, -R11 ;  /* 0x000000ffff027224 */ /* 0x000fe200078e0a0b */
[----:B------:R-:W-:-:S04]  /*d1b0*/  ISETP.NE.AND.EX P0, PT, RZ, UR7, PT, P0 ;  /* 0x00000007ff007c0c */ /* 0x000fc8000bf05300 */
[----:B------:R-:W-:-:S13]  /*d1c0*/  R2UR UR4, R2 ;  /* 0x00000000020472ca */ /* 0x000fda00000e0000 */
[----:B------:R-:W-:Y:S01]  /*d1d0*/  UIMAD UR20, UR20, UR4, UR5 ;  /* 0x00000004141472a4 */ /* 0x000fe2000f8e0205 */
[----:B------:R-:W-:Y:S11]  /*d1e0*/  @!P0 BRA `(.L_x_3281) ;  /* 0x0000000000108947 */ /* 0x000ff60003800000 */
[----:B------:R-:W1:Y:S02]  /*d1f0*/  LDC.64 R2, c[0x0][0x8f8] ;  /* 0x00023e00ff027b82 */ /* 0x000e640000000a00 */
[----:B-1----:R-:W-:-:S05]  /*d200*/  IMAD.WIDE R2, R11, 0x4, R2 ;  /* 0x000000040b027825 */ /* 0x002fca00078e0202 */
[----:B------:R2:W5:Y:S01]  /*d210*/  LDG.E R4, desc[UR38][R2.64] ;  /* 0x0000002602047981 */ /* 0x000562000c1e1900 */
[----:B------:R-:W-:Y:S05]  /*d220*/  BRA `(.L_x_3282) ;  /* 0x00000000002c7947 */ /* 0x000fea0003800000 */
.L_x_3281:
        /* <DEDUP_REMOVED lines=10> */
.L_x_3283:
[----:B------:R-:W1:Y:S02]  /*d2d0*/  LDC R4, c[0x0][0x8ec] ;  /* 0x00023b00ff047b82 */ /* 0x000e640000000800 */
.L_x_3282:
[----:B-1---5:R-:W-:Y:S01]  /*d2e0*/  VIADD R4, R4, 0x7f ;  /* 0x0000007f04047836 */ /* 0x022fe20000000000 */
[----:B------:R-:W-:Y:S01]  /*d2f0*/  LOP3.LUT R12, R0, 0x1ffffff, RZ, 0x3c, !PT ;  /* 0x01ffffff000c7812 */ /* 0x000fe200078e3cff */
[----:B------:R-:W-:Y:S02]  /*d300*/  IMAD.MOV.U32 R10, RZ, RZ, 0x1 ;  /* 0x00000001ff0a7424 */ /* 0x000fe400078e00ff */
[----:B--2---:R-:W-:Y:S01]  /*d310*/  IMAD.MOV.U32 R2, RZ, RZ, RZ ;  /* 0x000000ffff027224 */ /* 0x004fe200078e00ff */
[----:B------:R-:W-:-:S04]  /*d320*/  SHF.R.S32.HI R3, RZ, 0x1f, R4 ;  /* 0x0000001fff037819 */ /* 0x000fc80000011404 */
[----:B------:R-:W-:-:S04]  /*d330*/  LEA.HI R3, R3, R4, RZ, 0x7 ;  /* 0x0000000403037211 */ /* 0x000fc800078f38ff */
[----:B------:R-:W-:-:S04]  /*d340*/  SHF.R.S32.HI R3, RZ, 0x7, R3 ;  /* 0x00000007ff037819 */ /* 0x000fc80000011403 */
[C---:B------:R-:W-:Y:S01]  /*d350*/  ISETP.GT.AND P0, PT, R3.reuse, R0, PT ;  /* 0x000000000300720c */ /* 0x040fe20003f04270 */
[----:B------:R-:W-:-:S03]  /*d360*/  IMAD.IADD R12, R3, 0x1, R12 ;  /* 0x00000001030c7824 */ /* 0x000fc600078e020c */
[----:B------:R-:W-:-:S04]  /*d370*/  SEL R11, R11, 0xffffffff, P0 ;  /* 0xffffffff0b0b7807 */ /* 0x000fc80000000000 */
[----:B------:R-:W-:-:S13]  /*d380*/  ISETP.GE.AND P0, PT, R11, RZ, PT ;  /* 0x000000ff0b00720c */ /* 0x000fda0003f06270 */
[----:B------:R-:W-:Y:S05]  /*d390*/  @!P0 BRA `(.L_x_3284) ;  /* 0x0000001c00888947 */ /* 0x000fea0003800000 */
[----:B------:R-:W1:Y:S08]  /*d3a0*/  LDC.64 R8, c[0x0][0x770] ;  /* 0x0001dc00ff087b82 */ /* 0x000e700000000a00 */
[----:B------:R-:W2:Y:S08]  /*d3b0*/  LDC.64 R2, c[0x0][0x780] ;  /* 0x0001e000ff027b82 */ /* 0x000eb00000000a00 */
[----:B------:R-:W3:Y:S01]  /*d3c0*/  LDC.64 R6, c[0x0][0x778] ;  /* 0x0001de00ff067b82 */ /* 0x000ee20000000a00 */
[----:B-1----:R-:W-:-:S07]  /*d3d0*/  ISETP.NE.U32.AND P0, PT, R8, RZ, PT ;  /* 0x000000ff0800720c */ /* 0x002fce0003f05070 */
[----:B------:R-:W1:Y:S01]  /*d3e0*/  LDC.64 R14, c[0x0][0x778] ;  /* 0x0001de00ff0e7b82 */ /* 0x000e620000000a00 */
[----:B------:R-:W-:Y:S02]  /*d3f0*/  ISETP.NE.AND.EX P0, PT, R9, RZ, PT, P0 ;  /* 0x000000ff0900720c */ /* 0x000fe40003f05300 */
[----:B--2---:R-:W-:-:S05]  /*d400*/  ISETP.NE.U32.AND P1, PT, R2, RZ, PT ;  /* 0x000000ff0200720c */ /* 0x004fca0003f25070 */
[----:B------:R-:W2:Y:S01]  /*d410*/  LDC.64 R4, c[0x0][0x770] ;  /* 0x0001dc00ff047b82 */ /* 0x000ea20000000a00 */
[----:B------:R-:W-:-:S05]  /*d420*/  ISETP.NE.AND.EX P1, PT, R3, RZ, PT, P1 ;  /* 0x000000ff0300720c */ /* 0x000fca0003f25310 */
[----:B------:R-:W-:Y:S01]  /*d430*/  VOTEU.ANY UP0, P0 ;  /* 0x00000000003f7886 */ /* 0x000fe20000000100 */
[----:B---3--:R-:W-:Y:S02]  /*d440*/  ISETP.NE.U32.AND P0, PT, R6, RZ, PT ;  /* 0x000000ff0600720c */ /* 0x008fe40003f05070 */
[----:B------:R-:W-:Y:S02]  /*d450*/  PLOP3.LUT P2, PT, PT, PT, UP0, 0x80, 0x0 ;  /* 0x000000000000781c */ /* 0x000fe40003f4f008 */
[----:B------:R-:W-:-:S03]  /*d460*/  ISETP.NE.AND.EX P0, PT, R7, RZ, PT, P0 ;  /* 0x000000ff0700720c */ /* 0x000fc60003f05300 */
[----:B------:R-:W3:Y:S01]  /*d470*/  @P1 LDC.64 R6, c[0x0][0x780] ;  /* 0x0001e000ff061b82 */ /* 0x000ee20000000a00 */
[----:B-1----:R-:W-:-:S07]  /*d480*/  IMAD.WIDE R2, R11, 0x4, R14 ;  /* 0x000000040b027825 */ /* 0x002fce00078e020e */
[----:B------:R-:W1:Y:S01]  /*d490*/  LDC R15, c[0x0][0x280] ;  /* 0x0000a000ff0f7b82 */ /* 0x000e620000000800 */
[----:B--2---:R-:W-:-:S05]  /*d4a0*/  IMAD.WIDE R4, R11, 0x4, R4 ;  /* 0x000000040b047825 */ /* 0x004fca00078e0204 */
[----:B------:R-:W2:Y:S01]  /*d4b0*/  @P2 LDG.E R16, desc[UR38][R4.64] ;  /* 0x0000002604102981 */ /* 0x000ea2000c1e1900 */
[----:B------:R-:W-:-:S03]  /*d4c0*/  IMAD.MOV.U32 R13, RZ, RZ, RZ ;  /* 0x000000ffff0d7224 */ /* 0x000fc600078e00ff */
[----:B------:R4:W5:Y:S04]  /*d4d0*/  @P2 LDG.E R0, desc[UR38][R4.64] ;  /* 0x0000002604002981 */ /* 0x000968000c1e1900 */
[----:B------:R4:W5:Y:S01]  /*d4e0*/  @P0 LDG.E R13, desc[UR38][R2.64] ;  /* 0x00000026020d0981 */ /* 0x000962000c1e1900 */
[----:B---3--:R-:W-:-:S05]  /*d4f0*/  @P1 IMAD.WIDE R6, R11, 0x4, R6 ;  /* 0x000000040b061825 */ /* 0x008fca00078e0206 */
[----:B-1----:R4:W5:Y:S01]  /*d500*/  @P1 LDG.E R15, desc[UR38][R6.64] ;  /* 0x00000026060f1981 */ /* 0x002962000c1e1900 */
[----:B--2---:R-:W-:-:S05]  /*d510*/  @P2 IMAD R16, R11, 0x80, R16 ;  /* 0x000000800b102824 */ /* 0x004fca00078e0210 */
[----:B------:R-:W-:Y:S01]  /*d520*/  @P2 R2UR UR4, R16 ;  /* 0x00000000100422ca */ /* 0x000fe200000e0000 */
[----:B----4-:R-:W-:-:S14]  /*d530*/  @P1 BRA `(.L_x_3285) ;  /* 0x0000000000101947 */ /* 0x010fdc0003800000 */
[----:B------:R-:W-:Y:S05]  /*d540*/  @!P2 BRA `(.L_x_3285) ;  /* 0x00000000000ca947 */ /* 0x000fea0003800000 */
[----:B------:R-:W2:Y:S04]  /*d550*/  LDG.E R6, desc[UR38][R4.64] ;  /* 0x0000002604067981 */ /* 0x000ea8000c1e1900 */
[----:B-----5:R-:W2:Y:S02]  /*d560*/  LDG.E R15, desc[UR38][R4.64+0x4] ;  /* 0x00000426040f7981 */ /* 0x020ea4000c1e1900 */
[----:B--2---:R-:W-:-:S07]  /*d570*/  IMAD.IADD R15, R15, 0x1, -R6 ;  /* 0x000000010f0f7824 */ /* 0x004fce00078e0a06 */
.L_x_3285:
[----:B------:R-:W-:Y:S01]  /*d580*/  @UP0 USHF.R.S32.HI UR5, URZ, 0x1f, UR4 ;  /* 0x0000001f3f050899 */ /* 0x000fe20008011404 */
[----:B------:R-:W-:Y:S01]  /*d590*/  ULDC.64 UR8, c[0x0][0x788] ;  /* 0x0001e20000087ab9 */ /* 0x000fe20000000a00 */
[----:B------:R-:W-:Y:S01]  /*d5a0*/  UMOV UR6, URZ ;  /* 0x0000003f00067c82 */ /* 0x000fe20008000000 */
[----:B------:R-:W-:Y:S01]  /*d5b0*/  ISETP.NE.U32.AND P1, PT, RZ, UR8, PT ;  /* 0x00000008ff007c0c */ /* 0x000fe2000bf25070 */
[----:B------:R-:W-:Y:S01]  /*d5c0*/  @UP0 ULEA.HI UR5, UR5, UR4, URZ, 0x7 ;  /* 0x0000000405050291 */ /* 0x000fe2000f8f383f */
[----:B-----5:R-:W-:Y:S02]  /*d5d0*/  @P2 R2UR UR6, R0 ;  /* 0x00000000000622ca */ /* 0x020fe400000e0000 */
[----:B------:R-:W-:Y:S01]  /*d5e0*/  ISETP.NE.AND.EX P1, PT, RZ, UR9, PT, P1 ;  /* 0x00000009ff007c0c */ /* 0x000fe2000bf25310 */
[----:B------:R-:W-:Y:S01]  /*d5f0*/  @UP0 ULOP3.LUT UR7, UR5, 0xffffff80, URZ, 0xc0, !UPT ;  /* 0xffffff8005070892 */ /* 0x000fe2000f8ec03f */
[----:B------:R-:W-:Y:S01]  /*d600*/  ULDC UR9, c[0x0][0x290] ;  /* 0x0000a40000097ab9 */ /* 0x000fe20000000800 */
[----:B------:R-:W-:-:S02]  /*d610*/  UMOV UR4, URZ ;  /* 0x0000003f00047c82 */ /* 0x000fc40008000000 */
[----:B------:R-:W-:Y:S01]  /*d620*/  @UP0 USHF.R.S32.HI UR8, URZ, 0x1f, UR7 ;  /* 0x0000001f3f080899 */ /* 0x000fe20008011407 */
[----:B------:R-:W-:Y:S01]  /*d630*/  IMAD.U32 R0, RZ, RZ, UR9 ;  /* 0x00000009ff007e24 */ /* 0x000fe2000f8e00ff */
[----:B------:R-:W-:Y:S01]  /*d640*/  UMOV UR5, URZ ;  /* 0x0000003f00057c82 */ /* 0x000fe20008000000 */
[----:B------:R-:W-:-:S04]  /*d650*/  @UP0 UMOV UR4, UR7 ;  /* 0x0000000700040c82 */ /* 0x000fc80008000000 */
[----:B------:R-:W-:Y:S01]  /*d660*/  @UP0 UMOV UR5, UR8 ;  /* 0x0000000800050c82 */ /* 0x000fe20008000000 */
[----:B------:R-:W-:Y:S05]  /*d670*/  @!P1 BRA `(.L_x_3286) ;  /* 0x0000000000109947 */ /* 0x000fea0003800000 */
[----:B------:R-:W1:Y:S02]  /*d680*/  LDC.64 R2, c[0x0][0x788] ;  /* 0x0001e200ff027b82 */ /* 0x000e640000000a00 */
[----:B-1----:R-:W-:-:S05]  /*d690*/  IMAD.WIDE R2, R11, 0x4, R2 ;  /* 0x000000040b027825 */ /* 0x002fca00078e0202 */
[----:B------:R1:W5:Y:S01]  /*d6a0*/  LDG.E R0, desc[UR38][R2.64] ;  /* 0x0000002602007981 */ /* 0x000362000c1e1900 */
[----:B------:R-:W-:Y:S05]  /*d6b0*/  BRA `(.L_x_3287) ;  /* 0x0000000000107947 */ /* 0x000fea0003800000 */
.L_x_3286:
[----:B------:R-:W-:Y:S05]  /*d6c0*/  @!P0 BRA `(.L_x_3287) ;  /* 0x00000000000c8947 */ /* 0x000fea0003800000 */
[----:B------:R-:W2:Y:S04]  /*d6d0*/  LDG.E R5, desc[UR38][R2.64] ;  /* 0x0000002602057981 */ /* 0x000ea8000c1e1900 */
[----:B------:R-:W2:Y:S02]  /*d6e0*/  LDG.E R0, desc[UR38][R2.64+0x4] ;  /* 0x0000042602007981 */ /* 0x000ea4000c1e1900 */
[----:B--2---:R-:W-:-:S07]  /*d6f0*/  IMAD.IADD R0, R0, 0x1, -R5 ;  /* 0x0000000100007824 */ /* 0x004fce00078e0a05 */
.L_x_3287:
[----:B-1----:R-:W-:Y:S01]  /*d700*/  IMAD R3, R12, 0x80, R15 ;  /* 0x000000800c037824 */ /* 0x002fe200078e020f */
[----:B------:R-:W-:Y:S01]  /*d710*/  ULDC UR7, c[0x0][0x74c] ;  /* 0x0001d30000077ab9 */ /* 0x000fe20000000800 */
[----:B------:R-:W-:Y:S02]  /*d720*/  VIADD R15, R15, 0x7f ;  /* 0x0000007f0f0f7836 */ /* 0x000fe40000000000 */
[----:B------:R-:W-:Y:S01]  /*d730*/  IMAD.MOV.U32 R2, RZ, RZ, RZ ;  /* 0x000000ffff027224 */ /* 0x000fe200078e00ff */
[----:B-----5:R-:W-:-:S04]  /*d740*/  IADD3 R0, R3, -UR7, -R0 ;  /* 0x8000000703007c10 */ /* 0x020fc8000fffe800 */
[----:B------:R-:W-:-:S04]  /*d750*/  SHF.R.S32.HI R3, RZ, 0x1f, R0 ;  /* 0x0000001fff037819 */ /* 0x000fc80000011400 */
[----:B------:R-:W-:Y:S02]  /*d760*/  LEA.HI R3, R3, R0, RZ, 0x7 ;  /* 0x0000000003037211 */ /* 0x000fe400078f38ff */
[----:B------:R-:W-:Y:S02]  /*d770*/  SHF.R.S32.HI R0, RZ, 0x1f, R15 ;  /* 0x0000001fff007819 */ /* 0x000fe4000001140f */
[----:B------:R-:W-:Y:S02]  /*d780*/  SHF.R.S32.HI R3, RZ, 0x7, R3 ;  /* 0x00000007ff037819 */ /* 0x000fe40000011403 */
[----:B------:R-:W-:Y:S02]  /*d790*/  LEA.HI R0, R0, R15, RZ, 0x7 ;  /* 0x0000000f00007211 */ /* 0x000fe400078f38ff */
[----:B------:R-:W-:Y:S02]  /*d7a0*/  VIMNMX R4, RZ, R3, !PT ;  /* 0x00000003ff047248 */ /* 0x000fe40007fe0100 */
[----:B------:R-:W-:-:S04]  /*d7b0*/  SHF.R.S32.HI R0, RZ, 0x7, R0 ;  /* 0x00000007ff007819 */ /* 0x000fc80000011400 */
[----:B------:R-:W-:-:S13]  /*d7c0*/  ISETP.GT.AND P1, PT, R0, R4, PT ;  /* 0x000000040000720c */ /* 0x000fda0003f24270 */
[----:B------:R-:W-:Y:S05]  /*d7d0*/  @!P1 BRA `(.L_x_3284) ;  /* 0x0000001800789947 */ /* 0x000fea0003800000 */
[----:B------:R-:W-:Y:S01]  /*d7e0*/  ISETP.NE.U32.AND P1, PT, R8, RZ, PT ;  /* 0x000000ff0800720c */ /* 0x000fe20003f25070 */
[----:B------:R-:W-:Y:S01]  /*d7f0*/  USHF.R.S32.HI UR7, URZ, 0x1f, UR20 ;  /* 0x0000001f3f077899 */ /* 0x000fe20008011414 */
[----:B------:R-:W-:Y:S01]  /*d800*/  SHF.R.S32.HI R2, RZ, 0x1f, R11 ;  /* 0x0000001fff027819 */ /* 0x000fe2000001140b */
[----:B------:R-:W-:Y:S01]  /*d810*/  ULDC.64 UR10, c[0x0][0x718] ;  /* 0x0001c600000a7ab9 */ /* 0x000fe20000000a00 */
[----:B------:R-:W-:Y:S01]  /*d820*/  ISETP.NE.AND.EX P1, PT, R9, RZ, PT, P1 ;  /* 0x000000ff0900720c */ /* 0x000fe20003f25310 */
[----:B------:R-:W-:Y:S01]  /*d830*/  UMOV UR8, UR4 ;  /* 0x0000000400087c82 */ /* 0x000fe20008000000 */
[----:B------:R-:W-:Y:S01]  /*d840*/  UMOV UR9, UR5 ;  /* 0x0000000500097c82 */ /* 0x000fe20008000000 */
[----:B------:R-:W-:Y:S01]  /*d850*/  R2UR UR21, R11 ;  /* 0x000000000b1572ca */ /* 0x000fe200000e0000 */
[----:B------:R-:W-:Y:S01]  /*d860*/  UIMAD.WIDE.U32 UR4, UR20, UR10, UR8 ;  /* 0x0000000a140472a5 */ /* 0x000fe2000f8e0008 */
[----:B------:R-:W-:Y:S01]  /*d870*/  SEL R2, R2, RZ, !P1 ;  /* 0x000000ff02027207 */ /* 0x000fe20004800000 */
[----:B------:R-:W-:Y:S01]  /*d880*/  UIMAD UR10, UR7, UR10, URZ ;  /* 0x0000000a070a72a4 */ /* 0x000fe2000f8e023f */
[----:B------:R-:W-:Y:S01]  /*d890*/  R2UR UR18, R12 ;  /* 0x000000000c1272ca */ /* 0x000fe200000e0000 */
[----:B------:R-:W-:Y:S01]  /*d8a0*/  ULDC.64 UR14, c[0x0][0x730] ;  /* 0x0001cc00000e7ab9 */ /* 0x000fe20000000a00 */
[----:B------:R-:W-:Y:S01]  /*d8b0*/  R2UR UR12, R2 ;  /* 0x00000000020c72ca */ /* 0x000fe200000e0000 */
[----:B------:R-:W-:Y:S01]  /*d8c0*/  UIMAD UR7, UR7, UR14, URZ ;  /* 0x0000000e070772a4 */ /* 0x000fe2000f8e023f */
[----:B------:R-:W-:Y:S01]  /*d8d0*/  R2UR UR19, R13 ;  /* 0x000000000d1372ca */ /* 0x000fe200000e0000 */
[----:B------:R-:W-:Y:S01]  /*d8e0*/  UIMAD UR10, UR20, UR11, UR10 ;  /* 0x0000000b140a72a4 */ /* 0x000fe2000f8e020a */
[----:B------:R-:W-:Y:S01]  /*d8f0*/  SEL R11, R11, RZ, !P0 ;  /* 0x000000ff0b0b7207 */ /* 0x000fe20004000000 */
[----:B------:R-:W-:Y:S01]  /*d900*/  UIMAD.WIDE.U32 UR8, UR20, UR14, UR8 ;  /* 0x0000000e140872a5 */ /* 0x000fe2000f8e0008 */
[----:B------:R-:W-:Y:S01]  /*d910*/  BSSY B0, `(.L_x_3284) ;  /* 0x000018a000007945 */ /* 0x000fe20003800000 */
[----:B------:R-:W-:Y:S01]  /*d920*/  ULDC UR11, c[0x0][0x2e8] ;  /* 0x0000ba00000b7ab9 */ /* 0x000fe20000000800 */
[----:B------:R-:W-:Y:S01]  /*d930*/  UIMAD UR7, UR20, UR15, UR7 ;  /* 0x0000000f140772a4 */ /* 0x000fe2000f8e0207 */
[----:B------:R-:W-:Y:S01]  /*d940*/  R2UR UR13, R11 ;  /* 0x000000000b0d72ca */ /* 0x000fe200000e0000 */
[----:B------:R-:W-:Y:S01]  /*d950*/  UISETP.NE.AND UP0, UPT, UR11, 0x1, UPT ;  /* 0x000000010b00788c */ /* 0x000fe2000bf05270 */
[----:B------:R-:W-:Y:S01]  /*d960*/  IMAD.MOV.U32 R2, RZ, RZ, RZ ;  /* 0x000000ffff027224 */ /* 0x000fe200078e00ff */
[----:B------:R-:W-:Y:S01]  /*d970*/  ULDC.64 UR14, c[0x0][0x720] ;  /* 0x0001c800000e7ab9 */ /* 0x000fe20000000a00 */
[----:B------:R-:W-:Y:S01]  /*d980*/  VOTEU.ANY UP1, P1 ;  /* 0x00000000003f7886 */ /* 0x000fe20000820100 */
[----:B------:R-:W-:-:S02]  /*d990*/  UIADD3 UR5, UR5, UR10, URZ ;  /* 0x0000000a05057290 */ /* 0x000fc4000fffe03f */
[----:B------:R-:W-:Y:S02]  /*d9a0*/  UIADD3 UR9, UR9, UR7, URZ ;  /* 0x0000000709097290 */ /* 0x000fe4000fffe03f */
[----:B------:R-:W-:Y:S02]  /*d9b0*/  USEL UR21, UR21, URZ, !UP1 ;  /* 0x0000003f15157287 */ /* 0x000fe4000c800000 */
[----:B------:R-:W-:Y:S01]  /*d9c0*/  UIMAD UR7, UR12, UR14, URZ ;  /* 0x0000000e0c0772a4 */ /* 0x000fe2000f8e023f */
[----:B------:R-:W-:Y:S01]  /*d9d0*/  ELECT P0, URZ, PT ;  /* 0x00000000003f782f */ /* 0x000fe20003800000 */
[----:B------:R-:W-:Y:S01]  /*d9e0*/  ULDC.64 UR16, c[0x0][0x738] ;  /* 0x0001ce0000107ab9 */ /* 0x000fe20000000a00 */
[----:B------:R-:W-:Y:S02]  /*d9f0*/  UIMAD.WIDE.U32 UR22, UR14, UR21, UR4 ;  /* 0x000000150e1672a5 */ /* 0x000fe4000f8e0004 */
[----:B------:R-:W-:Y:S02]  /*da00*/  UIMAD UR5, UR15, UR21, UR7 ;  /* 0x000000150f0572a4 */ /* 0x000fe4000f8e0207 */
[----:B------:R-:W-:-:S02]  /*da10*/  UIMAD.WIDE.U32 UR14, UR16, UR21, UR8 ;  /* 0x00000015100e72a5 */ /* 0x000fc4000f8e0008 */
[----:B------:R-:W-:Y:S01]  /*da20*/  UIMAD UR10, UR12, UR16, URZ ;  /* 0x000000100c0a72a4 */ /* 0x000fe2000f8e023f */
[----:B------:R-:W-:Y:S01]  /*da30*/  @UP0 ULDC UR8, c[0x0][0x2ec] ;  /* 0x0000bb0000080ab9 */ /* 0x000fe20000000800 */
[----:B------:R-:W-:Y:S01]  /*da40*/  @UP0 ULDC UR7, c[0x0][0x2f0] ;  /* 0x0000bc0000070ab9 */ /* 0x000fe20000000800 */
[----:B------:R-:W-:Y:S02]  /*da50*/  UIMAD.WIDE.U32 UR8, UR20, UR8, URZ ;  /* 0x00000008140872a5 */ /* 0x000fe4000f8e003f */
[----:B------:R-:W-:Y:S01]  /*da60*/  UMOV UR12, UR20 ;  /* 0x00000014000c7c82 */ /* 0x000fe20008000000 */
[----:B------:R-:W-:Y:S02]  /*da70*/  UIMAD UR4, UR17, UR21, UR10 ;  /* 0x00000015110472a4 */ /* 0x000fe4000f8e020a */
[----:B------:R-:W-:Y:S02]  /*da80*/  ULEA UR11, UR18, UR19, 0x7 ;  /* 0x00000013120b7291 */ /* 0x000fe4000f8e383f */
        /* <DEDUP_REMOVED lines=9> */
.L_x_3326:
        /* <DEDUP_REMOVED lines=15> */
.L_x_3290:
        /* <DEDUP_REMOVED lines=72> */
.L_x_3301:
[----:B-123--:R-:W-:-:S04]  /*e090*/  SHF.L.U32 R18, R10, 0x1f, RZ ;  /* 0x0000001f0a127819 */ /* 0x00efc800000006ff */
[----:B------:R-:W3:Y:S02]  /*e0a0*/  SYNCS.PHASECHK.TRANS64.TRYWAIT P1, [R15+URZ+0x30c40], R18 ;  /* 0x030c40120f0075a7 */ /* 0x000ee4000802017f */
[----:B---3--:R-:W-:Y:S05]  /*e0b0*/  @!P1 BRA `(.L_x_3293) ;  /* 0x0000001400c49947 */ /* 0x008fea0003800000 */
.L_x_3327:
        /* <DEDUP_REMOVED lines=8> */
.L_x_3294:
        /* <DEDUP_REMOVED lines=30> */
.L_x_3328:
        /* <DEDUP_REMOVED lines=8> */
.L_x_3296:
        /* <DEDUP_REMOVED lines=30> */
.L_x_3329:
        /* <DEDUP_REMOVED lines=8> */
.L_x_3298:
        /* <DEDUP_REMOVED lines=24> */
.L_x_3331:
        /* <DEDUP_REMOVED lines=8> */
.L_x_3300:
        /* <DEDUP_REMOVED lines=30> */
.L_x_3292:
[----:B------:R-:W4:Y:S02]  /*e9e0*/  LDL.LU R4, [R1+0x8] ;  /* 0x0000080001047983 */ /* 0x000f240000300800 */
[----:B----4-:R-:W-:Y:S02]  /*e9f0*/  ISETP.NE.AND P1, PT, R4, RZ, PT ;  /* 0x000000ff0400720c */ /* 0x010fe40003f25270 */
[----:B------:R4:W5:Y:S11]  /*ea00*/  LDL R4, [R1+0x4] ;  /* 0x0000040001047983 */ /* 0x0009760000100800 */
[----:B----4-:R-:W-:Y:S05]  /*ea10*/  @!P1 BRA `(.L_x_3291) ;  /* 0x0000000400249947 */ /* 0x010fea0003800000 */
[----:B-1----:R-:W-:-:S04]  /*ea20*/  SHF.L.U32 R12, R10, 0x1f, RZ ;  /* 0x0000001f0a0c7819 */ /* 0x002fc800000006ff */
[----:B------:R-:W1:Y:S02]  /*ea30*/  SYNCS.PHASECHK.TRANS64.TRYWAIT P1, [R15+URZ+0x30c40], R12 ;  /* 0x030c400c0f0075a7 */ /* 0x000e64000802017f */
[----:B-1----:R-:W-:Y:S05]  /*ea40*/  @!P1 BRA `(.L_x_3302) ;  /* 0x0000000c00b49947 */ /* 0x002fea0003800000 */
.L_x_3332:
        /* <DEDUP_REMOVED lines=8> */
.L_x_3303:
        /* <DEDUP_REMOVED lines=27> */
.L_x_3333:
        /* <DEDUP_REMOVED lines=8> */
.L_x_3305:
        /* <DEDUP_REMOVED lines=27> */
.L_x_3291:
[----:B------:R-:W4:Y:S01]  /*eeb0*/  S2R R0, SR_TID.X ;  /* 0x0000000000007919 */ /* 0x000f220000002100 */
[----:B------:R-:W-:Y:S01]  /*eec0*/  IMAD R3, R16, 0x8, R15 ;  /* 0x0000000810037824 */ /* 0x000fe200078e020f */
[----:B----4-:R-:W-:Y:S02]  /*eed0*/  LOP3.LUT R2, R0, 0x7f, RZ, 0xc0, !PT ;  /* 0x0000007f00027812 */ /* 0x010fe400078ec0ff */
[----:B------:R-:W-:Y:S02]  /*eee0*/  SHF.L.U32 R0, R10, 0x1f, RZ ;  /* 0x0000001f0a007819 */ /* 0x000fe400000006ff */
[----:B------:R-:W-:Y:S02]  /*eef0*/  ISETP.NE.AND P1, PT, R2, RZ, PT ;  /* 0x000000ff0200720c */ /* 0x000fe40003f25270 */
[----:B------:R-:W4:Y:S02]  /*ef00*/  SYNCS.PHASECHK.TRANS64.TRYWAIT P0, [R3+URZ+0x30c40], R0 ;  /* 0x030c4000030075a7 */ /* 0x000f24000800017f */
[----:B----4-:R-:W-:Y:S09]  /*ef10*/  @!P0 BRA `(.L_x_3306) ;  /* 0x0000000800a88947 */ /* 0x010ff20003800000 */
.L_x_3334:
[----:B------:R-:W-:Y:S05]  /*ef20*/  @P1 BRA `(.L_x_3307) ;  /* 0x0000000000181947 */ /* 0x000fea0003800000 */
[----:B------:R-:W1:Y:S01]  /*ef30*/  S2R R2, SR_TID.X ;  /* 0x0000000000027919 */ /* 0x000e620000002100 */
[----:B----4-:R-:W-:-:S04]  /*ef40*/  IMAD.MOV.U32 R0, RZ, RZ, 0x4200 ;  /* 0x00004200ff007424 */ /* 0x010fc800078e00ff */
[----:B------:R4:W-:Y:S01]  /*ef50*/  SYNCS.ARRIVE.TRANS64 RZ, [R3+URZ+0x30c30], R0 ;  /* 0x030c300003ff79a7 */ /* 0x0009e2000800003f */
[----:B-1----:R-:W-:-:S13]  /*ef60*/  LOP3.LUT P0, RZ, R2, 0x1f, RZ, 0xc0, !PT ;  /* 0x0000001f02ff7812 */ /* 0x002fda000780c0ff */
[----:B----4-:R-:W-:Y:S05]  /*ef70*/  @!P0 BRA `(.L_x_3307) ;  /* 0x0000000000048947 */ /* 0x010fea0003800000 */
[----:B------:R-:W-:Y:S01]  /*ef80*/  BPT.TRAP 0x1 ;  /* 0x000000040000795c */ /* 0x000fe20000300000 */
.L_x_3307:
        /* <DEDUP_REMOVED lines=34> */
.L_x_3288:
[----:B------:R-:W-:Y:S05]  /*f1b0*/  BSYNC B0 ;  /* 0x0000000000007941 */ /* 0x000fea0003800000 */
.L_x_3284:
[----:B------:R-:W-:-:S03]  /*f1c0*/  UMOV UR7, 0xffffffff ;  /* 0xffffffff00077882 */ /* 0x000fc60000000000 */
[----:B------:R-:W-:Y:S05]  /*f1d0*/  BRA.DIV UR7, `(.L_x_3308) ;  /* 0x0000000a070c7947 */ /* 0x000fea000b800000 */
[----:B------:R-:W-:-:S13]  /*f1e0*/  ELECT P6, URZ, PT ;  /* 0x00000000003f782f */ /* 0x000fda00038c0000 */
.L_x_3337:
[----:B------:R-:W-:Y:S05]  /*f1f0*/  @!P6 BRA `(.L_x_3163) ;  /* 0x000000000084e947 */ /* 0x000fea0003800000 */
[----:B------:R-:W-:-:S06]  /*f200*/  ULOP3.LUT UR7, UR36, 0x2, URZ, 0xfc, !UPT ;  /* 0x0000000224077892 */ /* 0x000fcc000f8efc3f */
[----:B------:R-:W-:-:S05]  /*f210*/  IMAD.U32 R0, RZ, RZ, UR7 ;  /* 0x00000007ff007e24 */ /* 0x000fca000f8e00ff */
[----:B------:R-:W-:-:S13]  /*f220*/  ISETP.NE.AND P2, PT, R0, 0x3, PT ;  /* 0x000000030000780c */ /* 0x000fda0003f45270 */
[----:B------:R-:W-:Y:S05]  /*f230*/  @!P2 BRA `(.L_x_3309) ;  /* 0x000000000004a947 */ /* 0x000fea0003800000 */
[----:B------:R-:W-:Y:S01]  /*f240*/  BPT.TRAP 0x1 ;  /* 0x000000040000795c */ /* 0x000fe20000300000 */
.L_x_3309:
        /* <DEDUP_REMOVED lines=15> */
.L_x_3338:
[----:B------:R-:W2:Y:S02]  /*f340*/  SYNCS.PHASECHK.TRANS64.TRYWAIT P0, [R3+URZ], R0 ;  /* 0x00000000030075a7 */ /* 0x000ea4000800017f */
[----:B--2---:R-:W-:Y:S05]  /*f350*/  @!P0 BRA `(.L_x_3311) ;  /* 0x0000000400e08947 */ /* 0x004fea0003800000 */
.L_x_3339:
[----:B------:R-:W-:Y:S05]  /*f360*/  @!P2 BRA `(.L_x_3312) ;  /* 0x000000000004a947 */ /* 0x000fea0003800000 */
[----:B------:R-:W-:Y:S01]  /*f370*/  BPT.TRAP 0x1 ;  /* 0x000000040000795c */ /* 0x000fe20000300000 */
.L_x_3312:
[----:B--2---:R-:W-:-:S04]  /*f380*/  VIADD R3, R8, 0x30c40 ;  /* 0x00030c4008037836 */ /* 0x004fc80000000000 */
[----:B------:R-:W-:-:S04]  /*f390*/  IMAD R5, R2, 0x8, R3 ;  /* 0x0000000802057824 */ /* 0x000fc800078e0203 */
[----:B------:R-:W2:Y:S02]  /*f3a0*/  SYNCS.PHASECHK.TRANS64.TRYWAIT P0, [R5+URZ], R4 ;  /* 0x00000004050075a7 */ /* 0x000ea4000800017f */
[----:B--2---:R-:W-:Y:S05]  /*f3b0*/  @!P0 BRA `(.L_x_3313) ;  /* 0x0000000400dc8947 */ /* 0x004fea0003800000 */
.L_x_3340:
[----:B------:R-:W-:-:S07]  /*f3c0*/  IMAD R3, R6, 0x8, R3 ;  /* 0x0000000806037824 */ /* 0x000fce00078e0203 */
.L_x_3314:
[----:B---3--:R3:W4:Y:S02]  /*f3d0*/  SYNCS.PHASECHK.TRANS64.TRYWAIT P0, [R3+URZ], R0 ;  /* 0x00000000030075a7 */ /* 0x008724000800017f */
[----:B----4-:R-:W-:Y:S05]  /*f3e0*/  @!P0 NANOSLEEP.SYNCS 0x989680 ;  /* 0x009896800000895d */ /* 0x010fea0003900000 */
[----:B------:R-:W4:Y:S02]  /*f3f0*/  @!P0 SYNCS.PHASECHK.TRANS64 P0, [R3+URZ], R0 ;  /* 0x00000000030085a7 */ /* 0x000f24000800007f */
[----:B----4-:R-:W-:Y:S05]  /*f400*/  @!P0 BRA `(.L_x_3314) ;  /* 0xfffffffc00f08947 */ /* 0x010fea000383ffff */
.L_x_3163:
[----:B------:R-:W-:Y:S05]  /*f410*/  BSYNC B6 ;  /* 0x0000000000067941 */ /* 0x000fea0003800000 */
.L_x_3155:
[----:B------:R-:W-:Y:S05]  /*f420*/  EXIT ;  /* 0x000000000000794d */ /* 0x000fea0003800000 */
.L_x_3173:
[----:B------:R-:W-:Y:S02]  /*f430*/  IMAD.MOV.U32 R12, RZ, RZ, RZ ;  /* 0x000000ffff0c7224 */ /* 0x000fe400078e00ff */
[----:B------:R-:W-:Y:S02]  /*f440*/  IMAD.MOV.U32 R11, RZ, RZ, 0x1f ;  /* 0x0000001fff0b7424 */ /* 0x000fe400078e00ff */
[----:B------:R-:W-:-:S07]  /*f450*/  IMAD.MOV.U32 R15, RZ, RZ, -0x1 ;  /* 0xffffffffff0f7424 */ /* 0x000fce00078e00ff */
[----:B------:R-:W-:Y:S05]  /*f460*/  WARPSYNC.COLLECTIVE R15, `(.L_x_3315) ;  /* 0x000000000f087348 */ /* 0x000fea0003c00000 */
[----:B------:R1:W2:Y:S02]  /*f470*/  SHFL.IDX P6, R14, R13, R12, R11 ;  /* 0x0000000c0d0e7389 */ /* 0x0002a400000c000b */
[----:B-12---:R-:W-:Y:S01]  /*f480*/  ENDCOLLECTIVE ;  /* 0x000000000000791b */ /* 0x006fe20003800000 */
.L_x_3315:
[----:B------:R-:W-:Y:S05]  /*f490*/  BRA `(.L_x_3316) ;  /* 0xffffff2000687947 */ /* 0x000fea000383ffff */
.L_x_3175:
[----:B--2---:R2:W3:Y:S02]  /*f4a0*/  SYNCS.PHASECHK.TRANS64.TRYWAIT P0, [R236+URZ+0x30c00], R15 ;  /* 0x030c000fec0075a7 */ /* 0x0044e4000800017f */
[----:B---3--:R-:W-:Y:S05]  /*f4b0*/  @!P0 NANOSLEEP.SYNCS 0x989680 ;  /* 0x009896800000895d */ /* 0x008fea0003900000 */
[----:B------:R-:W3:Y:S02]  /*f4c0*/  @!P0 SYNCS.PHASECHK.TRANS64 P0, [R236+URZ+0x30c00], R15 ;  /* 0x030c000fec0085a7 */ /* 0x000ee4000800007f */
[----:B---3--:R-:W-:Y:S05]  /*f4d0*/  @!P0 BRA `(.L_x_3175) ;  /* 0xfffffffc00f08947 */ /* 0x008fea000383ffff */
[----:B------:R-:W-:Y:S05]  /*f4e0*/  BRA `(.L_x_3174) ;  /* 0xffffff2000b47947 */ /* 0x000fea000383ffff */
.L_x_3180:
[----:B--2---:R2:W3:Y:S02]  /*f4f0*/  SYNCS.PHASECHK.TRANS64.TRYWAIT P1, [R6+URZ+0x30c10], R21 ;  /* 0x030c1015060075a7 */ /* 0x0044e4000802017f */
[----:B---3--:R-:W-:Y:S05]  /*f500*/  @!P1 NANOSLEEP.SYNCS 0x989680 ;  /* 0x009896800000995d */ /* 0x008fea0003900000 */
[----:B------:R-:W3:Y:S02]  /*f510*/  @!P1 SYNCS.PHASECHK.TRANS64 P1, [R6+URZ+0x30c10], R21 ;  /* 0x030c1015060095a7 */ /* 0x000ee4000802007f */
[----:B---3--:R-:W-:Y:S05]  /*f520*/  @!P1 BRA `(.L_x_3180) ;  /* 0xfffffffc00f09947 */ /* 0x008fea000383ffff */
[----:B------:R-:W-:Y:S05]  /*f530*/  BRA `(.L_x_3179) ;  /* 0xffffff2800e07947 */ /* 0x000fea000383ffff */
.L_x_3184:
[----:B------:R1:W1:Y:S02]  /*f540*/  SYNCS.PHASECHK.TRANS64.TRYWAIT P1, [R6+URZ+0x30c30], R21 ;  /* 0x030c3015060075a7 */ /* 0x000264000802017f */
[----:B-1----:R-:W-:Y:S05]  /*f550*/  @!P1 NANOSLEEP.SYNCS 0x989680 ;  /* 0x009896800000995d */ /* 0x002fea0003900000 */
[----:B------:R-:W1:Y:S02]  /*f560*/  @!P1 SYNCS.PHASECHK.TRANS64 P1, [R6+URZ+0x30c30], R21 ;  /* 0x030c3015060095a7 */ /* 0x000e64000802007f */
[----:B-1----:R-:W-:Y:S05]  /*f570*/  @!P1 BRA `(.L_x_3184) ;  /* 0xfffffffc00f09947 */ /* 0x002fea000383ffff */
[----:B------:R-:W-:Y:S05]  /*f580*/  BRA `(.L_x_3183) ;  /* 0xffffff2c00f47947 */ /* 0x000fea000383ffff */
.L_x_3192:
[----:B--2---:R2:W3:Y:S02]  /*f590*/  SYNCS.PHASECHK.TRANS64.TRYWAIT P1, [R7+URZ+0x30c10], R18 ;  /* 0x030c1012070075a7 */ /* 0x0044e4000802017f */
[----:B---3--:R-:W-:Y:S05]  /*f5a0*/  @!P1 NANOSLEEP.SYNCS 0x989680 ;  /* 0x009896800000995d */ /* 0x008fea0003900000 */
[----:B------:R-:W3:Y:S02]  /*f5b0*/  @!P1 SYNCS.PHASECHK.TRANS64 P1, [R7+URZ+0x30c10], R18 ;  /* 0x030c1012070095a7 */ /* 0x000ee4000802007f */
[----:B---3--:R-:W-:Y:S05]  /*f5c0*/  @!P1 BRA `(.L_x_3192) ;  /* 0xfffffffc00f09947 */ /* 0x008fea000383ffff */
[----:B------:R-:W-:Y:S05]  /*f5d0*/  BRA `(.L_x_3191) ;  /* 0xffffff6400fc7947 */ /* 0x000fea000383ffff */
.L_x_3196:
[----:B------:R1:W1:Y:S02]  /*f5e0*/  SYNCS.PHASECHK.TRANS64.TRYWAIT P1, [R7+URZ+0x30c30], R18 ;  /* 0x030c3012070075a7 */ /* 0x000264000802017f */
[----:B-1----:R-:W-:Y:S05]  /*f5f0*/  @!P1 NANOSLEEP.SYNCS 0x989680 ;  /* 0x009896800000995d */ /* 0x002fea0003900000 */
[----:B------:R-:W1:Y:S02]  /*f600*/  @!P1 SYNCS.PHASECHK.TRANS64 P1, [R7+URZ+0x30c30], R18 ;  /* 0x030c3012070095a7 */ /* 0x000e64000802007f */
[----:B-1----:R-:W-:Y:S05]  /*f610*/  @!P1 BRA `(.L_x_3196) ;  /* 0xfffffffc00f09947 */ /* 0x002fea000383ffff */
[----:B------:R-:W-:Y:S05]  /*f620*/  BRA `(.L_x_3195) ;  /* 0xffffff6c00107947 */ /* 0x000fea000383ffff */
.L_x_3244:
[----:B------:R-:W-:Y:S01]  /*f630*/  BSSY B0, `(.L_x_3317) ;  /* 0x0000005000007945 */ /* 0x000fe20003800000 */
[----:B------:R-:W-:-:S07]  /*f640*/  IMAD.MOV.U32 R15, RZ, RZ, -0x1 ;  /* 0xffffffffff0f7424 */ /* 0x000fce00078e00ff */
[----:B------:R-:W-:Y:S05]  /*f650*/  WARPSYNC.COLLECTIVE R15, `(.L_x_3318) ;  /* 0x000000000f087348 */ /* 0x000fea0003c00000 */
[----:B------:R-:W-:Y:S01]  /*f660*/  NOP ;  /* 0x0000000000007918 */ /* 0x000fe20000000000 */
[----:B------:R-:W-:Y:S01]  /*f670*/  ENDCOLLECTIVE ;  /* 0x000000000000791b */ /* 0x000fe20003800000 */
.L_x_3318:
[----:B------:R-:W-:Y:S05]  /*f680*/  BSYNC B0 ;  /* 0x0000000000007941 */ /* 0x000fea0003800000 */
.L_x_3317:
[----:B------:R-:W-:Y:S05]  /*f690*/  BRA `(.L_x_3319) ;  /* 0xffffffc400f47947 */ /* 0x000fea000383ffff */
.L_x_3257:
[----:B------:R-:W-:Y:S01]  /*f6a0*/  BSSY B0, `(.L_x_3320) ;  /* 0x0000005000007945 */ /* 0x000fe20003800000 */
[----:B------:R-:W-:-:S07]  /*f6b0*/  IMAD.MOV.U32 R15, RZ, RZ, -0x1 ;  /* 0xffffffffff0f7424 */ /* 0x000fce00078e00ff */
[----:B------:R-:W-:Y:S05]  /*f6c0*/  WARPSYNC.COLLECTIVE R15, `(.L_x_3321) ;  /* 0x000000000f087348 */ /* 0x000fea0003c00000 */
[----:B------:R-:W-:Y:S01]  /*f6d0*/  NOP ;  /* 0x0000000000007918 */ /* 0x000fe20000000000 */
[----:B------:R-:W-:Y:S01]  /*f6e0*/  ENDCOLLECTIVE ;  /* 0x000000000000791b */ /* 0x000fe20003800000 */
.L_x_3321:
[----:B------:R-:W-:Y:S05]  /*f6f0*/  BSYNC B0 ;  /* 0x0000000000007941 */ /* 0x000fea0003800000 */
.L_x_3320:
[----:B------:R-:W-:Y:S05]  /*f700*/  BRA `(.L_x_3322) ;  /* 0xffffffcc00a47947 */ /* 0x000fea000383ffff */
.L_x_3269:
[----:B------:R-:W-:Y:S01]  /*f710*/  BSSY B0, `(.L_x_3323) ;  /* 0x0000005000007945 */ /* 0x000fe20003800000 */
[----:B------:R-:W-:-:S07]  /*f720*/  IMAD.MOV.U32 R15, RZ, RZ, -0x1 ;  /* 0xffffffffff0f7424 */ /* 0x000fce00078e00ff */
[----:B------:R-:W-:Y:S05]  /*f730*/  WARPSYNC.COLLECTIVE R15, `(.L_x_3324) ;  /* 0x000000000f087348 */ /* 0x000fea0003c00000 */
[----:B------:R-:W-:Y:S01]  /*f740*/  NOP ;  /* 0x0000000000007918 */ /* 0x000fe20000000000 */
[----:B------:R-:W-:Y:S01]  /*f750*/  ENDCOLLECTIVE ;  /* 0x000000000000791b */ /* 0x000fe20003800000 */
.L_x_3324:
[----:B------:R-:W-:Y:S05]  /*f760*/  BSYNC B0 ;  /* 0x0000000000007941 */ /* 0x000fea0003800000 */
.L_x_3323:
[----:B------:R-:W-:Y:S05]  /*f770*/  BRA `(.L_x_3325) ;  /* 0xffffffd000e47947 */ /* 0x000fea000383ffff */
.L_x_3289:
[----:B-1----:R1:W2:Y:S02]  /*f780*/  SYNCS.PHASECHK.TRANS64.TRYWAIT P0, [R15+URZ+0x30c20], R2 ;  /* 0x030c20020f0075a7 */ /* 0x0022a4000800017f */
[----:B--2---:R-:W-:Y:S05]  /*f790*/  @!P0 NANOSLEEP.SYNCS 0x989680 ;  /* 0x009896800000895d */ /* 0x004fea0003900000 */
[----:B------:R-:W2:Y:S02]  /*f7a0*/  @!P0 SYNCS.PHASECHK.TRANS64 P0, [R15+URZ+0x30c20], R2 ;  /* 0x030c20020f0085a7 */ /* 0x000ea4000800007f */
[----:B--2---:R-:W-:Y:S05]  /*f7b0*/  @!P0 BRA `(.L_x_3289) ;  /* 0xfffffffc00f08947 */ /* 0x004fea000383ffff */
[----:B------:R-:W-:Y:S05]  /*f7c0*/  BRA `(.L_x_3326) ;  /* 0xffffffe000d47947 */ /* 0x000fea000383ffff */
.L_x_3293:
[----:B---3--:R3:W4:Y:S02]  /*f7d0*/  SYNCS.PHASECHK.TRANS64.TRYWAIT P1, [R15+URZ+0x30c40], R18 ;  /* 0x030c40120f0075a7 */ /* 0x008724000802017f */
[----:B----4-:R-:W-:Y:S05]  /*f7e0*/  @!P1 NANOSLEEP.SYNCS 0x989680 ;  /* 0x009896800000995d */ /* 0x010fea0003900000 */
[----:B------:R-:W4:Y:S02]  /*f7f0*/  @!P1 SYNCS.PHASECHK.TRANS64 P1, [R15+URZ+0x30c40], R18 ;  /* 0x030c40120f0095a7 */ /* 0x000f24000802007f */
[----:B----4-:R-:W-:Y:S05]  /*f800*/  @!P1 BRA `(.L_x_3293) ;  /* 0xfffffffc00f09947 */ /* 0x010fea000383ffff */
[----:B------:R-:W-:Y:S05]  /*f810*/  BRA `(.L_x_3327) ;  /* 0xffffffe800287947 */ /* 0x000fea000383ffff */
.L_x_3295:
[----:B-1----:R1:W2:Y:S02]  /*f820*/  SYNCS.PHASECHK.TRANS64.TRYWAIT P1, [R15+URZ+0x30c28], R18 ;  /* 0x030c28120f0075a7 */ /* 0x0022a4000802017f */
[----:B--2---:R-:W-:Y:S05]  /*f830*/  @!P1 NANOSLEEP.SYNCS 0x989680 ;  /* 0x009896800000995d */ /* 0x004fea0003900000 */
[----:B------:R-:W2:Y:S02]  /*f840*/  @!P1 SYNCS.PHASECHK.TRANS64 P1, [R15+URZ+0x30c28], R18 ;  /* 0x030c28120f0095a7 */ /* 0x000ea4000802007f */
[----:B--2---:R-:W-:Y:S05]  /*f850*/  @!P1 BRA `(.L_x_3295) ;  /* 0xfffffffc00f09947 */ /* 0x004fea000383ffff */
[----:B------:R-:W-:Y:S05]  /*f860*/  BRA `(.L_x_3328) ;  /* 0xffffffe800ac7947 */ /* 0x000fea000383ffff */
.L_x_3297:
[----:B--2---:R2:W4:Y:S02]  /*f870*/  SYNCS.PHASECHK.TRANS64.TRYWAIT P1, [R15+URZ+0x30c48], R18 ;  /* 0x030c48120f0075a7 */ /* 0x004524000802017f */
[----:B----4-:R-:W-:Y:S05]  /*f880*/  @!P1 NANOSLEEP.SYNCS 0x989680 ;  /* 0x009896800000995d */ /* 0x010fea0003900000 */
[----:B------:R-:W4:Y:S02]  /*f890*/  @!P1 SYNCS.PHASECHK.TRANS64 P1, [R15+URZ+0x30c48], R18 ;  /* 0x030c48120f0095a7 */ /* 0x000f24000802007f */
[----:B----4-:R-:W-:Y:S05]  /*f8a0*/  @!P1 BRA `(.L_x_3297) ;  /* 0xfffffffc00f09947 */ /* 0x010fea000383ffff */
[----:B------:R-:W-:Y:S05]  /*f8b0*/  BRA `(.L_x_3329) ;  /* 0xffffffec00307947 */ /* 0x000fea000383ffff */
.L_x_3299:
[----:B------:R-:W-:-:S07]  /*f8c0*/  SHF.L.U32 R4, R10, 0x1f, RZ ;  /* 0x0000001f0a047819 */ /* 0x000fce00000006ff */
.L_x_3330:
[----:B----4-:R4:W1:Y:S02]  /*f8d0*/  SYNCS.PHASECHK.TRANS64.TRYWAIT P1, [R15+URZ+0x30c20], R4 ;  /* 0x030c20040f0075a7 */ /* 0x010864000802017f */
[----:B-1----:R-:W-:Y:S05]  /*f8e0*/  @!P1 NANOSLEEP.SYNCS 0x989680 ;  /* 0x009896800000995d */ /* 0x002fea0003900000 */
[----:B------:R-:W1:Y:S02]  /*f8f0*/  @!P1 SYNCS.PHASECHK.TRANS64 P1, [R15+URZ+0x30c20], R4 ;  /* 0x030c20040f0095a7 */ /* 0x000e64000802007f */
[----:B-1----:R-:W-:Y:S05]  /*f900*/  @!P1 BRA `(.L_x_3330) ;  /* 0xfffffffc00f09947 */ /* 0x002fea000383ffff */
[----:B------:R-:W-:Y:S05]  /*f910*/  BRA `(.L_x_3331) ;  /* 0xffffffec00987947 */ /* 0x000fea000383ffff */
.L_x_3302:
[----:B-1----:R1:W4:Y:S02]  /*f920*/  SYNCS.PHASECHK.TRANS64.TRYWAIT P1, [R15+URZ+0x30c40], R12 ;  /* 0x030c400c0f0075a7 */ /* 0x002324000802017f */
[----:B----4-:R-:W-:Y:S05]  /*f930*/  @!P1 NANOSLEEP.SYNCS 0x989680 ;  /* 0x009896800000995d */ /* 0x010fea0003900000 */
[----:B------:R-:W4:Y:S02]  /*f940*/  @!P1 SYNCS.PHASECHK.TRANS64 P1, [R15+URZ+0x30c40], R12 ;  /* 0x030c400c0f0095a7 */ /* 0x000f24000802007f */
[----:B----4-:R-:W-:Y:S05]  /*f950*/  @!P1 BRA `(.L_x_3302) ;  /* 0xfffffffc00f09947 */ /* 0x010fea000383ffff */
[----:B------:R-:W-:Y:S05]  /*f960*/  BRA `(.L_x_3332) ;  /* 0xfffffff000387947 */ /* 0x000fea000383ffff */
.L_x_3304:
[----:B--2---:R2:W4:Y:S02]  /*f970*/  SYNCS.PHASECHK.TRANS64.TRYWAIT P1, [R15+URZ+0x30c28], R12 ;  /* 0x030c280c0f0075a7 */ /* 0x004524000802017f */
[----:B----4-:R-:W-:Y:S05]  /*f980*/  @!P1 NANOSLEEP.SYNCS 0x989680 ;  /* 0x009896800000995d */ /* 0x010fea0003900000 */
[----:B------:R-:W4:Y:S02]  /*f990*/  @!P1 SYNCS.PHASECHK.TRANS64 P1, [R15+URZ+0x30c28], R12 ;  /* 0x030c280c0f0095a7 */ /* 0x000f24000802007f */
[----:B----4-:R-:W-:Y:S05]  /*f9a0*/  @!P1 BRA `(.L_x_3304) ;  /* 0xfffffffc00f09947 */ /* 0x010fea000383ffff */
[----:B------:R-:W-:Y:S05]  /*f9b0*/  BRA `(.L_x_3333) ;  /* 0xfffffff000b07947 */ /* 0x000fea000383ffff */
.L_x_3306:
[----:B----4-:R4:W1:Y:S02]  /*f9c0*/  SYNCS.PHASECHK.TRANS64.TRYWAIT P0, [R3+URZ+0x30c40], R0 ;  /* 0x030c4000030075a7 */ /* 0x010864000800017f */
[----:B-1----:R-:W-:Y:S05]  /*f9d0*/  @!P0 NANOSLEEP.SYNCS 0x989680 ;  /* 0x009896800000895d */ /* 0x002fea0003900000 */
[----:B------:R-:W1:Y:S02]  /*f9e0*/  @!P0 SYNCS.PHASECHK.TRANS64 P0, [R3+URZ+0x30c40], R0 ;  /* 0x030c4000030085a7 */ /* 0x000e64000800007f */
[----:B-1----:R-:W-:Y:S05]  /*f9f0*/  @!P0 BRA `(.L_x_3306) ;  /* 0xfffffffc00f08947 */ /* 0x002fea000383ffff */
[----:B------:R-:W-:Y:S05]  /*fa00*/  BRA `(.L_x_3334) ;  /* 0xfffffff400447947 */ /* 0x000fea000383ffff */
.L_x_3308:
[----:B------:R-:W-:Y:S01]  /*fa10*/  BSSY B0, `(.L_x_3335) ;  /* 0x0000006000007945 */ /* 0x000fe20003800000 */
[----:B------:R-:W-:-:S07]  /*fa20*/  IMAD.MOV.U32 R15, RZ, RZ, -0x1 ;  /* 0xffffffffff0f7424 */ /* 0x000fce00078e00ff */
[----:B------:R-:W-:Y:S05]  /*fa30*/  WARPSYNC.COLLECTIVE R15, `(.L_x_3336) ;  /* 0x000000000f0c7348 */ /* 0x000fea0003c00000 */
[----:B------:R-:W-:Y:S02]  /*fa40*/  ELECT P6, UR62, PT ;  /* 0x00000000003e782f */ /* 0x000fe400038c0000 */
[----:B------:R-:W-:Y:S01]  /*fa50*/  MOV R14, UR62 ;  /* 0x0000003e000e7c02 */ /* 0x000fe20008000f00 */
[----:B------:R-:W-:Y:S10]  /*fa60*/  ENDCOLLECTIVE ;  /* 0x000000000000791b */ /* 0x000ff40003800000 */
.L_x_3336:
[----:B------:R-:W-:Y:S05]  /*fa70*/  BSYNC B0 ;  /* 0x0000000000007941 */ /* 0x000fea0003800000 */
.L_x_3335:
[----:B------:R-:W-:Y:S05]  /*fa80*/  BRA `(.L_x_3337) ;  /* 0xfffffff400d87947 */ /* 0x000fea000383ffff */
.L_x_3310:
[----:B-1----:R1:W2:Y:S02]  /*fa90*/  SYNCS.PHASECHK.TRANS64.TRYWAIT P0, [R7+URZ], R4 ;  /* 0x00000004070075a7 */ /* 0x0022a4000800017f */
[----:B--2---:R-:W-:Y:S05]  /*faa0*/  @!P0 NANOSLEEP.SYNCS 0x989680 ;  /* 0x009896800000895d */ /* 0x004fea0003900000 */
[----:B------:R-:W2:Y:S02]  /*fab0*/  @!P0 SYNCS.PHASECHK.TRANS64 P0, [R7+URZ], R4 ;  /* 0x00000004070085a7 */ /* 0x000ea4000800007f */
[----:B--2---:R-:W-:Y:S05]  /*fac0*/  @!P0 BRA `(.L_x_3310) ;  /* 0xfffffffc00f08947 */ /* 0x004fea000383ffff */
[----:B------:R-:W-:Y:S05]  /*fad0*/  BRA `(.L_x_3338) ;  /* 0xfffffff800187947 */ /* 0x000fea000383ffff */
.L_x_3311:
[----:B--2---:R2:W3:Y:S02]  /*fae0*/  SYNCS.PHASECHK.TRANS64.TRYWAIT P0, [R3+URZ], R0 ;  /* 0x00000000030075a7 */ /* 0x0044e4000800017f */
[----:B---3--:R-:W-:Y:S05]  /*faf0*/  @!P0 NANOSLEEP.SYNCS 0x989680 ;  /* 0x009896800000895d */ /* 0x008fea0003900000 */
[----:B------:R-:W3:Y:S02]  /*fb00*/  @!P0 SYNCS.PHASECHK.TRANS64 P0, [R3+URZ], R0 ;  /* 0x00000000030085a7 */ /* 0x000ee4000800007f */
[----:B---3--:R-:W-:Y:S05]  /*fb10*/  @!P0 BRA `(.L_x_3311) ;  /* 0xfffffffc00f08947 */ /* 0x008fea000383ffff */
[----:B------:R-:W-:Y:S05]  /*fb20*/  BRA `(.L_x_3339) ;  /* 0xfffffff8000c7947 */ /* 0x000fea000383ffff */
.L_x_3313:
[----:B--2---:R2:W3:Y:S02]  /*fb30*/  SYNCS.PHASECHK.TRANS64.TRYWAIT P0, [R5+URZ], R4 ;  /* 0x00000004050075a7 */ /* 0x0044e4000800017f */
[----:B---3--:R-:W-:Y:S05]  /*fb40*/  @!P0 NANOSLEEP.SYNCS 0x989680 ;  /* 0x009896800000895d */ /* 0x008fea0003900000 */
[----:B------:R-:W3:Y:S02]  /*fb50*/  @!P0 SYNCS.PHASECHK.TRANS64 P0, [R5+URZ], R4 ;  /* 0x00000004050085a7 */ /* 0x000ee4000800007f */
[----:B---3--:R-:W-:Y:S05]  /*fb60*/  @!P0 BRA `(.L_x_3313) ;  /* 0xfffffffc00f08947 */ /* 0x008fea000383ffff */
[----:B------:R-:W-:Y:S05]  /*fb70*/  BRA `(.L_x_3340) ;  /* 0xfffffff800107947 */ /* 0x000fea000383ffff */
.L_x_3341:
        /* <DEDUP_REMOVED lines=16> */
.L_x_3715:


//--------------------- .text._ZN7cutlass13device_kernelIN5flash11enable_sm90INS1_16FlashAttnBwdSm90INS1_25CollectiveMainloopBwdSm90ILi2ELi2ELi2EN4cute5tupleIJNS5_1CILi1EEES8_S8_EEENS6_IJNS7_ILi128EEESA_NS7_ILi64EEEEEENS_10bfloat16_tEfNS_4arch4Sm90ELb1ELb0ELb0ELb1ELb0ELb1ELb0ELb0ELi2ELi1ELi2ELi2ELb0EEENS1_24CollectiveEpilogueBwdGQAISC_fSF_Li256ELb1ELb0EEENS1_25SingleTileBwdLPTSchedulerILb1ELi128ELb0EEEEEEEEEvNT_6ParamsE --------------------------
	.section	.text._ZN7cutlass13device_kernelIN5flash11enable_sm90INS1_16FlashAttnBwdSm90INS1_25CollectiveMainloopBwdSm90ILi2ELi2ELi2EN4cute5tupleIJNS5_1CILi1EEES8_S8_EEENS6_IJNS7_ILi128EEESA_NS7_ILi64EEEEEENS_10bfloat16_tEfNS_4arch4Sm90ELb1ELb0ELb0ELb1ELb0ELb1ELb0ELb0ELi2ELi1ELi2ELi2ELb0EEENS1_24CollectiveEpilogueBwdGQAISC_fSF_Li256ELb1ELb0EEENS1_25SingleTileBwdLPTSchedulerILb1ELi128ELb0EEEEEEEEEvNT_6ParamsE,"ax",@progbits
	.align	128
.text._ZN7cutlass13device_kernelIN5flash11enable_sm90INS1_16FlashAttnBwdSm90INS1_25CollectiveMainloopBwdSm90ILi2ELi2ELi2EN4cute5tupleIJNS5_1CILi1EEES8_S8_EEENS6_IJNS7_ILi128EEESA_NS7_ILi64EEEEEENS_10bfloat16_tEfNS_4arch4Sm90ELb1ELb0ELb0ELb1ELb0ELb1ELb0ELb0ELi2ELi1ELi2ELi2ELb0EEENS1_24CollectiveEpilogueBwdGQAISC_fSF_Li256ELb1ELb0EEENS1_25SingleTileBwdLPTSchedulerILb1ELi128ELb0EEEEEEEEEvNT_6ParamsE:
        .type           _ZN7cutlass13device_kernelIN5flash11enable_sm90INS1_16FlashAttnBwdSm90INS1_25CollectiveMainloopBwdSm90ILi2ELi2ELi2EN4cute5tupleIJNS5_1CILi1EEES8_S8_EEENS6_IJNS7_ILi128EEESA_NS7_ILi64EEEEEENS_10bfloat16_tEfNS_4arch4Sm90ELb1ELb0ELb0ELb1ELb0ELb1ELb0ELb0ELi2ELi1ELi2ELi2ELb0EEENS1_24CollectiveEpilogueBwdGQAISC_fSF_Li256ELb1ELb0EEENS1_25SingleTileBwdLPTSchedulerILb1ELi128ELb0EEEEEEEEEvNT_6ParamsE,@function
        .size           _ZN7cutlass13device_kernelIN5flash11enable_sm90INS1_16FlashAttnBwdSm90INS1_25CollectiveMainloopBwdSm90ILi2ELi2ELi2EN4cute5tupleIJNS5_1CILi1EEES8_S8_EEENS6_IJNS7_ILi128EEESA_NS7_ILi64EEEEEENS_10bfloat16_tEfNS_4arch4Sm90ELb1ELb0ELb0ELb1ELb0ELb1ELb0ELb0ELi2ELi1ELi2ELi2ELb0EEENS1_24CollectiveEpilogueBwdGQAISC_fSF_Li256ELb1ELb0EEENS1_25SingleTileBwdLPTSchedulerILb1ELi128ELb0EEEEEEEEEvNT_6ParamsE,(.L_x_3716 - _ZN7cutlass13device_kernelIN5flash11enable_sm90INS1_16FlashAttnBwdSm90INS1_25CollectiveMainloopBwdSm90ILi2ELi2ELi2EN4cute5tupleIJNS5_1CILi1EEES8_S8_EEENS6_IJNS7_ILi128EEESA_NS7_ILi64EEEEEENS_10bfloat16_tEfNS_4arch4Sm90ELb1ELb0ELb0ELb1ELb0ELb1ELb0ELb0ELi2ELi1ELi2ELi2ELb0EEENS1_24CollectiveEpilogueBwdGQAISC_fSF_Li256ELb1ELb0EEENS1_25SingleTileBwdLPTSchedulerILb1ELi128ELb0EEEEEEEEEvNT_6ParamsE)
        .other          _ZN7cutlass13device_kernelIN5flash11enable_sm90INS1_16FlashAttnBwdSm90INS1_25CollectiveMainloopBwdSm90ILi2ELi2ELi2EN4cute5tupleIJNS5_1CILi1EEES8_S8_EEENS6_IJNS7_ILi128EEESA_NS7_ILi64EEEEEENS_10bfloat16_tEfNS_4arch4Sm90ELb1ELb0ELb0ELb1ELb0ELb1ELb0ELb0ELi2ELi1ELi2ELi2ELb0EEENS1_24CollectiveEpilogueBwdGQAISC_fSF_Li256ELb1ELb0EEENS1_25SingleTileBwdLPTSchedulerILb1ELi128ELb0EEEEEEEEEvNT_6ParamsE,@"STO_CUDA_ENTRY STV_DEFAULT"
_ZN7cutlass13device_kernelIN5flash11enable_sm90INS1_16FlashAttnBwdSm90INS1_25CollectiveMainloopBwdSm90ILi2ELi2ELi2EN4cute5tupleIJNS5_1CILi1EEES8_S8_EEENS6_IJNS7_ILi128EEESA_NS7_ILi64EEEEEENS_10bfloat16_tEfNS_4arch4Sm90ELb1ELb0ELb0ELb1ELb0ELb1ELb0ELb0ELi2ELi1ELi2ELi2ELb0EEENS1_24CollectiveEpilogueBwdGQAISC_fSF_Li256ELb1ELb0EEENS1_25SingleTileBwdLPTSchedulerILb1ELi128ELb0EEEEEEEEEvNT_6ParamsE:
        /* <DEDUP_REMOVED lines=24> */
.L_x_3343:
[----:B------:R-:W-:Y:S05]  /*0180*/  BSYNC B0 ;  /* 0x0000000000007941 */ /* 0x000fea0003800000 */
.L_x_3342:
        /* <DEDUP_REMOVED lines=37> */
.L_x_3344:
        /* <DEDUP_REMOVED lines=22> */
.L_x_3345:
[----:B------:R-:W-:Y:S01]  /*0540*/  PLOP3.LUT P0, PT, PT, PT, UP0, 0x80, 0x0 ;  /* 0x000000000000781c */ /* 0x000fe20003f0f008 */
[----:B------:R-:W-:Y:S01]  /*0550*/  NOP ;  /* 0x0000000000007918 */ /* 0x000fe20000000000 */
[----:B------:R-:W-:Y:S01]  /*0560*/  ULDC.64 UR38, c[0x0][0x208] ;  /* 0x0000820000267ab9 */ /* 0x000fe20000000a00 */
[----:B------:R-:W-:Y:S01]  /*0570*/  BSSY B6, `(.L_x_3346) ;  /* 0x0000d12000067945 */ /* 0x000fe20003800000 */
[----:B-12-4-:R-:W-:Y:S09]  /*0580*/  BAR.SYNC.DEFER_BLOCKING 0x0 ;  /* 0x0000000000007b1d */ /* 0x016ff20000010000 */
[----:B------:R-:W-:Y:S05]  /*0590*/  @!P0 BRA `(.L_x_3347) ;  /* 0x0000009400988947 */ /* 0x000fea0003800000 */
.L_x_3348:
        /* <DEDUP_REMOVED lines=32> */
.L_x_3349:
[----:B------:R-:W-:Y:S01]  /*07a0*/  ULDC UR7, c[0x0][0x8cc] ;  /* 0x0002330000077ab9 */ /* 0x000fe20000000800 */
[----:B------:R-:W-:Y:S01]  /*07b0*/  UMOV UR37, UR10 ;  /* 0x0000000a00257c82 */ /* 0x000fe20008000000 */
[----:B------:R-:W-:-:S11]  /*07c0*/  UISETP.NE.AND UP0, UPT, UR7, 0x1, UPT ;  /* 0x000000010700788c */ /* 0x000fd6000bf05270 */
[----:B------:R-:W-:Y:S02]  /*07d0*/  @UP0 ULDC.64 UR8, c[0x0][0x8d0] ;  /* 0x0002340000080ab9 */ /* 0x000fe40000000a00 */
[----:B------:R-:W-:-:S04]  /*07e0*/  UIMAD.WIDE.U32 UR4, UR10, UR8, URZ ;  /* 0x000000080a0472a5 */ /* 0x000fc8000f8e003f */
[----:B------:R-:W-:-:S04]  /*07f0*/  @UP0 USHF.R.U32.HI UR37, URZ, UR9, UR5 ;  /* 0x000000093f250299 */ /* 0x000fc80008011605 */
[----:B------:R-:W-:-:S12]  /*0800*/  UIMAD UR4, UR37, UR7, URZ ;  /* 0x00000007250472a4 */ /* 0x000fd8000f8e023f */
.L_x_3350:
        /* <DEDUP_REMOVED lines=14> */
[----:B------:R-:W-:-:S06]  /*08f0*/  UIMAD UR4, UR7, UR4, UR6 ;  /* 0x00000004070472a4 */ /* 0x000fcc000f8e0206 */
[----:B------:R-:W-:-:S05]  /*0900*/  IMAD.U32 R0, RZ, RZ, UR4 ;  /* 0x00000004ff007e24 */ /* 0x000fca000f8e00ff */
[----:B------:R1:W-:Y:S01]  /*0910*/  STL [R1+0x3c], R0 ;  /* 0x00003c0001007387 */ /* 0x0003e20000100800 */
        /* <DEDUP_REMOVED lines=8> */
.L_x_3351:
        /* <DEDUP_REMOVED lines=9> */
[----:B-1----:R-:W3:Y:S01]  /*0a30*/  LDG.E R0, desc[UR38][R2.64+0x4] ;  /* 0x0000042602007981 */ /* 0x002ee2000c1e1900 */
[----:B--2---:R-:W-:Y:S02]  /*0a40*/  R2UR UR4, R4 ;  /* 0x00000000040472ca */ /* 0x004fe400000e0000 */
[----:B---3--:R-:W-:-:S13]  /*0a50*/  R2UR UR5, R0 ;  /* 0x00000000000572ca */ /* 0x008fda00000e0000 */
[----:B------:R-:W-:Y:S01]  /*0a60*/  UIADD3 UR4, -UR4, UR5, URZ ;  /* 0x0000000504047290 */ /* 0x000fe2000fffe13f */
[----:B------:R-:W-:Y:S11]  /*0a70*/  BRA `(.L_x_3352) ;  /* 0x0000000000047947 */ /* 0x000ff60003800000 */
.L_x_3353:
[----:B------:R-:W-:-:S05]  /*0a80*/  ULDC UR4, c[0x0][0x8f4] ;  /* 0x00023d0000047ab9 */ /* 0x000fca0000000800 */
.L_x_3352:
        /* <DEDUP_REMOVED lines=8> */
[----:B-1----:R-:W1:Y:S01]  /*0b10*/  S2R R0, SR_TID.X ;  /* 0x0000000000007919 */ /* 0x002e620000002100 */
        /* <DEDUP_REMOVED lines=13> */
.L_x_3355:
        /* <DEDUP_REMOVED lines=14> */
.L_x_3356:
        /* <DEDUP_REMOVED lines=11> */
.L_x_3357:
        /* <DEDUP_REMOVED lines=13> */
.L_x_3358:
        /* <DEDUP_REMOVED lines=68> */
.L_x_3361:
        /* <DEDUP_REMOVED lines=15> */
.L_x_3360:
        /* <DEDUP_REMOVED lines=22> */
.L_x_3363:
        /* <DEDUP_REMOVED lines=15> */
.L_x_3362:
[----:B------:R-:W-:Y:S01]  /*15d0*/  SHF.R.S32.HI R5, RZ, 0x1f, R16 ;  /* 0x0000001fff057819 */ /* 0x000fe20000011410 */
[----:B------:R-:W-:-:S03]  /*15e0*/  UMOV UR4, 0xffffffff ;  /* 0xffffffff00047882 */ /* 0x000fc60000000000 */
[----:B------:R-:W-:-:S04]  /*15f0*/  LEA.HI R0, R5, R16, RZ, 0x7 ;  /* 0x0000001005007211 */ /* 0x000fc800078f38ff */
[----:B------:R-:W-:Y:S01]  /*1600*/  SHF.R.S32.HI R13, RZ, 0x7, R0 ;  /* 0x00000007ff0d7819 */ /* 0x000fe20000011400 */
[----:B------:R-:W-:Y:S06]  /*1610*/  BRA.DIV UR4, `(.L_x_3364) ;  /* 0x000000c204247947 */ /* 0x000fec000b800000 */
[----:B------:R1:W2:Y:S02]  /*1620*/  SHFL.IDX PT, R14, R13, RZ, 0x1f ;  /* 0x00001fff0d0e7589 */ /* 0x0002a400000e0000 */
.L_x_3462:
        /* <DEDUP_REMOVED lines=24> */
.L_x_3365:
        /* <DEDUP_REMOVED lines=159> */
.L_x_3378:
[----:B------:R-:W-:-:S06]  /*21a0*/  ULOP3.LUT UR4, UR36, 0x1, URZ, 0xfc, !UPT ;  /* 0x0000000124047892 */ /* 0x000fcc000f8efc3f */
[----:B---3--:R-:W-:-:S05]  /*21b0*/  IMAD.U32 R5, RZ, RZ, UR4 ;  /* 0x00000004ff057e24 */ /* 0x008fca000f8e00ff */
[----:B------:R-:W-:-:S13]  /*21c0*/  ISETP.NE.AND P0, PT, R5, 0x3, PT ;  /* 0x000000030500780c */ /* 0x000fda0003f05270 */
[----:B------:R-:W-:Y:S05]  /*21d0*/  @!P0 BRA `(.L_x_3368) ;  /* 0x0000000000048947 */ /* 0x000fea0003800000 */
[----:B------:R-:W-:Y:S01]  /*21e0*/  BPT.TRAP 0x1 ;  /* 0x000000040000795c */ /* 0x000fe20000300000 */
.L_x_3368:
[----:B------:R-:W-:Y:S01]  /*21f0*/  IMAD R6, R0, 0x8, R236 ;  /* 0x0000000800067824 */ /* 0x000fe200078e02ec */
[----:B------:R-:W-:-:S04]  /*2200*/  SHF.L.U32 R21, R4, 0x1f, RZ ;  /* 0x0000001f04157819 */ /* 0x000fc800000006ff */
[----:B------:R1:W2:Y:S01]  /*2210*/  SYNCS.PHASECHK.TRANS64.TRYWAIT P1, [R6+URZ+0x30c10], R21 ;  /* 0x030c1015060075a7 */ /* 0x0002a2000802017f */
[----:B------:R-:W-:Y:S05]  /*2220*/  @!P0 BRA `(.L_x_3369) ;  /* 0x0000000000048947 */ /* 0x000fea0003800000 */
[----:B------:R-:W-:Y:S01]  /*2230*/  BPT.TRAP 0x1 ;  /* 0x000000040000795c */ /* 0x000fe20000300000 */
.L_x_3369:
[----:B------:R-:W-:-:S05]  /*2240*/  VIADD R5, R236, 0x10000 ;  /* 0x00010000ec057836 */ /* 0x000fca0000000000 */
[----:B------:R-:W-:-:S04]  /*2250*/  SHF.R.U32.HI R5, RZ, 0x4, R5 ;  /* 0x00000004ff057819 */ /* 0x000fc80000011605 */
[----:B------:R-:W-:Y:S01]  /*2260*/  LOP3.LUT R5, R5, 0x3fff, RZ, 0xc0, !PT ;  /* 0x00003fff05057812 */ /* 0x000fe200078ec0ff */
[----:B--2---:R-:W-:Y:S06]  /*2270*/  @P1 BRA `(.L_x_3370) ;  /* 0x0000000000081947 */ /* 0x004fec0003800000 */
[----:B------:R-:W2:Y:S02]  /*2280*/  SYNCS.PHASECHK.TRANS64.TRYWAIT P1, [R6+URZ+0x30c10], R21 ;  /* 0x030c1015060075a7 */ /* 0x000ea4000802017f */
[----:B--2---:R-:W-:Y:S05]  /*2290*/  @!P1 BRA `(.L_x_3371) ;  /* 0x000000b400349947 */ /* 0x004fea0003800000 */
.L_x_3370:
        /* <DEDUP_REMOVED lines=64> */
.L_x_3372:
[----:B------:R1:W1:Y:S01]  /*26a0*/  SYNCS.PHASECHK.TRANS64.TRYWAIT P1, [R6+URZ+0x30c30], R21 ;  /* 0x030c3015060075a7 */ /* 0x000262000802017f */
[----:B------:R-:W-:Y:S05]  /*26b0*/  @!P0 BRA `(.L_x_3373) ;  /* 0x0000000000048947 */ /* 0x000fea0003800000 */
[----:B------:R-:W-:Y:S01]  /*26c0*/  BPT.TRAP 0x1 ;  /* 0x000000040000795c */ /* 0x000fe20000300000 */
.L_x_3373:
[----:B------:R-:W-:-:S05]  /*26d0*/  VIADD R15, R236, 0x18000 ;  /* 0x00018000ec0f7836 */ /* 0x000fca0000000000 */
[----:B------:R-:W-:-:S04]  /*26e0*/  SHF.R.U32.HI R15, RZ, 0x4, R15 ;  /* 0x00000004ff0f7819 */ /* 0x000fc8000001160f */
[----:B------:R-:W-:-:S04]  /*26f0*/  LOP3.LUT R15, R15, 0x3fff, RZ, 0xc0, !PT ;  /* 0x00003fff0f0f7812 */ /* 0x000fc800078ec0ff */
[----:B------:R-:W-:Y:S01]  /*2700*/  LOP3.LUT R17, R15, 0x10000, RZ, 0xfc, !PT ;  /* 0x000100000f117812 */ /* 0x000fe200078efcff */
[----:B-1----:R-:W-:Y:S06]  /*2710*/  @P1 BRA `(.L_x_3374) ;  /* 0x0000000000081947 */ /* 0x002fec0003800000 */
[----:B------:R-:W1:Y:S02]  /*2720*/  SYNCS.PHASECHK.TRANS64.TRYWAIT P1, [R6+URZ+0x30c30], R21 ;  /* 0x030c3015060075a7 */ /* 0x000e64000802017f */
[----:B-1----:R-:W-:Y:S05]  /*2730*/  @!P1 BRA `(.L_x_3375) ;  /* 0x000000b000209947 */ /* 0x002fea0003800000 */
.L_x_3374:
        /* <DEDUP_REMOVED lines=21> */
[----:B--2---:R-:W1:Y:S01]  /*2890*/  SHFL.IDX PT, R19, R10, R237, 0x1f ;  /* 0x00001fed0a137589 */ /* 0x004e6200000e0000 */
[----:B------:R-:W-:Y:S01]  /*28a0*/  HGMMA.64x128x16.F32.BF16 R24, gdesc[UR4], RZ, !UPT, gsb0 ;  /* 0x01e00000041879f0 */ /* 0x000fe2000c0018ff */
[----:B------:R-:W-:Y:S01]  /*28b0*/  UIADD3 UR6, UR8, 0x2, URZ ;  /* 0x0000000208067890 */ /* 0x000fe2000fffe03f */
[C---:B------:R-:W-:Y:S01]  /*28c0*/  ISETP.GT.AND P5, PT, R18.reuse, RZ, PT ;  /* 0x000000ff1200720c */ /* 0x040fe20003fa4270 */
[----:B------:R-:W-:Y:S01]  /*28d0*/  UIADD3 UR4, UR9, 0x2, URZ ;  /* 0x0000000209047890 */ /* 0x000fe2000fffe03f */
[----:B------:R-:W-:Y:S01]  /*28e0*/  ISETP.GT.AND P6, PT, R18, 0x1, PT ;  /* 0x000000011200780c */ /* 0x000fe20003fc4270 */
[----:B------:R-:W-:Y:S01]  /*28f0*/  UMOV UR7, 0x40000040 ;  /* 0x4000004000077882 */ /* 0x000fe20000000000 */
[----:B------:R-:W-:Y:S01]  /*2900*/  UMOV UR5, 0x40000040 ;  /* 0x4000004000057882 */ /* 0x000fe20000000000 */
[----:B------:R-:W-:Y:S01]  /*2910*/  FSEL R88, R88, -INF , !P5 ;  /* 0xff80000058587808 */ /* 0x000fe20006800000 */
[----:B------:R-:W2:Y:S01]  /*2920*/  SHFL.IDX PT, R222, R10, R233, 0x1f ;  /* 0x00001fe90ade7589 */ /* 0x000ea200000e0000 */
[----:B------:R-:W-:Y:S01]  /*2930*/  FSEL R89, R89, -INF , !P6 ;  /* 0xff80000059597808 */ /* 0x000fe20007000000 */
[----:B------:R-:W-:Y:S01]  /*2940*/  VIADD R232, R8, 0x14 ;  /* 0x0000001408e87836 */ /* 0x000fe20000000000 */
        /* <DEDUP_REMOVED lines=11> */
[----:B------:R-:W-:Y:S01]  /*2a00*/  SHFL.IDX PT, R221, R10, R234, 0x1f ;  /* 0x00001fea0add7589 */ /* 0x000fe200000e0000 */
[----:B------:R-:W-:Y:S01]  /*2a10*/  FSEL R92, R92, -INF , !P1 ;  /* 0xff8000005c5c7808 */ /* 0x000fe20004800000 */
[----:B-1----:R-:W-:Y:S01]  /*2a20*/  FFMA.FTZ R219, R89, UR10, -R19 ;  /* 0x0000000a59db7c23 */ /* 0x002fe20008010813 */
[----:B------:R-:W-:Y:S01]  /*2a30*/  FSEL R93, R93, -INF , !P2 ;  /* 0xff8000005d5d7808 */ /* 0x000fe20005000000 */
[----:B------:R-:W1:Y:S01]  /*2a40*/  SHFL.IDX PT, R89, R10, R232, 0x1f ;  /* 0x00001fe80a597589 */ /* 0x000e6200000e0000 */
[----:B------:R-:W-:-:S02]  /*2a50*/  FSEL R96, R96, -INF , !P3 ;  /* 0xff80000060607808 */ /* 0x000fc40005800000 */
[----:B------:R-:W-:Y:S01]  /*2a60*/  FSEL R97, R97, -INF , !P4 ;  /* 0xff80000061617808 */ /* 0x000fe20006000000 */
[----:B---3--:R-:W-:Y:S01]  /*2a70*/  SHFL.IDX PT, R223, R14, R230, 0x1f ;  /* 0x00001fe60edf7589 */ /* 0x008fe200000e0000 */
[----:B------:R-:W-:Y:S01]  /*2a80*/  FSEL R100, R100, -INF , !P5 ;  /* 0xff80000064647808 */ /* 0x000fe20006800000 */
[----:B--2---:R-:W-:Y:S01]  /*2a90*/  FFMA.FTZ R21, R96, UR10, -R222 ;  /* 0x0000000a60157c23 */ /* 0x004fe200080108de */
[----:B------:R-:W-:Y:S01]  /*2aa0*/  FSEL R101, R101, -INF , !P6 ;  /* 0xff80000065657808 */ /* 0x000fe20007000000 */
[----:B------:R-:W-:Y:S01]  /*2ab0*/  SHFL.IDX PT, R96, R14, R235, 0x1f ;  /* 0x00001feb0e607589 */ /* 0x000fe200000e0000 */
[----:B------:R-:W-:Y:S01]  /*2ac0*/  ISETP.GT.AND P1, PT, R18, 0x20, PT ;  /* 0x000000201200780c */ /* 0x000fe20003f24270 */
[----:B------:R-:W-:Y:S01]  /*2ad0*/  IMAD R15, R0, 0x400, R15 ;  /* 0x00000400000f7824 */ /* 0x000fe200078e020f */
[C---:B------:R-:W-:Y:S01]  /*2ae0*/  ISETP.GT.AND P2, PT, R18.reuse, 0x21, PT ;  /* 0x000000211200780c */ /* 0x040fe20003f44270 */
[----:B------:R-:W-:Y:S01]  /*2af0*/  SHFL.IDX PT, R225, R11, R235, 0x1f ;  /* 0x00001feb0be17589 */ /* 0x000fe200000e0000 */
[C---:B------:R-:W-:Y:S01]  /*2b00*/  ISETP.GT.AND P3, PT, R18.reuse, 0x28, PT ;  /* 0x000000281200780c */ /* 0x040fe20003f64270 */
[----:B------:R-:W-:Y:S01]  /*2b10*/  MUFU.EX2 R219, R219 ;  /* 0x000000db00db7308 */ /* 0x000fe20000000800 */
[C---:B------:R-:W-:Y:S01]  /*2b20*/  ISETP.GT.AND P4, PT, R18.reuse, 0x29, PT ;  /* 0x000000291200780c */ /* 0x040fe20003f84270 */
[----:B------:R-:W-:Y:S01]  /*2b30*/  SHFL.IDX PT, R226, R11, R234, 0x1f ;  /* 0x00001fea0be27589 */ /* 0x000fe200000e0000 */
[----:B------:R-:W-:-:S02]  /*2b40*/  ISETP.GT.AND P5, PT, R18, 0x30, PT ;  /* 0x000000301200780c */ /* 0x000fc40003fa4270 */
[----:B------:R-:W-:Y:S01]  /*2b50*/  ISETP.GT.AND P6, PT, R18, 0x31, PT ;  /* 0x000000311200780c */ /* 0x000fe20003fc4270 */
[----:B------:R-:W-:Y:S01]  /*2b60*/  SHFL.IDX PT, R227, R13, R231, 0x1f ;  /* 0x00001fe70de37589 */ /* 0x000fe200000e0000 */
        /* <DEDUP_REMOVED lines=38> */
[----:B------:R-:W2:Y:S01]  /*2dd0*/  SHFL.IDX PT, R17, R10, R8, 0x1f ;  /* 0x00001f080a117589 */ /* 0x000ea200000e0000 */
[----:B------:R-:W-:Y:S02]  /*2de0*/  ISETP.GT.AND P1, PT, R7, 0x8, PT ;  /* 0x000000080700780c */ /* 0x000fe40003f24270 */
[----:B------:R-:W-:Y:S02]  /*2df0*/  FSEL R149, R149, -INF , !P6 ;  /* 0xff80000095957808 */ /* 0x000fe40007000000 */
[----:B------:R-:W-:Y:S02]  /*2e00*/  SEL R18, R18, 0x80, P1 ;  /* 0x0000008012127807 */ /* 0x000fe40000800000 */
[----:B------:R-:W-:-:S02]  /*2e10*/  FSEL R141, R141, -INF , !P2 ;  /* 0xff8000008d8d7808 */ /* 0x000fc40005000000 */
[C---:B------:R-:W-:Y:S02]  /*2e20*/  ISETP.GT.AND P1, PT, R18.reuse, 0x1, PT ;  /* 0x000000011200780c */ /* 0x040fe40003f24270 */
[----:B------:R-:W-:Y:S02]  /*2e30*/  ISETP.GT.AND P6, PT, R18, RZ, PT ;  /* 0x000000ff1200720c */ /* 0x000fe40003fc4270 */
[----:B------:R-:W-:Y:S01]  /*2e40*/  FSEL R218, R91, -INF , !P1 ;  /* 0xff8000005bda7808 */ /* 0x000fe20004800000 */
[----:B------:R-:W-:Y:S02]  /*2e50*/  WARPGROUP.DEPBAR.LE gsb0, 0x0 ;  /* 0x00008000000079c5 */ /* 0x000fe40000010000 */
[----:B------:R-:W-:Y:S01]  /*2e60*/  WARPGROUP.ARRIVE ;  /* 0x00000000000079c5 */ /* 0x000fe20000000000 */
[----:B------:R-:W3:Y:S01]  /*2e70*/  SHFL.IDX PT, R91, R10, R231, 0x1f ;  /* 0x00001fe70a5b7589 */ /* 0x000ee200000e0000 */
[----:B------:R-:W-:Y:S01]  /*2e80*/  FFMA.FTZ R218, R218, UR10, -R19 ;  /* 0x0000000adada7c23 */ /* 0x000fe20008010813 */
[----:B-1----:R-:W-:Y:S01]  /*2e90*/  FFMA.FTZ R19, R97, UR10, -R89 ;  /* 0x0000000a61137c23 */ /* 0x002fe20008010859 */
[----:B------:R-:W-:Y:S01]  /*2ea0*/  FSEL R144, R144, -INF , !P3 ;  /* 0xff80000090907808 */ /* 0x000fe20005800000 */
[----:B------:R-:W-:Y:S01]  /*2eb0*/  SHFL.IDX PT, R97, R14, R234, 0x1f ;  /* 0x00001fea0e617589 */ /* 0x000fe200000e0000 */
[----:B------:R-:W-:Y:S01]  /*2ec0*/  HGMMA.64x128x16.F32.BF16 R24, gdesc[UR4], R24, gsb0 ;  /* 0x01e00000041879f0 */ /* 0x000fe20008001818 */
[----:B------:R-:W-:Y:S01]  /*2ed0*/  FSEL R145, R145, -INF , !P4 ;  /* 0xff80000091917808 */ /* 0x000fe20006000000 */
[--C-:B--2---:R-:W-:Y:S01]  /*2ee0*/  FFMA.FTZ R88, R88, UR10, -R17.reuse ;  /* 0x0000000a58587c23 */ /* 0x104fe20008010811 */
[----:B------:R-:W-:Y:S01]  /*2ef0*/  FSEL R148, R148, -INF , !P5 ;  /* 0xff80000094947808 */ /* 0x000fe20006800000 */
[----:B------:R-:W-:Y:S01]  /*2f00*/  UIADD3 UR6, UR8, 0x4, URZ ;  /* 0x0000000408067890 */ /* 0x000fe2000fffe03f */
[----:B------:R-:W-:Y:S01]  /*2f10*/  FSEL R217, R90, -INF , !P6 ;  /* 0xff8000005ad97808 */ /* 0x000fe20007000000 */
[----:B------:R1:W2:Y:S01]  /*2f20*/  MUFU.EX2 R216, R88 ;  /* 0x0000005800d87308 */ /* 0x0002a20000000800 */
[C---:B------:R-:W-:Y:S01]  /*2f30*/  ISETP.GT.AND P2, PT, R18.reuse, 0x8, PT ;  /* 0x000000081200780c */ /* 0x040fe20003f44270 */
[----:B------:R-:W4:Y:S01]  /*2f40*/  SHFL.IDX PT, R90, R10, R230, 0x1f ;  /* 0x00001fe60a5a7589 */ /* 0x000f2200000e0000 */
[C---:B------:R-:W-:Y:S01]  /*2f50*/  ISETP.GT.AND P3, PT, R18.reuse, 0x9, PT ;  /* 0x000000091200780c */ /* 0x040fe20003f64270 */
[----:B------:R-:W-:Y:S01]  /*2f60*/  FFMA.FTZ R217, R217, UR10, -R17 ;  /* 0x0000000ad9d97c23 */ /* 0x000fe20008010811 */
[----:B------:R-:W-:Y:S01]  /*2f70*/  ISETP.GT.AND P4, PT, R18, 0x10, PT ;  /* 0x000000101200780c */ /* 0x000fe20003f84270 */
[----:B------:R-:W-:Y:S01]  /*2f80*/  FFMA.FTZ R17, R92, UR10, -R20 ;  /* 0x0000000a5c117c23 */ /* 0x000fe20008010814 */
[----:B------:R-:W-:Y:S01]  /*2f90*/  ISETP.GT.AND P5, PT, R18, 0x11, PT ;  /* 0x000000111200780c */ /* 0x000fe20003fa4270 */
[----:B------:R-:W5:Y:S01]  /*2fa0*/  SHFL.IDX PT, R92, R14, R8, 0x1f ;  /* 0x00001f080e5c7589 */ /* 0x000f6200000e0000 */
[----:B-1----:R-:W-:Y:S01]  /*2fb0*/  FFMA.FTZ R88, R108, UR10, -R96 ;  /* 0x0000000a6c587c23 */ /* 0x002fe20008010860 */
[C---:B------:R-:W-:Y:S01]  /*2fc0*/  ISETP.GT.AND P6, PT, R18.reuse, 0x18, PT ;  /* 0x000000181200780c */ /* 0x040fe20003fc4270 */
[----:B------:R-:W-:Y:S01]  /*2fd0*/  UIADD3 UR4, UR9, 0x4, URZ ;  /* 0x0000000409047890 */ /* 0x000fe2000fffe03f */
[----:B------:R-:W-:Y:S01]  /*2fe0*/  ISETP.GT.AND P1, PT, R18, 0x19, PT ;  /* 0x000000191200780c */ /* 0x000fe20003f24270 */
[----:B------:R-:W-:Y:S01]  /*2ff0*/  SHFL.IDX PT, R108, R14, R231, 0x1f ;  /* 0x00001fe70e6c7589 */ /* 0x000fe200000e0000 */
[----:B------:R-:W-:Y:S01]  /*3000*/  FSEL R220, R94, -INF , !P2 ;  /* 0xff8000005edc7808 */ /* 0x000fe20005000000 */
[----:B------:R-:W-:Y:S01]  /*3010*/  UMOV UR7, 0x40000040 ;  /* 0x4000004000077882 */ /* 0x000fe20000000000 */
[----:B------:R-:W-:Y:S01]  /*3020*/  FSEL R95, R95, -INF , !P3 ;  /* 0xff8000005f5f7808 */ /* 0x000fe20005800000 */
[----:B------:R-:W1:Y:S01]  /*3030*/  SHFL.IDX PT, R94, R14, R237, 0x1f ;  /* 0x00001fed0e5e7589 */ /* 0x000e6200000e0000 */
[----:B------:R-:W-:Y:S01]  /*3040*/  FSEL R98, R98, -INF , !P4 ;  /* 0xff80000062627808 */ /* 0x000fe20006000000 */
[----:B------:R-:W-:Y:S01]  /*3050*/  FFMA.FTZ R220, R220, UR10, -R20 ;  /* 0x0000000adcdc7c23 */ /* 0x000fe20008010814 */
[----:B------:R-:W-:Y:S01]  /*3060*/  FSEL R99, R99, -INF , !P5 ;  /* 0xff80000063637808 */ /* 0x000fe20006800000 */
[----:B---3--:R-:W-:Y:S01]  /*3070*/  FFMA.FTZ R20, R100, UR10, -R91 ;  /* 0x0000000a64147c23 */ /* 0x008fe2000801085b */
[----:B------:R-:W-:Y:S01]  /*3080*/  FSEL R102, R102, -INF , !P6 ;  /* 0xff80000066667808 */ /* 0x000fe20007000000 */
[----:B------:R-:W-:Y:S01]  /*3090*/  FFMA.FTZ R222, R98, UR10, -R222 ;  /* 0x0000000a62de7c23 */ /* 0x000fe200080108de */
[----:B------:R-:W-:Y:S01]  /*30a0*/  FSEL R103, R103, -INF , !P1 ;  /* 0xff80000067677808 */ /* 0x000fe20004800000 */
[----:B------:R-:W3:Y:S01]  /*30b0*/  SHFL.IDX PT, R98, R14, R233, 0x1f ;  /* 0x00001fe90e627589 */ /* 0x000ee200000e0000 */
[C---:B------:R-:W-:Y:S01]  /*30c0*/  ISETP.GT.AND P2, PT, R18.reuse, 0x20, PT ;  /* 0x000000201200780c */ /* 0x040fe20003f44270 */
[----:B------:R-:W-:Y:S01]  /*30d0*/  UMOV UR5, 0x40000040 ;  /* 0x4000004000057882 */ /* 0x000fe20000000000 */
[C---:B------:R-:W-:Y:S01]  /*30e0*/  ISETP.GT.AND P3, PT, R18.reuse, 0x21, PT ;  /* 0x000000211200780c */ /* 0x040fe20003f64270 */
[----:B------:R3:W2:Y:S01]  /*30f0*/  SHFL.IDX PT, R100, R14, R232, 0x1f ;  /* 0x00001fe80e647589 */ /* 0x0006a200000e0000 */
[C---:B------:R-:W-:Y:S01]  /*3100*/  ISETP.GT.AND P4, PT, R18.reuse, 0x28, PT ;  /* 0x000000281200780c */ /* 0x040fe20003f84270 */
[----:B----4-:R-:W-:Y:S01]  /*3110*/  FFMA.FTZ R101, R101, UR10, -R90 ;  /* 0x0000000a65657c23 */ /* 0x010fe2000801085a */
[----:B------:R-:W-:Y:S01]  /*3120*/  ISETP.GT.AND P5, PT, R18, 0x29, PT ;  /* 0x000000291200780c */ /* 0x000fe20003fa4270 */
[----:B-----5:R-:W-:Y:S01]  /*3130*/  FFMA.FTZ R22, R104, UR10, -R92 ;  /* 0x0000000a68167c23 */ /* 0x020fe2000801085c */
[C---:B------:R-:W-:Y:S01]  /*3140*/  ISETP.GT.AND P6, PT, R18.reuse, 0x30, PT ;  /* 0x000000301200780c */ /* 0x040fe20003fc4270 */
[----:B------:R-:W-:Y:S01]  /*3150*/  MUFU.EX2 R10, R21 ;  /* 0x00000015000a7308 */ /* 0x000fe20000000800 */
[----:B------:R-:W-:-:S02]  /*3160*/  ISETP.GT.AND P1, PT, R18, 0x31, PT ;  /* 0x000000311200780c */ /* 0x000fc40003f24270 */
[----:B------:R-:W-:Y:S02]  /*3170*/  FSEL R106, R106, -INF , !P2 ;  /* 0xff8000006a6a7808 */ /* 0x000fe40005000000 */
[----:B------:R-:W-:Y:S01]  /*3180*/  FSEL R107, R107, -INF , !P3 ;  /* 0xff8000006b6b7808 */ /* 0x000fe20005800000 */
[--C-:B-1----:R-:W-:Y:S01]  /*3190*/  FFMA.FTZ R23, R105, UR10, -R94.reuse ;  /* 0x0000000a69177c23 */ /* 0x102fe2000801085e */
[----:B------:R-:W-:Y:S01]  /*31a0*/  FSEL R110, R110, -INF , !P4 ;  /* 0xff8000006e6e7808 */ /* 0x000fe20006000000 */
[----:B------:R-:W-:Y:S01]  /*31b0*/  MUFU.EX2 R21, R101 ;  /* 0x0000006500157308 */ /* 0x000fe20000000800 */
[----:B------:R-:W-:Y:S01]  /*31c0*/  FSEL R111, R111, -INF , !P5 ;  /* 0xff8000006f6f7808 */ /* 0x000fe20006800000 */
[----:B------:R-:W-:Y:S01]  /*31d0*/  FFMA.FTZ R107, R107, UR10, -R94 ;  /* 0x0000000a6b6b7c23 */ /* 0x000fe2000801085e */
[----:B------:R-:W-:Y:S01]  /*31e0*/  FSEL R114, R114, -INF , !P6 ;  /* 0xff80000072727808 */ /* 0x000fe20007000000 */
[----:B------:R-:W-:Y:S01]  /*31f0*/  FFMA.FTZ R110, R110, UR10, -R96 ;  /* 0x0000000a6e6e7c23 */ /* 0x000fe20008010860 */
[----:B------:R-:W-:Y:S01]  /*3200*/  FSEL R115, R115, -INF , !P1 ;  /* 0xff80000073737808 */ /* 0x000fe20004800000 */
[----:B---3--:R-:W-:Y:S01]  /*3210*/  FFMA.FTZ R14, R112, UR10, -R98 ;  /* 0x0000000a700e7c23 */ /* 0x008fe20008010862 */
[----:B------:R-:W-:Y:S01]  /*3220*/  ISETP.GT.AND P2, PT, R18, 0x38, PT ;  /* 0x000000381200780c */ /* 0x000fe20003f44270 */
[----:B------:R-:W-:Y:S01]  /*3230*/  FFMA.FTZ R112, R102, UR10, -R91 ;  /* 0x0000000a66707c23 */ /* 0x000fe2000801085b */
[C---:B------:R-:W-:Y:S01]  /*3240*/  ISETP.GT.AND P3, PT, R18.reuse, 0x39, PT ;  /* 0x000000391200780c */ /* 0x040fe20003f64270 */
[----:B--2---:R-:W-:Y:S01]  /*3250*/  FFMA.FTZ R91, R113, UR10, -R100 ;  /* 0x0000000a715b7c23 */ /* 0x004fe20008010864 */
[C---:B------:R-:W-:Y:S01]  /*3260*/  ISETP.GT.AND P4, PT, R18.reuse, 0x40, PT ;  /* 0x000000401200780c */ /* 0x040fe20003f84270 */
[----:B------:R-:W-:Y:S01]  /*3270*/  FFMA.FTZ R113, R103, UR10, -R90 ;  /* 0x0000000a67717c23 */ /* 0x000fe2000801085a */
[C---:B------:R-:W-:Y:S01]  /*3280*/  ISETP.GT.AND P5, PT, R18.reuse, 0x41, PT ;  /* 0x000000411200780c */ /* 0x040fe20003fa4270 */
[----:B------:R-:W-:Y:S01]  /*3290*/  MUFU.EX2 R90, R91 ;  /* 0x0000005b005a7308 */ /* 0x000fe20000000800 */
[----:B------:R-:W-:Y:S01]  /*32a0*/  ISETP.GT.AND P6, PT, R18, 0x48, PT ;  /* 0x000000481200780c */ /* 0x000fe20003fc4270 */
[----:B------:R-:W-:Y:S01]  /*32b0*/  FFMA.FTZ R114, R114, UR10, -R98 ;  /* 0x0000000a72727c23 */ /* 0x000fe20008010862 */
[----:B------:R-:W-:Y:S01]  /*32c0*/  ISETP.GT.AND P1, PT, R18, 0x49, PT ;  /* 0x000000491200780c */ /* 0x000fe20003f24270 */
[----:B------:R-:W-:Y:S01]  /*32d0*/  FFMA.FTZ R111, R111, UR10, -R97 ;  /* 0x0000000a6f6f7c23 */ /* 0x000fe20008010861 */
[----:B------:R-:W-:Y:S01]  /*32e0*/  FSEL R118, R118, -INF , !P2 ;  /* 0xff80000076767808 */ /* 0x000fe20005000000 */
[----:B------:R-:W-:Y:S01]  /*32f0*/  FFMA.FTZ R115, R115, UR10, -R100 ;  /* 0x0000000a73737c23 */ /* 0x000fe20008010864 */
        /* <DEDUP_REMOVED lines=13> */
[----:B------:R-:W-:Y:S02]  /*33d0*/  ISETP.GT.AND P1, PT, R18, 0x61, PT ;  /* 0x000000611200780c */ /* 0x000fe40003f24270 */
[----:B------:R-:W-:Y:S02]  /*33e0*/  FSEL R130, R130, -INF , !P2 ;  /* 0xff80000082827808 */ /* 0x000fe40005000000 */
[----:B------:R-:W-:Y:S01]  /*33f0*/  FSEL R131, R131, -INF , !P3 ;  /* 0xff80000083837808 */ /* 0x000fe20005800000 */
[----:B------:R-:W-:Y:S02]  /*3400*/  WARPGROUP.DEPBAR.LE gsb0, 0x0 ;  /* 0x00008000000079c5 */ /* 0x000fe40000010000 */
[----:B------:R-:W-:Y:S01]  /*3410*/  FSEL R134, R134, -INF , !P4 ;  /* 0xff80000086867808 */ /* 0x000fe20006000000 */
[----:B------:R-:W-:Y:S01]  /*3420*/  WARPGROUP.ARRIVE ;  /* 0x00000000000079c5 */ /* 0x000fe20000000000 */
[----:B------:R-:W-:Y:S01]  /*3430*/  FSEL R135, R135, -INF , !P5 ;  /* 0xff80000087877808 */ /* 0x000fe20006800000 */
[----:B------:R-:W-:Y:S01]  /*3440*/  MUFU.EX2 R217, R217 ;  /* 0x000000d900d97308 */ /* 0x000fe20000000800 */
[----:B------:R-:W-:-:S02]  /*3450*/  FSEL R138, R138, -INF , !P6 ;  /* 0xff8000008a8a7808 */ /* 0x000fc40007000000 */
[----:B------:R-:W-:Y:S01]  /*3460*/  FSEL R139, R139, -INF , !P1 ;  /* 0xff8000008b8b7808 */ /* 0x000fe20004800000 */
[----:B------:R-:W-:Y:S01]  /*3470*/  HGMMA.64x128x16.F32.BF16 R24, gdesc[UR4], R24, gsb0 ;  /* 0x01e00000041879f0 */ /* 0x000fe20008001818 */
[C---:B------:R-:W-:Y:S01]  /*3480*/  ISETP.GT.AND P2, PT, R18.reuse, 0x68, PT ;  /* 0x000000681200780c */ /* 0x040fe20003f44270 */
[----:B------:R-:W-:Y:S01]  /*3490*/  UIADD3 UR6, UR8, 0x6, URZ ;  /* 0x0000000608067890 */ /* 0x000fe2000fffe03f */
[C---:B------:R-:W-:Y:S01]  /*34a0*/  ISETP.GT.AND P3, PT, R18.reuse, 0x69, PT ;  /* 0x000000691200780c */ /* 0x040fe20003f64270 */
[----:B------:R-:W-:Y:S01]  /*34b0*/  UIADD3 UR4, UR9, 0x6, URZ ;  /* 0x0000000609047890 */ /* 0x000fe2000fffe03f */
[C---:B------:R-:W-:Y:S01]  /*34c0*/  ISETP.GT.AND P4, PT, R18.reuse, 0x70, PT ;  /* 0x000000701200780c */ /* 0x040fe20003f84270 */
[----:B------:R-:W-:Y:S01]  /*34d0*/  UMOV UR7, 0x40000040 ;  /* 0x4000004000077882 */ /* 0x000fe20000000000 */
[C---:B------:R-:W-:Y:S01]  /*34e0*/  ISETP.GT.AND P5, PT, R18.reuse, 0x71, PT ;  /* 0x000000711200780c */ /* 0x040fe20003fa4270 */
[----:B------:R-:W-:Y:S01]  /*34f0*/  UMOV UR5, 0x40000040 ;  /* 0x4000004000057882 */ /* 0x000fe20000000000 */
[C---:B------:R-:W-:Y:S01]  /*3500*/  ISETP.GT.AND P6, PT, R18.reuse, 0x78, PT ;  /* 0x000000781200780c */ /* 0x040fe20003fc4270 */
[----:B------:R-:W-:Y:S01]  /*3510*/  MUFU.EX2 R220, R220 ;  /* 0x000000dc00dc7308 */ /* 0x000fe20000000800 */
[----:B------:R-:W-:Y:S01]  /*3520*/  ISETP.GT.AND P1, PT, R18, 0x79, PT ;  /* 0x000000791200780c */ /* 0x000fe20003f24270 */
[----:B------:R-:W-:Y:S01]  /*3530*/  FFMA.FTZ R18, R93, UR10, -R221 ;  /* 0x0000000a5d127c23 */ /* 0x000fe200080108dd */
[----:B------:R-:W-:Y:S01]  /*3540*/  FFMA.FTZ R93, R109, UR10, -R97 ;  /* 0x0000000a6d5d7c23 */ /* 0x000fe20008010861 */
[----:B------:R-:W-:Y:S01]  /*3550*/  FFMA.FTZ R221, R95, UR10, -R221 ;  /* 0x0000000a5fdd7c23 */ /* 0x000fe200080108dd */
[----:B------:R-:W-:Y:S01]  /*3560*/  FFMA.FTZ R95, R116, UR10, -R108 ;  /* 0x0000000a745f7c23 */ /* 0x000fe2000801086c */
[----:B------:R-:W-:Y:S01]  /*3570*/  FFMA.FTZ R109, R99, UR10, -R89 ;  /* 0x0000000a636d7c23 */ /* 0x000fe20008010859 */
[----:B------:R-:W1:Y:S01]  /*3580*/  SHFL.IDX PT, R116, R11, R237, 0x1f ;  /* 0x00001fed0b747589 */ /* 0x000e6200000e0000 */
[----:B------:R2:W-:Y:S01]  /*3590*/  MUFU.EX2 R89, R93 ;  /* 0x0000005d00597308 */ /* 0x0005e20000000800 */
[----:B------:R-:W-:-:S02]  /*35a0*/  FFMA.FTZ R99, R125, UR10, -R226 ;  /* 0x0000000a7d637c23 */ /* 0x000fc400080108e2 */
[----:B------:R-:W-:Y:S05]  /*35b0*/  SHFL.IDX PT, R125, R11, R230, 0x1f ;  /* 0x00001fe60b7d7589 */ /* 0x000fea00000e0000 */
[----:B------:R3:W-:Y:S01]  /*35c0*/  MUFU.EX2 R91, R95 ;  /* 0x0000005f005b7308 */ /* 0x0007e20000000800 */
[----:B--2---:R-:W-:Y:S01]  /*35d0*/  FFMA.FTZ R93, R117, UR10, -R223 ;  /* 0x0000000a755d7c23 */ /* 0x004fe200080108df */
[----:B------:R-:W-:-:S06]  /*35e0*/  FFMA.FTZ R117, R106, UR10, -R92 ;  /* 0x0000000a6a757c23 */ /* 0x000fcc000801085c */
[----:B------:R2:W-:Y:S01]  /*35f0*/  MUFU.EX2 R92, R93 ;  /* 0x0000005d005c7308 */ /* 0x0005e20000000800 */
[----:B---3--:R-:W-:Y:S02]  /*3600*/  FFMA.FTZ R95, R124, UR10, -R225 ;  /* 0x0000000a7c5f7c23 */ /* 0x008fe400080108e1 */
[----:B------:R-:W3:Y:S01]  /*3610*/  SHFL.IDX PT, R124, R11, R231, 0x1f ;  /* 0x00001fe70b7c7589 */ /* 0x000ee200000e0000 */
[----:B-1----:R-:W-:-:S04]  /*3620*/  FFMA.FTZ R121, R121, UR10, -R116 ;  /* 0x0000000a79797c23 */ /* 0x002fc80008010874 */
[----:B------:R-:W-:Y:S01]  /*3630*/  MUFU.EX2 R20, R20 ;  /* 0x0000001400147308 */ /* 0x000fe20000000800 */
[----:B--2---:R-:W-:Y:S02]  /*3640*/  FFMA.FTZ R93, R120, UR10, -R224 ;  /* 0x0000000a785d7c23 */ /* 0x004fe400080108e0 */
[----:B------:R-:W1:Y:S05]  /*3650*/  SHFL.IDX PT, R120, R11, R233, 0x1f ;  /* 0x00001fe90b787589 */ /* 0x000e6a00000e0000 */
[----:B------:R2:W-:Y:S01]  /*3660*/  MUFU.EX2 R94, R121 ;  /* 0x00000079005e7308 */ /* 0x0005e20000000800 */
[----:B------:R-:W-:-:S07]  /*3670*/  FFMA.FTZ R105, R148, UR10, -R227 ;  /* 0x0000000a94697c23 */ /* 0x000fce00080108e3 */
[----:B------:R-:W-:Y:S01]  /*3680*/  MUFU.EX2 R222, R222 ;  /* 0x000000de00de7308 */ /* 0x000fe20000000800 */
[----:B--2---:R2:W4:Y:S01]  /*3690*/  SHFL.IDX PT, R121, R11, R232, 0x1f ;  /* 0x00001fe80b797589 */ /* 0x00452200000e0000 */
[----:B---3--:R-:W-:-:S03]  /*36a0*/  FFMA.FTZ R98, R132, UR10, -R124 ;  /* 0x0000000a84627c23 */ /* 0x008fc6000801087c */
[----:B------:R-:W3:Y:S03]  /*36b0*/  SHFL.IDX PT, R132, R13, R235, 0x1f ;  /* 0x00001feb0d847589 */ /* 0x000ee600000e0000 */
[----:B------:R-:W-:Y:S01]  /*36c0*/  MUFU.EX2 R22, R22 ;  /* 0x0000001600167308 */ /* 0x000fe20000000800 */
[----:B-1----:R-:W-:Y:S02]  /*36d0*/  FFMA.FTZ R96, R128, UR10, -R120 ;  /* 0x0000000a80607c23 */ /* 0x002fe40008010878 */
[----:B------:R-:W1:Y:S05]  /*36e0*/  SHFL.IDX PT, R128, R13, R8, 0x1f ;  /* 0x00001f080d807589 */ /* 0x000e6a00000e0000 */
[----:B--2---:R2:W-:Y:S08]  /*36f0*/  MUFU.EX2 R11, R99 ;  /* 0x00000063000b7308 */ /* 0x0045f00000000800 */
[----:B------:R-:W-:Y:S01]  /*3700*/  MUFU.EX2 R23, R23 ;  /* 0x0000001700177308 */ /* 0x000fe20000000800 */
[----:B----4-:R-:W-:Y:S01]  /*3710*/  FFMA.FTZ R97, R129, UR10, -R121 ;  /* 0x0000000a81617c23 */ /* 0x010fe20008010879 */
[----:B--2---:R-:W-:Y:S01]  /*3720*/  FFMA.FTZ R99, R133, UR10, -R125 ;  /* 0x0000000a85637c23 */ /* 0x004fe2000801087d */
[----:B------:R-:W2:Y:S01]  /*3730*/  SHFL.IDX PT, R129, R13, R237, 0x1f ;  /* 0x00001fed0d817589 */ /* 0x000ea200000e0000 */
[----:B---3--:R-:W-:-:S03]  /*3740*/  FFMA.FTZ R102, R140, UR10, -R132 ;  /* 0x0000000a8c667c23 */ /* 0x008fc60008010884 */
[----:B------:R-:W-:Y:S01]  /*3750*/  SHFL.IDX PT, R133, R13, R233, 0x1f ;  /* 0x00001fe90d857589 */ /* 0x000fe200000e0000 */
[----:B------:R-:W-:Y:S03]  /*3760*/  MUFU.EX2 R88, R88 ;  /* 0x0000005800587308 */ /* 0x000fe60000000800 */
[----:B------:R-:W-:Y:S01]  /*3770*/  SHFL.IDX PT, R140, R13, R230, 0x1f ;  /* 0x00001fe60d8c7589 */ /* 0x000fe200000e0000 */
[----:B-1----:R-:W-:-:S03]  /*3780*/  FFMA.FTZ R100, R136, UR10, -R128 ;  /* 0x0000000a88647c23 */ /* 0x002fc60008010880 */
[----:B------:R-:W1:Y:S01]  /*3790*/  SHFL.IDX PT, R136, R13, R234, 0x1f ;  /* 0x00001fea0d887589 */ /* 0x000e6200000e0000 */
[----:B------:R-:W-:Y:S08]  /*37a0*/  MUFU.EX2 R107, R107 ;  /* 0x0000006b006b7308 */ /* 0x000ff00000000800 */
[----:B------:R-:W-:Y:S01]  /*37b0*/  MUFU.EX2 R110, R110 ;  /* 0x0000006e006e7308 */ /* 0x000fe20000000800 */
[----:B--2---:R-:W-:-:S02]  /*37c0*/  FFMA.FTZ R101, R137, UR10, -R129 ;  /* 0x0000000a89657c23 */ /* 0x004fc40008010881 */
[----:B------:R2:W3:Y:S05]  /*37d0*/  SHFL.IDX PT, R137, R13, R232, 0x1f ;  /* 0x00001fe80d897589 */ /* 0x0004ea00000e0000 */
[----:B------:R-:W-:Y:S08]  /*37e0*/  MUFU.EX2 R14, R14 ;  /* 0x0000000e000e7308 */ /* 0x000ff00000000800 */
[----:B--2---:R1:W-:Y:S01]  /*37f0*/  MUFU.EX2 R13, R102 ;  /* 0x00000066000d7308 */ /* 0x0043e20000000800 */
[----:B------:R-:W-:-:S02]  /*3800*/  WARPGROUP.DEPBAR.LE gsb0, 0x0 ;  /* 0x00008000000079c5 */ /* 0x000fc40000010000 */
[----:B-1----:R-:W-:Y:S01]  /*3810*/  FFMA.FTZ R102, R141, UR10, -R136 ;  /* 0x0000000a8d667c23 */ /* 0x002fe20008010888 */
[----:B------:R-:W-:Y:S01]  /*3820*/  WARPGROUP.ARRIVE ;  /* 0x00000000000079c5 */ /* 0x000fe20000000000 */
[----:B------:R-:W2:Y:S01]  /*3830*/  LDL R141, [R1+0x28] ;  /* 0x00002800018d7983 */ /* 0x000ea20000100800 */
[----:B------:R-:W-:Y:S01]  /*3840*/  FFMA.FTZ R118, R118, UR10, -R108 ;  /* 0x0000000a76767c23 */ /* 0x000fe2000801086c */
[----:B------:R-:W-:Y:S01]  /*3850*/  FFMA.FTZ R135, R135, UR10, -R125 ;  /* 0x0000000a87877c23 */ /* 0x000fe2000801087d */
[----:B------:R-:W-:Y:S01]  /*3860*/  FFMA.FTZ R123, R123, UR10, -R116 ;  /* 0x0000000a7b7b7c23 */ /* 0x000fe20008010874 */
[----:B------:R-:W-:Y:S01]  /*3870*/  FFMA.FTZ R131, R131, UR10, -R121 ;  /* 0x0000000a83837c23 */ /* 0x000fe20008010879 */
[----:B------:R-:W-:Y:S01]  /*3880*/  HGMMA.64x128x16.F32.BF16 R24, gdesc[UR4], R24, gsb0 ;  /* 0x01e00000041879f0 */ /* 0x000fe20008001818 */
[----:B------:R-:W-:Y:S01]  /*3890*/  R2UR UR4, R15 ;  /* 0x000000000f0472ca */ /* 0x000fe200000e0000 */
[----:B------:R-:W-:Y:S01]  /*38a0*/  FFMA.FTZ R134, R134, UR10, -R124 ;  /* 0x0000000a86867c23 */ /* 0x000fe2000801087c */
[----:B------:R-:W-:Y:S01]  /*38b0*/  FSEL R108, R147, -INF , !P5 ;  /* 0xff800000936c7808 */ /* 0x000fe20006800000 */
[----:B------:R-:W-:Y:S01]  /*38c0*/  FFMA.FTZ R130, R130, UR10, -R120 ;  /* 0x0000000a82827c23 */ /* 0x000fe20008010878 */
[----:B------:R-:W-:Y:S01]  /*38d0*/  FSEL R15, R142, -INF , !P2 ;  /* 0xff8000008e0f7808 */ /* 0x000fe20005000000 */
[--C-:B---3--:R-:W-:Y:S01]  /*38e0*/  FFMA.FTZ R104, R145, UR10, -R137.reuse ;  /* 0x0000000a91687c23 */ /* 0x108fe20008010889 */
[----:B------:R-:W1:Y:S01]  /*38f0*/  MUFU.EX2 R97, R97 ;  /* 0x0000006100617308 */ /* 0x000e620000000800 */
[----:B------:R-:W-:-:S02]  /*3900*/  FFMA.FTZ R137, R108, UR10, -R137 ;  /* 0x0000000a6c897c23 */ /* 0x000fc40008010889 */
[----:B------:R-:W-:Y:S01]  /*3910*/  FFMA.FTZ R132, R15, UR10, -R132 ;  /* 0x0000000a0f847c23 */ /* 0x000fe20008010884 */
[----:B------:R-:W-:Y:S01]  /*3920*/  FFMA.FTZ R126, R126, UR10, -R225 ;  /* 0x0000000a7e7e7c23 */ /* 0x000fe200080108e1 */
[----:B------:R-:W-:-:S03]  /*3930*/  FFMA.FTZ R127, R127, UR10, -R226 ;  /* 0x0000000a7f7f7c23 */ /* 0x000fc600080108e2 */
[----:B------:R-:W3:Y:S01]  /*3940*/  MUFU.EX2 R130, R130 ;  /* 0x0000008200827308 */ /* 0x000ee20000000800 */
[----:B------:R-:W-:-:S07]  /*3950*/  FFMA.FTZ R138, R138, UR10, -R128 ;  /* 0x0000000a8a8a7c23 */ /* 0x000fce0008010880 */
[----:B------:R-:W4:Y:S08]  /*3960*/  MUFU.EX2 R18, R18 ;  /* 0x0000001200127308 */ /* 0x000f300000000800 */
[----:B------:R-:W5:Y:S08]  /*3970*/  MUFU.EX2 R98, R98 ;  /* 0x0000006200627308 */ /* 0x000f700000000800 */
        /* <DEDUP_REMOVED lines=14> */
[----:B------:R-:W-:Y:S01]  /*3a60*/  MUFU.EX2 R93, R93 ;  /* 0x0000005d005d7308 */ /* 0x000fe20000000800 */
[----:B------:R-:W-:-:S02]  /*3a70*/  WARPGROUP.DEPBAR.LE gsb0, 0x0 ;  /* 0x00008000000079c5 */ /* 0x000fc40000010000 */
[----:B------:R-:W1:Y:S04]  /*3a80*/  LDS R16, [R16+0x400] ;  /* 0x0004000010107984 */ /* 0x000e680000000800 */
[----:B------:R-:W-:Y:S04]  /*3a90*/  LDS R228, [R228+0x400] ;  /* 0x00040000e4e47984 */ /* 0x000fe80000000800 */
[----:B------:R-:W-:Y:S04]  /*3aa0*/  LDS R12, [R12+0x400] ;  /* 0x000400000c0c7984 */ /* 0x000fe80000000800 */
[----:B------:R-:W-:Y:S04]  /*3ab0*/  LDS R9, [R9+0x400] ;  /* 0x0004000009097984 */ /* 0x000fe80000000800 */
[----:B-1----:R-:W1:Y:S04]  /*3ac0*/  SHFL.IDX PT, R125, R16, R8, 0x1f ;  /* 0x00001f08107d7589 */ /* 0x002e6800000e0000 */
[----:B------:R-:W3:Y:S04]  /*3ad0*/  SHFL.IDX PT, R108, R16, R232, 0x1f ;  /* 0x00001fe8106c7589 */ /* 0x000ee800000e0000 */
[----:B------:R-:W4:Y:S04]  /*3ae0*/  SHFL.IDX PT, R124, R16, R237, 0x1f ;  /* 0x00001fed107c7589 */ /* 0x000f2800000e0000 */
[----:B------:R-:W5:Y:S04]  /*3af0*/  SHFL.IDX PT, R121, R16, R235, 0x1f ;  /* 0x00001feb10797589 */ /* 0x000f6800000e0000 */
[----:B------:R-:W5:Y:S04]  /*3b00*/  SHFL.IDX PT, R116, R16, R233, 0x1f ;  /* 0x00001fe910747589 */ /* 0x000f6800000e0000 */
[----:B------:R-:W5:Y:S04]  /*3b10*/  SHFL.IDX PT, R15, R16, R231, 0x1f ;  /* 0x00001fe7100f7589 */ /* 0x000f6800000e0000 */
[----:B------:R-:W5:Y:S01]  /*3b20*/  SHFL.IDX PT, R120, R16, R234, 0x1f ;  /* 0x00001fea10787589 */ /* 0x000f6200000e0000 */
[--C-:B-1----:R-:W-:Y:S01]  /*3b30*/  FADD.FTZ R24, R24, -R125.reuse ;  /* 0x8000007d18187221 */ /* 0x102fe20000010000 */
[----:B------:R-:W-:-:S02]  /*3b40*/  FADD.FTZ R26, R26, -R125 ;  /* 0x8000007d1a1a7221 */ /* 0x000fc40000010000 */
[----:B------:R-:W-:Y:S01]  /*3b50*/  SHFL.IDX PT, R125, R16, R230, 0x1f ;  /* 0x00001fe6107d7589 */ /* 0x000fe200000e0000 */
[----:B---3--:R-:W-:-:S03]  /*3b60*/  FADD.FTZ R33, R33, -R108 ;  /* 0x8000006c21217221 */ /* 0x008fc60000010000 */
[----:B------:R-:W1:Y:S01]  /*3b70*/  SHFL.IDX PT, R16, R228, R232, 0x1f ;  /* 0x00001fe8e4107589 */ /* 0x000e6200000e0000 */
[----:B------:R-:W-:Y:S01]  /*3b80*/  FADD.FTZ R35, R35, -R108 ;  /* 0x8000006c23237221 */ /* 0x000fe20000010000 */
[--C-:B----4-:R-:W-:Y:S01]  /*3b90*/  FADD.FTZ R25, R25, -R124.reuse ;  /* 0x8000007c19197221 */ /* 0x110fe20000010000 */
[----:B------:R-:W-:Y:S01]  /*3ba0*/  FADD.FTZ R27, R27, -R124 ;  /* 0x8000007c1b1b7221 */ /* 0x000fe20000010000 */
[--C-:B-----5:R-:W-:Y:S01]  /*3bb0*/  FADD.FTZ R28, R28, -R121.reuse ;  /* 0x800000791c1c7221 */ /* 0x120fe20000010000 */
[----:B------:R-:W-:Y:S01]  /*3bc0*/  FADD.FTZ R30, R30, -R121 ;  /* 0x800000791e1e7221 */ /* 0x000fe20000010000 */
[----:B------:R-:W3:Y:S01]  /*3bd0*/  SHFL.IDX PT, R108, R228, R233, 0x1f ;  /* 0x00001fe9e46c7589 */ /* 0x000ee200000e0000 */
[--C-:B------:R-:W-:Y:S01]  /*3be0*/  FADD.FTZ R32, R32, -R116.reuse ;  /* 0x8000007420207221 */ /* 0x100fe20000010000 */
[----:B------:R-:W-:Y:S02]  /*3bf0*/  FADD.FTZ R34, R34, -R116 ;  /* 0x8000007422227221 */ /* 0x000fe40000010000 */
[----:B------:R-:W4:Y:S01]  /*3c00*/  SHFL.IDX PT, R124, R228, R8, 0x1f ;  /* 0x00001f08e47c7589 */ /* 0x000f2200000e0000 */
        /* <DEDUP_REMOVED lines=11> */
[--C-:B---3--:R-:W-:Y:S01]  /*3cc0*/  FADD.FTZ R48, R48, -R108.reuse ;  /* 0x8000006c30307221 */ /* 0x108fe20000010000 */
[----:B------:R-:W-:Y:S02]  /*3cd0*/  FADD.FTZ R50, R50, -R108 ;  /* 0x8000006c32327221 */ /* 0x000fe40000010000 */
[----:B------:R-:W1:Y:S01]  /*3ce0*/  SHFL.IDX PT, R231, R9, R231, 0x1f ;  /* 0x00001fe709e77589 */ /* 0x000e6200000e0000 */
[--C-:B------:R-:W-:Y:S01]  /*3cf0*/  FADD.FTZ R37, R37, -R125.reuse ;  /* 0x8000007d25257221 */ /* 0x100fe20000010000 */
[----:B------:R-:W-:Y:S01]  /*3d00*/  FADD.FTZ R39, R39, -R125 ;  /* 0x8000007d27277221 */ /* 0x000fe20000010000 */
[--C-:B----4-:R-:W-:Y:S01]  /*3d10*/  FADD.FTZ R40, R40, -R124.reuse ;  /* 0x8000007c28287221 */ /* 0x110fe20000010000 */
[----:B------:R-:W-:Y:S01]  /*3d20*/  FADD.FTZ R42, R42, -R124 ;  /* 0x8000007c2a2a7221 */ /* 0x000fe20000010000 */
[--C-:B-----5:R-:W-:Y:S01]  /*3d30*/  FADD.FTZ R44, R44, -R121.reuse ;  /* 0x800000792c2c7221 */ /* 0x120fe20000010000 */
[----:B------:R-:W-:Y:S01]  /*3d40*/  FADD.FTZ R46, R46, -R121 ;  /* 0x800000792e2e7221 */ /* 0x000fe20000010000 */
[----:B------:R-:W3:Y:S01]  /*3d50*/  SHFL.IDX PT, R108, R12, R232, 0x1f ;  /* 0x00001fe80c6c7589 */ /* 0x000ee200000e0000 */
        /* <DEDUP_REMOVED lines=8> */
[----:B------:R-:W4:Y:S04]  /*3de0*/  SHFL.IDX PT, R116, R12, R233, 0x1f ;  /* 0x00001fe90c747589 */ /* 0x000f2800000e0000 */
[----:B------:R-:W5:Y:S01]  /*3df0*/  SHFL.IDX PT, R12, R12, R230, 0x1f ;  /* 0x00001fe60c0c7589 */ /* 0x000f6200000e0000 */
[--C-:B------:R-:W-:Y:S01]  /*3e00*/  FADD.FTZ R41, R41, -R120.reuse ;  /* 0x8000007829297221 */ /* 0x100fe20000010000 */
[----:B------:R-:W-:-:S02]  /*3e10*/  FADD.FTZ R43, R43, -R120 ;  /* 0x800000782b2b7221 */ /* 0x000fc40000010000 */
[----:B------:R-:W-:Y:S04]  /*3e20*/  SHFL.IDX PT, R237, R9, R237, 0x1f ;  /* 0x00001fed09ed7589 */ /* 0x000fe800000e0000 */
[----:B------:R-:W2:Y:S01]  /*3e30*/  SHFL.IDX PT, R120, R9, R8, 0x1f ;  /* 0x00001f0809787589 */ /* 0x000ea200000e0000 */
[----:B------:R-:W5:Y:S01]  /*3e40*/  MUFU.EX2 R126, R126 ;  /* 0x0000007e007e7308 */ /* 0x000f620000000800 */
[----:B-1----:R-:W-:Y:S01]  /*3e50*/  FADD.FTZ R128, R84, -R231 ;  /* 0x800000e754807221 */ /* 0x002fe20000010000 */
[----:B------:R-:W-:Y:S01]  /*3e60*/  FMUL.FTZ R84, R216, R24 ;  /* 0x00000018d8547220 */ /* 0x000fe20000410000 */
[----:B------:R-:W1:Y:S01]  /*3e70*/  SHFL.IDX PT, R228, R228, R230, 0x1f ;  /* 0x00001fe6e4e47589 */ /* 0x000e6200000e0000 */
[----:B------:R-:W-:-:S04]  /*3e80*/  FMUL.FTZ R25, R219, R25 ;  /* 0x00000019db197220 */ /* 0x000fc80000410000 */
[----:B------:R-:W1:Y:S01]  /*3e90*/  MUFU.EX2 R127, R127 ;  /* 0x0000007f007f7308 */ /* 0x000e620000000800 */
[----:B------:R-:W2:Y:S01]  /*3ea0*/  SHFL.IDX PT, R235, R9, R235, 0x1f ;  /* 0x00001feb09eb7589 */ /* 0x000ea200000e0000 */
[----:B---3--:R-:W-:Y:S01]  /*3eb0*/  FADD.FTZ R65, R65, -R108 ;  /* 0x8000006c41417221 */ /* 0x008fe20000010000 */
[----:B----4-:R-:W-:Y:S02]  /*3ec0*/  FADD.FTZ R66, R66, -R116 ;  /* 0x8000007442427221 */ /* 0x010fe40000010000 */
[----:B------:R-:W3:Y:S04]  /*3ed0*/  SHFL.IDX PT, R234, R9, R234, 0x1f ;  /* 0x00001fea09ea7589 */ /* 0x000ee800000e0000 */
[----:B------:R-:W4:Y:S04]  /*3ee0*/  SHFL.IDX PT, R233, R9, R233, 0x1f ;  /* 0x00001fe909e97589 */ /* 0x000f2800000e0000 */
[----:B------:R-:W4:Y:S04]  /*3ef0*/  SHFL.IDX PT, R232, R9, R232, 0x1f ;  /* 0x00001fe809e87589 */ /* 0x000f2800000e0000 */
[----:B------:R5:W4:Y:S01]  /*3f00*/  SHFL.IDX PT, R230, R9, R230, 0x1f ;  /* 0x00001fe609e67589 */ /* 0x000b2200000e0000 */
        /* <DEDUP_REMOVED lines=16> */
[----:B------:R-:W4:Y:S01]  /*4010*/  MUFU.EX2 R112, R112 ;  /* 0x0000007000707308 */ /* 0x000f220000000800 */
[----:B------:R-:W-:Y:S01]  /*4020*/  FADD.FTZ R62, R62, -R121 ;  /* 0x800000793e3e7221 */ /* 0x000fe20000010000 */
[----:B------:R-:W-:Y:S01]  /*4030*/  FADD.FTZ R15, R63, -R15 ;  /* 0x8000000f3f0f7221 */ /* 0x000fe20000010000 */
[----:B------:R-:W-:Y:S01]  /*4040*/  FFMA.FTZ R227, R150, UR10, -R227 ;  /* 0x0000000a96e37c23 */ /* 0x000fe200080108e3 */
[----:B------:R-:W-:-:S04]  /*4050*/  FFMA.FTZ R140, R151, UR10, -R140 ;  /* 0x0000000a978c7c23 */ /* 0x000fc8000801088c */
[----:B------:R-:W4:Y:S01]  /*4060*/  MUFU.EX2 R113, R113 ;  /* 0x0000007100717308 */ /* 0x000f220000000800 */
[----:B------:R-:W-:Y:S01]  /*4070*/  FADD.FTZ R231, R86, -R231 ;  /* 0x800000e756e77221 */ /* 0x000fe20000010000 */
[----:B------:R-:W-:Y:S01]  /*4080*/  F2FP.BF16.F32.PACK_AB R86, R29, R28 ;  /* 0x0000001c1d56723e */ /* 0x000fe200000010ff */
[----:B------:R-:W-:-:S05]  /*4090*/  FMUL.FTZ R60, R95, R60 ;  /* 0x0000003c5f3c7220 */ /* 0x000fca0000410000 */
[----:B------:R-:W4:Y:S01]  /*40a0*/  MUFU.EX2 R122, R122 ;  /* 0x0000007a007a7308 */ /* 0x000f220000000800 */
[----:B------:R-:W-:Y:S01]  /*40b0*/  FMUL.FTZ R61, R11, R61 ;  /* 0x0000003d0b3d7220 */ /* 0x000fe20000410000 */
[----:B------:R-:W-:Y:S01]  /*40c0*/  FMUL.FTZ R62, R126, R62 ;  /* 0x0000003e7e3e7220 */ /* 0x000fe20000410000 */
[----:B-1----:R-:W-:-:S05]  /*40d0*/  FMUL.FTZ R15, R127, R15 ;  /* 0x0000000f7f0f7220 */ /* 0x002fca0000410000 */
[----:B------:R-:W1:Y:S01]  /*40e0*/  MUFU.EX2 R123, R123 ;  /* 0x0000007b007b7308 */ /* 0x000e620000000800 */
[----:B------:R-:W-:Y:S01]  /*40f0*/  F2FP.BF16.F32.PACK_AB R66, R66, R9 ;  /* 0x000000094242723e */ /* 0x000fe200000010ff */
[----:B------:R-:W-:-:S06]  /*4100*/  FADD.FTZ R67, R67, -R108 ;  /* 0x8000006c43437221 */ /* 0x000fcc0000010000 */
[----:B------:R-:W1:Y:S01]  /*4110*/  MUFU.EX2 R117, R117 ;  /* 0x0000007500757308 */ /* 0x000e620000000800 */
[----:B--2---:R-:W-:Y:S01]  /*4120*/  FADD.FTZ R63, R72, -R120 ;  /* 0x80000078483f7221 */ /* 0x004fe20000010000 */
[----:B------:R-:W-:-:S06]  /*4130*/  FADD.FTZ R108, R73, -R237 ;  /* 0x800000ed496c7221 */ /* 0x000fcc0000010000 */
[----:B------:R-:W2:Y:S01]  /*4140*/  MUFU.EX2 R111, R111 ;  /* 0x0000006f006f7308 */ /* 0x000ea20000000800 */
[----:B------:R-:W-:-:S07]  /*4150*/  FADD.FTZ R12, R71, -R12 ;  /* 0x8000000c470c7221 */ /* 0x000fce0000010000 */
[----:B------:R-:W2:Y:S08]  /*4160*/  MUFU.EX2 R114, R114 ;  /* 0x0000007200727308 */ /* 0x000eb00000000800 */
[----:B------:R-:W2:Y:S08]  /*4170*/  MUFU.EX2 R115, R115 ;  /* 0x0000007300737308 */ /* 0x000eb00000000800 */
[----:B------:R-:W2:Y:S08]  /*4180*/  MUFU.EX2 R118, R118 ;  /* 0x0000007600767308 */ /* 0x000eb00000000800 */
[----:B------:R-:W2:Y:S01]  /*4190*/  MUFU.EX2 R119, R119 ;  /* 0x0000007700777308 */ /* 0x000ea20000000800 */
[----:B------:R-:W-:-:S07]  /*41a0*/  F2FP.BF16.F32.PACK_AB R70, R61, R60 ;  /* 0x0000003c3d46723e */ /* 0x000fce00000010ff */
[----:B------:R-:W2:Y:S01]  /*41b0*/  MUFU.EX2 R131, R131 ;  /* 0x0000008300837308 */ /* 0x000ea20000000800 */
[----:B------:R-:W-:-:S07]  /*41c0*/  F2FP.BF16.F32.PACK_AB R71, R15, R62 ;  /* 0x0000003e0f47723e */ /* 0x000fce00000010ff */
[----:B------:R-:W2:Y:S01]  /*41d0*/  MUFU.EX2 R134, R134 ;  /* 0x0000008600867308 */ /* 0x000ea20000000800 */
[----:B------:R-:W-:-:S07]  /*41e0*/  FMUL.FTZ R60, R100, R63 ;  /* 0x0000003f643c7220 */ /* 0x000fce0000410000 */
[----:B------:R-:W2:Y:S01]  /*41f0*/  MUFU.EX2 R135, R135 ;  /* 0x0000008700877308 */ /* 0x000ea20000000800 */
[----:B------:R-:W-:-:S07]  /*4200*/  FMUL.FTZ R15, R101, R108 ;  /* 0x0000006c650f7220 */ /* 0x000fce0000410000 */
[----:B------:R-:W-:Y:S01]  /*4210*/  MUFU.EX2 R102, R102 ;  /* 0x0000006600667308 */ /* 0x000fe20000000800 */
[----:B------:R-:W-:-:S07]  /*4220*/  FADD.FTZ R64, R64, -R116 ;  /* 0x8000007440407221 */ /* 0x000fce0000010000 */
[----:B------:R-:W2:Y:S08]  /*4230*/  MUFU.EX2 R138, R138 ;  /* 0x0000008a008a7308 */ /* 0x000eb00000000800 */
[----:B------:R-:W2:Y:S08]  /*4240*/  MUFU.EX2 R139, R139 ;  /* 0x0000008b008b7308 */ /* 0x000eb00000000800 */
[----:B------:R-:W2:Y:S08]  /*4250*/  MUFU.EX2 R132, R132 ;  /* 0x0000008400847308 */ /* 0x000eb00000000800 */
[----:B------:R-:W2:Y:S01]  /*4260*/  MUFU.EX2 R136, R136 ;  /* 0x0000008800887308 */ /* 0x000ea20000000800 */
[----:B------:R-:W-:-:S07]  /*4270*/  FADD.FTZ R56, R56, -R124 ;  /* 0x8000007c38387221 */ /* 0x000fce0000010000 */
[----:B------:R-:W2:Y:S01]  /*4280*/  MUFU.EX2 R103, R103 ;  /* 0x0000006700677308 */ /* 0x000ea20000000800 */
[----:B------:R-:W-:-:S07]  /*4290*/  FADD.FTZ R58, R58, -R124 ;  /* 0x8000007c3a3a7221 */ /* 0x000fce0000010000 */
[----:B------:R-:W-:Y:S01]  /*42a0*/  MUFU.EX2 R104, R104 ;  /* 0x0000006800687308 */ /* 0x000fe20000000800 */
[----:B------:R-:W-:-:S07]  /*42b0*/  FADD.FTZ R57, R57, -R125 ;  /* 0x8000007d39397221 */ /* 0x000fce0000010000 */
[----:B------:R-:W-:Y:S01]  /*42c0*/  MUFU.EX2 R105, R105 ;  /* 0x0000006900697308 */ /* 0x000fe20000000800 */
[----:B------:R-:W-:-:S07]  /*42d0*/  FADD.FTZ R59, R59, -R125 ;  /* 0x8000007d3b3b7221 */ /* 0x000fce0000010000 */
[----:B------:R-:W-:Y:S08]  /*42e0*/  MUFU.EX2 R106, R106 ;  /* 0x0000006a006a7308 */ /* 0x000ff00000000800 */
[----:B------:R-:W2:Y:S08]  /*42f0*/  MUFU.EX2 R133, R133 ;  /* 0x0000008500857308 */ /* 0x000eb00000000800 */
[----:B------:R-:W2:Y:S08]  /*4300*/  MUFU.EX2 R137, R137 ;  /* 0x0000008900897308 */ /* 0x000eb00000000800 */
[----:B------:R-:W2:Y:S08]  /*4310*/  MUFU.EX2 R28, R227 ;  /* 0x000000e3001c7308 */ /* 0x000eb00000000800 */
[----:B------:R-:W2:Y:S01]  /*4320*/  MUFU.EX2 R9, R140 ;  /* 0x0000008c00097308 */ /* 0x000ea20000000800 */
[----:B------:R-:W-:Y:S01]  /*4330*/  FMUL.FTZ R26, R217, R26 ;  /* 0x0000001ad91a7220 */ /* 0x000fe20000410000 */
[----:B------:R-:W-:Y:S01]  /*4340*/  FMUL.FTZ R27, R218, R27 ;  /* 0x0000001bda1b7220 */ /* 0x000fe20000410000 */
[--C-:B------:R-:W-:Y:S01]  /*4350*/  FADD.FTZ R53, R53, -R228.reuse ;  /* 0x800000e435357221 */ /* 0x100fe20000010000 */
[----:B------:R-:W-:Y:S01]  /*4360*/  FADD.FTZ R55, R55, -R228 ;  /* 0x800000e437377221 */ /* 0x000fe20000010000 */
[----:B------:R-:W-:Y:S01]  /*4370*/  FMUL.FTZ R30, R220, R30 ;  /* 0x0000001edc1e7220 */ /* 0x000fe20000410000 */
[----:B------:R-:W-:Y:S01]  /*4380*/  FMUL.FTZ R31, R221, R31 ;  /* 0x0000001fdd1f7220 */ /* 0x000fe20000410000 */
[----:B------:R-:W-:Y:S01]  /*4390*/  FMUL.FTZ R64, R96, R64 ;  /* 0x0000004060407220 */ /* 0x000fe20000410000 */
[----:B------:R-:W-:Y:S01]  /*43a0*/  F2FP.BF16.F32.PACK_AB R60, R15, R60 ;  /* 0x0000003c0f3c723e */ /* 0x000fe200000010ff */
[----:B------:R-:W-:Y:S01]  /*43b0*/  FADD.FTZ R116, R76, -R235 ;  /* 0x800000eb4c747221 */ /* 0x000fe20000010000 */
[----:B---3--:R-:W-:Y:S01]  /*43c0*/  FADD.FTZ R124, R77, -R234 ;  /* 0x800000ea4d7c7221 */ /* 0x008fe20000010000 */
[----:B------:R-:W-:Y:S01]  /*43d0*/  FMUL.FTZ R32, R10, R32 ;  /* 0x000000200a207220 */ /* 0x000fe20000410000 */
[----:B------:R-:W-:Y:S01]  /*43e0*/  FMUL.FTZ R33, R19, R33 ;  /* 0x0000002113217220 */ /* 0x000fe20000410000 */
[----:B------:R-:W-:Y:S01]  /*43f0*/  FMUL.FTZ R34, R222, R34 ;  /* 0x00000022de227220 */ /* 0x000fe20000410000 */
[----:B-----5:R-:W-:Y:S01]  /*4400*/  FMUL.FTZ R35, R109, R35 ;  /* 0x000000236d237220 */ /* 0x020fe20000410000 */
[----:B------:R-:W-:Y:S01]  /*4410*/  FMUL.FTZ R36, R20, R36 ;  /* 0x0000002414247220 */ /* 0x000fe20000410000 */
[----:B------:R-:W-:Y:S01]  /*4420*/  FMUL.FTZ R37, R21, R37 ;  /* 0x0000002515257220 */ /* 0x000fe20000410000 */
[----:B----4-:R-:W-:Y:S01]  /*4430*/  FMUL.FTZ R38, R112, R38 ;  /* 0x0000002670267220 */ /* 0x010fe20000410000 */
[----:B------:R-:W-:Y:S01]  /*4440*/  FMUL.FTZ R39, R113, R39 ;  /* 0x0000002771277220 */ /* 0x000fe20000410000 */
[----:B------:R-:W-:Y:S01]  /*4450*/  FMUL.FTZ R56, R93, R56 ;  /* 0x000000385d387220 */ /* 0x000fe20000410000 */
[----:B------:R-:W-:Y:S01]  /*4460*/  FMUL.FTZ R57, R94, R57 ;  /* 0x000000395e397220 */ /* 0x000fe20000410000 */
[----:B------:R-:W-:Y:S01]  /*4470*/  FMUL.FTZ R58, R122, R58 ;  /* 0x0000003a7a3a7220 */ /* 0x000fe20000410000 */
[----:B-1----:R-:W-:Y:S01]  /*4480*/  FMUL.FTZ R59, R123, R59 ;  /* 0x0000003b7b3b7220 */ /* 0x002fe20000410000 */
        /* <DEDUP_REMOVED lines=15> */
[----:B--2---:R-:W-:Y:S01]  /*4580*/  FMUL.FTZ R47, R111, R47 ;  /* 0x0000002f6f2f7220 */ /* 0x004fe20000410000 */
        /* <DEDUP_REMOVED lines=207> */
.L_x_3376:
        /* <DEDUP_REMOVED lines=68> */
.L_x_3377:
        /* <DEDUP_REMOVED lines=12> */
.L_x_3367:
        /* <DEDUP_REMOVED lines=116> */
.L_x_3390:
[----:B------:R-:W-:-:S05]  /*5ec0*/  IMAD.U32 R7, RZ, RZ, UR36 ;  /* 0x00000024ff077e24 */ /* 0x000fca000f8e00ff */
[----:B------:R-:W-:-:S04]  /*5ed0*/  LOP3.LUT R7, R7, 0x1, RZ, 0xfc, !PT ;  /* 0x0000000107077812 */ /* 0x000fc800078efcff */
[----:B------:R-:W-:-:S13]  /*5ee0*/  ISETP.NE.AND P0, PT, R7, 0x3, PT ;  /* 0x000000030700780c */ /* 0x000fda0003f05270 */
[----:B--2---:R-:W-:Y:S05]  /*5ef0*/  @!P0 BRA `(.L_x_3380) ;  /* 0x0000000000048947 */ /* 0x004fea0003800000 */
[----:B------:R-:W-:Y:S01]  /*5f00*/  BPT.TRAP 0x1 ;  /* 0x000000040000795c */ /* 0x000fe20000300000 */
.L_x_3380:
[----:B------:R-:W-:Y:S01]  /*5f10*/  IMAD R7, R0, 0x8, R236 ;  /* 0x0000000800077824 */ /* 0x000fe200078e02ec */
[----:B------:R-:W-:-:S04]  /*5f20*/  SHF.L.U32 R18, R4, 0x1f, RZ ;  /* 0x0000001f04127819 */ /* 0x000fc800000006ff */
[----:B------:R1:W2:Y:S01]  /*5f30*/  SYNCS.PHASECHK.TRANS64.TRYWAIT P1, [R7+URZ+0x30c10], R18 ;  /* 0x030c1012070075a7 */ /* 0x0002a2000802017f */
[----:B------:R-:W-:Y:S05]  /*5f40*/  @!P0 BRA `(.L_x_3381) ;  /* 0x0000000000048947 */ /* 0x000fea0003800000 */
[----:B------:R-:W-:Y:S01]  /*5f50*/  BPT.TRAP 0x1 ;  /* 0x000000040000795c */ /* 0x000fe20000300000 */
.L_x_3381:
[----:B---3--:R-:W-:-:S05]  /*5f60*/  VIADD R8, R236, 0x10000 ;  /* 0x00010000ec087836 */ /* 0x008fca0000000000 */
[----:B------:R-:W-:-:S04]  /*5f70*/  SHF.R.U32.HI R8, RZ, 0x4, R8 ;  /* 0x00000004ff087819 */ /* 0x000fc80000011608 */
[----:B------:R-:W-:-:S04]  /*5f80*/  LOP3.LUT R8, R8, 0x3fff, RZ, 0xc0, !PT ;  /* 0x00003fff08087812 */ /* 0x000fc800078ec0ff */
[----:B------:R-:W-:Y:S01]  /*5f90*/  LOP3.LUT R9, R8, 0x10000, RZ, 0xfc, !PT ;  /* 0x0001000008097812 */ /* 0x000fe200078efcff */
[----:B--2---:R-:W-:Y:S06]  /*5fa0*/  @P1 BRA `(.L_x_3382) ;  /* 0x0000000000081947 */ /* 0x004fec0003800000 */
[----:B------:R-:W2:Y:S02]  /*5fb0*/  SYNCS.PHASECHK.TRANS64.TRYWAIT P1, [R7+URZ+0x30c10], R18 ;  /* 0x030c1012070075a7 */ /* 0x000ea4000802017f */
[----:B--2---:R-:W-:Y:S05]  /*5fc0*/  @!P1 BRA `(.L_x_3383) ;  /* 0x0000007800109947 */ /* 0x004fea0003800000 */
.L_x_3382:
        /* <DEDUP_REMOVED lines=63> */
.L_x_3384:
[----:B------:R1:W1:Y:S01]  /*63c0*/  SYNCS.PHASECHK.TRANS64.TRYWAIT P1, [R7+URZ+0x30c30], R18 ;  /* 0x030c3012070075a7 */ /* 0x000262000802017f */
[----:B------:R-:W-:Y:S05]  /*63d0*/  @!P0 BRA `(.L_x_3385) ;  /* 0x0000000000048947 */ /* 0x000fea0003800000 */
[----:B------:R-:W-:Y:S01]  /*63e0*/  BPT.TRAP 0x1 ;  /* 0x000000040000795c */ /* 0x000fe20000300000 */
.L_x_3385:
        /* <DEDUP_REMOVED lines=8> */
.L_x_3386:
        /* <DEDUP_REMOVED lines=8> */
[----:B---3--:R-:W-:Y:S01]  /*64f0*/  SHFL.IDX PT, R18, R231, R5, 0x1f ;  /* 0x00001f05e7127589 */ /* 0x008fe200000e0000 */
[C---:B------:R-:W-:Y:S01]  /*6500*/  VIADD R13, R5.reuse, 0x10 ;  /* 0x00000010050d7836 */ /* 0x040fe20000000000 */
[----:B------:R-:W-:Y:S01]  /*6510*/  ISETP.GT.AND P2, PT, R6, RZ, PT ;  /* 0x000000ff0600720c */ /* 0x000fe20003f44270 */
[C---:B------:R-:W-:Y:S01]  /*6520*/  VIADD R14, R5.reuse, 0x14 ;  /* 0x00000014050e7836 */ /* 0x040fe20000000000 */
[----:B--2---:R-:W-:Y:S01]  /*6530*/  SHFL.IDX PT, R9, R16, R5, 0x1f ;  /* 0x00001f0510097589 */ /* 0x004fe200000e0000 */
[C---:B------:R-:W-:Y:S01]  /*6540*/  VIADD R15, R5.reuse, 0x18 ;  /* 0x00000018050f7836 */ /* 0x040fe20000000000 */
[----:B------:R-:W-:Y:S01]  /*6550*/  FSEL R104, R104, -INF , P2 ;  /* 0xff80000068687808 */ /* 0x000fe20001000000 */
[C---:B------:R-:W-:Y:S01]  /*6560*/  VIADD R19, R5.reuse, 0x4 ;  /* 0x0000000405137836 */ /* 0x040fe20000000000 */
[----:B------:R-:W-:Y:S01]  /*6570*/  HGMMA.64x128x16.F32.BF16 R24, gdesc[UR4], RZ, !UPT, gsb0 ;  /* 0x01e00000041879f0 */ /* 0x000fe2000c0018ff */
[----:B------:R-:W-:Y:S01]  /*6580*/  UIADD3 UR4, UR6, 0x2, URZ ;  /* 0x0000000206047890 */ /* 0x000fe2000fffe03f */
[C---:B------:R-:W-:Y:S01]  /*6590*/  VIADD R17, R5.reuse, 0x8 ;  /* 0x0000000805117836 */ /* 0x040fe20000000000 */
[----:B------:R-:W1:Y:S01]  /*65a0*/  SHFL.IDX PT, R12, R16, R12, 0x1f ;  /* 0x00001f0c100c7589 */ /* 0x000e6200000e0000 */
[----:B------:R-:W-:Y:S01]  /*65b0*/  VIADD R20, R5, 0x1c ;  /* 0x0000001c05147836 */ /* 0x000fe20000000000 */
[----:B------:R-:W-:Y:S01]  /*65c0*/  ISETP.GT.AND P1, PT, R6, 0x8, PT ;  /* 0x000000080600780c */ /* 0x000fe20003f24270 */
[----:B------:R-:W-:Y:S01]  /*65d0*/  ULDC UR5, c[0x0][0x744] ;  /* 0x0001d10000057ab9 */ /* 0x000fe20000000800 */
[----:B------:R-:W-:Y:S01]  /*65e0*/  SHFL.IDX PT, R13, R16, R13, 0x1f ;  /* 0x00001f0d100d7589 */ /* 0x000fe200000e0000 */
[----:B------:R-:W-:Y:S01]  /*65f0*/  UMOV UR10, UR4 ;  /* 0x00000004000a7c82 */ /* 0x000fe20008000000 */
[----:B------:R-:W-:Y:S01]  /*6600*/  UIADD3 UR4, UR6, 0x4, URZ ;  /* 0x0000000406047890 */ /* 0x000fe2000fffe03f */
[----:B------:R-:W-:Y:S01]  /*6610*/  FSEL R101, R101, -INF , P2 ;  /* 0xff80000065657808 */ /* 0x000fe20001000000 */
[----:B------:R-:W-:Y:S01]  /*6620*/  SHFL.IDX PT, R14, R16, R14, 0x1f ;  /* 0x00001f0e100e7589 */ /* 0x000fe200000e0000 */
[----:B------:R-:W-:Y:S01]  /*6630*/  FSEL R93, R93, -INF , P2 ;  /* 0xff8000005d5d7808 */ /* 0x000fe20001000000 */
[----:B------:R-:W-:Y:S01]  /*6640*/  UIADD3 UR6, UR6, 0x6, URZ ;  /* 0x0000000606067890 */ /* 0x000fe2000fffe03f */
[----:B------:R-:W-:Y:S01]  /*6650*/  FSEL R230, R92, -INF , P2 ;  /* 0xff8000005ce67808 */ /* 0x000fe20001000000 */
[----:B------:R-:W2:Y:S01]  /*6660*/  SHFL.IDX PT, R15, R16, R15, 0x1f ;  /* 0x00001f0f100f7589 */ /* 0x000ea200000e0000 */
[----:B------:R-:W-:Y:S01]  /*6670*/  FSEL R94, R94, -INF , P1 ;  /* 0xff8000005e5e7808 */ /* 0x000fe20000800000 */
[----:B------:R-:W-:Y:S01]  /*6680*/  IMAD R217, R0, 0x400, R217 ;  /* 0x0000040000d97824 */ /* 0x000fe200078e02d9 */
[----:B------:R-:W-:Y:S01]  /*6690*/  FSEL R103, R103, -INF , P1 ;  /* 0xff80000067677808 */ /* 0x000fe20000800000 */
[----:B------:R-:W3:Y:S01]  /*66a0*/  SHFL.IDX PT, R22, R231, R17, 0x1f ;  /* 0x00001f11e7167589 */ /* 0x000ee200000e0000 */
[----:B------:R-:W-:-:S02]  /*66b0*/  FSEL R106, R106, -INF , P1 ;  /* 0xff8000006a6a7808 */ /* 0x000fc40000800000 */
        /* <DEDUP_REMOVED lines=10> */
[----:B------:R-:W-:Y:S01]  /*6760*/  FSEL R147, R147, -INF , P1 ;  /* 0xff80000093937808 */ /* 0x000fe20000800000 */
[----:B------:R-:W-:Y:S01]  /*6770*/  FFMA.FTZ R12, R95, UR5, -R12 ;  /* 0x000000055f0c7c23 */ /* 0x000fe2000801080c */
[----:B------:R-:W-:Y:S01]  /*6780*/  FSEL R89, R89, -INF , P2 ;  /* 0xff80000059597808 */ /* 0x000fe20001000000 */
[----:B------:R-:W5:Y:S01]  /*6790*/  MUFU.EX2 R9, R9 ;  /* 0x0000000900097308 */ /* 0x000f620000000800 */
[----:B-1----:R-:W-:Y:S01]  /*67a0*/  VIADD R93, R5, 0x1c ;  /* 0x0000001c055d7836 */ /* 0x002fe20000000000 */
[----:B------:R-:W-:Y:S02]  /*67b0*/  FSEL R91, R91, -INF , P1 ;  /* 0xff8000005b5b7808 */ /* 0x000fe40000800000 */
[----:B------:R-:W-:Y:S02]  /*67c0*/  FSEL R100, R100, -INF , P2 ;  /* 0xff80000064647808 */ /* 0x000fe40001000000 */
[----:B------:R-:W-:-:S02]  /*67d0*/  FSEL R113, R113, -INF , P2 ;  /* 0xff80000071717808 */ /* 0x000fc40001000000 */
[----:B------:R-:W-:Y:S01]  /*67e0*/  FSEL R108, R108, -INF , P2 ;  /* 0xff8000006c6c7808 */ /* 0x000fe20001000000 */
[----:B--2---:R-:W-:Y:S01]  /*67f0*/  FFMA.FTZ R100, R100, UR5, -R15 ;  /* 0x0000000564647c23 */ /* 0x004fe2000801080f */
[----:B------:R-:W-:Y:S01]  /*6800*/  FSEL R110, R110, -INF , P1 ;  /* 0xff8000006e6e7808 */ /* 0x000fe20000800000 */
[----:B------:R-:W-:Y:S01]  /*6810*/  MUFU.EX2 R12, R12 ;  /* 0x0000000c000c7308 */ /* 0x000fe20000000800 */
[----:B------:R-:W-:Y:S01]  /*6820*/  FSEL R112, R112, -INF , P2 ;  /* 0xff80000070707808 */ /* 0x000fe20001000000 */
[--C-:B---3--:R-:W-:Y:S01]  /*6830*/  FFMA.FTZ R21, R108, UR5, -R22.reuse ;  /* 0x000000056c157c23 */ /* 0x108fe20008010816 */
[----:B------:R-:W-:Y:S01]  /*6840*/  FSEL R114, R114, -INF , P1 ;  /* 0xff80000072727808 */ /* 0x000fe20000800000 */
[----:B------:R-:W-:Y:S01]  /*6850*/  FFMA.FTZ R22, R110, UR5, -R22 ;  /* 0x000000056e167c23 */ /* 0x000fe20008010816 */
[----:B------:R-:W-:Y:S02]  /*6860*/  FSEL R96, R96, -INF , P2 ;  /* 0xff80000060607808 */ /* 0x000fe40001000000 */
[----:B------:R-:W-:Y:S01]  /*6870*/  FSEL R98, R98, -INF , P1 ;  /* 0xff80000062627808 */ /* 0x000fe20000800000 */
[----:B------:R-:W-:Y:S01]  /*6880*/  MUFU.EX2 R228, R100 ;  /* 0x0000006400e47308 */ /* 0x000fe20000000800 */
[----:B------:R-:W-:Y:S01]  /*6890*/  FSEL R102, R102, -INF , P1 ;  /* 0xff80000066667808 */ /* 0x000fe20000800000 */
[--C-:B------:R-:W-:Y:S01]  /*68a0*/  FFMA.FTZ R96, R96, UR5, -R13.reuse ;  /* 0x0000000560607c23 */ /* 0x100fe2000801080d */
[----:B------:R-:W-:Y:S01]  /*68b0*/  FSEL R109, R109, -INF , P2 ;  /* 0xff8000006d6d7808 */ /* 0x000fe20001000000 */
[----:B------:R-:W-:Y:S01]  /*68c0*/  FFMA.FTZ R13, R98, UR5, -R13 ;  /* 0x00000005620d7c23 */ /* 0x000fe2000801080d */
[----:B------:R-:W-:Y:S01]  /*68d0*/  FSEL R97, R97, -INF , P2 ;  /* 0xff80000061617808 */ /* 0x000fe20001000000 */
[----:B----4-:R-:W1:Y:S01]  /*68e0*/  SHFL.IDX PT, R98, R223, R5, 0x1f ;  /* 0x00001f05df627589 */ /* 0x010e6200000e0000 */
[----:B------:R-:W-:Y:S01]  /*68f0*/  FFMA.FTZ R15, R102, UR5, -R15 ;  /* 0x00000005660f7c23 */ /* 0x000fe2000801080f */
[----:B------:R-:W-:Y:S01]  /*6900*/  FSEL R99, R99, -INF , P1 ;  /* 0xff80000063637808 */ /* 0x000fe20000800000 */
[----:B------:R-:W-:Y:S01]  /*6910*/  MUFU.EX2 R229, R96 ;  /* 0x0000006000e57308 */ /* 0x000fe20000000800 */
[----:B------:R-:W-:Y:S01]  /*6920*/  FSEL R119, R119, -INF , P1 ;  /* 0xff80000077777808 */ /* 0x000fe20000800000 */
[--C-:B------:R-:W-:Y:S01]  /*6930*/  FFMA.FTZ R97, R97, UR5, -R14.reuse ;  /* 0x0000000561617c23 */ /* 0x100fe2000801080e */
[----:B------:R-:W-:Y:S01]  /*6940*/  FSEL R105, R105, -INF , P2 ;  /* 0xff80000069697808 */ /* 0x000fe20001000000 */
[----:B------:R-:W-:Y:S01]  /*6950*/  FFMA.FTZ R14, R99, UR5, -R14 ;  /* 0x00000005630e7c23 */ /* 0x000fe2000801080e */
[----:B------:R-:W-:-:S02]  /*6960*/  FSEL R107, R107, -INF , P1 ;  /* 0xff8000006b6b7808 */ /* 0x000fc40000800000 */
[----:B------:R-:W-:Y:S01]  /*6970*/  FSEL R99, R121, -INF , P2 ;  /* 0xff80000079637808 */ /* 0x000fe20001000000 */
[----:B------:R1:W-:Y:S01]  /*6980*/  MUFU.EX2 R226, R97 ;  /* 0x0000006100e27308 */ /* 0x0003e20000000800 */
[----:B------:R-:W-:Y:S02]  /*6990*/  FSEL R123, R123, -INF , P1 ;  /* 0xff8000007b7b7808 */ /* 0x000fe40000800000 */
[----:B------:R-:W-:Y:S02]  /*69a0*/  FSEL R134, R134, -INF , P1 ;  /* 0xff80000086867808 */ /* 0x000fe40000800000 */
[----:B------:R-:W-:Y:S02]  /*69b0*/  FSEL R120, R120, -INF , P2 ;  /* 0xff80000078787808 */ /* 0x000fe40001000000 */
[----:B------:R-:W-:Y:S01]  /*69c0*/  FSEL R131, R131, -INF , P1 ;  /* 0xff80000083837808 */ /* 0x000fe20000800000 */
[----:B------:R-:W-:Y:S01]  /*69d0*/  MUFU.EX2 R15, R15 ;  /* 0x0000000f000f7308 */ /* 0x000fe20000000800 */
[----:B------:R-:W-:-:S02]  /*69e0*/  FSEL R111, R111, -INF , P1 ;  /* 0xff8000006f6f7808 */ /* 0x000fc40000800000 */
[----:B------:R-:W-:Y:S01]  /*69f0*/  FSEL R126, R126, -INF , P1 ;  /* 0xff8000007e7e7808 */ /* 0x000fe20000800000 */
[----:B-1----:R-:W-:Y:S01]  /*6a00*/  FFMA.FTZ R97, R120, UR5, -R98 ;  /* 0x0000000578617c23 */ /* 0x002fe20008010862 */
[----:B------:R-:W-:Y:S01]  /*6a10*/  FSEL R120, R144, -INF , P2 ;  /* 0xff80000090787808 */ /* 0x000fe20001000000 */
[----:B------:R-:W-:Y:S01]  /*6a20*/  VIADD R144, R5, 0xc ;  /* 0x0000000c05907836 */ /* 0x000fe20000000000 */
[----:B------:R-:W-:Y:S01]  /*6a30*/  FSEL R130, R130, -INF , P1 ;  /* 0xff80000082827808 */ /* 0x000fe20000800000 */
[----:B------:R-:W-:Y:S01]  /*6a40*/  MUFU.EX2 R222, R222 ;  /* 0x000000de00de7308 */ /* 0x000fe20000000800 */
[----:B------:R-:W-:Y:S02]  /*6a50*/  FSEL R135, R135, -INF , P1 ;  /* 0xff80000087877808 */ /* 0x000fe40000800000 */
[----:B------:R-:W1:Y:S01]  /*6a60*/  SHFL.IDX PT, R121, R218, R144, 0x1f ;  /* 0x00001f90da797589 */ /* 0x000e6200000e0000 */
[----:B------:R-:W-:Y:S02]  /*6a70*/  FSEL R142, R142, -INF , P1 ;  /* 0xff8000008e8e7808 */ /* 0x000fe40000800000 */
[----:B------:R-:W-:-:S02]  /*6a80*/  FSEL R139, R139, -INF , P1 ;  /* 0xff8000008b8b7808 */ /* 0x000fc40000800000 */
        /* <DEDUP_REMOVED lines=9> */
[----:B------:R-:W-:-:S05]  /*6b20*/  FSEL R150, R150, -INF , P1 ;  /* 0xff80000096967808 */ /* 0x000fca0000800000 */
[----:B------:R-:W-:Y:S01]  /*6b30*/  MUFU.EX2 R97, R97 ;  /* 0x0000006100617308 */ /* 0x000fe20000000800 */
[--C-:B-1----:R-:W-:Y:S01]  /*6b40*/  FFMA.FTZ R122, R122, UR5, -R121.reuse ;  /* 0x000000057a7a7c23 */ /* 0x102fe20008010879 */
[----:B------:R-:W-:-:S06]  /*6b50*/  FFMA.FTZ R121, R143, UR5, -R121 ;  /* 0x000000058f797c23 */ /* 0x000fcc0008010879 */
[----:B------:R-:W-:Y:S08]  /*6b60*/  MUFU.EX2 R98, R98 ;  /* 0x0000006200627308 */ /* 0x000ff00000000800 */
[----:B------:R-:W-:Y:S01]  /*6b70*/  MUFU.EX2 R21, R21 ;  /* 0x0000001500157308 */ /* 0x000fe20000000800 */
[----:B------:R-:W-:Y:S02]  /*6b80*/  WARPGROUP.DEPBAR.LE gsb0, 0x0 ;  /* 0x00008000000079c5 */ /* 0x000fe40000010000 */
[----:B------:R-:W-:-:S05]  /*6b90*/  WARPGROUP.ARRIVE ;  /* 0x00000000000079c5 */ /* 0x000fca0000000000 */
[----:B------:R-:W-:Y:S01]  /*6ba0*/  MUFU.EX2 R22, R22 ;  /* 0x0000001600167308 */ /* 0x000fe20000000800 */
[----:B-----5:R-:W-:Y:S02]  /*6bb0*/  R2UR UR8, R10 ;  /* 0x000000000a0872ca */ /* 0x020fe400000e0000 */
[----:B------:R-:W-:Y:S01]  /*6bc0*/  R2UR UR9, R11 ;  /* 0x000000000b0972ca */ /* 0x000fe200000e0000 */
[----:B------:R-:W1:Y:S04]  /*6bd0*/  SHFL.IDX PT, R10, R16, R19, 0x1f ;  /* 0x00001f13100a7589 */ /* 0x000e6800000e0000 */
[----:B------:R2:W3:Y:S04]  /*6be0*/  SHFL.IDX PT, R11, R16, R17, 0x1f ;  /* 0x00001f11100b7589 */ /* 0x0004e800000e0000 */
[----:B------:R-:W4:Y:S04]  /*6bf0*/  SHFL.IDX PT, R16, R16, R20, 0x1f ;  /* 0x00001f1410107589 */ /* 0x000f2800000e0000 */
[----:B------:R-:W-:Y:S01]  /*6c00*/  HGMMA.64x128x16.F32.BF16 R24, gdesc[UR8], R24, gsb0 ;  /* 0x01e00000081879f0 */ /* 0x000fe20008001818 */
[----:B------:R-:W-:Y:S01]  /*6c10*/  R2UR UR8, R234 ;  /* 0x00000000ea0872ca */ /* 0x000fe200000e0000 */
[----:B------:R-:W-:Y:S01]  /*6c20*/  UMOV UR10, UR4 ;  /* 0x00000004000a7c82 */ /* 0x000fe20008000000 */
[----:B------:R-:W-:Y:S01]  /*6c30*/  R2UR UR9, R235 ;  /* 0x00000000eb0972ca */ /* 0x000fe200000e0000 */
[----:B------:R-:W-:Y:S01]  /*6c40*/  UMOV UR11, 0x40000040 ;  /* 0x40000040000b7882 */ /* 0x000fe20000000000 */
[----:B--2---:R-:W-:Y:S01]  /*6c50*/  FFMA.FTZ R17, R104, UR5, -R18 ;  /* 0x0000000568117c23 */ /* 0x004fe20008010812 */
[----:B------:R-:W-:-:S02]  /*6c60*/  VIADD R104, R5, 0x18 ;  /* 0x0000001805687836 */ /* 0x000fc40000000000 */
[----:B------:R-:W-:Y:S01]  /*6c70*/  FFMA.FTZ R18, R106, UR5, -R18 ;  /* 0x000000056a127c23 */ /* 0x000fe20008010812 */
[----:B------:R-:W-:Y:S01]  /*6c80*/  VIADD R106, R5, 0x10 ;  /* 0x00000010056a7836 */ /* 0x000fe20000000000 */
[----:B------:R-:W2:Y:S01]  /*6c90*/  SHFL.IDX PT, R20, R231, R19, 0x1f ;  /* 0x00001f13e7147589 */ /* 0x000ea200000e0000 */
[----:B------:R-:W-:Y:S01]  /*6ca0*/  R2UR UR4, R217 ;  /* 0x00000000d90472ca */ /* 0x000fe200000e0000 */
[----:B------:R-:W-:Y:S01]  /*6cb0*/  MUFU.EX2 R17, R17 ;  /* 0x0000001100117308 */ /* 0x000fe20000000800 */
[--C-:B-1----:R-:W-:Y:S01]  /*6cc0*/  FFMA.FTZ R89, R89, UR5, -R10.reuse ;  /* 0x0000000559597c23 */ /* 0x102fe2000801080a */
[----:B------:R-:W1:Y:S01]  /*6cd0*/  SHFL.IDX PT, R90, R231, R106, 0x1f ;  /* 0x00001f6ae75a7589 */ /* 0x000e6200000e0000 */
[----:B------:R-:W-:Y:S01]  /*6ce0*/  FFMA.FTZ R10, R91, UR5, -R10 ;  /* 0x000000055b0a7c23 */ /* 0x000fe2000801080a */
[--C-:B---3--:R-:W-:Y:S01]  /*6cf0*/  FFMA.FTZ R230, R230, UR5, -R11.reuse ;  /* 0x00000005e6e67c23 */ /* 0x108fe2000801080b */
[----:B------:R-:W-:Y:S01]  /*6d00*/  FFMA.FTZ R11, R94, UR5, -R11 ;  /* 0x000000055e0b7c23 */ /* 0x000fe2000801080b */
[----:B------:R-:W-:Y:S02]  /*6d10*/  SHFL.IDX PT, R110, R223, R104, 0x1f ;  /* 0x00001f68df6e7589 */ /* 0x000fe400000e0000 */
[----:B------:R-:W-:Y:S01]  /*6d20*/  MUFU.EX2 R224, R89 ;  /* 0x0000005900e07308 */ /* 0x000fe20000000800 */
[--C-:B----4-:R-:W-:Y:S01]  /*6d30*/  FFMA.FTZ R101, R101, UR5, -R16.reuse ;  /* 0x0000000565657c23 */ /* 0x110fe20008010810 */
[----:B------:R-:W-:Y:S01]  /*6d40*/  FFMA.FTZ R16, R103, UR5, -R16 ;  /* 0x0000000567107c23 */ /* 0x000fe20008010810 */
[----:B------:R3:W-:Y:S01]  /*6d50*/  SHFL.IDX PT, R94, R231, R104, 0x1f ;  /* 0x00001f68e75e7589 */ /* 0x0007e200000e0000 */
[----:B------:R-:W-:-:S03]  /*6d60*/  VIADD R103, R5, 0xc ;  /* 0x0000000c05677836 */ /* 0x000fc60000000000 */
[----:B------:R-:W4:Y:S01]  /*6d70*/  SHFL.IDX PT, R106, R223, R106, 0x1f ;  /* 0x00001f6adf6a7589 */ /* 0x000f2200000e0000 */
[----:B------:R5:W-:Y:S03]  /*6d80*/  MUFU.EX2 R225, R101 ;  /* 0x0000006500e17308 */ /* 0x000be60000000800 */
[----:B------:R-:W4:Y:S01]  /*6d90*/  SHFL.IDX PT, R88, R231, R103, 0x1f ;  /* 0x00001f67e7587589 */ /* 0x000f2200000e0000 */
[----:B---3--:R-:W-:Y:S01]  /*6da0*/  FSEL R104, R127, -INF , P1 ;  /* 0xff8000007f687808 */ /* 0x008fe20000800000 */
[--C-:B--2---:R-:W-:Y:S02]  /*6db0*/  FFMA.FTZ R19, R105, UR5, -R20.reuse ;  /* 0x0000000569137c23 */ /* 0x104fe40008010814 */
[----:B------:R-:W2:Y:S01]  /*6dc0*/  SHFL.IDX PT, R103, R223, R103, 0x1f ;  /* 0x00001f67df677589 */ /* 0x000ea200000e0000 */
[----:B------:R-:W-:Y:S01]  /*6dd0*/  FFMA.FTZ R20, R107, UR5, -R20 ;  /* 0x000000056b147c23 */ /* 0x000fe20008010814 */
[----:B-----5:R-:W-:-:S02]  /*6de0*/  VIADD R101, R5, 0x14 ;  /* 0x0000001405657836 */ /* 0x020fc40000000000 */
[--C-:B-1----:R-:W-:Y:S01]  /*6df0*/  FFMA.FTZ R89, R112, UR5, -R90.reuse ;  /* 0x0000000570597c23 */ /* 0x102fe2000801085a */
[----:B------:R-:W-:Y:S01]  /*6e00*/  FFMA.FTZ R90, R114, UR5, -R90 ;  /* 0x00000005725a7c23 */ /* 0x000fe2000801085a */
[----:B------:R-:W-:Y:S01]  /*6e10*/  VIADD R114, R5, 0x8 ;  /* 0x0000000805727836 */ /* 0x000fe20000000000 */
[----:B------:R-:W-:Y:S01]  /*6e20*/  FSEL R107, R129, -INF , P2 ;  /* 0xff800000816b7808 */ /* 0x000fe20001000000 */
[----:B------:R-:W1:Y:S01]  /*6e30*/  SHFL.IDX PT, R92, R231, R101, 0x1f ;  /* 0x00001f65e75c7589 */ /* 0x000e6200000e0000 */
[----:B------:R-:W-:Y:S01]  /*6e40*/  FSEL R105, R128, -INF , P2 ;  /* 0xff80000080697808 */ /* 0x000fe20001000000 */
[----:B------:R-:W-:Y:S02]  /*6e50*/  MUFU.EX2 R10, R10 ;  /* 0x0000000a000a7308 */ /* 0x000fe40000000800 */
[----:B------:R3:W5:Y:S04]  /*6e60*/  SHFL.IDX PT, R231, R231, R93, 0x1f ;  /* 0x00001f5de7e77589 */ /* 0x00076800000e0000 */
[----:B------:R2:W5:Y:S01]  /*6e70*/  SHFL.IDX PT, R108, R223, R101, 0x1f ;  /* 0x00001f65df6c7589 */ /* 0x00056200000e0000 */
[--C-:B----4-:R-:W-:Y:S01]  /*6e80*/  FFMA.FTZ R105, R105, UR5, -R106.reuse ;  /* 0x0000000569697c23 */ /* 0x110fe2000801086a */
[----:B------:R-:W-:Y:S01]  /*6e90*/  FFMA.FTZ R106, R130, UR5, -R106 ;  /* 0x00000005826a7c23 */ /* 0x000fe2000801086a */
[----:B------:R-:W-:Y:S01]  /*6ea0*/  FSEL R130, R136, -INF , P2 ;  /* 0xff80000088827808 */ /* 0x000fe20001000000 */
[----:B------:R-:W4:Y:S01]  /*6eb0*/  SHFL.IDX PT, R102, R223, R114, 0x1f ;  /* 0x00001f72df667589 */ /* 0x000f2200000e0000 */
[----:B------:R-:W-:Y:S01]  /*6ec0*/  FFMA.FTZ R23, R109, UR5, -R88 ;  /* 0x000000056d177c23 */ /* 0x000fe20008010858 */
[--C-:B---3--:R-:W-:Y:S01]  /*6ed0*/  FFMA.FTZ R93, R116, UR5, -R94.reuse ;  /* 0x00000005745d7c23 */ /* 0x108fe2000801085e */
[----:B------:R-:W-:Y:S01]  /*6ee0*/  FFMA.FTZ R94, R118, UR5, -R94 ;  /* 0x00000005765e7c23 */ /* 0x000fe2000801085e */
[----:B------:R-:W-:Y:S01]  /*6ef0*/  FSEL R118, R145, -INF , P2 ;  /* 0xff80000091767808 */ /* 0x000fe20001000000 */
[----:B------:R-:W-:Y:S01]  /*6f00*/  VIADD R145, R5, 0x14 ;  /* 0x0000001405917836 */ /* 0x000fe20000000000 */
[----:B------:R-:W-:Y:S01]  /*6f10*/  FSEL R109, R125, -INF , P2 ;  /* 0xff8000007d6d7808 */ /* 0x000fe20001000000 */
[--C-:B--2---:R-:W-:Y:S01]  /*6f20*/  FFMA.FTZ R104, R104, UR5, -R103.reuse ;  /* 0x0000000568687c23 */ /* 0x104fe20008010867 */
[----:B------:R-:W-:Y:S01]  /*6f30*/  FSEL R101, R124, -INF , P2 ;  /* 0xff8000007c657808 */ /* 0x000fe20001000000 */
[----:B------:R-:W-:Y:S01]  /*6f40*/  FFMA.FTZ R88, R111, UR5, -R88 ;  /* 0x000000056f587c23 */ /* 0x000fe20008010858 */
[----:B------:R-:W-:Y:S01]  /*6f50*/  FSEL R116, R148, -INF , P2 ;  /* 0xff80000094747808 */ /* 0x000fe20001000000 */
[----:B------:R-:W-:Y:S01]  /*6f60*/  FFMA.FTZ R109, R109, UR5, -R103 ;  /* 0x000000056d6d7c23 */ /* 0x000fe20008010867 */
[----:B-1----:R-:W-:Y:S01]  /*6f70*/  FFMA.FTZ R91, R113, UR5, -R92 ;  /* 0x00000005715b7c23 */ /* 0x002fe2000801085c */
[----:B------:R-:W-:Y:S01]  /*6f80*/  VIADD R113, R5, 0x4 ;  /* 0x0000000405717836 */ /* 0x000fe20000000000 */
[----:B------:R-:W-:Y:S01]  /*6f90*/  FSEL R111, R133, -INF , P2 ;  /* 0xff800000856f7808 */ /* 0x000fe20001000000 */
[----:B------:R1:W-:Y:S01]  /*6fa0*/  MUFU.EX2 R103, R109 ;  /* 0x0000006d00677308 */ /* 0x0003e20000000800 */
[--C-:B-----5:R-:W-:Y:S01]  /*6fb0*/  FFMA.FTZ R95, R117, UR5, -R231.reuse ;  /* 0x00000005755f7c23 */ /* 0x120fe200080108e7 */
[----:B------:R-:W-:Y:S01]  /*6fc0*/  FFMA.FTZ R96, R119, UR5, -R231 ;  /* 0x0000000577607c23 */ /* 0x000fe200080108e7 */
[----:B------:R-:W2:Y:S01]  /*6fd0*/  SHFL.IDX PT, R117, R218, R145, 0x1f ;  /* 0x00001f91da757589 */ /* 0x000ea200000e0000 */
[----:B------:R-:W-:-:S02]  /*6fe0*/  VIADD R231, R5, 0x1c ;  /* 0x0000001c05e77836 */ /* 0x000fc40000000000 */
[--C-:B------:R-:W-:Y:S01]  /*6ff0*/  FFMA.FTZ R107, R107, UR5, -R108.reuse ;  /* 0x000000056b6b7c23 */ /* 0x100fe2000801086c */
[----:B------:R-:W-:Y:S01]  /*7000*/  FFMA.FTZ R108, R131, UR5, -R108 ;  /* 0x00000005836c7c23 */ /* 0x000fe2000801086c */
[----:B------:R-:W3:Y:S01]  /*7010*/  SHFL.IDX PT, R100, R223, R113, 0x1f ;  /* 0x00001f71df647589 */ /* 0x000ee200000e0000 */
[----:B------:R-:W-:Y:S01]  /*7020*/  VIADD R148, R5, 0x10 ;  /* 0x0000001005947836 */ /* 0x000fe20000000000 */
[----:B-1----:R-:W-:Y:S01]  /*7030*/  FSEL R109, R132, -INF , P2 ;  /* 0xff800000846d7808 */ /* 0x002fe20001000000 */
[--C-:B----4-:R-:W-:Y:S01]  /*7040*/  FFMA.FTZ R101, R101, UR5, -R102.reuse ;  /* 0x0000000565657c23 */ /* 0x110fe20008010866 */
[----:B------:R1:W4:Y:S01]  /*7050*/  SHFL.IDX PT, R112, R223, R231, 0x1f ;  /* 0x00001fe7df707589 */ /* 0x00032200000e0000 */
[----:B------:R-:W-:Y:S01]  /*7060*/  FFMA.FTZ R102, R126, UR5, -R102 ;  /* 0x000000057e667c23 */ /* 0x000fe20008010866 */
[----:B------:R-:W-:Y:S01]  /*7070*/  FSEL R125, R140, -INF , P2 ;  /* 0xff8000008c7d7808 */ /* 0x000fe20001000000 */
[--C-:B------:R-:W-:Y:S01]  /*7080*/  FFMA.FTZ R109, R109, UR5, -R110.reuse ;  /* 0x000000056d6d7c23 */ /* 0x100fe2000801086e */
[----:B------:R-:W-:Y:S01]  /*7090*/  FFMA.FTZ R110, R134, UR5, -R110 ;  /* 0x00000005866e7c23 */ /* 0x000fe2000801086e */
[----:B------:R-:W5:Y:S01]  /*70a0*/  SHFL.IDX PT, R131, R218, R5, 0x1f ;  /* 0x00001f05da837589 */ /* 0x000f6200000e0000 */
[----:B------:R-:W-:Y:S01]  /*70b0*/  FFMA.FTZ R92, R115, UR5, -R92 ;  /* 0x00000005735c7c23 */ /* 0x000fe2000801085c */
[----:B------:R-:W5:Y:S02]  /*70c0*/  MUFU.EX2 R11, R11 ;  /* 0x0000000b000b7308 */ /* 0x000f640000000800 */
[----:B------:R3:W5:Y:S01]  /*70d0*/  SHFL.IDX PT, R134, R218, R113, 0x1f ;  /* 0x00001f71da867589 */ /* 0x00076200000e0000 */
[----:B-1----:R-:W-:-:S03]  /*70e0*/  VIADD R223, R5, 0x18 ;  /* 0x0000001805df7836 */ /* 0x002fc60000000000 */
[----:B------:R-:W1:Y:S02]  /*70f0*/  SHFL.IDX PT, R119, R218, R148, 0x1f ;  /* 0x00001f94da777589 */ /* 0x000e6400000e0000 */
[----:B------:R-:W-:Y:S01]  /*7100*/  MUFU.EX2 R107, R107 ;  /* 0x0000006b006b7308 */ /* 0x000fe20000000800 */
[--C-:B--2---:R-:W-:Y:S01]  /*7110*/  FFMA.FTZ R118, R118, UR5, -R117.reuse ;  /* 0x0000000576767c23 */ /* 0x104fe20008010875 */
[----:B------:R-:W-:Y:S01]  /*7120*/  FFMA.FTZ R117, R147, UR5, -R117 ;  /* 0x0000000593757c23 */ /* 0x000fe20008010875 */
[----:B------:R-:W2:Y:S01]  /*7130*/  SHFL.IDX PT, R115, R218, R223, 0x1f ;  /* 0x00001fdfda737589 */ /* 0x000ea200000e0000 */
[----:B---3--:R-:W-:Y:S01]  /*7140*/  FSEL R113, R151, -INF , P1 ;  /* 0xff80000097717808 */ /* 0x008fe20000800000 */
[--C-:B------:R-:W-:Y:S01]  /*7150*/  FFMA.FTZ R99, R99, UR5, -R100.reuse ;  /* 0x0000000563637c23 */ /* 0x100fe20008010864 */
[----:B------:R-:W-:Y:S01]  /*7160*/  FFMA.FTZ R100, R123, UR5, -R100 ;  /* 0x000000057b647c23 */ /* 0x000fe20008010864 */
[----:B------:R-:W3:Y:S01]  /*7170*/  LDL R147, [R1+0x28] ;  /* 0x0000280001937983 */ /* 0x000ee20000100800 */
[----:B------:R-:W-:-:S02]  /*7180*/  VIADD R151, R5, 0x4 ;  /* 0x0000000405977836 */ /* 0x000fc40000000000 */
[--C-:B----4-:R-:W-:Y:S01]  /*7190*/  FFMA.FTZ R111, R111, UR5, -R112.reuse ;  /* 0x000000056f6f7c23 */ /* 0x110fe20008010870 */
[----:B------:R-:W-:Y:S01]  /*71a0*/  FFMA.FTZ R112, R135, UR5, -R112 ;  /* 0x0000000587707c23 */ /* 0x000fe20008010870 */
[----:B------:R4:W2:Y:S01]  /*71b0*/  SHFL.IDX PT, R123, R218, R114, 0x1f ;  /* 0x00001f72da7b7589 */ /* 0x0008a200000e0000 */
[----:B------:R-:W-:Y:S01]  /*71c0*/  FSEL R135, R137, -INF , P2 ;  /* 0xff80000089877808 */ /* 0x000fe20001000000 */
[----:B------:R-:W3:Y:S01]  /*71d0*/  MUFU.EX2 R16, R16 ;  /* 0x0000001000107308 */ /* 0x000ee20000000800 */
[--C-:B-----5:R-:W-:Y:S01]  /*71e0*/  FFMA.FTZ R130, R130, UR5, -R131.reuse ;  /* 0x0000000582827c23 */ /* 0x120fe20008010883 */
[----:B------:R-:W-:Y:S01]  /*71f0*/  FFMA.FTZ R131, R138, UR5, -R131 ;  /* 0x000000058a837c23 */ /* 0x000fe20008010883 */
[----:B------:R-:W5:Y:S01]  /*7200*/  SHFL.IDX PT, R218, R218, R231, 0x1f ;  /* 0x00001fe7dada7589 */ /* 0x000f6200000e0000 */
[--C-:B------:R-:W-:Y:S01]  /*7210*/  FFMA.FTZ R135, R135, UR5, -R134.reuse ;  /* 0x0000000587877c23 */ /* 0x100fe20008010886 */
[----:B------:R-:W-:Y:S01]  /*7220*/  FFMA.FTZ R134, R139, UR5, -R134 ;  /* 0x000000058b867c23 */ /* 0x000fe20008010886 */
[----:B----4-:R-:W-:Y:S01]  /*7230*/  FSEL R114, R149, -INF , P2 ;  /* 0xff80000095727808 */ /* 0x010fe20001000000 */
[----:B------:R-:W-:Y:S01]  /*7240*/  VIADD R149, R5, 0x8 ;  /* 0x0000000805957836 */ /* 0x000fe20000000000 */
[----:B------:R-:W4:Y:S01]  /*7250*/  MUFU.EX2 R101, R101 ;  /* 0x0000006500657308 */ /* 0x000f220000000800 */
[--C-:B-1----:R-:W-:Y:S01]  /*7260*/  FFMA.FTZ R120, R120, UR5, -R119.reuse ;  /* 0x0000000578787c23 */ /* 0x102fe20008010877 */
[----:B------:R-:W-:Y:S01]  /*7270*/  FFMA.FTZ R119, R146, UR5, -R119 ;  /* 0x0000000592777c23 */ /* 0x000fe20008010877 */
[--C-:B--2---:R-:W-:Y:S01]  /*7280*/  FFMA.FTZ R116, R116, UR5, -R115.reuse ;  /* 0x0000000574747c23 */ /* 0x104fe20008010873 */
[----:B------:R-:W-:-:S04]  /*7290*/  FFMA.FTZ R115, R150, UR5, -R115 ;  /* 0x0000000596737c23 */ /* 0x000fc80008010873 */
[----:B------:R-:W1:Y:S01]  /*72a0*/  MUFU.EX2 R105, R105 ;  /* 0x0000006900697308 */ /* 0x000e620000000800 */
[--C-:B------:R-:W-:Y:S01]  /*72b0*/  FFMA.FTZ R125, R125, UR5, -R123.reuse ;  /* 0x000000057d7d7c23 */ /* 0x100fe2000801087b */
[----:B------:R-:W-:-:S06]  /*72c0*/  FFMA.FTZ R123, R142, UR5, -R123 ;  /* 0x000000058e7b7c23 */ /* 0x000fcc000801087b */
        /* <DEDUP_REMOVED lines=44> */
[----:B------:R-:W5:Y:S04]  /*7590*/  SHFL.IDX PT, R127, R216, R144, 0x1f ;  /* 0x00001f90d87f7589 */ /* 0x000f6800000e0000 */
[----:B------:R-:W3:Y:S04]  /*75a0*/  SHFL.IDX PT, R129, R216, R148, 0x1f ;  /* 0x00001f94d8817589 */ /* 0x000ee800000e0000 */
[----:B------:R-:W-:Y:S01]  /*75b0*/  SHFL.IDX PT, R132, R216, R145, 0x1f ;  /* 0x00001f91d8847589 */ /* 0x000fe200000e0000 */
[--C-:B----4-:R-:W-:Y:S01]  /*75c0*/  FADD.FTZ R24, R24, -R124.reuse ;  /* 0x8000007c18187221 */ /* 0x110fe20000010000 */
[----:B------:R-:W-:-:S02]  /*75d0*/  FADD.FTZ R26, R26, -R124 ;  /* 0x8000007c1a1a7221 */ /* 0x000fc40000010000 */
[----:B------:R-:W4:Y:S01]  /*75e0*/  SHFL.IDX PT, R142, R216, R231, 0x1f ;  /* 0x00001fe7d88e7589 */ /* 0x000f2200000e0000 */
[--C-:B-1----:R-:W-:Y:S01]  /*75f0*/  FADD.FTZ R124, R25, -R126.reuse ;  /* 0x8000007e197c7221 */ /* 0x102fe20000010000 */
[----:B------:R-:W-:Y:S02]  /*7600*/  FADD.FTZ R126, R27, -R126 ;  /* 0x8000007e1b7e7221 */ /* 0x000fe40000010000 */
[----:B------:R-:W1:Y:S01]  /*7610*/  SHFL.IDX PT, R139, R220, R149, 0x1f ;  /* 0x00001f95dc8b7589 */ /* 0x000e6200000e0000 */
[--C-:B--2---:R-:W-:Y:S01]  /*7620*/  FADD.FTZ R128, R28, -R133.reuse ;  /* 0x800000851c807221 */ /* 0x104fe20000010000 */
[----:B------:R-:W-:Y:S01]  /*7630*/  FADD.FTZ R25, R30, -R133 ;  /* 0x800000851e197221 */ /* 0x000fe20000010000 */
[----:B------:R2:W1:Y:S01]  /*7640*/  MUFU.EX2 R28, R130 ;  /* 0x00000082001c7308 */ /* 0x0004620000000800 */
[----:B------:R-:W1:Y:S01]  /*7650*/  SHFL.IDX PT, R138, R220, R148, 0x1f ;  /* 0x00001f94dc8a7589 */ /* 0x000e6200000e0000 */
[----:B-----5:R-:W-:-:S03]  /*7660*/  FADD.FTZ R27, R31, -R127 ;  /* 0x8000007f1f1b7221 */ /* 0x020fc60000010000 */
[----:B------:R-:W5:Y:S03]  /*7670*/  SHFL.IDX PT, R137, R220, R144, 0x1f ;  /* 0x00001f90dc897589 */ /* 0x000f6600000e0000 */
[----:B------:R4:W5:Y:S01]  /*7680*/  MUFU.EX2 R30, R135 ;  /* 0x00000087001e7308 */ /* 0x0009620000000800 */
[----:B--2---:R-:W-:Y:S01]  /*7690*/  FADD.FTZ R130, R29, -R127 ;  /* 0x8000007f1d827221 */ /* 0x004fe20000010000 */
[--C-:B---3--:R-:W-:Y:S01]  /*76a0*/  FADD.FTZ R127, R32, -R129.reuse ;  /* 0x80000081207f7221 */ /* 0x108fe20000010000 */
[----:B------:R-:W2:Y:S01]  /*76b0*/  SHFL.IDX PT, R143, R216, R223, 0x1f ;  /* 0x00001fdfd88f7589 */ /* 0x000ea200000e0000 */
[----:B------:R-:W-:-:S03]  /*76c0*/  FADD.FTZ R129, R34, -R129 ;  /* 0x8000008122817221 */ /* 0x000fc60000010000 */
[----:B------:R-:W3:Y:S01]  /*76d0*/  SHFL.IDX PT, R32, R220, R145, 0x1f ;  /* 0x00001f91dc207589 */ /* 0x000ee200000e0000 */
[----:B------:R5:W3:Y:S01]  /*76e0*/  MUFU.EX2 R29, R131 ;  /* 0x00000083001d7308 */ /* 0x000ae20000000800 */
[--C-:B----4-:R-:W-:Y:S01]  /*76f0*/  FADD.FTZ R37, R37, -R142.reuse ;  /* 0x8000008e25257221 */ /* 0x110fe20000010000 */
[----:B------:R-:W-:Y:S01]  /*7700*/  FADD.FTZ R39, R39, -R142 ;  /* 0x8000008e27277221 */ /* 0x000fe20000010000 */
[----:B------:R-:W4:Y:S01]  /*7710*/  SHFL.IDX PT, R135, R219, R5, 0x1f ;  /* 0x00001f05db877589 */ /* 0x000f2200000e0000 */
[--C-:B-1----:R-:W-:Y:S01]  /*7720*/  FADD.FTZ R44, R44, -R139.reuse ;  /* 0x8000008b2c2c7221 */ /* 0x102fe20000010000 */
[----:B------:R-:W-:Y:S02]  /*7730*/  FADD.FTZ R46, R46, -R139 ;  /* 0x8000008b2e2e7221 */ /* 0x000fe40000010000 */
[----:B------:R-:W1:Y:S01]  /*7740*/  SHFL.IDX PT, R136, R220, R223, 0x1f ;  /* 0x00001fdfdc887589 */ /* 0x000e6200000e0000 */
[----:B------:R2:W1:Y:S01]  /*7750*/  MUFU.EX2 R31, R134 ;  /* 0x00000086001f7308 */ /* 0x0004620000000800 */
[--C-:B-----5:R-:W-:Y:S01]  /*7760*/  FADD.FTZ R131, R33, -R132.reuse ;  /* 0x8000008421837221 */ /* 0x120fe20000010000 */
[----:B------:R-:W-:Y:S01]  /*7770*/  FADD.FTZ R132, R35, -R132 ;  /* 0x8000008423847221 */ /* 0x000fe20000010000 */
[--C-:B------:R-:W-:Y:S01]  /*7780*/  FADD.FTZ R48, R48, -R138.reuse ;  /* 0x8000008a30307221 */ /* 0x100fe20000010000 */
[----:B------:R-:W-:Y:S01]  /*7790*/  FADD.FTZ R50, R50, -R138 ;  /* 0x8000008a32327221 */ /* 0x000fe20000010000 */
[----:B------:R-:W5:Y:S01]  /*77a0*/  SHFL.IDX PT, R35, R219, R144, 0x1f ;  /* 0x00001f90db237589 */ /* 0x000f6200000e0000 */
[--C-:B------:R-:W-:Y:S01]  /*77b0*/  FADD.FTZ R45, R45, -R137.reuse ;  /* 0x800000892d2d7221 */ /* 0x100fe20000010000 */
[----:B------:R-:W-:-:S02]  /*77c0*/  FADD.FTZ R47, R47, -R137 ;  /* 0x800000892f2f7221 */ /* 0x000fc40000010000 */
[----:B--2---:R-:W2:Y:S01]  /*77d0*/  SHFL.IDX PT, R134, R219, R145, 0x1f ;  /* 0x00001f91db867589 */ /* 0x004ea200000e0000 */
[----:B------:R-:W-:-:S03]  /*77e0*/  FADD.FTZ R133, R36, -R143 ;  /* 0x8000008f24857221 */ /* 0x000fc60000010000 */
[----:B------:R-:W-:Y:S04]  /*77f0*/  SHFL.IDX PT, R140, R220, R151, 0x1f ;  /* 0x00001f97dc8c7589 */ /* 0x000fe800000e0000 */
[----:B------:R-:W-:Y:S01]  /*7800*/  SHFL.IDX PT, R141, R220, R5, 0x1f ;  /* 0x00001f05dc8d7589 */ /* 0x000fe200000e0000 */
[--C-:B---3--:R-:W-:Y:S01]  /*7810*/  FADD.FTZ R49, R49, -R32.reuse ;  /* 0x8000002031317221 */ /* 0x108fe20000010000 */
[----:B------:R-:W-:Y:S01]  /*7820*/  FADD.FTZ R51, R51, -R32 ;  /* 0x8000002033337221 */ /* 0x000fe20000010000 */
[--C-:B----4-:R-:W-:Y:S01]  /*7830*/  FADD.FTZ R56, R56, -R135.reuse ;  /* 0x8000008738387221 */ /* 0x110fe20000010000 */
[----:B------:R3:W4:Y:S01]  /*7840*/  MUFU.EX2 R32, R125 ;  /* 0x0000007d00207308 */ /* 0x0007220000000800 */
[----:B------:R-:W-:Y:S01]  /*7850*/  FADD.FTZ R58, R58, -R135 ;  /* 0x800000873a3a7221 */ /* 0x000fe20000010000 */
[----:B------:R-:W-:Y:S01]  /*7860*/  SHFL.IDX PT, R142, R221, R145, 0x1f ;  /* 0x00001f91dd8e7589 */ /* 0x000fe200000e0000 */
[--C-:B-1----:R-:W-:Y:S01]  /*7870*/  FADD.FTZ R52, R52, -R136.reuse ;  /* 0x8000008834347221 */ /* 0x102fe20000010000 */
[----:B------:R-:W-:Y:S01]  /*7880*/  FADD.FTZ R54, R54, -R136 ;  /* 0x8000008836367221 */ /* 0x000fe20000010000 */
[----:B------:R-:W-:Y:S01]  /*7890*/  FMUL.FTZ R26, R9, R26 ;  /* 0x0000001a091a7220 */ /* 0x000fe20000410000 */
[----:B------:R-:W-:Y:S01]  /*78a0*/  SHFL.IDX PT, R135, R221, R151, 0x1f ;  /* 0x00001f97dd877589 */ /* 0x000fe200000e0000 */
[----:B------:R-:W-:Y:S01]  /*78b0*/  FMUL.FTZ R25, R11, R25 ;  /* 0x000000190b197220 */ /* 0x000fe20000410000 */
[----:B------:R-:W-:Y:S01]  /*78c0*/  MUFU.EX2 R119, R119 ;  /* 0x0000007700777308 */ /* 0x000fe20000000800 */
[----:B------:R-:W-:Y:S01]  /*78d0*/  FADD.FTZ R38, R38, -R143 ;  /* 0x8000008f26267221 */ /* 0x000fe20000010000 */
[----:B---3--:R-:W-:Y:S04]  /*78e0*/  SHFL.IDX PT, R125, R221, R5, 0x1f ;  /* 0x00001f05dd7d7589 */ /* 0x008fe800000e0000 */
[----:B------:R-:W1:Y:S01]  /*78f0*/  SHFL.IDX PT, R34, R219, R151, 0x1f ;  /* 0x00001f97db227589 */ /* 0x000e6200000e0000 */
[----:B------:R-:W-:Y:S01]  /*7900*/  FMUL.FTZ R37, R225, R37 ;  /* 0x00000025e1257220 */ /* 0x000fe20000410000 */
[--C-:B-----5:R-:W-:Y:S01]  /*7910*/  FADD.FTZ R61, R61, -R35.reuse ;  /* 0x800000233d3d7221 */ /* 0x120fe20000010000 */
[----:B------:R-:W-:Y:S01]  /*7920*/  FADD.FTZ R63, R63, -R35 ;  /* 0x800000233f3f7221 */ /* 0x000fe20000010000 */
[----:B------:R-:W-:Y:S01]  /*7930*/  SHFL.IDX PT, R139, R221, R149, 0x1f ;  /* 0x00001f95dd8b7589 */ /* 0x000fe200000e0000 */
[----:B------:R3:W-:Y:S03]  /*7940*/  MUFU.EX2 R35, R121 ;  /* 0x0000007900237308 */ /* 0x0007e60000000800 */
[----:B------:R-:W-:Y:S04]  /*7950*/  SHFL.IDX PT, R144, R221, R144, 0x1f ;  /* 0x00001f90dd907589 */ /* 0x000fe800000e0000 */
[----:B------:R-:W-:Y:S04]  /*7960*/  SHFL.IDX PT, R138, R221, R148, 0x1f ;  /* 0x00001f94dd8a7589 */ /* 0x000fe800000e0000 */
[----:B------:R-:W5:Y:S04]  /*7970*/  SHFL.IDX PT, R137, R219, R149, 0x1f ;  /* 0x00001f95db897589 */ /* 0x000f6800000e0000 */
[----:B------:R-:W4:Y:S01]  /*7980*/  SHFL.IDX PT, R33, R220, R231, 0x1f ;  /* 0x00001fe7dc217589 */ /* 0x000f2200000e0000 */
[----:B--2---:R-:W-:Y:S01]  /*7990*/  FADD.FTZ R65, R65, -R134 ;  /* 0x8000008641417221 */ /* 0x004fe20000010000 */
[----:B------:R-:W-:Y:S01]  /*79a0*/  MUFU.EX2 R118, R118 ;  /* 0x0000007600767308 */ /* 0x000fe20000000800 */
[----:B------:R-:W-:Y:S01]  /*79b0*/  FMUL.FTZ R39, R16, R39 ;  /* 0x0000002710277220 */ /* 0x000fe20000410000 */
[----:B------:R-:W-:Y:S01]  /*79c0*/  SHFL.IDX PT, R145, R221, R223, 0x1f ;  /* 0x00001fdfdd917589 */ /* 0x000fe200000e0000 */
[--C-:B-1----:R-:W-:Y:S01]  /*79d0*/  FADD.FTZ R57, R57, -R34.reuse ;  /* 0x8000002239397221 */ /* 0x102fe20000010000 */
[----:B------:R-:W-:Y:S01]  /*79e0*/  FADD.FTZ R59, R59, -R34 ;  /* 0x800000223b3b7221 */ /* 0x000fe20000010000 */
[--C-:B------:R-:W-:Y:S01]  /*79f0*/  FADD.FTZ R41, R41, -R140.reuse ;  /* 0x8000008c29297221 */ /* 0x100fe20000010000 */
[----:B------:R-:W1:Y:S01]  /*7a00*/  SHFL.IDX PT, R221, R221, R231, 0x1f ;  /* 0x00001fe7dddd7589 */ /* 0x000e6200000e0000 */
[----:B------:R-:W-:Y:S01]  /*7a10*/  FADD.FTZ R43, R43, -R140 ;  /* 0x8000008c2b2b7221 */ /* 0x000fe20000010000 */
[----:B------:R-:W-:Y:S01]  /*7a20*/  MUFU.EX2 R117, R117 ;  /* 0x0000007500757308 */ /* 0x000fe20000000800 */
[--C-:B------:R-:W-:Y:S01]  /*7a30*/  FADD.FTZ R40, R40, -R141.reuse ;  /* 0x8000008d28287221 */ /* 0x100fe20000010000 */
[----:B------:R-:W2:Y:S01]  /*7a40*/  SHFL.IDX PT, R36, R219, R223, 0x1f ;  /* 0x00001fdfdb247589 */ /* 0x000ea200000e0000 */
[----:B------:R-:W-:-:S03]  /*7a50*/  FADD.FTZ R42, R42, -R141 ;  /* 0x8000008d2a2a7221 */ /* 0x000fc60000010000 */
[----:B------:R-:W2:Y:S01]  /*7a60*/  SHFL.IDX PT, R136, R219, R148, 0x1f ;  /* 0x00001f94db887589 */ /* 0x000ea200000e0000 */
[----:B---3--:R-:W-:Y:S01]  /*7a70*/  FADD.FTZ R121, R67, -R134 ;  /* 0x8000008643797221 */ /* 0x008fe20000010000 */
[----:B------:R-:W-:Y:S02]  /*7a80*/  MUFU.EX2 R34, R122 ;  /* 0x0000007a00227308 */ /* 0x000fe40000000800 */
[----:B------:R-:W3:Y:S01]  /*7a90*/  SHFL.IDX PT, R219, R219, R231, 0x1f ;  /* 0x00001fe7dbdb7589 */ /* 0x000ee200000e0000 */
[--C-:B-----5:R-:W-:Y:S01]  /*7aa0*/  FADD.FTZ R60, R60, -R137.reuse ;  /* 0x800000893c3c7221 */ /* 0x120fe20000010000 */
[----:B------:R-:W-:Y:S01]  /*7ab0*/  FADD.FTZ R62, R62, -R137 ;  /* 0x800000893e3e7221 */ /* 0x000fe20000010000 */
[--C-:B------:R-:W-:Y:S01]  /*7ac0*/  FADD.FTZ R137, R80, -R138.reuse ;  /* 0x8000008a50897221 */ /* 0x100fe20000010000 */
[----:B------:R-:W-:Y:S01]  /*7ad0*/  FADD.FTZ R138, R82, -R138 ;  /* 0x8000008a528a7221 */ /* 0x000fe20000010000 */
[----:B------:R-:W-:Y:S01]  /*7ae0*/  FMUL.FTZ R82, R228, R133 ;  /* 0x00000085e4527220 */ /* 0x000fe20000410000 */
[--C-:B----4-:R-:W-:Y:S01]  /*7af0*/  FADD.FTZ R53, R53, -R33.reuse ;  /* 0x8000002135357221 */ /* 0x110fe20000010000 */
[----:B------:R-:W-:-:S02]  /*7b00*/  FADD.FTZ R55, R55, -R33 ;  /* 0x8000002137377221 */ /* 0x000fc40000010000 */
[----:B------:R4:W5:Y:S01]  /*7b10*/  MUFU.EX2 R33, R123 ;  /* 0x0000007b00217308 */ /* 0x0009620000000800 */
[----:B-1----:R-:W-:Y:S01]  /*7b20*/  FADD.FTZ R146, R85, -R221 ;  /* 0x800000dd55927221 */ /* 0x002fe20000010000 */
[----:B------:R-:W-:Y:S01]  /*7b30*/  FMUL.FTZ R85, R10, R126 ;  /* 0x0000007e0a557220 */ /* 0x000fe20000410000 */
[----:B------:R-:W-:Y:S01]  /*7b40*/  F2FP.BF16.F32.PACK_AB R82, R37, R82 ;  /* 0x000000522552723e */ /* 0x000fe200000010ff */
[----:B--2---:R-:W-:-:S03]  /*7b50*/  FADD.FTZ R67, R70, -R36 ;  /* 0x8000002446437221 */ /* 0x004fc60000010000 */
[----:B------:R-:W-:Y:S01]  /*7b60*/  F2FP.BF16.F32.PACK_AB R85, R85, R26 ;  /* 0x0000001a5555723e */ /* 0x000fe200000010ff */
[----:B------:R-:W-:Y:S01]  /*7b70*/  FMUL.FTZ R26, R12, R27 ;  /* 0x0000001b0c1a7220 */ /* 0x000fe20000410000 */
[----:B----4-:R-:W-:Y:S01]  /*7b80*/  FADD.FTZ R123, R68, -R36 ;  /* 0x80000024447b7221 */ /* 0x010fe20000010000 */
[----:B------:R-:W-:Y:S01]  /*7b90*/  MUFU.EX2 R116, R116 ;  /* 0x0000007400747308 */ /* 0x000fe20000000800 */
[--C-:B------:R-:W-:Y:S01]  /*7ba0*/  FADD.FTZ R64, R64, -R136.reuse ;  /* 0x8000008840407221 */ /* 0x100fe20000010000 */
[----:B------:R-:W-:Y:S01]  /*7bb0*/  FADD.FTZ R66, R66, -R136 ;  /* 0x8000008842427221 */ /* 0x000fe20000010000 */
[----:B------:R-:W-:Y:S01]  /*7bc0*/  FADD.FTZ R221, R87, -R221 ;  /* 0x800000dd57dd7221 */ /* 0x000fe20000010000 */
[----:B------:R-:W-:-:S04]  /*7bd0*/  F2FP.BF16.F32.PACK_AB R87, R26, R25 ;  /* 0x000000191a57723e */ /* 0x000fc800000010ff */
[----:B------:R1:W2:Y:S01]  /*7be0*/  MUFU.EX2 R36, R120 ;  /* 0x0000007800247308 */ /* 0x0002a20000000800 */
[----:B------:R-:W-:Y:S01]  /*7bf0*/  FMUL.FTZ R25, R107, R65 ;  /* 0x000000416b197220 */ /* 0x000fe20000410000 */
[----:B---3--:R-:W-:Y:S01]  /*7c00*/  FADD.FTZ R70, R69, -R219 ;  /* 0x800000db45467221 */ /* 0x008fe20000010000 */
[----:B------:R-:W-:-:S05]  /*7c10*/  FMUL.FTZ R38, R15, R38 ;  /* 0x000000260f267220 */ /* 0x000fca0000410000 */
[----:B------:R-:W3:Y:S01]  /*7c20*/  MUFU.EX2 R115, R115 ;  /* 0x0000007300737308 */ /* 0x000ee20000000800 */
        /* <DEDUP_REMOVED lines=12> */
[----:B-1----:R-:W-:Y:S01]  /*7cf0*/  FADD.FTZ R120, R71, -R219 ;  /* 0x800000db47787221 */ /* 0x002fe20000010000 */
        /* <DEDUP_REMOVED lines=235> */
.L_x_3388:
        /* <DEDUP_REMOVED lines=70> */
.L_x_3389:
        /* <DEDUP_REMOVED lines=12> */
.L_x_3379:
        /* <DEDUP_REMOVED lines=34> */
.L_x_3359:
[----:B------:R-:W-:Y:S05]  /*92f0*/  @P0 BRA `(.L_x_3354) ;  /* 0x0000004000e40947 */ /* 0x000fea0003800000 */
[----:B------:R-:W-:Y:S01]  /*9300*/  ULDC.64 UR4, c[0x0][0x878] ;  /* 0x00021e0000047ab9 */ /* 0x000fe20000000a00 */
[----:B--2---:R-:W2:Y:S01]  /*9310*/  LDL.LU R8, [R1+0x3c] ;  /* 0x00003c0001087983 */ /* 0x004ea20000300800 */
[----:B------:R-:W-:Y:S01]  /*9320*/  UISETP.NE.U32.AND UP0, UPT, UR4, URZ, UPT ;  /* 0x0000003f0400728c */ /* 0x000fe2000bf05070 */
[----:B------:R-:W3:Y:S01]  /*9330*/  LDC R0, c[0x0][0x850] ;  /* 0x00021400ff007b82 */ /* 0x000ee20000000800 */
[----:B------:R-:W1:Y:S02]  /*9340*/  S2R R12, SR_TID.X ;  /* 0x00000000000c7919 */ /* 0x000e640000002100 */
[----:B------:R-:W-:Y:S01]  /*9350*/  UISETP.NE.AND.EX UP0, UPT, UR5, URZ, UPT, UP0 ;  /* 0x0000003f0500728c */ /* 0x000fe2000bf05300 */
[----:B------:R-:W4:Y:S01]  /*9360*/  S2R R7, SR_CgaCtaId ;  /* 0x0000000000077919 */ /* 0x000f220000008800 */
[----:B------:R-:W-:-:S04]  /*9370*/  USHF.L.U32 UR6, UR37, 0xd, URZ ;  /* 0x0000000d25067899 */ /* 0x000fc8000800063f */
[----:B------:R-:W-:Y:S01]  /*9380*/  PLOP3.LUT P1, PT, PT, PT, UP0, 0x80, 0x0 ;  /* 0x000000000000781c */ /* 0x000fe20003f2f008 */
[----:B------:R-:W-:-:S04]  /*9390*/  ULDC.64 UR8, c[0x0][0x818] ;  /* 0x0002060000087ab9 */ /* 0x000fc80000000a00 */
[----:B------:R-:W-:Y:S02]  /*93a0*/  @UP0 ULDC.64 UR4, c[0x0][0x878] ;  /* 0x00021e0000040ab9 */ /* 0x000fe40000000a00 */
[----:B------:R-:W-:-:S06]  /*93b0*/  @UP0 UIMAD.WIDE UR4, UR40, 0x4, UR4 ;  /* 0x00000004280408a5 */ /* 0x000fcc000f8e0204 */
[----:B------:R-:W-:Y:S02]  /*93c0*/  IMAD.U32 R2, RZ, RZ, UR4 ;  /* 0x00000004ff027e24 */ /* 0x000fe4000f8e00ff */
[----:B------:R-:W-:-:S05]  /*93d0*/  IMAD.U32 R3, RZ, RZ, UR5 ;  /* 0x00000005ff037e24 */ /* 0x000fca000f8e00ff */
[----:B------:R-:W5:Y:S01]  /*93e0*/  @P1 LDG.E R2, desc[UR38][R2.64] ;  /* 0x0000002602021981 */ /* 0x000f62000c1e1900 */
[----:B---3--:R-:W-:Y:S01]  /*93f0*/  ISETP.NE.AND P0, PT, R0, 0x1, PT ;  /* 0x000000010000780c */ /* 0x008fe20003f05270 */
[----:B------:R-:W-:Y:S01]  /*9400*/  USEL UR10, UR40, URZ, !UP0 ;  /* 0x0000003f280a7287 */ /* 0x000fe2000c000000 */
[----:B-1----:R-:W-:-:S05]  /*9410*/  VIADD R13, R12, 0xffffff80 ;  /* 0xffffff800c0d7836 */ /* 0x002fca0000000000 */
[----:B------:R-:W-:-:S06]  /*9420*/  SHF.R.S32.HI R6, RZ, 0x1f, R13 ;  /* 0x0000001fff067819 */ /* 0x000fcc000001140d */
[----:B------:R-:W2:Y:S01]  /*9430*/  @P0 LDC R0, c[0x0][0x854] ;  /* 0x00021500ff000b82 */ /* 0x000ea20000000800 */
[----:B------:R-:W-:-:S07]  /*9440*/  LEA.HI R6, R6, R13, RZ, 0x7 ;  /* 0x0000000d06067211 */ /* 0x000fce00078f38ff */
[----:B------:R-:W1:Y:S01]  /*9450*/  @P0 LDC R5, c[0x0][0x858] ;  /* 0x00021600ff050b82 */ /* 0x000e620000000800 */
[----:B--2---:R-:W-:-:S05]  /*9460*/  @P0 IMAD.HI.U32 R0, R8, R0, RZ ;  /* 0x0000000008000227 */ /* 0x004fca00078e00ff */
[----:B-1----:R-:W-:-:S04]  /*9470*/  @P0 SHF.R.U32.HI R8, RZ, R5, R0 ;  /* 0x00000005ff080219 */ /* 0x002fc80000011600 */
[----:B------:R-:W-:Y:S01]  /*9480*/  SHF.R.S32.HI R0, RZ, 0x1f, R8 ;  /* 0x0000001fff007819 */ /* 0x000fe20000011408 */
[----:B------:R1:W-:Y:S01]  /*9490*/  @P0 STL [R1+0x3c], R8 ;  /* 0x00003c0801000387 */ /* 0x0003e20000100800 */
[----:B-----5:R-:W-:Y:S02]  /*94a0*/  @P1 R2UR UR4, R2 ;  /* 0x00000000020412ca */ /* 0x020fe400000e0000 */
[----:B------:R-:W-:-:S04]  /*94b0*/  MOV R2, 0x400 ;  /* 0x0000040000027802 */ /* 0x000fc80000000f00 */
[----:B----4-:R-:W-:Y:S01]  /*94c0*/  LEA R15, R7, R2, 0x18 ;  /* 0x00000002070f7211 */ /* 0x010fe200078ec0ff */
[----:B------:R-:W-:-:S04]  /*94d0*/  IMAD R2, R0, UR8, RZ ;  /* 0x0000000800027c24 */ /* 0x000fc8000f8e02ff */
[----:B------:R-:W-:Y:S02]  /*94e0*/  IMAD R9, R8, UR9, R2 ;  /* 0x0000000908097c24 */ /* 0x000fe4000f8e0202 */
[----:B------:R-:W-:-:S04]  /*94f0*/  @UP0 ULEA UR4, UR40, UR4, 0x7 ;  /* 0x0000000428040291 */ /* 0x000fc8000f8e383f */
[----:B------:R-:W-:-:S04]  /*9500*/  @UP0 USHF.R.S32.HI UR5, URZ, 0x1f, UR4 ;  /* 0x0000001f3f050899 */ /* 0x000fc80008011404 */
[----:B------:R-:W-:-:S04]  /*9510*/  @UP0 ULEA.HI UR5, UR5, UR4, URZ, 0x7 ;  /* 0x0000000405050291 */ /* 0x000fc8000f8f383f */
[----:B------:R-:W-:-:S04]  /*9520*/  @UP0 USHF.L.U32 UR5, UR5, 0x6, URZ ;  /* 0x0000000605050899 */ /* 0x000fc8000800063f */
[----:B------:R-:W-:-:S04]  /*9530*/  @UP0 ULOP3.LUT UR4, UR5, 0xffffe000, URZ, 0xc0, !UPT ;  /* 0xffffe00005040892 */ /* 0x000fc8000f8ec03f */
[----:B------:R-:W-:-:S03]  /*9540*/  @UP0 USHF.R.S32.HI UR5, URZ, 0x1f, UR4 ;  /* 0x0000001f3f050899 */ /* 0x000fc60008011404 */
[----:B------:R-:W-:Y:S02]  /*9550*/  @!UP0 UMOV UR4, URZ ;  /* 0x0000003f00048c82 */ /* 0x000fe40008000000 */
[----:B------:R-:W-:Y:S02]  /*9560*/  UIADD3 UR7, UP1, UR6, UR4, URZ ;  /* 0x0000000406077290 */ /* 0x000fe4000ff3e03f */
[----:B------:R-:W-:Y:S02]  /*9570*/  @!UP0 UMOV UR5, URZ ;  /* 0x0000003f00058c82 */ /* 0x000fe40008000000 */
[----:B------:R-:W-:Y:S02]  /*9580*/  ULEA.HI.X.SX32 UR4, UR6, UR5, 0x1, UP1 ;  /* 0x0000000506047291 */ /* 0x000fe400088f0e3f */
[----:B------:R-:W-:Y:S01]  /*9590*/  IMAD.U32 R4, RZ, RZ, UR7 ;  /* 0x00000007ff047e24 */ /* 0x000fe2000f8e00ff */
[----:B------:R-:W-:-:S03]  /*95a0*/  ULDC.64 UR6, c[0x0][0x820] ;  /* 0x0002080000067ab9 */ /* 0x000fc60000000a00 */
[----:B------:R-:W-:Y:S01]  /*95b0*/  IMAD.U32 R5, RZ, RZ, UR4 ;  /* 0x00000004ff057e24 */ /* 0x000fe2000f8e00ff */
[----:B------:R-:W-:Y:S02]  /*95c0*/  ULDC.64 UR4, c[0x0][0x840] ;  /* 0x0002100000047ab9 */ /* 0x000fe40000000a00 */
[----:B------:R-:W-:Y:S01]  /*95d0*/  IMAD R7, R0, UR4, RZ ;  /* 0x0000000400077c24 */ /* 0x000fe2000f8e02ff */
[----:B------:R-:W-:Y:S01]  /*95e0*/  LOP3.LUT R0, R6, 0xfffff80, RZ, 0xc0, !PT ;  /* 0x0fffff8006007812 */ /* 0x000fe200078ec0ff */
[----:B------:R-:W-:Y:S01]  /*95f0*/  IMAD.WIDE.U32 R2, R8, UR8, R4 ;  /* 0x0000000808027c25 */ /* 0x000fe2000f8e0004 */
[----:B------:R-:W-:-:S03]  /*9600*/  ULDC.64 UR8, c[0x0][0x848] ;  /* 0x0002120000087ab9 */ /* 0x000fc60000000a00 */
[----:B------:R-:W-:Y:S01]  /*9610*/  IMAD.WIDE.U32 R4, R8, UR4, R4 ;  /* 0x0000000408047c25 */ /* 0x000fe2000f8e0004 */
[----:B------:R-:W-:-:S03]  /*9620*/  USHF.R.S32.HI UR4, URZ, 0x1f, UR40 ;  /* 0x0000001f3f047899 */ /* 0x000fc60008011428 */
[----:B------:R-:W-:Y:S01]  /*9630*/  IMAD.SHL.U32 R6, R6, 0x20, RZ ;  /* 0x0000002006067824 */ /* 0x000fe200078e00ff */
[----:B------:R-:W-:Y:S01]  /*9640*/  USEL UR4, UR4, URZ, !UP0 ;  /* 0x0000003f04047287 */ /* 0x000fe2000c000000 */
[----:B------:R-:W-:Y:S02]  /*9650*/  IMAD R11, R8, UR5, R7 ;  /* 0x00000005080b7c24 */ /* 0x000fe4000f8e0207 */
[----:B------:R-:W-:Y:S01]  /*9660*/  IMAD.IADD R0, R13, 0x1, -R0 ;  /* 0x000000010d007824 */ /* 0x000fe200078e0a00 */
[----:B------:R-:W-:Y:S01]  /*9670*/  LOP3.LUT R7, R6, 0x3ffff000, RZ, 0xc0, !PT ;  /* 0x3ffff00006077812 */ /* 0x000fe200078ec0ff */
[----:B------:R-:W-:Y:S01]  /*9680*/  UIMAD UR5, UR4, UR6, URZ ;  /* 0x00000006040572a4 */ /* 0x000fe2000f8e023f */
[----:B------:R-:W-:Y:S01]  /*9690*/  IMAD.IADD R3, R3, 0x1, R9 ;  /* 0x0000000103037824 */ /* 0x000fe200078e0209 */
[----:B------:R-:W-:Y:S01]  /*96a0*/  UIMAD UR4, UR4, UR8, URZ ;  /* 0x00000008040472a4 */ /* 0x000fe2000f8e023f */
[----:B------:R-:W-:Y:S01]  /*96b0*/  IMAD.IADD R5, R5, 0x1, R11 ;  /* 0x0000000105057824 */ /* 0x000fe200078e020b */
[----:B------:R-:W-:Y:S01]  /*96c0*/  UIMAD UR5, UR10, UR7, UR5 ;  /* 0x000000070a0572a4 */ /* 0x000fe2000f8e0205 */
[----:B------:R-:W-:Y:S01]  /*96d0*/  IMAD R0, R0, 0x4, R7 ;  /* 0x0000000400007824 */ /* 0x000fe200078e0207 */
[----:B------:R-:W-:Y:S01]  /*96e0*/  UIMAD UR4, UR10, UR9, UR4 ;  /* 0x000000090a0472a4 */ /* 0x000fe2000f8e0204 */
[----:B------:R-:W-:-:S02]  /*96f0*/  IMAD.U32 R7, RZ, RZ, UR6 ;  /* 0x00000006ff077e24 */ /* 0x000fc4000f8e00ff */
        /* <DEDUP_REMOVED lines=9> */
[----:B-1----:R-:W1:Y:S01]  /*9790*/  LDC.64 R8, c[0x0][0x800] ;  /* 0x00020000ff087b82 */ /* 0x002e620000000a00 */
        /* <DEDUP_REMOVED lines=29> */
.L_x_3393:
[----:B------:R-:W-:Y:S01]  /*9970*/  @P0 ELECT P1, URZ, PT ;  /* 0x00000000003f082f */ /* 0x000fe20003820000 */
[----:B------:R1:W-:-:S12]  /*9980*/  UBLKRED.G.S.ADD.F32.RN [UR4], [UR6], UR7, desc[UR8] ;  /* 0x00000804060073bb */ /* 0x0003d800080a1407 */
[----:B------:R-:W-:Y:S02]  /*9990*/  @P1 PLOP3.LUT P0, PT, P1, PT, PT, 0x8, 0x0 ;  /* 0x000000000000181c */ /* 0x000fe40000f0e170 */
[----:B------:R-:W-:-:S11]  /*99a0*/  PLOP3.LUT P1, PT, PT, PT, PT, 0x8, 0x0 ;  /* 0x000000000000781c */ /* 0x000fd60003f2e170 */
[----:B-1----:R-:W-:Y:S05]  /*99b0*/  @P0 BRA.U.ANY `(.L_x_3393) ;  /* 0xfffffffd00ec0947 */ /* 0x002fea000393ffff */
[----:B------:R0:W-:Y:S01]  /*99c0*/  UTMACMDFLUSH ;  /* 0x00000000000079b7 */ /* 0x0001e20000000000 */
[----:B------:R-:W-:-:S04]  /*99d0*/  DEPBAR.LE SB0, 0x0 ;  /* 0x000080000000791a */ /* 0x000fc80000000000 */
.L_x_3392:
[----:B------:R-:W-:Y:S05]  /*99e0*/  BSYNC B0 ;  /* 0x0000000000007941 */ /* 0x000fea0003800000 */
.L_x_3391:
        /* <DEDUP_REMOVED lines=25> */
.L_x_3394:
        /* <DEDUP_REMOVED lines=8> */
.L_x_3347:
        /* <DEDUP_REMOVED lines=29> */
.L_x_3396:
[----:B------:R-:W-:Y:S01]  /*9dd0*/  ULDC UR9, c[0x0][0x8cc] ;  /* 0x0002330000097ab9 */ /* 0x000fe20000000800 */
[----:B------:R-:W-:Y:S01]  /*9de0*/  UMOV UR7, UR8 ;  /* 0x0000000800077c82 */ /* 0x000fe20008000000 */
[----:B------:R-:W-:-:S11]  /*9df0*/  UISETP.NE.AND UP0, UPT, UR9, 0x1, UPT ;  /* 0x000000010900788c */ /* 0x000fd6000bf05270 */
[----:B------:R-:W-:Y:S02]  /*9e00*/  @UP0 ULDC.64 UR10, c[0x0][0x8d0] ;  /* 0x00023400000a0ab9 */ /* 0x000fe40000000a00 */
[----:B------:R-:W-:-:S04]  /*9e10*/  UIMAD.WIDE.U32 UR4, UR8, UR10, URZ ;  /* 0x0000000a080472a5 */ /* 0x000fc8000f8e003f */
[----:B------:R-:W-:-:S04]  /*9e20*/  @UP0 USHF.R.U32.HI UR7, URZ, UR11, UR5 ;  /* 0x0000000b3f070299 */ /* 0x000fc80008011605 */
[----:B------:R-:W-:-:S12]  /*9e30*/  UIMAD UR4, UR7, UR9, URZ ;  /* 0x00000009070472a4 */ /* 0x000fd8000f8e023f */
.L_x_3397:
        /* <DEDUP_REMOVED lines=23> */
.L_x_3398:
        /* <DEDUP_REMOVED lines=13> */
.L_x_3400:
[----:B------:R-:W-:-:S05]  /*a080*/  ULDC UR4, c[0x0][0x8f4] ;  /* 0x00023d0000047ab9 */ /* 0x000fca0000000800 */
.L_x_3399:
        /* <DEDUP_REMOVED lines=46> */
.L_x_3401:
        /* <DEDUP_REMOVED lines=13> */
.L_x_3402:
        /* <DEDUP_REMOVED lines=12> */
.L_x_3403:
        /* <DEDUP_REMOVED lines=54> */
.L_x_3406:
[----:B------:R-:W-:Y:S05]  /*a860*/  BSYNC B0 ;  /* 0x0000000000007941 */ /* 0x000fea0003800000 */
.L_x_3405:
        /* <DEDUP_REMOVED lines=19> */
.L_x_3408:
[----:B------:R-:W-:Y:S05]  /*a9a0*/  BSYNC B0 ;  /* 0x0000000000007941 */ /* 0x000fea0003800000 */
.L_x_3407:
[----:B------:R-:W-:Y:S06]  /*a9b0*/  BAR.ARV 0xa, 0xa0 ;  /* 0x0282800000007b1d */ /* 0x000fec0000002000 */
[----:B------:R-:W-:Y:S04]  /*a9c0*/  BSSY B0, `(.L_x_3409) ;  /* 0x0000003000007945 */ /* 0x000fe80003800000 */
[----:B------:R-:W-:Y:S05]  /*a9d0*/  @!P0 BRA `(.L_x_3410) ;  /* 0x0000000000048947 */ /* 0x000fea0003800000 */
[----:B------:R-:W-:-:S04]  /*a9e0*/  DEPBAR.LE SB0, 0x0 ;  /* 0x000080000000791a */ /* 0x000fc80000000000 */
.L_x_3410:
[----:B------:R-:W-:Y:S05]  /*a9f0*/  BSYNC B0 ;  /* 0x0000000000007941 */ /* 0x000fea0003800000 */
.L_x_3409:
[----:B------:R-:W-:Y:S06]  /*aa00*/  BAR.ARV 0xb, 0xa0 ;  /* 0x02c2800000007b1d */ /* 0x000fec0000002000 */
[----:B------:R-:W-:Y:S01]  /*aa10*/  UIADD3 UR18, UR12, 0x1, URZ ;  /* 0x000000010c127890 */ /* 0x000fe2000fffe03f */
[----:B------:R-:W-:Y:S11]  /*aa20*/  BRA `(.L_x_3411) ;  /* 0x0000000000047947 */ /* 0x000ff60003800000 */
.L_x_3404:
[----:B------:R-:W-:-:S05]  /*aa30*/  UMOV UR18, UR12 ;  /* 0x0000000c00127c82 */ /* 0x000fca0008000000 */
.L_x_3411:
        /* <DEDUP_REMOVED lines=22> */
.L_x_3424:
        /* <DEDUP_REMOVED lines=20> */
.L_x_3413:
[----:B------:R-:W-:Y:S05]  /*ace0*/  BSYNC B0 ;  /* 0x0000000000007941 */ /* 0x000fea0003800000 */
.L_x_3412:
        /* <DEDUP_REMOVED lines=13> */
.L_x_3415:
[----:B------:R-:W-:Y:S05]  /*adc0*/  BSYNC B0 ;  /* 0x0000000000007941 */ /* 0x000fea0003800000 */
.L_x_3414:
[----:B------:R-:W-:Y:S06]  /*add0*/  BAR.ARV 0xa, 0xa0 ;  /* 0x0282800000007b1d */ /* 0x000fec0000002000 */
[----:B------:R-:W-:Y:S04]  /*ade0*/  BSSY B0, `(.L_x_3416) ;  /* 0x0000003000007945 */ /* 0x000fe80003800000 */
[----:B------:R-:W-:Y:S05]  /*adf0*/  @!P0 BRA `(.L_x_3417) ;  /* 0x0000000000048947 */ /* 0x000fea0003800000 */
[----:B------:R-:W-:-:S04]  /*ae00*/  DEPBAR.LE SB0, 0x0 ;  /* 0x000080000000791a */ /* 0x000fc80000000000 */
.L_x_3417:
[----:B------:R-:W-:Y:S05]  /*ae10*/  BSYNC B0 ;  /* 0x0000000000007941 */ /* 0x000fea0003800000 */
.L_x_3416:
        /* <DEDUP_REMOVED lines=13> */
.L_x_3419:
[----:B------:R-:W-:Y:S05]  /*aef0*/  BSYNC B0 ;  /* 0x0000000000007941 */ /* 0x000fea0003800000 */
.L_x_3418:
        /* <DEDUP_REMOVED lines=13> */
.L_x_3421:
[----:B------:R-:W-:Y:S05]  /*afd0*/  BSYNC B0 ;  /* 0x0000000000007941 */ /* 0x000fea0003800000 */
.L_x_3420:
[----:B------:R-:W-:Y:S01]  /*afe0*/  UIADD3 UR18, UR18, 0x2, URZ ;  /* 0x0000000212127890 */ /* 0x000fe2000fffe03f */
[----:B------:R-:W-:Y:S06]  /*aff0*/  BAR.ARV 0xa, 0xa0 ;  /* 0x0282800000007b1d */ /* 0x000fec0000002000 */
[----:B------:R-:W-:Y:S01]  /*b000*/  UISETP.GE.AND UP0, UPT, UR18, UR7, UPT ;  /* 0x000000071200728c */ /* 0x000fe2000bf06270 */
[----:B------:R-:W-:Y:S04]  /*b010*/  BSSY B0, `(.L_x_3422) ;  /* 0x0000003000007945 */ /* 0x000fe80003800000 */
[----:B------:R-:W-:Y:S06]  /*b020*/  @!P0 BRA `(.L_x_3423) ;  /* 0x0000000000048947 */ /* 0x000fec0003800000 */
[----:B------:R-:W-:-:S04]  /*b030*/  DEPBAR.LE SB0, 0x0 ;  /* 0x000080000000791a */ /* 0x000fc80000000000 */
.L_x_3423:
[----:B------:R-:W-:Y:S05]  /*b040*/  BSYNC B0 ;  /* 0x0000000000007941 */ /* 0x000fea0003800000 */
.L_x_3422:
[----:B------:R-:W-:Y:S06]  /*b050*/  BAR.ARV 0xb, 0xa0 ;  /* 0x02c2800000007b1d */ /* 0x000fec0000002000 */
[----:B------:R-:W-:Y:S01]  /*b060*/  PLOP3.LUT P1, PT, PT, PT, UP0, 0x80, 0x0 ;  /* 0x000000000000781c */ /* 0x000fe20003f2f008 */
[----:B------:R-:W-:Y:S02]  /*b070*/  UIADD3 UR26, UR26, 0x4000, URZ ;  /* 0x000040001a1a7890 */ /* 0x000fe4000fffe03f */
[----:B------:R-:W-:-:S10]  /*b080*/  UIADD3 UR6, UR6, 0x4000, URZ ;  /* 0x0000400006067890 */ /* 0x000fd4000fffe03f */
[----:B------:R-:W-:Y:S05]  /*b090*/  @!P1 BRA `(.L_x_3424) ;  /* 0xfffffff800c09947 */ /* 0x000fea000383ffff */
[----:B------:R-:W-:Y:S05]  /*b0a0*/  BRA `(.L_x_3354) ;  /* 0x0000002400787947 */ /* 0x000fea0003800000 */
.L_x_3395:
        /* <DEDUP_REMOVED lines=22> */
.L_x_3425:
[----:B------:R-:W-:Y:S01]  /*b210*/  ULDC UR9, c[0x0][0x8cc] ;  /* 0x0002330000097ab9 */ /* 0x000fe20000000800 */
[----:B------:R-:W-:Y:S01]  /*b220*/  UMOV UR7, UR8 ;  /* 0x0000000800077c82 */ /* 0x000fe20008000000 */
[----:B------:R-:W-:-:S11]  /*b230*/  UISETP.NE.AND UP0, UPT, UR9, 0x1, UPT ;  /* 0x000000010900788c */ /* 0x000fd6000bf05270 */
[----:B------:R-:W-:Y:S02]  /*b240*/  @UP0 ULDC.64 UR10, c[0x0][0x8d0] ;  /* 0x00023400000a0ab9 */ /* 0x000fe40000000a00 */
[----:B------:R-:W-:-:S04]  /*b250*/  UIMAD.WIDE.U32 UR4, UR8, UR10, URZ ;  /* 0x0000000a080472a5 */ /* 0x000fc8000f8e003f */
[----:B------:R-:W-:-:S04]  /*b260*/  @UP0 USHF.R.U32.HI UR7, URZ, UR11, UR5 ;  /* 0x0000000b3f070299 */ /* 0x000fc80008011605 */
[----:B------:R-:W-:-:S12]  /*b270*/  UIMAD UR4, UR7, UR9, URZ ;  /* 0x00000009070472a4 */ /* 0x000fd8000f8e023f */
.L_x_3426:
        /* <DEDUP_REMOVED lines=23> */
.L_x_3427:
        /* <DEDUP_REMOVED lines=14> */
.L_x_3429:
[----:B------:R-:W-:-:S05]  /*b4d0*/  ULDC UR4, c[0x0][0x8f4] ;  /* 0x00023d0000047ab9 */ /* 0x000fca0000000800 */
.L_x_3428:
        /* <DEDUP_REMOVED lines=60> */
.L_x_3431:
        /* <DEDUP_REMOVED lines=12> */
.L_x_3432:
[----:B------:R-:W-:Y:S05]  /*b960*/  @!P2 BRA `(.L_x_3433) ;  /* 0x000000000014a947 */ /* 0x000fea0003800000 */
[----:B------:R-:W-:Y:S02]  /*b970*/  IMAD.U32 R2, RZ, RZ, UR14 ;  /* 0x0000000eff027e24 */ /* 0x000fe4000f8e00ff */
[----:B------:R-:W-:-:S05]  /*b980*/  IMAD.U32 R3, RZ, RZ, UR15 ;  /* 0x0000000fff037e24 */ /* 0x000fca000f8e00ff */
[----:B------:R-:W2:Y:S04]  /*b990*/  LDG.E R5, desc[UR38][R2.64] ;  /* 0x0000002602057981 */ /* 0x000ea8000c1e1900 */
[----:B------:R-:W2:Y:S02]  /*b9a0*/  LDG.E R4, desc[UR38][R2.64+0x4] ;  /* 0x0000042602047981 */ /* 0x000ea4000c1e1900 */
[----:B--2---:R-:W-:-:S07]  /*b9b0*/  IMAD.IADD R4, R4, 0x1, -R5 ;  /* 0x0000000104047824 */ /* 0x004fce00078e0a05 */
.L_x_3433:
        /* <DEDUP_REMOVED lines=62> */
.L_x_3463:
        /* <DEDUP_REMOVED lines=15> */
.L_x_3436:
        /* <DEDUP_REMOVED lines=72> */
.L_x_3447:
[----:B-123--:R-:W-:-:S04]  /*c310*/  SHF.L.U32 R18, R10, 0x1f, RZ ;  /* 0x0000001f0a127819 */ /* 0x00efc800000006ff */
[----:B------:R-:W3:Y:S02]  /*c320*/  SYNCS.PHASECHK.TRANS64.TRYWAIT P1, [R15+URZ+0x30c40], R18 ;  /* 0x030c40120f0075a7 */ /* 0x000ee4000802017f */
[----:B---3--:R-:W-:Y:S05]  /*c330*/  @!P1 BRA `(.L_x_3439) ;  /* 0x0000001400709947 */ /* 0x008fea0003800000 */
.L_x_3464:
        /* <DEDUP_REMOVED lines=8> */
.L_x_3440:
        /* <DEDUP_REMOVED lines=30> */
.L_x_3465:
        /* <DEDUP_REMOVED lines=8> */
.L_x_3442:
        /* <DEDUP_REMOVED lines=30> */
.L_x_3466:
        /* <DEDUP_REMOVED lines=8> */
.L_x_3444:
        /* <DEDUP_REMOVED lines=24> */
.L_x_3468:
        /* <DEDUP_REMOVED lines=8> */
.L_x_3446:
        /* <DEDUP_REMOVED lines=30> */
.L_x_3438:
[----:B------:R-:W4:Y:S02]  /*cc60*/  LDL.LU R4, [R1+0x8] ;  /* 0x0000080001047983 */ /* 0x000f240000300800 */
[----:B----4-:R-:W-:Y:S02]  /*cc70*/  ISETP.NE.AND P1, PT, R4, RZ, PT ;  /* 0x000000ff0400720c */ /* 0x010fe40003f25270 */
[----:B------:R4:W5:Y:S11]  /*cc80*/  LDL R4, [R1+0x4] ;  /* 0x0000040001047983 */ /* 0x0009760000100800 */
[----:B----4-:R-:W-:Y:S05]  /*cc90*/  @!P1 BRA `(.L_x_3437) ;  /* 0x0000000400249947 */ /* 0x010fea0003800000 */
[----:B-1----:R-:W-:-:S04]  /*cca0*/  SHF.L.U32 R12, R10, 0x1f, RZ ;  /* 0x0000001f0a0c7819 */ /* 0x002fc800000006ff */
[----:B------:R-:W1:Y:S02]  /*ccb0*/  SYNCS.PHASECHK.TRANS64.TRYWAIT P1, [R15+URZ+0x30c40], R12 ;  /* 0x030c400c0f0075a7 */ /* 0x000e64000802017f */
[----:B-1----:R-:W-:Y:S05]  /*ccc0*/  @!P1 BRA `(.L_x_3448) ;  /* 0x0000000c00609947 */ /* 0x002fea0003800000 */
.L_x_3469:
        /* <DEDUP_REMOVED lines=8> */
.L_x_3449:
        /* <DEDUP_REMOVED lines=27> */
.L_x_3470:
        /* <DEDUP_REMOVED lines=8> */
.L_x_3451:
        /* <DEDUP_REMOVED lines=27> */
.L_x_3437:
[----:B------:R-:W4:Y:S01]  /*d130*/  S2R R0, SR_TID.X ;  /* 0x0000000000007919 */ /* 0x000f220000002100 */
[----:B------:R-:W-:Y:S01]  /*d140*/  IMAD R3, R16, 0x8, R15 ;  /* 0x0000000810037824 */ /* 0x000fe200078e020f */
[----:B----4-:R-:W-:Y:S02]  /*d150*/  LOP3.LUT R2, R0, 0x7f, RZ, 0xc0, !PT ;  /* 0x0000007f00027812 */ /* 0x010fe400078ec0ff */
[----:B------:R-:W-:Y:S02]  /*d160*/  SHF.L.U32 R0, R10, 0x1f, RZ ;  /* 0x0000001f0a007819 */ /* 0x000fe400000006ff */
[----:B------:R-:W-:Y:S02]  /*d170*/  ISETP.NE.AND P1, PT, R2, RZ, PT ;  /* 0x000000ff0200720c */ /* 0x000fe40003f25270 */
[----:B------:R-:W4:Y:S02]  /*d180*/  SYNCS.PHASECHK.TRANS64.TRYWAIT P0, [R3+URZ+0x30c40], R0 ;  /* 0x030c4000030075a7 */ /* 0x000f24000800017f */
[----:B----4-:R-:W-:Y:S09]  /*d190*/  @!P0 BRA `(.L_x_3452) ;  /* 0x0000000800548947 */ /* 0x010ff20003800000 */
.L_x_3471:
[----:B------:R-:W-:Y:S05]  /*d1a0*/  @P1 BRA `(.L_x_3453) ;  /* 0x0000000000181947 */ /* 0x000fea0003800000 */
[----:B------:R-:W1:Y:S01]  /*d1b0*/  S2R R2, SR_TID.X ;  /* 0x0000000000027919 */ /* 0x000e620000002100 */
[----:B----4-:R-:W-:-:S04]  /*d1c0*/  IMAD.MOV.U32 R0, RZ, RZ, 0x4200 ;  /* 0x00004200ff007424 */ /* 0x010fc800078e00ff */
[----:B------:R4:W-:Y:S01]  /*d1d0*/  SYNCS.ARRIVE.TRANS64 RZ, [R3+URZ+0x30c30], R0 ;  /* 0x030c300003ff79a7 */ /* 0x0009e2000800003f */
[----:B-1----:R-:W-:-:S13]  /*d1e0*/  LOP3.LUT P0, RZ, R2, 0x1f, RZ, 0xc0, !PT ;  /* 0x0000001f02ff7812 */ /* 0x002fda000780c0ff */
[----:B----4-:R-:W-:Y:S05]  /*d1f0*/  @!P0 BRA `(.L_x_3453) ;  /* 0x0000000000048947 */ /* 0x010fea0003800000 */
[----:B------:R-:W-:Y:S01]  /*d200*/  BPT.TRAP 0x1 ;  /* 0x000000040000795c */ /* 0x000fe20000300000 */
.L_x_3453:
        /* <DEDUP_REMOVED lines=34> */
.L_x_3434:
[----:B------:R-:W-:Y:S05]  /*d430*/  BSYNC B0 ;  /* 0x0000000000007941 */ /* 0x000fea0003800000 */
.L_x_3430:
[----:B------:R-:W-:-:S03]  /*d440*/  UMOV UR7, 0xffffffff ;  /* 0xffffffff00077882 */ /* 0x000fc60000000000 */
[----:B------:R-:W-:Y:S05]  /*d450*/  BRA.DIV UR7, `(.L_x_3454) ;  /* 0x0000000607b87947 */ /* 0x000fea000b800000 */
[----:B------:R-:W-:-:S13]  /*d460*/  ELECT P6, URZ, PT ;  /* 0x00000000003f782f */ /* 0x000fda00038c0000 */
.L_x_3474:
[----:B------:R-:W-:Y:S05]  /*d470*/  @!P6 BRA `(.L_x_3354) ;  /* 0x000000000084e947 */ /* 0x000fea0003800000 */
[----:B------:R-:W-:-:S06]  /*d480*/  ULOP3.LUT UR7, UR36, 0x2, URZ, 0xfc, !UPT ;  /* 0x0000000224077892 */ /* 0x000fcc000f8efc3f */
[----:B------:R-:W-:-:S05]  /*d490*/  IMAD.U32 R0, RZ, RZ, UR7 ;  /* 0x00000007ff007e24 */ /* 0x000fca000f8e00ff */
[----:B------:R-:W-:-:S13]  /*d4a0*/  ISETP.NE.AND P2, PT, R0, 0x3, PT ;  /* 0x000000030000780c */ /* 0x000fda0003f45270 */
[----:B------:R-:W-:Y:S05]  /*d4b0*/  @!P2 BRA `(.L_x_3455) ;  /* 0x000000000004a947 */ /* 0x000fea0003800000 */
[----:B------:R-:W-:Y:S01]  /*d4c0*/  BPT.TRAP 0x1 ;  /* 0x000000040000795c */ /* 0x000fe20000300000 */
.L_x_3455:
        /* <DEDUP_REMOVED lines=15> */
.L_x_3475:
[----:B------:R-:W2:Y:S02]  /*d5c0*/  SYNCS.PHASECHK.TRANS64.TRYWAIT P0, [R3+URZ], R0 ;  /* 0x00000000030075a7 */ /* 0x000ea4000800017f */
[----:B--2---:R-:W-:Y:S05]  /*d5d0*/  @!P0 BRA `(.L_x_3457) ;  /* 0x00000004008c8947 */ /* 0x004fea0003800000 */
.L_x_3476:
[----:B------:R-:W-:Y:S05]  /*d5e0*/  @!P2 BRA `(.L_x_3458) ;  /* 0x000000000004a947 */ /* 0x000fea0003800000 */
[----:B------:R-:W-:Y:S01]  /*d5f0*/  BPT.TRAP 0x1 ;  /* 0x000000040000795c */ /* 0x000fe20000300000 */
.L_x_3458:
[----:B--2---:R-:W-:-:S04]  /*d600*/  VIADD R3, R8, 0x30c40 ;  /* 0x00030c4008037836 */ /* 0x004fc80000000000 */
[----:B------:R-:W-:-:S04]  /*d610*/  IMAD R5, R2, 0x8, R3 ;  /* 0x0000000802057824 */ /* 0x000fc800078e0203 */
[----:B------:R-:W2:Y:S02]  /*d620*/  SYNCS.PHASECHK.TRANS64.TRYWAIT P0, [R5+URZ], R4 ;  /* 0x00000004050075a7 */ /* 0x000ea4000800017f */
[----:B--2---:R-:W-:Y:S05]  /*d630*/  @!P0 BRA `(.L_x_3459) ;  /* 0x0000000400888947 */ /* 0x004fea0003800000 */
.L_x_3477:
[----:B------:R-:W-:-:S07]  /*d640*/  IMAD R3, R6, 0x8, R3 ;  /* 0x0000000806037824 */ /* 0x000fce00078e0203 */
.L_x_3460:
[----:B---3--:R3:W4:Y:S02]  /*d650*/  SYNCS.PHASECHK.TRANS64.TRYWAIT P0, [R3+URZ], R0 ;  /* 0x00000000030075a7 */ /* 0x008724000800017f */
[----:B----4-:R-:W-:Y:S05]  /*d660*/  @!P0 NANOSLEEP.SYNCS 0x989680 ;  /* 0x009896800000895d */ /* 0x010fea0003900000 */
[----:B------:R-:W4:Y:S02]  /*d670*/  @!P0 SYNCS.PHASECHK.TRANS64 P0, [R3+URZ], R0 ;  /* 0x00000000030085a7 */ /* 0x000f24000800007f */
[----:B----4-:R-:W-:Y:S05]  /*d680*/  @!P0 BRA `(.L_x_3460) ;  /* 0xfffffffc00f08947 */ /* 0x010fea000383ffff */
.L_x_3354:
[----:B------:R-:W-:Y:S05]  /*d690*/  BSYNC B6 ;  /* 0x0000000000067941 */ /* 0x000fea0003800000 */
.L_x_3346:
[----:B------:R-:W-:Y:S05]  /*d6a0*/  EXIT ;  /* 0x000000000000794d */ /* 0x000fea0003800000 */
.L_x_3364:
[----:B------:R-:W-:Y:S02]  /*d6b0*/  IMAD.MOV.U32 R12, RZ, RZ, RZ ;  /* 0x000000ffff0c7224 */ /* 0x000fe400078e00ff */
[----:B------:R-:W-:Y:S02]  /*d6c0*/  IMAD.MOV.U32 R11, RZ, RZ, 0x1f ;  /* 0x0000001fff0b7424 */ /* 0x000fe400078e00ff */
[----:B------:R-:W-:-:S07]  /*d6d0*/  IMAD.MOV.U32 R15, RZ, RZ, -0x1 ;  /* 0xffffffffff0f7424 */ /* 0x000fce00078e00ff */
[----:B------:R-:W-:Y:S05]  /*d6e0*/  WARPSYNC.COLLECTIVE R15, `(.L_x_3461) ;  /* 0x000000000f087348 */ /* 0x000fea0003c00000 */
[----:B------:R1:W2:Y:S02]  /*d6f0*/  SHFL.IDX P6, R14, R13, R12, R11 ;  /* 0x0000000c0d0e7389 */ /* 0x0002a400000c000b */
[----:B-12---:R-:W-:Y:S01]  /*d700*/  ENDCOLLECTIVE ;  /* 0x000000000000791b */ /* 0x006fe20003800000 */
.L_x_3461:
[----:B------:R-:W-:Y:S05]  /*d710*/  BRA `(.L_x_3462) ;  /* 0xffffff3c00c47947 */ /* 0x000fea000383ffff */
.L_x_3366:
[----:B--2---:R2:W3:Y:S02]  /*d720*/  SYNCS.PHASECHK.TRANS64.TRYWAIT P0, [R236+URZ+0x30c00], R15 ;  /* 0x030c000fec0075a7 */ /* 0x0044e4000800017f */
[----:B---3--:R-:W-:Y:S05]  /*d730*/  @!P0 NANOSLEEP.SYNCS 0x989680 ;  /* 0x009896800000895d */ /* 0x008fea0003900000 */
[----:B------:R-:W3:Y:S02]  /*d740*/  @!P0 SYNCS.PHASECHK.TRANS64 P0, [R236+URZ+0x30c00], R15 ;  /* 0x030c000fec0085a7 */ /* 0x000ee4000800007f */
[----:B---3--:R-:W-:Y:S05]  /*d750*/  @!P0 BRA `(.L_x_3366) ;  /* 0xfffffffc00f08947 */ /* 0x008fea000383ffff */
[----:B------:R-:W-:Y:S05]  /*d760*/  BRA `(.L_x_3365) ;  /* 0xffffff4000107947 */ /* 0x000fea000383ffff */
.L_x_3371:
[----:B--2---:R2:W3:Y:S02]  /*d770*/  SYNCS.PHASECHK.TRANS64.TRYWAIT P1, [R6+URZ+0x30c10], R21 ;  /* 0x030c1015060075a7 */ /* 0x0044e4000802017f */
[----:B---3--:R-:W-:Y:S05]  /*d780*/  @!P1 NANOSLEEP.SYNCS 0x989680 ;  /* 0x009896800000995d */ /* 0x008fea0003900000 */
[----:B------:R-:W3:Y:S02]  /*d790*/  @!P1 SYNCS.PHASECHK.TRANS64 P1, [R6+URZ+0x30c10], R21 ;  /* 0x030c1015060095a7 */ /* 0x000ee4000802007f */
[----:B---3--:R-:W-:Y:S05]  /*d7a0*/  @!P1 BRA `(.L_x_3371) ;  /* 0xfffffffc00f09947 */ /* 0x008fea000383ffff */
[----:B------:R-:W-:Y:S05]  /*d7b0*/  BRA `(.L_x_3370) ;  /* 0xffffff4800b87947 */ /* 0x000fea000383ffff */
.L_x_3375:
[----:B------:R1:W1:Y:S02]  /*d7c0*/  SYNCS.PHASECHK.TRANS64.TRYWAIT P1, [R6+URZ+0x30c30], R21 ;  /* 0x030c3015060075a7 */ /* 0x000264000802017f */
[----:B-1----:R-:W-:Y:S05]  /*d7d0*/  @!P1 NANOSLEEP.SYNCS 0x989680 ;  /* 0x009896800000995d */ /* 0x002fea0003900000 */
[----:B------:R-:W1:Y:S02]  /*d7e0*/  @!P1 SYNCS.PHASECHK.TRANS64 P1, [R6+URZ+0x30c30], R21 ;  /* 0x030c3015060095a7 */ /* 0x000e64000802007f */
[----:B-1----:R-:W-:Y:S05]  /*d7f0*/  @!P1 BRA `(.L_x_3375) ;  /* 0xfffffffc00f09947 */ /* 0x002fea000383ffff */
[----:B------:R-:W-:Y:S05]  /*d800*/  BRA `(.L_x_3374) ;  /* 0xffffff4c00cc7947 */ /* 0x000fea000383ffff */
.L_x_3383:
[----:B--2---:R2:W3:Y:S02]  /*d810*/  SYNCS.PHASECHK.TRANS64.TRYWAIT P1, [R7+URZ+0x30c10], R18 ;  /* 0x030c1012070075a7 */ /* 0x0044e4000802017f */
[----:B---3--:R-:W-:Y:S05]  /*d820*/  @!P1 NANOSLEEP.SYNCS 0x989680 ;  /* 0x009896800000995d */ /* 0x008fea0003900000 */
[----:B------:R-:W3:Y:S02]  /*d830*/  @!P1 SYNCS.PHASECHK.TRANS64 P1, [R7+URZ+0x30c10], R18 ;  /* 0x030c1012070095a7 */ /* 0x000ee4000802007f */
[----:B---3--:R-:W-:Y:S05]  /*d840*/  @!P1 BRA `(.L_x_3383) ;  /* 0xfffffffc00f09947 */ /* 0x008fea000383ffff */
[----:B------:R-:W-:Y:S05]  /*d850*/  BRA `(.L_x_3382) ;  /* 0xffffff8400dc7947 */ /* 0x000fea000383ffff */
.L_x_3387:
[----:B------:R1:W1:Y:S02]  /*d860*/  SYNCS.PHASECHK.TRANS64.TRYWAIT P1, [R7+URZ+0x30c30], R18 ;  /* 0x030c3012070075a7 */ /* 0x000264000802017f */
[----:B-1----:R-:W-:Y:S05]  /*d870*/  @!P1 NANOSLEEP.SYNCS 0x989680 ;  /* 0x009896800000995d */ /* 0x002fea0003900000 */
[----:B------:R-:W1:Y:S02]  /*d880*/  @!P1 SYNCS.PHASECHK.TRANS64 P1, [R7+URZ+0x30c30], R18 ;  /* 0x030c3012070095a7 */ /* 0x000e64000802007f */
[----:B-1----:R-:W-:Y:S05]  /*d890*/  @!P1 BRA `(.L_x_3387) ;  /* 0xfffffffc00f09947 */ /* 0x002fea000383ffff */
[----:B------:R-:W-:Y:S05]  /*d8a0*/  BRA `(.L_x_3386) ;  /* 0xffffff8800f07947 */ /* 0x000fea000383ffff */
.L_x_3435:
[----:B-1----:R1:W2:Y:S02]  /*d8b0*/  SYNCS.PHASECHK.TRANS64.TRYWAIT P0, [R15+URZ+0x30c20], R2 ;  /* 0x030c20020f0075a7 */ /* 0x0022a4000800017f */
[----:B--2---:R-:W-:Y:S05]  /*d8c0*/  @!P0 NANOSLEEP.SYNCS 0x989680 ;  /* 0x009896800000895d */ /* 0x004fea0003900000 */
[----:B------:R-:W2:Y:S02]  /*d8d0*/  @!P0 SYNCS.PHASECHK.TRANS64 P0, [R15+URZ+0x30c20], R2 ;  /* 0x030c20020f0085a7 */ /* 0x000ea4000800007f */
[----:B--2---:R-:W-:Y:S05]  /*d8e0*/  @!P0 BRA `(.L_x_3435) ;  /* 0xfffffffc00f08947 */ /* 0x004fea000383ffff */
[----:B------:R-:W-:Y:S05]  /*d8f0*/  BRA `(.L_x_3463) ;  /* 0xffffffe400287947 */ /* 0x000fea000383ffff */
.L_x_3439:
[----:B---3--:R3:W4:Y:S02]  /*d900*/  SYNCS.PHASECHK.TRANS64.TRYWAIT P1, [R15+URZ+0x30c40], R18 ;  /* 0x030c40120f0075a7 */ /* 0x008724000802017f */
[----:B----4-:R-:W-:Y:S05]  /*d910*/  @!P1 NANOSLEEP.SYNCS 0x989680 ;  /* 0x009896800000995d */ /* 0x010fea0003900000 */
[----:B------:R-:W4:Y:S02]  /*d920*/  @!P1 SYNCS.PHASECHK.TRANS64 P1, [R15+URZ+0x30c40], R18 ;  /* 0x030c40120f0095a7 */ /* 0x000f24000802007f */
[----:B----4-:R-:W-:Y:S05]  /*d930*/  @!P1 BRA `(.L_x_3439) ;  /* 0xfffffffc00f09947 */ /* 0x010fea000383ffff */
[----:B------:R-:W-:Y:S05]  /*d940*/  BRA `(.L_x_3464) ;  /* 0xffffffe8007c7947 */ /* 0x000fea000383ffff */
.L_x_3441:
[----:B-1----:R1:W2:Y:S02]  /*d950*/  SYNCS.PHASECHK.TRANS64.TRYWAIT P1, [R15+URZ+0x30c28], R18 ;  /* 0x030c28120f0075a7 */ /* 0x0022a4000802017f */
[----:B--2---:R-:W-:Y:S05]  /*d960*/  @!P1 NANOSLEEP.SYNCS 0x989680 ;  /* 0x009896800000995d */ /* 0x004fea0003900000 */
[----:B------:R-:W2:Y:S02]  /*d970*/  @!P1 SYNCS.PHASECHK.TRANS64 P1, [R15+URZ+0x30c28], R18 ;  /* 0x030c28120f0095a7 */ /* 0x000ea4000802007f */
[----:B--2---:R-:W-:Y:S05]  /*d980*/  @!P1 BRA `(.L_x_3441) ;  /* 0xfffffffc00f09947 */ /* 0x004fea000383ffff */
[----:B------:R-:W-:Y:S05]  /*d990*/  BRA `(.L_x_3465) ;  /* 0xffffffec00007947 */ /* 0x000fea000383ffff */
.L_x_3443:
[----:B--2---:R2:W4:Y:S02]  /*d9a0*/  SYNCS.PHASECHK.TRANS64.TRYWAIT P1, [R15+URZ+0x30c48], R18 ;  /* 0x030c48120f0075a7 */ /* 0x004524000802017f */
[----:B----4-:R-:W-:Y:S05]  /*d9b0*/  @!P1 NANOSLEEP.SYNCS 0x989680 ;  /* 0x009896800000995d */ /* 0x010fea0003900000 */
[----:B------:R-:W4:Y:S02]  /*d9c0*/  @!P1 SYNCS.PHASECHK.TRANS64 P1, [R15+URZ+0x30c48], R18 ;  /* 0x030c48120f0095a7 */ /* 0x000f24000802007f */
[----:B----4-:R-:W-:Y:S05]  /*d9d0*/  @!P1 BRA `(.L_x_3443) ;  /* 0xfffffffc00f09947 */ /* 0x010fea000383ffff */
[----:B------:R-:W-:Y:S05]  /*d9e0*/  BRA `(.L_x_3466) ;  /* 0xffffffec00847947 */ /* 0x000fea000383ffff */
.L_x_3445:
[----:B------:R-:W-:-:S07]  /*d9f0*/  SHF.L.U32 R4, R10, 0x1f, RZ ;  /* 0x0000001f0a047819 */ /* 0x000fce00000006ff */
.L_x_3467:
[----:B----4-:R4:W1:Y:S02]  /*da00*/  SYNCS.PHASECHK.TRANS64.TRYWAIT P1, [R15+URZ+0x30c20], R4 ;  /* 0x030c20040f0075a7 */ /* 0x010864000802017f */
[----:B-1----:R-:W-:Y:S05]  /*da10*/  @!P1 NANOSLEEP.SYNCS 0x989680 ;  /* 0x009896800000995d */ /* 0x002fea0003900000 */
[----:B------:R-:W1:Y:S02]  /*da20*/  @!P1 SYNCS.PHASECHK.TRANS64 P1, [R15+URZ+0x30c20], R4 ;  /* 0x030c20040f0095a7 */ /* 0x000e64000802007f */
[----:B-1----:R-:W-:Y:S05]  /*da30*/  @!P1 BRA `(.L_x_3467) ;  /* 0xfffffffc00f09947 */ /* 0x002fea000383ffff */
[----:B------:R-:W-:Y:S05]  /*da40*/  BRA `(.L_x_3468) ;  /* 0xffffffec00ec7947 */ /* 0x000fea000383ffff */
.L_x_3448:
[----:B-1----:R1:W4:Y:S02]  /*da50*/  SYNCS.PHASECHK.TRANS64.TRYWAIT P1, [R15+URZ+0x30c40], R12 ;  /* 0x030c400c0f0075a7 */ /* 0x002324000802017f */
[----:B----4-:R-:W-:Y:S05]  /*da60*/  @!P1 NANOSLEEP.SYNCS 0x989680 ;  /* 0x009896800000995d */ /* 0x010fea0003900000 */
[----:B------:R-:W4:Y:S02]  /*da70*/  @!P1 SYNCS.PHASECHK.TRANS64 P1, [R15+URZ+0x30c40], R12 ;  /* 0x030c400c0f0095a7 */ /* 0x000f24000802007f */
[----:B----4-:R-:W-:Y:S05]  /*da80*/  @!P1 BRA `(.L_x_3448) ;  /* 0xfffffffc00f09947 */ /* 0x010fea000383ffff */
[----:B------:R-:W-:Y:S05]  /*da90*/  BRA `(.L_x_3469) ;  /* 0xfffffff0008c7947 */ /* 0x000fea000383ffff */
.L_x_3450:
[----:B--2---:R2:W4:Y:S02]  /*daa0*/  SYNCS.PHASECHK.TRANS64.TRYWAIT P1, [R15+URZ+0x30c28], R12 ;  /* 0x030c280c0f0075a7 */ /* 0x004524000802017f */
[----:B----4-:R-:W-:Y:S05]  /*dab0*/  @!P1 NANOSLEEP.SYNCS 0x989680 ;  /* 0x009896800000995d */ /* 0x010fea0003900000 */
[----:B------:R-:W4:Y:S02]  /*dac0*/  @!P1 SYNCS.PHASECHK.TRANS64 P1, [R15+URZ+0x30c28], R12 ;  /* 0x030c280c0f0095a7 */ /* 0x000f24000802007f */
[----:B----4-:R-:W-:Y:S05]  /*dad0*/  @!P1 BRA `(.L_x_3450) ;  /* 0xfffffffc00f09947 */ /* 0x010fea000383ffff */
[----:B------:R-:W-:Y:S05]  /*dae0*/  BRA `(.L_x_3470) ;  /* 0xfffffff400047947 */ /* 0x000fea000383ffff */
.L_x_3452:
[----:B----4-:R4:W1:Y:S02]  /*daf0*/  SYNCS.PHASECHK.TRANS64.TRYWAIT P0, [R3+URZ+0x30c40], R0 ;  /* 0x030c4000030075a7 */ /* 0x010864000800017f */
[----:B-1----:R-:W-:Y:S05]  /*db00*/  @!P0 NANOSLEEP.SYNCS 0x989680 ;  /* 0x009896800000895d */ /* 0x002fea0003900000 */
[----:B------:R-:W1:Y:S02]  /*db10*/  @!P0 SYNCS.PHASECHK.TRANS64 P0, [R3+URZ+0x30c40], R0 ;  /* 0x030c4000030085a7 */ /* 0x000e64000800007f */
[----:B-1----:R-:W-:Y:S05]  /*db20*/  @!P0 BRA `(.L_x_3452) ;  /* 0xfffffffc00f08947 */ /* 0x002fea000383ffff */
[----:B------:R-:W-:Y:S05]  /*db30*/  BRA `(.L_x_3471) ;  /* 0xfffffff400987947 */ /* 0x000fea000383ffff */
.L_x_3454:
[----:B------:R-:W-:Y:S01]  /*db40*/  BSSY B0, `(.L_x_3472) ;  /* 0x0000006000007945 */ /* 0x000fe20003800000 */
[----:B------:R-:W-:-:S07]  /*db50*/  IMAD.MOV.U32 R15, RZ, RZ, -0x1 ;  /* 0xffffffffff0f7424 */ /* 0x000fce00078e00ff */
[----:B------:R-:W-:Y:S05]  /*db60*/  WARPSYNC.COLLECTIVE R15, `(.L_x_3473) ;  /* 0x000000000f0c7348 */ /* 0x000fea0003c00000 */
[----:B------:R-:W-:Y:S02]  /*db70*/  ELECT P6, UR62, PT ;  /* 0x00000000003e782f */ /* 0x000fe400038c0000 */
[----:B------:R-:W-:Y:S01]  /*db80*/  MOV R14, UR62 ;  /* 0x0000003e000e7c02 */ /* 0x000fe20008000f00 */
[----:B------:R-:W-:Y:S10]  /*db90*/  ENDCOLLECTIVE ;  /* 0x000000000000791b */ /* 0x000ff40003800000 */
.L_x_3473:
[----:B------:R-:W-:Y:S05]  /*dba0*/  BSYNC B0 ;  /* 0x0000000000007941 */ /* 0x000fea0003800000 */
.L_x_3472:
[----:B------:R-:W-:Y:S05]  /*dbb0*/  BRA `(.L_x_3474) ;  /* 0xfffffff8002c7947 */ /* 0x000fea000383ffff */
.L_x_3456:
[----:B-1----:R1:W2:Y:S02]  /*dbc0*/  SYNCS.PHASECHK.TRANS64.TRYWAIT P0, [R7+URZ], R4 ;  /* 0x00000004070075a7 */ /* 0x0022a4000800017f */
[----:B--2---:R-:W-:Y:S05]  /*dbd0*/  @!P0 NANOSLEEP.SYNCS 0x989680 ;  /* 0x009896800000895d */ /* 0x004fea0003900000 */
[----:B------:R-:W2:Y:S02]  /*dbe0*/  @!P0 SYNCS.PHASECHK.TRANS64 P0, [R7+URZ], R4 ;  /* 0x00000004070085a7 */ /* 0x000ea4000800007f */
[----:B--2---:R-:W-:Y:S05]  /*dbf0*/  @!P0 BRA `(.L_x_3456) ;  /* 0xfffffffc00f08947 */ /* 0x004fea000383ffff */
[----:B------:R-:W-:Y:S05]  /*dc00*/  BRA `(.L_x_3475) ;  /* 0xfffffff8006c7947 */ /* 0x000fea000383ffff */
.L_x_3457:
[----:B--2---:R2:W3:Y:S02]  /*dc10*/  SYNCS.PHASECHK.TRANS64.TRYWAIT P0, [R3+URZ], R0 ;  /* 0x00000000030075a7 */ /* 0x0044e4000800017f */
[----:B---3--:R-:W-:Y:S05]  /*dc20*/  @!P0 NANOSLEEP.SYNCS 0x989680 ;  /* 0x009896800000895d */ /* 0x008fea0003900000 */
[----:B------:R-:W3:Y:S02]  /*dc30*/  @!P0 SYNCS.PHASECHK.TRANS64 P0, [R3+URZ], R0 ;  /* 0x00000000030085a7 */ /* 0x000ee4000800007f */
[----:B---3--:R-:W-:Y:S05]  /*dc40*/  @!P0 BRA `(.L_x_3457) ;  /* 0xfffffffc00f08947 */ /* 0x008fea000383ffff */
[----:B------:R-:W-:Y:S05]  /*dc50*/  BRA `(.L_x_3476) ;  /* 0xfffffff800607947 */ /* 0x000fea000383ffff */
.L_x_3459:
[----:B--2---:R2:W3:Y:S02]  /*dc60*/  SYNCS.PHASECHK.TRANS64.TRYWAIT P0, [R5+URZ], R4 ;  /* 0x00000004050075a7 */ /* 0x0044e4000800017f */
[----:B---3--:R-:W-:Y:S05]  /*dc70*/  @!P0 NANOSLEEP.SYNCS 0x989680 ;  /* 0x009896800000895d */ /* 0x008fea0003900000 */
[----:B------:R-:W3:Y:S02]  /*dc80*/  @!P0 SYNCS.PHASECHK.TRANS64 P0, [R5+URZ], R4 ;  /* 0x00000004050085a7 */ /* 0x000ee4000800007f */
[----:B---3--:R-:W-:Y:S05]  /*dc90*/  @!P0 BRA `(.L_x_3459) ;  /* 0xfffffffc00f08947 */ /* 0x008fea000383ffff */
[----:B------:R-:W-:Y:S05]  /*dca0*/  BRA `(.L_x_3477) ;  /* 0xfffffff800647947 */ /* 0x000fea000383ffff */
.L_x_3478:
        /* <DEDUP_REMOVED lines=13> */
.L_x_3716:


//--------------------- .text._ZN7cutlass13device_kernelIN5flash32FlashAttnBwdPostprocessConvertdQIN4cute5tupleIJNS3_1CILi128EEENS5_ILi64EEEEEENS_10bfloat16_tEfNS_4arch4Sm90ELi256ENS3_8TiledMMAINS3_8MMA_AtomIJNS3_4SM904GMMA27MMA_64x64x16_F32BF16BF16_RSILNSF_5MajorE0ELSH_1ELNSF_7ScaleInE1ELSI_1EEEEEENS3_6LayoutINS4_IJNS5_ILi2EEENS5_ILi1EEESN_EEENS4_IJSN_NS5_ILi0EEESP_EEEEENS4_IJNS3_10UnderscoreESS_SS_EEEEELb0EEEEEvNT_6ParamsE --------------------------
	.section	.text._ZN7cutlass13device_kernelIN5flash32FlashAttnBwdPostprocessConvertdQIN4cute5tupleIJNS3_1CILi128EEENS5_ILi64EEEEEENS_10bfloat16_tEfNS_4arch4Sm90ELi256ENS3_8TiledMMAINS3_8MMA_AtomIJNS3_4SM904GMMA27MMA_64x64x16_F32BF16BF16_RSILNSF_5MajorE0ELSH_1ELNSF_7ScaleInE1ELSI_1EEEEEENS3_6LayoutINS4_IJNS5_ILi2EEENS5_ILi1EEESN_EEENS4_IJSN_NS5_ILi0EEESP_EEEEENS4_IJNS3_10UnderscoreESS_SS_EEEEELb0EEEEEvNT_6ParamsE,"ax",@progbits
	.align	128
.text._ZN7cutlass13device_kernelIN5flash32FlashAttnBwdPostprocessConvertdQIN4cute5tupleIJNS3_1CILi128EEENS5_ILi64EEEEEENS_10bfloat16_tEfNS_4arch4Sm90ELi256ENS3_8TiledMMAINS3_8MMA_AtomIJNS3_4SM904GMMA27MMA_64x64x16_F32BF16BF16_RSILNSF_5MajorE0ELSH_1ELNSF_7ScaleInE1ELSI_1EEEEEENS3_6LayoutINS4_IJNS5_ILi2EEENS5_ILi1EEESN_EEENS4_IJSN_NS5_ILi0EEESP_EEEEENS4_IJNS3_10UnderscoreESS_SS_EEEEELb0EEEEEvNT_6ParamsE:
        .type           _ZN7cutlass13device_kernelIN5flash32FlashAttnBwdPostprocessConvertdQIN4cute5tupleIJNS3_1CILi128EEENS5_ILi64EEEEEENS_10bfloat16_tEfNS_4arch4Sm90ELi256ENS3_8TiledMMAINS3_8MMA_AtomIJNS3_4SM904GMMA27MMA_64x64x16_F32BF16BF16_RSILNSF_5MajorE0ELSH_1ELNSF_7ScaleInE1ELSI_1EEEEEENS3_6LayoutINS4_IJNS5_ILi2EEENS5_ILi1EEESN_EEENS4_IJSN_NS5_ILi0EEESP_EEEEENS4_IJNS3_10UnderscoreESS_SS_EEEEELb0EEEEEvNT_6ParamsE,@function
        .size           _ZN7cutlass13device_kernelIN5flash32FlashAttnBwdPostprocessConvertdQIN4cute5tupleIJNS3_1CILi128EEENS5_ILi64EEEEEENS_10bfloat16_tEfNS_4arch4Sm90ELi256ENS3_8TiledMMAINS3_8MMA_AtomIJNS3_4SM904GMMA27MMA_64x64x16_F32BF16BF16_RSILNSF_5MajorE0ELSH_1ELNSF_7ScaleInE1ELSI_1EEEEEENS3_6LayoutINS4_IJNS5_ILi2EEENS5_ILi1EEESN_EEENS4_IJSN_NS5_ILi0EEESP_EEEEENS4_IJNS3_10UnderscoreESS_SS_EEEEELb0EEEEEvNT_6ParamsE,(.L_x_3717 - _ZN7cutlass13device_kernelIN5flash32FlashAttnBwdPostprocessConvertdQIN4cute5tupleIJNS3_1CILi128EEENS5_ILi64EEEEEENS_10bfloat16_tEfNS_4arch4Sm90ELi256ENS3_8TiledMMAINS3_8MMA_AtomIJNS3_4SM904GMMA27MMA_64x64x16_F32BF16BF16_RSILNSF_5MajorE0ELSH_1ELNSF_7ScaleInE1ELSI_1EEEEEENS3_6LayoutINS4_IJNS5_ILi2EEENS5_ILi1EEESN_EEENS4_IJSN_NS5_ILi0EEESP_EEEEENS4_IJNS3_10UnderscoreESS_SS_EEEEELb0EEEEEvNT_6ParamsE)
        .other          _ZN7cutlass13device_kernelIN5flash32FlashAttnBwdPostprocessConvertdQIN4cute5tupleIJNS3_1CILi128EEENS5_ILi64EEEEEENS_10bfloat16_tEfNS_4arch4Sm90ELi256ENS3_8TiledMMAINS3_8MMA_AtomIJNS3_4SM904GMMA27MMA_64x64x16_F32BF16BF16_RSILNSF_5MajorE0ELSH_1ELNSF_7ScaleInE1ELSI_1EEEEEENS3_6LayoutINS4_IJNS5_ILi2EEENS5_ILi1EEESN_EEENS4_IJSN_NS5_ILi0EEESP_EEEEENS4_IJNS3_10UnderscoreESS_SS_EEEEELb0EEEEEvNT_6ParamsE,@"STO_CUDA_ENTRY STV_DEFAULT"
_ZN7cutlass13device_kernelIN5flash32FlashAttnBwdPostprocessConvertdQIN4cute5tupleIJNS3_1CILi128EEENS5_ILi64EEEEEENS_10bfloat16_tEfNS_4arch4Sm90ELi256ENS3_8TiledMMAINS3_8MMA_AtomIJNS3_4SM904GMMA27MMA_64x64x16_F32BF16BF16_RSILNSF_5MajorE0ELSH_1ELNSF_7ScaleInE1ELSI_1EEEEEENS3_6LayoutINS4_IJNS5_ILi2EEENS5_ILi1EEESN_EEENS4_IJSN_NS5_ILi0EEESP_EEEEENS4_IJNS3_10UnderscoreESS_SS_EEEEELb0EEEEEvNT_6ParamsE:
[----:B------:R-:W-:Y:S08]  /*0000*/  LDC R1, c[0x0][0x28] ;  /* 0x00000a00ff017b82 */ /* 0x000ff00000000800 */
[----:B------:R-:W0:Y:S01]  /*0010*/  LDC.64 R2, c[0x0][0x278] ;  /* 0x00009e00ff027b82 */ /* 0x000e220000000a00 */
[----:B------:R-:W1:Y:S01]  /*0020*/  S2R R13, SR_CTAID.Z ;  /* 0x00000000000d7919 */ /* 0x000e620000002700 */
[----:B------:R-:W-:-:S06]  /*0030*/  ULDC.64 UR8, c[0x0][0x208] ;  /* 0x0000820000087ab9 */ /* 0x000fcc0000000a00 */
[----:B------:R-:W2:Y:S08]  /*0040*/  LDC.64 R10, c[0x0][0x270] ;  /* 0x00009c00ff0a7b82 */ /* 0x000eb00000000a00 */
[----:B------:R-:W1:Y:S01]  /*0050*/  LDC.64 R4, c[0x0][0x270] ;  /* 0x00009c00ff047b82 */ /* 0x000e620000000a00 */
[----:B0-----:R-:W-:-:S04]  /*0060*/  ISETP.NE.U32.AND P2, PT, R2, RZ, PT ;  /* 0x000000ff0200720c */ /* 0x001fc80003f45070 */
[----:B------:R-:W-:Y:S02]  /*0070*/  ISETP.NE.AND.EX P2, PT, R3, RZ, PT, P2 ;  /* 0x000000ff0300720c */ /* 0x000fe40003f45320 */
[----:B--2---:R-:W-:-:S04]  /*0080*/  ISETP.NE.U32.AND P1, PT, R10, RZ, PT ;  /* 0x000000ff0a00720c */ /* 0x004fc80003f25070 */
[----:B------:R-:W-:Y:S01]  /*0090*/  ISETP.NE.AND.EX P1, PT, R11, RZ, PT, P1 ;  /* 0x000000ff0b00720c */ /* 0x000fe20003f25310 */
[----:B------:R-:W-:Y:S01]  /*00a0*/  ULDC UR4, c[0x0][0x240] ;  /* 0x0000900000047ab9 */ /* 0x000fe20000000800 */
[----:B-1----:R-:W-:-:S05]  /*00b0*/  IMAD.WIDE R4, R13, 0x4, R4 ;  /* 0x000000040d047825 */ /* 0x002fca00078e0204 */
[----:B------:R-:W0:Y:S01]  /*00c0*/  @P2 LDC.64 R6, c[0x0][0x278] ;  /* 0x00009e00ff062b82 */ /* 0x000e220000000a00 */
[----:B------:R-:W-:-:S05]  /*00d0*/  IMAD.U32 R43, RZ, RZ, UR4 ;  /* 0x00000004ff2b7e24 */ /* 0x000fca000f8e00ff */
[----:B------:R1:W5:Y:S01]  /*00e0*/  @P1 LDG.E R9, desc[UR8][R4.64] ;  /* 0x0000000804091981 */ /* 0x000362000c1e1900 */
[----:B0-----:R-:W-:-:S05]  /*00f0*/  @P2 IMAD.WIDE R6, R13, 0x4, R6 ;  /* 0x000000040d062825 */ /* 0x001fca00078e0206 */
[----:B------:R1:W5:Y:S01]  /*0100*/  @P2 LDG.E R43, desc[UR8][R6.64] ;  /* 0x00000008062b2981 */ /* 0x000362000c1e1900 */
[----:B------:R-:W-:Y:S01]  /*0110*/  ISETP.NE.U32.AND P0, PT, R10, RZ, PT ;  /* 0x000000ff0a00720c */ /* 0x000fe20003f05070 */
[----:B------:R-:W0:Y:S03]  /*0120*/  S2R R3, SR_CTAID.X ;  /* 0x0000000000037919 */ /* 0x000e260000002500 */
[----:B------:R-:W-:Y:S01]  /*0130*/  ISETP.NE.AND.EX P0, PT, R11, RZ, PT, P0 ;  /* 0x000000ff0b00720c */ /* 0x000fe20003f05300 */
[----:B0-----:R-:W-:Y:S01]  /*0140*/  IMAD.SHL.U32 R40, R3, 0x80, RZ ;  /* 0x0000008003287824 */ /* 0x001fe200078e00ff */
[----:B-1----:R-:W-:Y:S11]  /*0150*/  @P2 BRA `(.L_x_3479) ;  /* 0x0000000000102947 */ /* 0x002ff60003800000 */
[----:B------:R-:W-:Y:S05]  /*0160*/  @!P1 BRA `(.L_x_3479) ;  /* 0x00000000000c9947 */ /* 0x000fea0003800000 */
[----:B------:R-:W2:Y:S04]  /*0170*/  LDG.E R0, desc[UR8][R4.64] ;  /* 0x0000000804007981 */ /* 0x000ea8000c1e1900 */
[----:B-----5:R-:W2:Y:S02]  /*0180*/  LDG.E R43, desc[UR8][R4.64+0x4] ;  /* 0x00000408042b7981 */ /* 0x020ea4000c1e1900 */
[----:B--2---:R-:W-:-:S07]  /*0190*/  IMAD.IADD R43, R43, 0x1, -R0 ;  /* 0x000000012b2b7824 */ /* 0x004fce00078e0a00 */
.L_x_3479:
[----:B-----5:R-:W-:-:S13]  /*01a0*/  ISETP.LE.AND P2, PT, R43, R40, PT ;  /* 0x000000282b00720c */ /* 0x020fda0003f43270 */
[----:B------:R-:W-:Y:S05]  /*01b0*/  @P0 EXIT P2 ;  /* 0x000000000000094d */ /* 0x000fea0001000000 */
[----:B------:R-:W0:Y:S01]  /*01c0*/  S2R R6, SR_CTAID.Y ;  /* 0x0000000000067919 */ /* 0x000e220000002600 */
[----:B------:R-:W-:Y:S01]  /*01d0*/  @P1 IMAD R0, R13, 0x80, R9 ;  /* 0x000000800d001824 */ /* 0x000fe200078e0209 */
[----:B------:R-:W1:Y:S01]  /*01e0*/  LDC.64 R14, c[0x0][0x228] ;  /* 0x00008a00ff0e7b82 */ /* 0x000e620000000a00 */
[----:B------:R-:W-:Y:S01]  /*01f0*/  CS2R R10, SRZ ;  /* 0x00000000000a7805 */ /* 0x000fe2000001ff00 */
[----:B------:R-:W2:Y:S01]  /*0200*/  S2R R46, SR_TID.X ;  /* 0x00000000002e7919 */ /* 0x000ea20000002100 */
[----:B------:R-:W-:Y:S01]  /*0210*/  IMAD.SHL.U32 R7, R3, 0x2000, RZ ;  /* 0x0000200003077824 */ /* 0x000fe200078e00ff */
[----:B------:R-:W-:Y:S01]  /*0220*/  @P1 SHF.R.S32.HI R5, RZ, 0x1f, R0 ;  /* 0x0000001fff051819 */ /* 0x000fe20000011400 */
[----:B------:R-:W-:Y:S01]  /*0230*/  BSSY B0, `(.L_x_3480) ;  /* 0x0000030000007945 */ /* 0x000fe20003800000 */
[----:B------:R-:W3:Y:S01]  /*0240*/  S2R R2, SR_CgaCtaId ;  /* 0x0000000000027919 */ /* 0x000ee20000008800 */
[----:B------:R-:W-:Y:S01]  /*0250*/  SEL R4, R13, RZ, !P0 ;  /* 0x000000ff0d047207 */ /* 0x000fe20004000000 */
[----:B------:R-:W4:Y:S01]  /*0260*/  LDC.64 R16, c[0x0][0x230] ;  /* 0x00008c00ff107b82 */ /* 0x000f220000000a00 */
[----:B------:R-:W-:-:S05]  /*0270*/  @P1 LEA.HI R5, R5, R0, RZ, 0x7 ;  /* 0x0000000005051211 */ /* 0x000fca00078f38ff */
[----:B------:R-:W-:Y:S02]  /*0280*/  @P1 IMAD.SHL.U32 R5, R5, 0x40, RZ ;  /* 0x0000004005051824 */ /* 0x000fe400078e00ff */
[----:B------:R-:W5:Y:S03]  /*0290*/  LDC.64 R18, c[0x0][0x210] ;  /* 0x00008400ff127b82 */ /* 0x000f660000000a00 */
[----:B------:R-:W-:-:S04]  /*02a0*/  @P1 LOP3.LUT R5, R5, 0xffffe000, RZ, 0xc0, !PT ;  /* 0xffffe00005051812 */ /* 0x000fc800078ec0ff */
[----:B------:R-:W-:Y:S02]  /*02b0*/  @P1 MOV R10, R5 ;  /* 0x00000005000a1202 */ /* 0x000fe40000000f00 */
[----:B------:R-:W-:Y:S02]  /*02c0*/  @P1 SHF.R.S32.HI R11, RZ, 0x1f, R5 ;  /* 0x0000001fff0b1819 */ /* 0x000fe40000011405 */
[C---:B------:R-:W-:Y:S02]  /*02d0*/  IADD3 R10, P2, R7.reuse, R10, RZ ;  /* 0x0000000a070a7210 */ /* 0x040fe40007f5e0ff */
[----:B0-----:R-:W-:Y:S02]  /*02e0*/  SHF.R.S32.HI R5, RZ, 0x1f, R6 ;  /* 0x0000001fff057819 */ /* 0x001fe40000011406 */
[----:B------:R-:W-:Y:S02]  /*02f0*/  LEA.HI.X.SX32 R11, R7, R11, 0x1, P2 ;  /* 0x0000000b070b7211 */ /* 0x000fe400010f0eff */
[----:B------:R-:W-:Y:S01]  /*0300*/  SHF.R.S32.HI R7, RZ, 0x1f, R13 ;  /* 0x0000001fff077819 */ /* 0x000fe2000001140d */
[----:B-1----:R-:W-:-:S02]  /*0310*/  IMAD R0, R5, R14, RZ ;  /* 0x0000000e05007224 */ /* 0x002fc400078e02ff */
[----:B------:R-:W-:Y:S01]  /*0320*/  IMAD.WIDE.U32 R10, R6, R14, R10 ;  /* 0x0000000e060a7225 */ /* 0x000fe200078e000a */
[----:B------:R-:W-:Y:S02]  /*0330*/  SEL R7, R7, RZ, !P0 ;  /* 0x000000ff07077207 */ /* 0x000fe40004000000 */
[----:B--2---:R-:W-:Y:S01]  /*0340*/  ISETP.NE.AND P0, PT, R46, RZ, PT ;  /* 0x000000ff2e00720c */ /* 0x004fe20003f05270 */
[----:B------:R-:W-:Y:S02]  /*0350*/  IMAD R15, R6, R15, R0 ;  /* 0x0000000f060f7224 */ /* 0x000fe400078e0200 */
[----:B----4-:R-:W-:Y:S02]  /*0360*/  IMAD R0, R7, R16, RZ ;  /* 0x0000001007007224 */ /* 0x010fe400078e02ff */
[----:B------:R-:W-:Y:S02]  /*0370*/  IMAD.IADD R11, R11, 0x1, R15 ;  /* 0x000000010b0b7824 */ /* 0x000fe400078e020f */
[----:B------:R-:W-:-:S02]  /*0380*/  IMAD R13, R4, R17, R0 ;  /* 0x00000011040d7224 */ /* 0x000fc400078e0200 */
[----:B------:R-:W-:-:S04]  /*0390*/  IMAD.WIDE.U32 R10, R4, R16, R10 ;  /* 0x00000010040a7225 */ /* 0x000fc800078e000a */
[----:B------:R-:W-:Y:S01]  /*03a0*/  IMAD.IADD R0, R11, 0x1, R13 ;  /* 0x000000010b007824 */ /* 0x000fe200078e020d */
[----:B-----5:R-:W-:-:S04]  /*03b0*/  LEA R18, P2, R10, R18, 0x2 ;  /* 0x000000120a127211 */ /* 0x020fc800078410ff */
[----:B------:R-:W-:Y:S01]  /*03c0*/  LEA.HI.X R0, R10, R19, R0, 0x2, P2 ;  /* 0x000000130a007211 */ /* 0x000fe200010f1400 */
[----:B---3--:R-:W-:Y:S08]  /*03d0*/  @P0 BRA `(.L_x_3481) ;  /* 0x0000000000540947 */ /* 0x008ff00003800000 */
[----:B------:R-:W0:Y:S01]  /*03e0*/  S2UR UR7, SR_CgaCtaId ;  /* 0x00000000000779c3 */ /* 0x000e220000008800 */
[----:B------:R-:W-:Y:S01]  /*03f0*/  UMOV UR6, 0x400 ;  /* 0x0000040000067882 */ /* 0x000fe20000000000 */
[----:B------:R-:W-:Y:S01]  /*0400*/  UMOV UR4, 0x1 ;  /* 0x0000000100047882 */ /* 0x000fe20000000000 */
[----:B------:R-:W-:Y:S01]  /*0410*/  IMAD.MOV.U32 R8, RZ, RZ, 0x8000 ;  /* 0x00008000ff087424 */ /* 0x000fe200078e00ff */
[----:B------:R-:W-:-:S04]  /*0420*/  UIADD3 UR4, -UR4, 0x100000, URZ ;  /* 0x0010000004047890 */ /* 0x000fc8000fffe13f */
[----:B------:R-:W-:Y:S02]  /*0430*/  USHF.L.U32 UR5, UR4, 0xb, URZ ;  /* 0x0000000b04057899 */ /* 0x000fe4000800063f */
[----:B------:R-:W-:Y:S01]  /*0440*/  USHF.L.U32 UR4, UR4, 0x1, URZ ;  /* 0x0000000104047899 */ /* 0x000fe2000800063f */
[----:B------:R-:W-:Y:S01]  /*0450*/  PLOP3.LUT P0, PT, PT, PT, PT, 0x80, 0x0 ;  /* 0x000000000000781c */ /* 0x000fe20003f0f070 */
[----:B------:R-:W-:Y:S01]  /*0460*/  UMOV UR10, 0x800 ;  /* 0x00000800000a7882 */ /* 0x000fe20000000000 */
[----:B0-----:R-:W-:-:S04]  /*0470*/  ULEA UR6, UR7, UR6, 0x18 ;  /* 0x0000000607067291 */ /* 0x001fc8000f8ec03f */
[----:B------:R-:W-:Y:S01]  /*0480*/  UIADD3 UR7, UR6, 0xc000, URZ ;  /* 0x0000c00006077890 */ /* 0x000fe2000fffe03f */
[----:B------:R-:W0:Y:S07]  /*0490*/  FENCE.VIEW.ASYNC.S ;  /* 0x00000000000073c6 */ /* 0x000e2e0000000000 */
[----:B0-----:R0:W1:Y:S02]  /*04a0*/  SYNCS.EXCH.64 URZ, [UR6+0xc000], UR4 ;  /* 0x00c00004063f75b2 */ /* 0x0010640008000100 */
[----:B0-----:R-:W-:-:S02]  /*04b0*/  R2UR UR4, R18 ;  /* 0x00000000120472ca */ /* 0x001fc400000e0000 */
[----:B------:R-:W-:Y:S01]  /*04c0*/  R2UR UR5, R0 ;  /* 0x00000000000572ca */ /* 0x000fe200000e0000 */
[----:B-1----:R0:W-:-:S14]  /*04d0*/  SYNCS.ARRIVE.TRANS64 RZ, [UR6+0xc000], R8 ;  /* 0x00c00008ffff79a7 */ /* 0x0021dc0008000006 */
.L_x_3482:
[----:B------:R-:W-:Y:S01]  /*04e0*/  @P0 ELECT P2, URZ, PT ;  /* 0x00000000003f082f */ /* 0x000fe20003840000 */
[----:B------:R1:W-:-:S12]  /*04f0*/  UBLKCP.S.G [UR6], [UR4], UR10 ;  /* 0x00000006040073ba */ /* 0x0003d8000800020a */
[----:B------:R-:W-:Y:S02]  /*0500*/  @P2 PLOP3.LUT P0, PT, P2, PT, PT, 0x8, 0x0 ;  /* 0x000000000000281c */ /* 0x000fe4000170e170 */
[----:B------:R-:W-:-:S11]  /*0510*/  PLOP3.LUT P2, PT, PT, PT, PT, 0x8, 0x0 ;  /* 0x000000000000781c */ /* 0x000fd60003f4e170 */
[----:B-1----:R-:W-:Y:S05]  /*0520*/  @P0 BRA.U.ANY `(.L_x_3482) ;  /* 0xfffffffd00ec0947 */ /* 0x002fea000393ffff */
.L_x_3481:
[----:B------:R-:W-:Y:S05]  /*0530*/  BSYNC B0 ;  /* 0x0000000000007941 */ /* 0x000fea0003800000 */
.L_x_3480:
[----:B------:R-:W-:Y:S01]  /*0540*/  BAR.SYNC.DEFER_BLOCKING 0x0 ;  /* 0x0000000000007b1d */ /* 0x000fe20000010000 */
[----:B------:R-:W-:Y:S02]  /*0550*/  MOV R41, 0x400 ;  /* 0x0000040000297802 */ /* 0x000fe40000000f00 */
[----:B------:R-:W-:Y:S02]  /*0560*/  CS2R R50, SRZ ;  /* 0x0000000000327805 */ /* 0x000fe4000001ff00 */
[----:B------:R-:W-:Y:S01]  /*0570*/  SHF.L.U32 R0, RZ, 0x1f, RZ ;  /* 0x0000001fff007819 */ /* 0x000fe200000006ff */
[--C-:B------:R-:W-:Y:S01]  /*0580*/  @P1 IMAD.MOV.U32 R50, RZ, RZ, R9.reuse ;  /* 0x000000ffff321224 */ /* 0x100fe200078e0009 */
[----:B------:R-:W-:Y:S02]  /*0590*/  LEA R41, R2, R41, 0x18 ;  /* 0x0000002902297211 */ /* 0x000fe400078ec0ff */
[----:B------:R-:W-:-:S07]  /*05a0*/  @P1 SHF.R.S32.HI R51, RZ, 0x1f, R9 ;  /* 0x0000001fff331819 */ /* 0x000fce0000011409 */
.L_x_3483:
[----:B-1----:R1:W2:Y:S02]  /*05b0*/  SYNCS.PHASECHK.TRANS64.TRYWAIT P0, [R41+URZ+0xc000], R0 ;  /* 0x00c00000290075a7 */ /* 0x0022a4000800017f */
[----:B--2---:R-:W-:Y:S05]  /*05c0*/  @!P0 NANOSLEEP.SYNCS 0x989680 ;  /* 0x009896800000895d */ /* 0x004fea0003900000 */
[----:B------:R-:W2:Y:S02]  /*05d0*/  @!P0 SYNCS.PHASECHK.TRANS64 P0, [R41+URZ+0xc000], R0 ;  /* 0x00c00000290085a7 */ /* 0x000ea4000800007f */
[----:B--2---:R-:W-:Y:S05]  /*05e0*/  @!P0 BRA `(.L_x_3483) ;  /* 0xfffffffc00f08947 */ /* 0x004fea000383ffff */
[----:B------:R-:W-:Y:S01]  /*05f0*/  SHF.R.S32.HI R37, RZ, 0x1f, R46 ;  /* 0x0000001fff257819 */ /* 0x000fe2000001142e */
[----:B------:R-:W-:Y:S01]  /*0600*/  ULDC UR4, c[0x0][0x268] ;  /* 0x00009a0000047ab9 */ /* 0x000fe20000000800 */
[----:B------:R-:W-:Y:S01]  /*0610*/  ULDC.64 UR6, c[0x0][0x258] ;  /* 0x0000960000067ab9 */ /* 0x000fe20000000a00 */
[----:B------:R-:W-:Y:S01]  /*0620*/  VIADDMNMX R43, R43, -R40, 0x80, PT ;  /* 0x000000802b2b7446 */ /* 0x000fe20003800928 */
[----:B------:R-:W-:Y:S01]  /*0630*/  IMAD R5, R5, UR6, RZ ;  /* 0x0000000605057c24 */ /* 0x000fe2000f8e02ff */
[CC--:B-1----:R-:W-:Y:S01]  /*0640*/  LEA.HI R0, R37.reuse, R46.reuse, RZ, 0x7 ;  /* 0x0000002e25007211 */ /* 0x0c2fe200078f38ff */
[----:B------:R-:W-:Y:S01]  /*0650*/  BSSY B0, `(.L_x_3484) ;  /* 0x0000092000007945 */ /* 0x000fe20003800000 */
[----:B------:R-:W-:Y:S02]  /*0660*/  LEA.HI R48, R37, R46, RZ, 0x4 ;  /* 0x0000002e25307211 */ /* 0x000fe400078f20ff */
[C---:B------:R-:W-:Y:S01]  /*0670*/  LOP3.LUT R9, R0.reuse, 0xfffff80, RZ, 0xc0, !PT ;  /* 0x0fffff8000097812 */ /* 0x040fe200078ec0ff */
[----:B------:R-:W-:Y:S01]  /*0680*/  IMAD.SHL.U32 R0, R0, 0x20, RZ ;  /* 0x0000002000007824 */ /* 0x000fe200078e00ff */
[----:B------:R-:W-:-:S02]  /*0690*/  LOP3.LUT R11, R48, 0xfffffff0, RZ, 0xc0, !PT ;  /* 0xfffffff0300b7812 */ /* 0x000fc400078ec0ff */
[-C--:B------:R-:W-:Y:S02]  /*06a0*/  IADD3 R9, -R9, R46.reuse, RZ ;  /* 0x0000002e09097210 */ /* 0x080fe40007ffe1ff */
[----:B------:R-:W-:Y:S01]  /*06b0*/  LOP3.LUT R0, R0, 0x3ffff000, RZ, 0xc0, !PT ;  /* 0x3ffff00000007812 */ /* 0x000fe200078ec0ff */
[----:B------:R-:W-:Y:S01]  /*06c0*/  IMAD.IADD R42, R46, 0x1, -R11 ;  /* 0x000000012e2a7824 */ /* 0x000fe200078e0a0b */
[-C--:B------:R-:W-:Y:S02]  /*06d0*/  LEA.HI R2, R37, R46.reuse, RZ, 0x5 ;  /* 0x0000002e25027211 */ /* 0x080fe400078f28ff */
[----:B------:R-:W-:Y:S01]  /*06e0*/  SHF.R.U32.HI R48, RZ, 0x1, R48 ;  /* 0x00000001ff307819 */ /* 0x000fe20000011630 */
[----:B------:R-:W-:Y:S01]  /*06f0*/  IMAD R0, R9, 0x4, R0 ;  /* 0x0000000409007824 */ /* 0x000fe200078e0200 */
[----:B------:R-:W-:Y:S01]  /*0700*/  SHF.R.S32.HI R45, RZ, 0x1f, R42 ;  /* 0x0000001fff2d7819 */ /* 0x000fe2000001142a */
[----:B------:R-:W-:Y:S02]  /*0710*/  IMAD.SHL.U32 R2, R2, 0x20, RZ ;  /* 0x0000002002027824 */ /* 0x000fe400078e00ff */
[----:B------:R-:W-:Y:S01]  /*0720*/  IMAD R52, R0, 0x4, R41 ;  /* 0x0000000400347824 */ /* 0x000fe200078e0229 */
[----:B------:R-:W-:-:S02]  /*0730*/  LEA.HI R0, R37, R46, RZ, 0x3 ;  /* 0x0000002e25007211 */ /* 0x000fc400078f18ff */
[----:B------:R-:W-:Y:S02]  /*0740*/  LEA.HI R45, R45, R42, RZ, 0x3 ;  /* 0x0000002a2d2d7211 */ /* 0x000fe400078f18ff */
[----:B------:R-:W-:Y:S01]  /*0750*/  LOP3.LUT R23, R0, 0x1ffffff8, RZ, 0xc0, !PT ;  /* 0x1ffffff800177812 */ /* 0x000fe200078ec0ff */
[----:B------:R-:W1:Y:S01]  /*0760*/  LDS.128 R12, [R52+0x800] ;  /* 0x00080000340c7984 */ /* 0x000e620000000c00 */
[----:B------:R-:W-:Y:S02]  /*0770*/  SHF.R.S32.HI R0, RZ, 0x3, R0 ;  /* 0x00000003ff007819 */ /* 0x000fe40000011400 */
[----:B------:R-:W-:Y:S01]  /*0780*/  LOP3.LUT R21, R45, 0xfffffff8, RZ, 0xc0, !PT ;  /* 0xfffffff82d157812 */ /* 0x000fe200078ec0ff */
[----:B------:R-:W-:Y:S01]  /*0790*/  IMAD.IADD R44, R46, 0x1, -R23 ;  /* 0x000000012e2c7824 */ /* 0x000fe200078e0a17 */
[----:B------:R-:W-:Y:S01]  /*07a0*/  SHF.L.U32 R28, R0, 0x6, RZ ;  /* 0x00000006001c7819 */ /* 0x000fe200000006ff */
[----:B0-----:R-:W0:Y:S01]  /*07b0*/  LDS.128 R8, [R52] ;  /* 0x0000000034087984 */ /* 0x001e220000000c00 */
[----:B------:R-:W-:Y:S01]  /*07c0*/  LEA.HI R46, R37, R46, RZ, 0x6 ;  /* 0x0000002e252e7211 */ /* 0x000fe200078f30ff */
[----:B------:R-:W-:Y:S01]  /*07d0*/  IMAD.SHL.U32 R44, R44, 0x8, RZ ;  /* 0x000000082c2c7824 */ /* 0x000fe200078e00ff */
[----:B------:R-:W-:Y:S01]  /*07e0*/  LOP3.LUT R33, R28, 0x1c0, RZ, 0xc0, !PT ;  /* 0x000001c01c217812 */ /* 0x000fe200078ec0ff */
[----:B------:R-:W-:Y:S01]  /*07f0*/  IMAD.IADD R42, R42, 0x1, -R21 ;  /* 0x000000012a2a7824 */ /* 0x000fe200078e0a15 */
[----:B------:R-:W2:Y:S01]  /*0800*/  LDS.128 R24, [R52+0x2000] ;  /* 0x0020000034187984 */ /* 0x000ea20000000c00 */
[----:B------:R-:W-:Y:S01]  /*0810*/  IMAD.SHL.U32 R45, R45, 0x40, RZ ;  /* 0x000000402d2d7824 */ /* 0x000fe200078e00ff */
[----:B------:R-:W-:Y:S01]  /*0820*/  SHF.R.U32.HI R36, RZ, 0x3, R33 ;  /* 0x00000003ff247819 */ /* 0x000fe20000011621 */
[----:B------:R-:W-:Y:S01]  /*0830*/  IMAD.SHL.U32 R49, R42, 0x40, RZ ;  /* 0x000000402a317824 */ /* 0x000fe200078e00ff */
[----:B------:R-:W3:Y:S01]  /*0840*/  LDS.128 R20, [R52+0x1800] ;  /* 0x0018000034147984 */ /* 0x000ee20000000c00 */
[----:B------:R-:W-:Y:S01]  /*0850*/  LOP3.LUT R47, R33, 0x38, R44, 0xf8, !PT ;  /* 0x00000038212f7812 */ /* 0x000fe200078ef82c */
[----:B------:R-:W-:Y:S01]  /*0860*/  IMAD.SHL.U32 R46, R46, 0x8, RZ ;  /* 0x000000082e2e7824 */ /* 0x000fe200078e00ff */
[----:B------:R-:W-:Y:S01]  /*0870*/  LOP3.LUT R45, R45, 0x7ffffe00, RZ, 0xc0, !PT ;  /* 0x7ffffe002d2d7812 */ /* 0x000fe200078ec0ff */
[----:B------:R-:W4:Y:S01]  /*0880*/  LDS.128 R16, [R52+0x1000] ;  /* 0x0010000034107984 */ /* 0x000f220000000c00 */
[----:B------:R-:W-:-:S02]  /*0890*/  LOP3.LUT R47, R47, R36, RZ, 0x3c, !PT ;  /* 0x000000242f2f7212 */ /* 0x000fc400078e3cff */
[----:B------:R-:W-:Y:S01]  /*08a0*/  LOP3.LUT R49, R49, 0x1c0, RZ, 0xc0, !PT ;  /* 0x000001c031317812 */ /* 0x000fe200078ec0ff */
[----:B------:R-:W5:Y:S01]  /*08b0*/  LDS.128 R32, [R52+0x3000] ;  /* 0x0030000034207984 */ /* 0x000f620000000c00 */
[----:B------:R-:W-:Y:S02]  /*08c0*/  R2P PR, R42, 0x6 ;  /* 0x000000062a007804 */ /* 0x000fe40000000000 */
[----:B------:R-:W-:Y:S01]  /*08d0*/  LOP3.LUT R48, R49, 0x8, R48, 0xf8, !PT ;  /* 0x0000000831307812 */ /* 0x000fe200078ef830 */
[----:B------:R-:W5:Y:S01]  /*08e0*/  LDS.128 R28, [R52+0x2800] ;  /* 0x00280000341c7984 */ /* 0x000f620000000c00 */
[----:B------:R-:W-:-:S03]  /*08f0*/  SHF.R.U32.HI R49, RZ, 0x3, R49 ;  /* 0x00000003ff317819 */ /* 0x000fc60000011631 */
[----:B------:R-:W5:Y:S01]  /*0900*/  LDS.128 R36, [R52+0x3800] ;  /* 0x0038000034247984 */ /* 0x000f620000000c00 */
[----:B------:R-:W-:Y:S02]  /*0910*/  LOP3.LUT R48, R48, R49, RZ, 0x3c, !PT ;  /* 0x0000003130307212 */ /* 0x000fe400078e3cff */
[----:B------:R-:W-:Y:S02]  /*0920*/  LOP3.LUT R49, R2, 0x7ffffc00, RZ, 0xc0, !PT ;  /* 0x7ffffc0002317812 */ /* 0x000fe400078ec0ff */
[----:B------:R-:W-:Y:S02]  /*0930*/  LOP3.LUT R2, R47, 0x7ffffe00, R46, 0xf8, !PT ;  /* 0x7ffffe002f027812 */ /* 0x000fe400078ef82e */
[----:B------:R-:W-:Y:S01]  /*0940*/  IADD3 R42, R48, R45, R49 ;  /* 0x0000002d302a7210 */ /* 0x000fe20007ffe031 */
[----:B-1----:R-:W-:Y:S01]  /*0950*/  FMUL.FTZ R48, R15, UR4 ;  /* 0x000000040f307c20 */ /* 0x002fe20008410000 */
[----:B------:R-:W-:Y:S01]  /*0960*/  FMUL.FTZ R13, R13, UR4 ;  /* 0x000000040d0d7c20 */ /* 0x000fe20008410000 */
[----:B0-----:R-:W-:Y:S01]  /*0970*/  FMUL.FTZ R45, R9, UR4 ;  /* 0x00000004092d7c20 */ /* 0x001fe20008410000 */
[----:B------:R-:W-:Y:S01]  /*0980*/  FMUL.FTZ R46, R11, UR4 ;  /* 0x000000040b2e7c20 */ /* 0x000fe20008410000 */
[----:B------:R-:W-:Y:S01]  /*0990*/  FMUL.FTZ R9, R10, UR4 ;  /* 0x000000040a097c20 */ /* 0x000fe20008410000 */
[----:B------:R-:W-:Y:S01]  /*09a0*/  FMUL.FTZ R11, R14, UR4 ;  /* 0x000000040e0b7c20 */ /* 0x000fe20008410000 */
[----:B------:R-:W-:Y:S01]  /*09b0*/  FMUL.FTZ R10, R12, UR4 ;  /* 0x000000040c0a7c20 */ /* 0x000fe20008410000 */
[----:B--2---:R-:W-:Y:S01]  /*09c0*/  FMUL.FTZ R25, R25, UR4 ;  /* 0x0000000419197c20 */ /* 0x004fe20008410000 */
[----:B------:R-:W-:Y:S01]  /*09d0*/  FMUL.FTZ R8, R8, UR4 ;  /* 0x0000000408087c20 */ /* 0x000fe20008410000 */
[----:B------:R-:W-:Y:S01]  /*09e0*/  F2FP.BF16.F32.PACK_AB R9, R46, R9 ;  /* 0x000000092e09723e */ /* 0x000fe200000010ff */
[----:B---3--:R-:W-:Y:S01]  /*09f0*/  FMUL.FTZ R15, R20, UR4 ;  /* 0x00000004140f7c20 */ /* 0x008fe20008410000 */
[----:B------:R-:W-:Y:S01]  /*0a00*/  FMUL.FTZ R20, R21, UR4 ;  /* 0x0000000415147c20 */ /* 0x000fe20008410000 */
[----:B------:R-:W-:Y:S01]  /*0a10*/  FMUL.FTZ R21, R26, UR4 ;  /* 0x000000041a157c20 */ /* 0x000fe20008410000 */
[----:B------:R-:W-:Y:S01]  /*0a20*/  FMUL.FTZ R26, R27, UR4 ;  /* 0x000000041b1a7c20 */ /* 0x000fe20008410000 */
[----:B----4-:R-:W-:Y:S01]  /*0a30*/  FMUL.FTZ R14, R18, UR4 ;  /* 0x00000004120e7c20 */ /* 0x010fe20008410000 */
[----:B------:R-:W-:Y:S01]  /*0a40*/  FMUL.FTZ R19, R19, UR4 ;  /* 0x0000000413137c20 */ /* 0x000fe20008410000 */
[----:B------:R-:W-:Y:S01]  /*0a50*/  FMUL.FTZ R18, R24, UR4 ;  /* 0x0000000418127c20 */ /* 0x000fe20008410000 */
[----:B------:R-:W-:Y:S01]  /*0a60*/  FMUL.FTZ R12, R16, UR4 ;  /* 0x00000004100c7c20 */ /* 0x000fe20008410000 */
[----:B-----5:R-:W-:Y:S01]  /*0a70*/  FMUL.FTZ R27, R32, UR4 ;  /* 0x00000004201b7c20 */ /* 0x020fe20008410000 */
[----:B------:R-:W-:Y:S01]  /*0a80*/  FMUL.FTZ R32, R33, UR4 ;  /* 0x0000000421207c20 */ /* 0x000fe20008410000 */
[----:B------:R-:W-:Y:S01]  /*0a90*/  FMUL.FTZ R16, R22, UR4 ;  /* 0x0000000416107c20 */ /* 0x000fe20008410000 */
[----:B------:R-:W-:Y:S01]  /*0aa0*/  FMUL.FTZ R23, R23, UR4 ;  /* 0x0000000417177c20 */ /* 0x000fe20008410000 */
[----:B------:R-:W-:Y:S01]  /*0ab0*/  FMUL.FTZ R24, R30, UR4 ;  /* 0x000000041e187c20 */ /* 0x000fe20008410000 */
[----:B------:R-:W-:Y:S01]  /*0ac0*/  FMUL.FTZ R31, R31, UR4 ;  /* 0x000000041f1f7c20 */ /* 0x000fe20008410000 */
[----:B------:R-:W-:Y:S01]  /*0ad0*/  F2FP.BF16.F32.PACK_AB R10, R13, R10 ;  /* 0x0000000a0d0a723e */ /* 0x000fe200000010ff */
[----:B------:R-:W-:Y:S01]  /*0ae0*/  FMUL.FTZ R22, R28, UR4 ;  /* 0x000000041c167c20 */ /* 0x000fe20008410000 */
[----:B------:R-:W-:Y:S01]  /*0af0*/  FMUL.FTZ R33, R38, UR4 ;  /* 0x0000000426217c20 */ /* 0x000fe20008410000 */
[----:B------:R-:W-:Y:S01]  /*0b00*/  FMUL.FTZ R38, R39, UR4 ;  /* 0x0000000427267c20 */ /* 0x000fe20008410000 */
[----:B------:R-:W-:Y:S01]  /*0b10*/  IADD3 R39, R41, 0x8000, RZ ;  /* 0x0000800029277810 */ /* 0x000fe20007ffe0ff */
[----:B------:R-:W-:Y:S01]  /*0b20*/  FMUL.FTZ R29, R29, UR4 ;  /* 0x000000041d1d7c20 */ /* 0x000fe20008410000 */
[----:B------:R-:W-:Y:S01]  /*0b30*/  F2FP.BF16.F32.PACK_AB R13, R19, R14 ;  /* 0x0000000e130d723e */ /* 0x000fe200000010ff */
[----:B------:R-:W-:Y:S01]  /*0b40*/  FMUL.FTZ R30, R36, UR4 ;  /* 0x00000004241e7c20 */ /* 0x000fe20008410000 */
[----:B------:R-:W-:Y:S01]  /*0b50*/  F2FP.BF16.F32.PACK_AB R19, R31, R24 ;  /* 0x000000181f13723e */ /* 0x000fe200000010ff */
[----:B------:R-:W-:Y:S01]  /*0b60*/  IMAD.MOV.U32 R24, RZ, RZ, 0x20 ;  /* 0x00000020ff187424 */ /* 0x000fe200078e00ff */
[----:B------:R-:W-:Y:S01]  /*0b70*/  F2FP.BF16.F32.PACK_AB R14, R20, R15 ;  /* 0x0000000f140e723e */ /* 0x000fe200000010ff */
[----:B------:R-:W-:Y:S01]  /*0b80*/  FMUL.FTZ R37, R37, UR4 ;  /* 0x0000000425257c20 */ /* 0x000fe20008410000 */
[----:B------:R-:W-:Y:S01]  /*0b90*/  F2FP.BF16.F32.PACK_AB R15, R23, R16 ;  /* 0x00000010170f723e */ /* 0x000fe200000010ff */
[----:B------:R-:W-:-:S02]  /*0ba0*/  IMAD R23, R42, 0x2, R39 ;  /* 0x000000022a177824 */ /* 0x000fc400078e0227 */
[----:B------:R-:W-:Y:S01]  /*0bb0*/  FMUL.FTZ R17, R17, UR4 ;  /* 0x0000000411117c20 */ /* 0x000fe20008410000 */
[----:B------:R-:W-:Y:S01]  /*0bc0*/  SEL R24, R24, 0xffffffe0, !P1 ;  /* 0xffffffe018187807 */ /* 0x000fe20004800000 */
[----:B------:R-:W-:Y:S01]  /*0bd0*/  FMUL.FTZ R28, R34, UR4 ;  /* 0x00000004221c7c20 */ /* 0x000fe20008410000 */
[----:B------:R-:W-:Y:S01]  /*0be0*/  FMUL.FTZ R35, R35, UR4 ;  /* 0x0000000423237c20 */ /* 0x000fe20008410000 */
[----:B------:R-:W-:Y:S01]  /*0bf0*/  F2FP.BF16.F32.PACK_AB R16, R25, R18 ;  /* 0x000000121910723e */ /* 0x000fe200000010ff */
[----:B------:R-:W-:Y:S01]  /*0c00*/  VIADD R31, R23, 0x40 ;  /* 0x00000040171f7836 */ /* 0x000fe20000000000 */
[----:B------:R-:W-:Y:S01]  /*0c10*/  F2FP.BF16.F32.PACK_AB R18, R29, R22 ;  /* 0x000000161d12723e */ /* 0x000fe200000010ff */
[----:B------:R-:W-:Y:S01]  /*0c20*/  @P2 VIADD R31, R23, 0xffffffc0 ;  /* 0xffffffc0171f2836 */ /* 0x000fe20000000000 */
[----:B------:R-:W-:Y:S01]  /*0c30*/  F2FP.BF16.F32.PACK_AB R8, R45, R8 ;  /* 0x000000082d08723e */ /* 0x000fe200000010ff */
[--C-:B------:R-:W-:Y:S01]  /*0c40*/  IMAD R42, R42, 0x2, R41.reuse ;  /* 0x000000022a2a7824 */ /* 0x100fe200078e0229 */
[----:B------:R-:W-:Y:S01]  /*0c50*/  F2FP.BF16.F32.PACK_AB R11, R48, R11 ;  /* 0x0000000b300b723e */ /* 0x000fe200000010ff */
[----:B------:R-:W-:Y:S01]  /*0c60*/  IMAD R41, R2, 0x2, R41 ;  /* 0x0000000202297824 */ /* 0x000fe200078e0229 */
[----:B------:R-:W-:Y:S01]  /*0c70*/  F2FP.BF16.F32.PACK_AB R22, R37, R30 ;  /* 0x0000001e2516723e */ /* 0x000fe200000010ff */
[----:B------:R-:W-:Y:S01]  /*0c80*/  ULDC UR4, c[0x0][0x244] ;  /* 0x0000910000047ab9 */ /* 0x000fe20000000800 */
[----:B------:R-:W-:Y:S01]  /*0c90*/  F2FP.BF16.F32.PACK_AB R12, R17, R12 ;  /* 0x0000000c110c723e */ /* 0x000fe200000010ff */
[----:B------:R0:W-:Y:S01]  /*0ca0*/  STSM.16.M88.4 [R42+0x8000], R8 ;  /* 0x008000082a007844 */ /* 0x0001e20000000200 */
[----:B------:R-:W-:-:S02]  /*0cb0*/  IADD3 R30, R23, R24, RZ ;  /* 0x00000018171e7210 */ /* 0x000fc40007ffe0ff */
[----:B------:R-:W-:Y:S02]  /*0cc0*/  F2FP.BF16.F32.PACK_AB R17, R26, R21 ;  /* 0x000000151a11723e */ /* 0x000fe400000010ff */
[----:B------:R-:W-:Y:S01]  /*0cd0*/  F2FP.BF16.F32.PACK_AB R20, R32, R27 ;  /* 0x0000001b2014723e */ /* 0x000fe200000010ff */
[----:B------:R-:W-:Y:S01]  /*0ce0*/  IMAD.IADD R32, R24, 0x1, R31 ;  /* 0x0000000118207824 */ /* 0x000fe200078e021f */
[----:B------:R-:W-:Y:S01]  /*0cf0*/  F2FP.BF16.F32.PACK_AB R21, R35, R28 ;  /* 0x0000001c2315723e */ /* 0x000fe200000010ff */
[----:B------:R1:W-:Y:S01]  /*0d00*/  STSM.16.M88.4 [R30], R12 ;  /* 0x0000000c1e007844 */ /* 0x0003e20000000200 */
[----:B------:R-:W-:Y:S02]  /*0d10*/  F2FP.BF16.F32.PACK_AB R23, R38, R33 ;  /* 0x000000212617723e */ /* 0x000fe400000010ff */
[----:B------:R-:W-:Y:S01]  /*0d20*/  IADD3 R28, P0, R0, R50, RZ ;  /* 0x00000032001c7210 */ /* 0x000fe20007f1e0ff */
[----:B------:R1:W-:Y:S01]  /*0d30*/  STSM.16.M88.4 [R31], R16 ;  /* 0x000000101f007844 */ /* 0x0003e20000000200 */
[----:B------:R-:W-:-:S02]  /*0d40*/  SHF.R.S32.HI R45, RZ, 0x1f, R44 ;  /* 0x0000001fff2d7819 */ /* 0x000fc4000001142c */
[----:B------:R-:W-:Y:S01]  /*0d50*/  LEA.HI.X.SX32 R29, R0, R51, 0x1, P0 ;  /* 0x00000033001d7211 */ /* 0x000fe200000f0eff */
[----:B------:R1:W-:Y:S01]  /*0d60*/  STSM.16.M88.4 [R32], R20 ;  /* 0x0000001420007844 */ /* 0x0003e20000000200 */
[----:B------:R-:W-:Y:S01]  /*0d70*/  BAR.SYNC.DEFER_BLOCKING 0x0 ;  /* 0x0000000000007b1d */ /* 0x000fe20000010000 */
[----:B------:R-:W-:Y:S01]  /*0d80*/  ISETP.GE.AND P0, PT, R44, UR4, PT ;  /* 0x000000042c007c0c */ /* 0x000fe2000bf06270 */
[C---:B0-----:R-:W-:Y:S02]  /*0d90*/  IMAD R9, R6.reuse, UR7, R5 ;  /* 0x0000000706097c24 */ /* 0x041fe4000f8e0205 */
[----:B------:R-:W-:Y:S01]  /*0da0*/  IMAD.WIDE.U32 R44, R6, UR6, R44 ;  /* 0x00000006062c7c25 */ /* 0x000fe2000f8e002c */
[C---:B------:R-:W-:Y:S01]  /*0db0*/  ISETP.GE.OR P3, PT, R0.reuse, R43, P0 ;  /* 0x0000002b0000720c */ /* 0x040fe20000766670 */
[----:B------:R-:W-:Y:S02]  /*0dc0*/  ULDC.64 UR4, c[0x0][0x260] ;  /* 0x0000980000047ab9 */ /* 0x000fe40000000a00 */
[----:B------:R-:W-:Y:S01]  /*0dd0*/  VIADD R5, R0, 0x20 ;  /* 0x0000002000057836 */ /* 0x000fe20000000000 */
[----:B------:R-:W-:Y:S01]  /*0de0*/  IADD3 R45, R45, R9, RZ ;  /* 0x000000092d2d7210 */ /* 0x000fe20007ffe0ff */
[----:B------:R-:W-:-:S02]  /*0df0*/  IMAD R7, R7, UR4, RZ ;  /* 0x0000000407077c24 */ /* 0x000fc4000f8e02ff */
[C---:B------:R-:W-:Y:S01]  /*0e00*/  VIADD R6, R0.reuse, 0x40 ;  /* 0x0000004000067836 */ /* 0x040fe20000000000 */
[-C--:B------:R-:W-:Y:S01]  /*0e10*/  ISETP.GE.OR P2, PT, R5, R43.reuse, P0 ;  /* 0x0000002b0500720c */ /* 0x080fe20000746670 */
[----:B------:R-:W-:Y:S02]  /*0e20*/  VIADD R0, R0, 0x60 ;  /* 0x0000006000007836 */ /* 0x000fe40000000000 */
[----:B------:R-:W-:Y:S01]  /*0e30*/  IMAD R9, R4, UR5, R7 ;  /* 0x0000000504097c24 */ /* 0x000fe2000f8e0207 */
[-C--:B------:R-:W-:Y:S01]  /*0e40*/  ISETP.GE.OR P1, PT, R6, R43.reuse, P0 ;  /* 0x0000002b0600720c */ /* 0x080fe20000726670 */
[----:B------:R-:W-:Y:S01]  /*0e50*/  IMAD.WIDE.U32 R4, R4, UR4, R44 ;  /* 0x0000000404047c25 */ /* 0x000fe2000f8e002c */
[----:B------:R-:W-:-:S03]  /*0e60*/  ISETP.GE.OR P0, PT, R0, R43, P0 ;  /* 0x0000002b0000720c */ /* 0x000fc60000706670 */
[----:B------:R-:W-:Y:S01]  /*0e70*/  IMAD.WIDE R6, R3, 0x80, R28 ;  /* 0x0000008003067825 */ /* 0x000fe200078e021c */
[----:B------:R1:W0:Y:S03]  /*0e80*/  LDS.128 R24, [R41+0xb000] ;  /* 0x00b0000029187984 */ /* 0x0002260000000c00 */
[----:B------:R-:W-:Y:S02]  /*0e90*/  IMAD R8, R2, 0x2, R39 ;  /* 0x0000000202087824 */ /* 0x000fe400078e0227 */
[----:B------:R-:W-:Y:S01]  /*0ea0*/  IMAD.IADD R3, R5, 0x1, R9 ;  /* 0x0000000105037824 */ /* 0x000fe200078e0209 */
[----:B------:R-:W-:Y:S06]  /*0eb0*/  @P3 BRA `(.L_x_3485) ;  /* 0x00000000002c3947 */ /* 0x000fec0003800000 */
[----:B------:R-:W2:Y:S01]  /*0ec0*/  LDS.128 R8, [R8] ;  /* 0x0000000008087984 */ /* 0x000ea20000000c00 */
[----:B------:R-:W-:Y:S01]  /*0ed0*/  ULDC.64 UR4, c[0x0][0x250] ;  /* 0x0000940000047ab9 */ /* 0x000fe20000000a00 */
[----:B------:R-:W-:Y:S02]  /*0ee0*/  IMAD.MOV.U32 R2, RZ, RZ, R4 ;  /* 0x000000ffff027224 */ /* 0x000fe400078e0004 */
[----:B-1----:R-:W-:Y:S02]  /*0ef0*/  IMAD R15, R7, UR4, RZ ;  /* 0x00000004070f7c24 */ /* 0x002fe4000f8e02ff */
[----:B------:R-:W-:-:S04]  /*0f00*/  IMAD.WIDE.U32 R12, R6, UR4, R2 ;  /* 0x00000004060c7c25 */ /* 0x000fc8000f8e0002 */
[----:B------:R-:W-:Y:S01]  /*0f10*/  IMAD R15, R6, UR5, R15 ;  /* 0x00000005060f7c24 */ /* 0x000fe2000f8e020f */
[----:B------:R-:W-:Y:S02]  /*0f20*/  ULDC.64 UR4, c[0x0][0x238] ;  /* 0x00008e0000047ab9 */ /* 0x000fe40000000a00 */
[----:B------:R-:W-:Y:S01]  /*0f30*/  LEA R14, P3, R12, UR4, 0x1 ;  /* 0x000000040c0e7c11 */ /* 0x000fe2000f8608ff */
[----:B------:R-:W-:-:S05]  /*0f40*/  IMAD.IADD R13, R13, 0x1, R15 ;  /* 0x000000010d0d7824 */ /* 0x000fca00078e020f */
[----:B------:R-:W-:-:S05]  /*0f50*/  LEA.HI.X R15, R12, UR5, R13, 0x1, P3 ;  /* 0x000000050c0f7c11 */ /* 0x000fca00098f0c0d */
[----:B--2---:R2:W-:Y:S02]  /*0f60*/  STG.E.128 desc[UR8][R14.64], R8 ;  /* 0x000000080e007986 */ /* 0x0045e4000c101d08 */
.L_x_3485:
[----:B------:R-:W-:Y:S05]  /*0f70*/  BSYNC B0 ;  /* 0x0000000000007941 */ /* 0x000fea0003800000 */
.L_x_3484:
[----:B--2---:R2:W3:Y:S01]  /*0f80*/  LDS.128 R8, [R41+0x9000] ;  /* 0x0090000029087984 */ /* 0x0044e20000000c00 */
[----:B------:R-:W-:Y:S04]  /*0f90*/  BSSY B0, `(.L_x_3486) ;  /* 0x000000f000007945 */ /* 0x000fe80003800000 */
[----:B------:R-:W-:Y:S05]  /*0fa0*/  @P2 BRA `(.L_x_3487) ;  /* 0x0000000000342947 */ /* 0x000fea0003800000 */
[----:B-1----:R-:W-:Y:S01]  /*0fb0*/  IADD3 R15, P2, R6, 0x20, RZ ;  /* 0x00000020060f7810 */ /* 0x002fe20007f5e0ff */
[----:B------:R-:W-:Y:S01]  /*0fc0*/  ULDC.64 UR4, c[0x0][0x250] ;  /* 0x0000940000047ab9 */ /* 0x000fe20000000a00 */
[----:B------:R-:W-:Y:S01]  /*0fd0*/  MOV R12, R4 ;  /* 0x00000004000c7202 */ /* 0x000fe20000000f00 */
        /* <DEDUP_REMOVED lines=10> */
.L_x_3487:
[----:B------:R-:W-:Y:S05]  /*1080*/  BSYNC B0 ;  /* 0x0000000000007941 */ /* 0x000fea0003800000 */
.L_x_3486:
[----:B---34-:R3:W4:Y:S01]  /*1090*/  LDS.128 R8, [R41+0xa000] ;  /* 0x00a0000029087984 */ /* 0x0187220000000c00 */
        /* <DEDUP_REMOVED lines=11> */
[----:B------:R-:W-:Y:S02]  /*1150*/  LEA R14, P1, R12, UR4, 0x1 ;  /* 0x000000040c0e7c11 */ /* 0x000fe4000f8208ff */
[----:B------:R-:W-:-:S04]  /*1160*/  IADD3 R13, R13, R15, RZ ;  /* 0x0000000f0d0d7210 */ /* 0x000fc80007ffe0ff */
[----:B------:R-:W-:-:S05]  /*1170*/  LEA.HI.X R15, R12, UR5, R13, 0x1, P1 ;  /* 0x000000050c0f7c11 */ /* 0x000fca00088f0c0d */
[----:B----4-:R1:W-:Y:S02]  /*1180*/  STG.E.128 desc[UR8][R14.64], R8 ;  /* 0x000000080e007986 */ /* 0x0103e4000c101d08 */
.L_x_3489:
[----:B------:R-:W-:Y:S05]  /*1190*/  BSYNC B0 ;  /* 0x0000000000007941 */ /* 0x000fea0003800000 */
.L_x_3488:
[----:B------:R-:W-:Y:S05]  /*11a0*/  @P0 EXIT ;  /* 0x000000000000094d */ /* 0x000fea0003800000 */
        /* <DEDUP_REMOVED lines=11> */
[----:B0-----:R-:W-:Y:S01]  /*1260*/  STG.E.128 desc[UR8][R4.64], R24 ;  /* 0x0000001804007986 */ /* 0x001fe2000c101d08 */
[----:B------:R-:W-:Y:S05]  /*1270*/  EXIT ;  /* 0x000000000000794d */ /* 0x000fea0003800000 */
.L_x_3490:
        /* <DEDUP_REMOVED lines=16> */
.L_x_3717:


//--------------------- .text._ZN7cutlass13device_kernelIN5flash32FlashAttnBwdPostprocessConvertdQIN4cute5tupleIJNS3_1CILi128EEENS5_ILi64EEEEEENS_10bfloat16_tEfNS_4arch4Sm90ELi256ENS3_8TiledMMAINS3_8MMA_AtomIJNS3_4SM904GMMA27MMA_64x64x16_F32BF16BF16_SSILNSF_5MajorE0ELSH_1ELNSF_7ScaleInE1ELSI_1EEEEEENS3_6LayoutINS4_IJNS5_ILi2EEENS5_ILi1EEESN_EEENS4_IJSN_NS5_ILi0EEESP_EEEEENS4_IJNS3_10UnderscoreESS_SS_EEEEELb0EEEEEvNT_6ParamsE --------------------------
	.section	.text._ZN7cutlass13device_kernelIN5flash32FlashAttnBwdPostprocessConvertdQIN4cute5tupleIJNS3_1CILi128EEENS5_ILi64EEEEEENS_10bfloat16_tEfNS_4arch4Sm90ELi256ENS3_8TiledMMAINS3_8MMA_AtomIJNS3_4SM904GMMA27MMA_64x64x16_F32BF16BF16_SSILNSF_5MajorE0ELSH_1ELNSF_7ScaleInE1ELSI_1EEEEEENS3_6LayoutINS4_IJNS5_ILi2EEENS5_ILi1EEESN_EEENS4_IJSN_NS5_ILi0EEESP_EEEEENS4_IJNS3_10UnderscoreESS_SS_EEEEELb0EEEEEvNT_6ParamsE,"ax",@progbits
	.align	128
.text._ZN7cutlass13device_kernelIN5flash32FlashAttnBwdPostprocessConvertdQIN4cute5tupleIJNS3_1CILi128EEENS5_ILi64EEEEEENS_10bfloat16_tEfNS_4arch4Sm90ELi256ENS3_8TiledMMAINS3_8MMA_AtomIJNS3_4SM904GMMA27MMA_64x64x16_F32BF16BF16_SSILNSF_5MajorE0ELSH_1ELNSF_7ScaleInE1ELSI_1EEEEEENS3_6LayoutINS4_IJNS5_ILi2EEENS5_ILi1EEESN_EEENS4_IJSN_NS5_ILi0EEESP_EEEEENS4_IJNS3_10UnderscoreESS_SS_EEEEELb0EEEEEvNT_6ParamsE:
        .type           _ZN7cutlass13device_kernelIN5flash32FlashAttnBwdPostprocessConvertdQIN4cute5tupleIJNS3_1CILi128EEENS5_ILi64EEEEEENS_10bfloat16_tEfNS_4arch4Sm90ELi256ENS3_8TiledMMAINS3_8MMA_AtomIJNS3_4SM904GMMA27MMA_64x64x16_F32BF16BF16_SSILNSF_5MajorE0ELSH_1ELNSF_7ScaleInE1ELSI_1EEEEEENS3_6LayoutINS4_IJNS5_ILi2EEENS5_ILi1EEESN_EEENS4_IJSN_NS5_ILi0EEESP_EEEEENS4_IJNS3_10UnderscoreESS_SS_EEEEELb0EEEEEvNT_6ParamsE,@function
        .size           _ZN7cutlass13device_kernelIN5flash32FlashAttnBwdPostprocessConvertdQIN4cute5tupleIJNS3_1CILi128EEENS5_ILi64EEEEEENS_10bfloat16_tEfNS_4arch4Sm90ELi256ENS3_8TiledMMAINS3_8MMA_AtomIJNS3_4SM904GMMA27MMA_64x64x16_F32BF16BF16_SSILNSF_5MajorE0ELSH_1ELNSF_7ScaleInE1ELSI_1EEEEEENS3_6LayoutINS4_IJNS5_ILi2EEENS5_ILi1EEESN_EEENS4_IJSN_NS5_ILi0EEESP_EEEEENS4_IJNS3_10UnderscoreESS_SS_EEEEELb0EEEEEvNT_6ParamsE,(.L_x_3718 - _ZN7cutlass13device_kernelIN5flash32FlashAttnBwdPostprocessConvertdQIN4cute5tupleIJNS3_1CILi128EEENS5_ILi64EEEEEENS_10bfloat16_tEfNS_4arch4Sm90ELi256ENS3_8TiledMMAINS3_8MMA_AtomIJNS3_4SM904GMMA27MMA_64x64x16_F32BF16BF16_SSILNSF_5MajorE0ELSH_1ELNSF_7ScaleInE1ELSI_1EEEEEENS3_6LayoutINS4_IJNS5_ILi2EEENS5_ILi1EEESN_EEENS4_IJSN_NS5_ILi0EEESP_EEEEENS4_IJNS3_10UnderscoreESS_SS_EEEEELb0EEEEEvNT_6ParamsE)
        .other          _ZN7cutlass13device_kernelIN5flash32FlashAttnBwdPostprocessConvertdQIN4cute5tupleIJNS3_1CILi128EEENS5_ILi64EEEEEENS_10bfloat16_tEfNS_4arch4Sm90ELi256ENS3_8TiledMMAINS3_8MMA_AtomIJNS3_4SM904GMMA27MMA_64x64x16_F32BF16BF16_SSILNSF_5MajorE0ELSH_1ELNSF_7ScaleInE1ELSI_1EEEEEENS3_6LayoutINS4_IJNS5_ILi2EEENS5_ILi1EEESN_EEENS4_IJSN_NS5_ILi0EEESP_EEEEENS4_IJNS3_10UnderscoreESS_SS_EEEEELb0EEEEEvNT_6ParamsE,@"STO_CUDA_ENTRY STV_DEFAULT"
_ZN7cutlass13device_kernelIN5flash32FlashAttnBwdPostprocessConvertdQIN4cute5tupleIJNS3_1CILi128EEENS5_ILi64EEEEEENS_10bfloat16_tEfNS_4arch4Sm90ELi256ENS3_8TiledMMAINS3_8MMA_AtomIJNS3_4SM904GMMA27MMA_64x64x16_F32BF16BF16_SSILNSF_5MajorE0ELSH_1ELNSF_7ScaleInE1ELSI_1EEEEEENS3_6LayoutINS4_IJNS5_ILi2EEENS5_ILi1EEESN_EEENS4_IJSN_NS5_ILi0EEESP_EEEEENS4_IJNS3_10UnderscoreESS_SS_EEEEELb0EEEEEvNT_6ParamsE:
        /* <DEDUP_REMOVED lines=26> */
.L_x_3491:
        /* <DEDUP_REMOVED lines=52> */
.L_x_3494:
[----:B------:R-:W-:Y:S01]  /*04e0*/  @P0 ELECT P2, URZ, PT ;  /* 0x00000000003f082f */ /* 0x000fe20003840000 */
[----:B------:R1:W-:-:S12]  /*04f0*/  UBLKCP.S.G [UR6], [UR4], UR10 ;  /* 0x00000006040073ba */ /* 0x0003d8000800020a */
[----:B------:R-:W-:Y:S02]  /*0500*/  @P2 PLOP3.LUT P0, PT, P2, PT, PT, 0x8, 0x0 ;  /* 0x000000000000281c */ /* 0x000fe4000170e170 */
[----:B------:R-:W-:-:S11]  /*0510*/  PLOP3.LUT P2, PT, PT, PT, PT, 0x8, 0x0 ;  /* 0x000000000000781c */ /* 0x000fd60003f4e170 */
[----:B-1----:R-:W-:Y:S05]  /*0520*/  @P0 BRA.U.ANY `(.L_x_3494) ;  /* 0xfffffffd00ec0947 */ /* 0x002fea000393ffff */
.L_x_3493:
[----:B------:R-:W-:Y:S05]  /*0530*/  BSYNC B0 ;  /* 0x0000000000007941 */ /* 0x000fea0003800000 */
.L_x_3492:
[----:B------:R-:W-:Y:S01]  /*0540*/  BAR.SYNC.DEFER_BLOCKING 0x0 ;  /* 0x0000000000007b1d */ /* 0x000fe20000010000 */
[----:B------:R-:W-:Y:S02]  /*0550*/  MOV R41, 0x400 ;  /* 0x0000040000297802 */ /* 0x000fe40000000f00 */
[----:B------:R-:W-:Y:S02]  /*0560*/  CS2R R50, SRZ ;  /* 0x0000000000327805 */ /* 0x000fe4000001ff00 */
[----:B------:R-:W-:Y:S01]  /*0570*/  SHF.L.U32 R0, RZ, 0x1f, RZ ;  /* 0x0000001fff007819 */ /* 0x000fe200000006ff */
[--C-:B------:R-:W-:Y:S01]  /*0580*/  @P1 IMAD.MOV.U32 R50, RZ, RZ, R9.reuse ;  /* 0x000000ffff321224 */ /* 0x100fe200078e0009 */
[----:B------:R-:W-:Y:S02]  /*0590*/  LEA R41, R2, R41, 0x18 ;  /* 0x0000002902297211 */ /* 0x000fe400078ec0ff */
[----:B------:R-:W-:-:S07]  /*05a0*/  @P1 SHF.R.S32.HI R51, RZ, 0x1f, R9 ;  /* 0x0000001fff331819 */ /* 0x000fce0000011409 */
.L_x_3495:
        /* <DEDUP_REMOVED lines=156> */
.L_x_3497:
[----:B------:R-:W-:Y:S05]  /*0f70*/  BSYNC B0 ;  /* 0x0000000000007941 */ /* 0x000fea0003800000 */
.L_x_3496:
        /* <DEDUP_REMOVED lines=16> */
.L_x_3499:
[----:B------:R-:W-:Y:S05]  /*1080*/  BSYNC B0 ;  /* 0x0000000000007941 */ /* 0x000fea0003800000 */
.L_x_3498:
        /* <DEDUP_REMOVED lines=16> */
.L_x_3501:
[----:B------:R-:W-:Y:S05]  /*1190*/  BSYNC B0 ;  /* 0x0000000000007941 */ /* 0x000fea0003800000 */
.L_x_3500:
        /* <DEDUP_REMOVED lines=14> */
.L_x_3502:
        /* <DEDUP_REMOVED lines=16> */
.L_x_3718:


//--------------------- .text._ZN7cutlass13device_kernelIN5flash11enable_sm90INS1_16FlashAttnBwdSm90INS1_25CollectiveMainloopBwdSm90ILi2ELi2ELi2EN4cute5tupleIJNS5_1CILi1EEES8_S8_EEENS6_IJNS7_ILi128EEESA_NS7_ILi64EEEEEENS_10bfloat16_tEfNS_4arch4Sm90ELb1ELb0ELb0ELb1ELb1ELb1ELb0ELb0ELi2ELi1ELi2ELi2ELb0EEENS1_24CollectiveEpilogueBwdGQAISC_fSF_Li256ELb1ELb1EEENS1_25SingleTileBwdLPTSchedulerILb1ELi128ELb1EEEEEEEEEvNT_6ParamsE --------------------------
	.section	.text._ZN7cutlass13device_kernelIN5flash11enable_sm90INS1_16FlashAttnBwdSm90INS1_25CollectiveMainloopBwdSm90ILi2ELi2ELi2EN4cute5tupleIJNS5_1CILi1EEES8_S8_EEENS6_IJNS7_ILi128EEESA_NS7_ILi64EEEEEENS_10bfloat16_tEfNS_4arch4Sm90ELb1ELb0ELb0ELb1ELb1ELb1ELb0ELb0ELi2ELi1ELi2ELi2ELb0EEENS1_24CollectiveEpilogueBwdGQAISC_fSF_Li256ELb1ELb1EEENS1_25SingleTileBwdLPTSchedulerILb1ELi128ELb1EEEEEEEEEvNT_6ParamsE,"ax",@progbits
	.align	128
.text._ZN7cutlass13device_kernelIN5flash11enable_sm90INS1_16FlashAttnBwdSm90INS1_25CollectiveMainloopBwdSm90ILi2ELi2ELi2EN4cute5tupleIJNS5_1CILi1EEES8_S8_EEENS6_IJNS7_ILi128EEESA_NS7_ILi64EEEEEENS_10bfloat16_tEfNS_4arch4Sm90ELb1ELb0ELb0ELb1ELb1ELb1ELb0ELb0ELi2ELi1ELi2ELi2ELb0EEENS1_24CollectiveEpilogueBwdGQAISC_fSF_Li256ELb1ELb1EEENS1_25SingleTileBwdLPTSchedulerILb1ELi128ELb1EEEEEEEEEvNT_6ParamsE:
        .type           _ZN7cutlass13device_kernelIN5flash11enable_sm90INS1_16FlashAttnBwdSm90INS1_25CollectiveMainloopBwdSm90ILi2ELi2ELi2EN4cute5tupleIJNS5_1CILi1EEES8_S8_EEENS6_IJNS7_ILi128EEESA_NS7_ILi64EEEEEENS_10bfloat16_tEfNS_4arch4Sm90ELb1ELb0ELb0ELb1ELb1ELb1ELb0ELb0ELi2ELi1ELi2ELi2ELb0EEENS1_24CollectiveEpilogueBwdGQAISC_fSF_Li256ELb1ELb1EEENS1_25SingleTileBwdLPTSchedulerILb1ELi128ELb1EEEEEEEEEvNT_6ParamsE,@function
        .size           _ZN7cutlass13device_kernelIN5flash11enable_sm90INS1_16FlashAttnBwdSm90INS1_25CollectiveMainloopBwdSm90ILi2ELi2ELi2EN4cute5tupleIJNS5_1CILi1EEES8_S8_EEENS6_IJNS7_ILi128EEESA_NS7_ILi64EEEEEENS_10bfloat16_tEfNS_4arch4Sm90ELb1ELb0ELb0ELb1ELb1ELb1ELb0ELb0ELi2ELi1ELi2ELi2ELb0EEENS1_24CollectiveEpilogueBwdGQAISC_fSF_Li256ELb1ELb1EEENS1_25SingleTileBwdLPTSchedulerILb1ELi128ELb1EEEEEEEEEvNT_6ParamsE,(.L_x_3719 - _ZN7cutlass13device_kernelIN5flash11enable_sm90INS1_16FlashAttnBwdSm90INS1_25CollectiveMainloopBwdSm90ILi2ELi2ELi2EN4cute5tupleIJNS5_1CILi1EEES8_S8_EEENS6_IJNS7_ILi128EEESA_NS7_ILi64EEEEEENS_10bfloat16_tEfNS_4arch4Sm90ELb1ELb0ELb0ELb1ELb1ELb1ELb0ELb0ELi2ELi1ELi2ELi2ELb0EEENS1_24CollectiveEpilogueBwdGQAISC_fSF_Li256ELb1ELb1EEENS1_25SingleTileBwdLPTSchedulerILb1ELi128ELb1EEEEEEEEEvNT_6ParamsE)
        .other          _ZN7cutlass13device_kernelIN5flash11enable_sm90INS1_16FlashAttnBwdSm90INS1_25CollectiveMainloopBwdSm90ILi2ELi2ELi2EN4cute5tupleIJNS5_1CILi1EEES8_S8_EEENS6_IJNS7_ILi128EEESA_NS7_ILi64EEEEEENS_10bfloat16_tEfNS_4arch4Sm90ELb1ELb0ELb0ELb1ELb1ELb1ELb0ELb0ELi2ELi1ELi2ELi2ELb0EEENS1_24CollectiveEpilogueBwdGQAISC_fSF_Li256ELb1ELb1EEENS1_25SingleTileBwdLPTSchedulerILb1ELi128ELb1EEEEEEEEEvNT_6ParamsE,@"STO_CUDA_ENTRY STV_DEFAULT"
_ZN7cutlass13device_kernelIN5flash11enable_sm90INS1_16FlashAttnBwdSm90INS1_25CollectiveMainloopBwdSm90ILi2ELi2ELi2EN4cute5tupleIJNS5_1CILi1EEES8_S8_EEENS6_IJNS7_ILi128EEESA_NS7_ILi64EEEEEENS_10bfloat16_tEfNS_4arch4Sm90ELb1ELb0ELb0ELb1ELb1ELb1ELb0ELb0ELi2ELi1ELi2ELi2ELb0EEENS1_24CollectiveEpilogueBwdGQAISC_fSF_Li256ELb1ELb1EEENS1_25SingleTileBwdLPTSchedulerILb1ELi128ELb1EEEEEEEEEvNT_6ParamsE:
        /* <DEDUP_REMOVED lines=24> */
.L_x_3504:
[----:B------:R-:W-:Y:S05]  /*0180*/  BSYNC B0 ;  /* 0x0000000000007941 */ /* 0x000fea0003800000 */
.L_x_3503:
        /* <DEDUP_REMOVED lines=37> */
.L_x_3505:
        /* <DEDUP_REMOVED lines=22> */
.L_x_3506:
[----:B------:R-:W-:Y:S01]  /*0540*/  PLOP3.LUT P0, PT, PT, PT, UP0, 0x80, 0x0 ;  /* 0x000000000000781c */ /* 0x000fe20003f0f008 */
[----:B------:R-:W-:Y:S01]  /*0550*/  NOP ;  /* 0x0000000000007918 */ /* 0x000fe20000000000 */
[----:B------:R-:W-:Y:S01]  /*0560*/  ULDC.64 UR38, c[0x0][0x208] ;  /* 0x0000820000267ab9 */ /* 0x000fe20000000a00 */
[----:B------:R-:W-:Y:S01]  /*0570*/  BSSY B6, `(.L_x_3507) ;  /* 0x0000df3000067945 */ /* 0x000fe20003800000 */
[----:B-12-4-:R-:W-:Y:S09]  /*0580*/  BAR.SYNC.DEFER_BLOCKING 0x0 ;  /* 0x0000000000007b1d */ /* 0x016ff20000010000 */
[----:B------:R-:W-:Y:S05]  /*0590*/  @!P0 BRA `(.L_x_3508) ;  /* 0x0000009800dc8947 */ /* 0x000fea0003800000 */
.L_x_3509:
        /* <DEDUP_REMOVED lines=32> */
.L_x_3510:
[----:B------:R-:W-:Y:S01]  /*07a0*/  ULDC UR8, c[0x0][0x8cc] ;  /* 0x0002330000087ab9 */ /* 0x000fe20000000800 */
[----:B------:R-:W-:Y:S01]  /*07b0*/  UMOV UR7, UR9 ;  /* 0x0000000900077c82 */ /* 0x000fe20008000000 */
[----:B------:R-:W-:-:S11]  /*07c0*/  UISETP.NE.AND UP0, UPT, UR8, 0x1, UPT ;  /* 0x000000010800788c */ /* 0x000fd6000bf05270 */
[----:B------:R-:W-:Y:S02]  /*07d0*/  @UP0 ULDC.64 UR10, c[0x0][0x8d0] ;  /* 0x00023400000a0ab9 */ /* 0x000fe40000000a00 */
[----:B------:R-:W-:-:S04]  /*07e0*/  UIMAD.WIDE.U32 UR4, UR9, UR10, URZ ;  /* 0x0000000a090472a5 */ /* 0x000fc8000f8e003f */
[----:B------:R-:W-:-:S04]  /*07f0*/  @UP0 USHF.R.U32.HI UR7, URZ, UR11, UR5 ;  /* 0x0000000b3f070299 */ /* 0x000fc80008011605 */
[----:B------:R-:W-:-:S12]  /*0800*/  UIMAD UR4, UR7, UR8, URZ ;  /* 0x00000008070472a4 */ /* 0x000fd8000f8e023f */
.L_x_3511:
        /* <DEDUP_REMOVED lines=23> */
.L_x_3512:
        /* <DEDUP_REMOVED lines=14> */
.L_x_3514:
[----:B------:R-:W-:-:S05]  /*0a60*/  ULDC UR4, c[0x0][0x8f4] ;  /* 0x00023d0000047ab9 */ /* 0x000fca0000000800 */
.L_x_3513:
        /* <DEDUP_REMOVED lines=24> */
.L_x_3516:
        /* <DEDUP_REMOVED lines=14> */
.L_x_3517:
        /* <DEDUP_REMOVED lines=11> */
.L_x_3518:
        /* <DEDUP_REMOVED lines=13> */
.L_x_3519:
        /* <DEDUP_REMOVED lines=68> */
.L_x_3522:
        /* <DEDUP_REMOVED lines=15> */
.L_x_3521:
        /* <DEDUP_REMOVED lines=22> */
.L_x_3524:
        /* <DEDUP_REMOVED lines=15> */
.L_x_3523:
[----:B------:R-:W-:Y:S01]  /*15d0*/  SHF.R.S32.HI R5, RZ, 0x1f, R16 ;  /* 0x0000001fff057819 */ /* 0x000fe20000011410 */
[----:B------:R-:W-:-:S03]  /*15e0*/  UMOV UR4, 0xffffffff ;  /* 0xffffffff00047882 */ /* 0x000fc60000000000 */
[----:B------:R-:W-:-:S04]  /*15f0*/  LEA.HI R0, R5, R16, RZ, 0x7 ;  /* 0x0000001005007211 */ /* 0x000fc800078f38ff */
[----:B------:R-:W-:Y:S01]  /*1600*/  SHF.R.S32.HI R13, RZ, 0x7, R0 ;  /* 0x00000007ff0d7819 */ /* 0x000fe20000011400 */
[----:B------:R-:W-:Y:S06]  /*1610*/  BRA.DIV UR4, `(.L_x_3525) ;  /* 0x000000ce04a87947 */ /* 0x000fec000b800000 */
[----:B------:R1:W2:Y:S02]  /*1620*/  SHFL.IDX PT, R14, R13, RZ, 0x1f ;  /* 0x00001fff0d0e7589 */ /* 0x0002a400000e0000 */
.L_x_3653:
        /* <DEDUP_REMOVED lines=24> */
.L_x_3526:
        /* <DEDUP_REMOVED lines=159> */
.L_x_3539:
[----:B------:R-:W-:-:S06]  /*21a0*/  ULOP3.LUT UR4, UR36, 0x1, URZ, 0xfc, !UPT ;  /* 0x0000000124047892 */ /* 0x000fcc000f8efc3f */
[----:B---3--:R-:W-:-:S05]  /*21b0*/  IMAD.U32 R5, RZ, RZ, UR4 ;  /* 0x00000004ff057e24 */ /* 0x008fca000f8e00ff */
[----:B------:R-:W-:-:S13]  /*21c0*/  ISETP.NE.AND P0, PT, R5, 0x3, PT ;  /* 0x000000030500780c */ /* 0x000fda0003f05270 */
[----:B------:R-:W-:Y:S05]  /*21d0*/  @!P0 BRA `(.L_x_3529) ;  /* 0x0000000000048947 */ /* 0x000fea0003800000 */
[----:B------:R-:W-:Y:S01]  /*21e0*/  BPT.TRAP 0x1 ;  /* 0x000000040000795c */ /* 0x000fe20000300000 */
.L_x_3529:
[----:B------:R-:W-:Y:S01]  /*21f0*/  IMAD R6, R0, 0x8, R236 ;  /* 0x0000000800067824 */ /* 0x000fe200078e02ec */
[----:B------:R-:W-:-:S04]  /*2200*/  SHF.L.U32 R21, R4, 0x1f, RZ ;  /* 0x0000001f04157819 */ /* 0x000fc800000006ff */
[----:B------:R1:W2:Y:S01]  /*2210*/  SYNCS.PHASECHK.TRANS64.TRYWAIT P1, [R6+URZ+0x30c10], R21 ;  /* 0x030c1015060075a7 */ /* 0x0002a2000802017f */
[----:B------:R-:W-:Y:S05]  /*2220*/  @!P0 BRA `(.L_x_3530) ;  /* 0x0000000000048947 */ /* 0x000fea0003800000 */
[----:B------:R-:W-:Y:S01]  /*2230*/  BPT.TRAP 0x1 ;  /* 0x000000040000795c */ /* 0x000fe20000300000 */
.L_x_3530:
[----:B------:R-:W-:-:S05]  /*2240*/  VIADD R5, R236, 0x10000 ;  /* 0x00010000ec057836 */ /* 0x000fca0000000000 */
[----:B------:R-:W-:-:S04]  /*2250*/  SHF.R.U32.HI R5, RZ, 0x4, R5 ;  /* 0x00000004ff057819 */ /* 0x000fc80000011605 */
[----:B------:R-:W-:Y:S01]  /*2260*/  LOP3.LUT R5, R5, 0x3fff, RZ, 0xc0, !PT ;  /* 0x00003fff05057812 */ /* 0x000fe200078ec0ff */
[----:B--2---:R-:W-:Y:S06]  /*2270*/  @P1 BRA `(.L_x_3531) ;  /* 0x0000000000081947 */ /* 0x004fec0003800000 */
[----:B------:R-:W2:Y:S02]  /*2280*/  SYNCS.PHASECHK.TRANS64.TRYWAIT P1, [R6+URZ+0x30c10], R21 ;  /* 0x030c1015060075a7 */ /* 0x000ea4000802017f */
[----:B--2---:R-:W-:Y:S05]  /*2290*/  @!P1 BRA `(.L_x_3532) ;  /* 0x000000c000b89947 */ /* 0x004fea0003800000 */
.L_x_3531:
        /* <DEDUP_REMOVED lines=64> */
.L_x_3533:
[----:B------:R1:W1:Y:S01]  /*26a0*/  SYNCS.PHASECHK.TRANS64.TRYWAIT P1, [R6+URZ+0x30c30], R21 ;  /* 0x030c3015060075a7 */ /* 0x000262000802017f */
[----:B------:R-:W-:Y:S05]  /*26b0*/  @!P0 BRA `(.L_x_3534) ;  /* 0x0000000000048947 */ /* 0x000fea0003800000 */
[----:B------:R-:W-:Y:S01]  /*26c0*/  BPT.TRAP 0x1 ;  /* 0x000000040000795c */ /* 0x000fe20000300000 */
.L_x_3534:
[----:B------:R-:W-:-:S05]  /*26d0*/  VIADD R15, R236, 0x18000 ;  /* 0x00018000ec0f7836 */ /* 0x000fca0000000000 */
[----:B------:R-:W-:-:S04]  /*26e0*/  SHF.R.U32.HI R15, RZ, 0x4, R15 ;  /* 0x00000004ff0f7819 */ /* 0x000fc8000001160f */
[----:B------:R-:W-:-:S04]  /*26f0*/  LOP3.LUT R15, R15, 0x3fff, RZ, 0xc0, !PT ;  /* 0x00003fff0f0f7812 */ /* 0x000fc800078ec0ff */
[----:B------:R-:W-:Y:S01]  /*2700*/  LOP3.LUT R17, R15, 0x10000, RZ, 0xfc, !PT ;  /* 0x000100000f117812 */ /* 0x000fe200078efcff */
[----:B-1----:R-:W-:Y:S06]  /*2710*/  @P1 BRA `(.L_x_3535) ;  /* 0x0000000000081947 */ /* 0x002fec0003800000 */
[----:B------:R-:W1:Y:S02]  /*2720*/  SYNCS.PHASECHK.TRANS64.TRYWAIT P1, [R6+URZ+0x30c30], R21 ;  /* 0x030c3015060075a7 */ /* 0x000e64000802017f */
[----:B-1----:R-:W-:Y:S05]  /*2730*/  @!P1 BRA `(.L_x_3536) ;  /* 0x000000bc00a49947 */ /* 0x002fea0003800000 */
.L_x_3535:
        /* <DEDUP_REMOVED lines=50> */
[----:B---3--:R-:W-:Y:S01]  /*2a60*/  SHFL.IDX PT, R223, R14, R230, 0x1f ;  /* 0x00001fe60edf7589 */ /* 0x008fe200000e0000 */
[----:B------:R-:W-:Y:S02]  /*2a70*/  FSEL R100, R100, -INF , !P5 ;  /* 0xff80000064647808 */ /* 0x000fe40006800000 */
[----:B------:R-:W-:Y:S01]  /*2a80*/  FSEL R101, R101, -INF , !P6 ;  /* 0xff80000065657808 */ /* 0x000fe20007000000 */
[----:B------:R-:W-:Y:S01]  /*2a90*/  SHFL.IDX PT, R226, R11, R234, 0x1f ;  /* 0x00001fea0be27589 */ /* 0x000fe200000e0000 */
        /* <DEDUP_REMOVED lines=60> */
[----:B------:R-:W2:Y:S01]  /*2e60*/  SHFL.IDX PT, R90, R10, R230, 0x1f ;  /* 0x00001fe60a5a7589 */ /* 0x000ea200000e0000 */
        /* <DEDUP_REMOVED lines=11> */
[----:B------:R1:W3:Y:S01]  /*2f20*/  MUFU.EX2 R216, R88 ;  /* 0x0000005800d87308 */ /* 0x0002e20000000800 */
[----:B------:R-:W-:Y:S01]  /*2f30*/  FSEL R144, R144, -INF , !P3 ;  /* 0xff80000090907808 */ /* 0x000fe20005800000 */
[----:B------:R-:W-:Y:S01]  /*2f40*/  FFMA.FTZ R222, R98, UR10, -R222 ;  /* 0x0000000a62de7c23 */ /* 0x000fe200080108de */
[----:B------:R-:W-:Y:S01]  /*2f50*/  FSEL R148, R148, -INF , !P5 ;  /* 0xff80000094947808 */ /* 0x000fe20006800000 */
[----:B------:R-:W-:Y:S01]  /*2f60*/  SHFL.IDX PT, R98, R14, R233, 0x1f ;  /* 0x00001fe90e627589 */ /* 0x000fe200000e0000 */
[----:B------:R-:W-:Y:S01]  /*2f70*/  FSEL R218, R91, -INF , !P1 ;  /* 0xff8000005bda7808 */ /* 0x000fe20004800000 */
[----:B------:R-:W-:Y:S01]  /*2f80*/  UIADD3 UR6, UR8, 0x4, URZ ;  /* 0x0000000408067890 */ /* 0x000fe2000fffe03f */
[C---:B------:R-:W-:Y:S01]  /*2f90*/  ISETP.GT.AND P3, PT, R18.reuse, 0x9, PT ;  /* 0x000000091200780c */ /* 0x040fe20003f64270 */
[----:B------:R4:W5:Y:S01]  /*2fa0*/  SHFL.IDX PT, R91, R10, R231, 0x1f ;  /* 0x00001fe70a5b7589 */ /* 0x00096200000e0000 */
[C---:B------:R-:W-:Y:S01]  /*2fb0*/  ISETP.GT.AND P5, PT, R18.reuse, 0x11, PT ;  /* 0x000000111200780c */ /* 0x040fe20003fa4270 */
[----:B------:R-:W-:Y:S01]  /*2fc0*/  UIADD3 UR4, UR9, 0x4, URZ ;  /* 0x0000000409047890 */ /* 0x000fe2000fffe03f */
[C---:B------:R-:W-:Y:S01]  /*2fd0*/  ISETP.GT.AND P6, PT, R18.reuse, 0x18, PT ;  /* 0x000000181200780c */ /* 0x040fe20003fc4270 */
[----:B--2---:R-:W-:Y:S01]  /*2fe0*/  FFMA.FTZ R101, R101, UR10, -R90 ;  /* 0x0000000a65657c23 */ /* 0x004fe2000801085a */
[----:B------:R-:W-:Y:S01]  /*2ff0*/  ISETP.GT.AND P1, PT, R18, 0x19, PT ;  /* 0x000000191200780c */ /* 0x000fe20003f24270 */
[----:B------:R-:W2:Y:S01]  /*3000*/  SHFL.IDX PT, R94, R14, R237, 0x1f ;  /* 0x00001fed0e5e7589 */ /* 0x000ea200000e0000 */
[----:B------:R-:W-:Y:S01]  /*3010*/  FSEL R95, R95, -INF , !P3 ;  /* 0xff8000005f5f7808 */ /* 0x000fe20005800000 */
[----:B------:R-:W-:Y:S01]  /*3020*/  UMOV UR7, 0x40000040 ;  /* 0x4000004000077882 */ /* 0x000fe20000000000 */
[----:B------:R-:W-:Y:S01]  /*3030*/  FSEL R99, R99, -INF , !P5 ;  /* 0xff80000063637808 */ /* 0x000fe20006800000 */
[----:B----4-:R-:W-:Y:S01]  /*3040*/  MUFU.EX2 R10, R21 ;  /* 0x00000015000a7308 */ /* 0x010fe20000000800 */
[----:B------:R-:W-:Y:S01]  /*3050*/  FSEL R102, R102, -INF , !P6 ;  /* 0xff80000066667808 */ /* 0x000fe20007000000 */
[----:B------:R-:W-:Y:S01]  /*3060*/  UMOV UR5, 0x40000040 ;  /* 0x4000004000057882 */ /* 0x000fe20000000000 */
[----:B------:R-:W-:Y:S01]  /*3070*/  FSEL R103, R103, -INF , !P1 ;  /* 0xff80000067677808 */ /* 0x000fe20004800000 */
[----:B-1----:R-:W-:Y:S01]  /*3080*/  FFMA.FTZ R88, R108, UR10, -R96 ;  /* 0x0000000a6c587c23 */ /* 0x002fe20008010860 */
[C---:B------:R-:W-:Y:S01]  /*3090*/  ISETP.GT.AND P2, PT, R18.reuse, 0x20, PT ;  /* 0x000000201200780c */ /* 0x040fe20003f44270 */
[----:B------:R-:W-:Y:S01]  /*30a0*/  SHFL.IDX PT, R108, R14, R231, 0x1f ;  /* 0x00001fe70e6c7589 */ /* 0x000fe200000e0000 */
[C---:B------:R-:W-:Y:S01]  /*30b0*/  ISETP.GT.AND P3, PT, R18.reuse, 0x21, PT ;  /* 0x000000211200780c */ /* 0x040fe20003f64270 */
[----:B------:R1:W-:Y:S01]  /*30c0*/  MUFU.EX2 R21, R101 ;  /* 0x0000006500157308 */ /* 0x0003e20000000800 */
[----:B------:R-:W-:Y:S01]  /*30d0*/  ISETP.GT.AND P4, PT, R18, 0x28, PT ;  /* 0x000000281200780c */ /* 0x000fe20003f84270 */
[----:B------:R-:W-:Y:S01]  /*30e0*/  FFMA.FTZ R218, R218, UR10, -R19 ;  /* 0x0000000adada7c23 */ /* 0x000fe20008010813 */
[C---:B------:R-:W-:Y:S01]  /*30f0*/  ISETP.GT.AND P5, PT, R18.reuse, 0x29, PT ;  /* 0x000000291200780c */ /* 0x040fe20003fa4270 */
[----:B------:R-:W-:Y:S01]  /*3100*/  FFMA.FTZ R19, R97, UR10, -R89 ;  /* 0x0000000a61137c23 */ /* 0x000fe20008010859 */
[----:B------:R-:W-:Y:S01]  /*3110*/  ISETP.GT.AND P6, PT, R18, 0x30, PT ;  /* 0x000000301200780c */ /* 0x000fe20003fc4270 */
[----:B-----5:R-:W-:Y:S01]  /*3120*/  FFMA.FTZ R20, R100, UR10, -R91 ;  /* 0x0000000a64147c23 */ /* 0x020fe2000801085b */
[----:B------:R-:W-:Y:S01]  /*3130*/  ISETP.GT.AND P1, PT, R18, 0x31, PT ;  /* 0x000000311200780c */ /* 0x000fe20003f24270 */
[----:B------:R-:W4:Y:S01]  /*3140*/  SHFL.IDX PT, R97, R14, R234, 0x1f ;  /* 0x00001fea0e617589 */ /* 0x000f2200000e0000 */
[----:B------:R-:W-:Y:S01]  /*3150*/  FSEL R106, R106, -INF , !P2 ;  /* 0xff8000006a6a7808 */ /* 0x000fe20005000000 */
[----:B-1----:R-:W-:Y:S01]  /*3160*/  FFMA.FTZ R101, R120, UR10, -R224 ;  /* 0x0000000a78657c23 */ /* 0x002fe200080108e0 */
[----:B------:R-:W-:Y:S01]  /*3170*/  FSEL R107, R107, -INF , !P3 ;  /* 0xff8000006b6b7808 */ /* 0x000fe20005800000 */
[----:B------:R-:W1:Y:S01]  /*3180*/  SHFL.IDX PT, R120, R11, R233, 0x1f ;  /* 0x00001fe90b787589 */ /* 0x000e6200000e0000 */
[----:B------:R-:W-:Y:S01]  /*3190*/  FSEL R110, R110, -INF , !P4 ;  /* 0xff8000006e6e7808 */ /* 0x000fe20006000000 */
[--C-:B--2---:R-:W-:Y:S01]  /*31a0*/  FFMA.FTZ R23, R105, UR10, -R94.reuse ;  /* 0x0000000a69177c23 */ /* 0x104fe2000801085e */
[----:B------:R-:W-:Y:S01]  /*31b0*/  FSEL R111, R111, -INF , !P5 ;  /* 0xff8000006f6f7808 */ /* 0x000fe20006800000 */
[----:B------:R-:W-:Y:S01]  /*31c0*/  SHFL.IDX PT, R92, R14, R8, 0x1f ;  /* 0x00001f080e5c7589 */ /* 0x000fe200000e0000 */
[----:B------:R-:W-:Y:S01]  /*31d0*/  FSEL R114, R114, -INF , !P6 ;  /* 0xff80000072727808 */ /* 0x000fe20007000000 */
[----:B------:R-:W-:Y:S01]  /*31e0*/  FFMA.FTZ R107, R107, UR10, -R94 ;  /* 0x0000000a6b6b7c23 */ /* 0x000fe2000801085e */
[----:B------:R-:W-:Y:S01]  /*31f0*/  FSEL R115, R115, -INF , !P1 ;  /* 0xff80000073737808 */ /* 0x000fe20004800000 */
[----:B------:R-:W2:Y:S01]  /*3200*/  SHFL.IDX PT, R100, R14, R232, 0x1f ;  /* 0x00001fe80e647589 */ /* 0x000ea200000e0000 */
[----:B------:R-:W-:Y:S01]  /*3210*/  ISETP.GT.AND P2, PT, R18, 0x38, PT ;  /* 0x000000381200780c */ /* 0x000fe20003f44270 */
[----:B------:R-:W-:Y:S01]  /*3220*/  FFMA.FTZ R110, R110, UR10, -R96 ;  /* 0x0000000a6e6e7c23 */ /* 0x000fe20008010860 */
[----:B------:R-:W-:Y:S01]  /*3230*/  ISETP.GT.AND P3, PT, R18, 0x39, PT ;  /* 0x000000391200780c */ /* 0x000fe20003f64270 */
[----:B------:R-:W-:Y:S01]  /*3240*/  FFMA.FTZ R114, R114, UR10, -R98 ;  /* 0x0000000a72727c23 */ /* 0x000fe20008010862 */
[C---:B------:R-:W-:Y:S01]  /*3250*/  ISETP.GT.AND P4, PT, R18.reuse, 0x40, PT ;  /* 0x000000401200780c */ /* 0x040fe20003f84270 */
[----:B------:R-:W-:Y:S01]  /*3260*/  MUFU.EX2 R17, R17 ;  /* 0x0000001100117308 */ /* 0x000fe20000000800 */
[----:B------:R-:W-:-:S02]  /*3270*/  ISETP.GT.AND P5, PT, R18, 0x41, PT ;  /* 0x000000411200780c */ /* 0x000fc40003fa4270 */
[C---:B------:R-:W-:Y:S02]  /*3280*/  ISETP.GT.AND P6, PT, R18.reuse, 0x48, PT ;  /* 0x000000481200780c */ /* 0x040fe40003fc4270 */
[----:B------:R-:W-:Y:S01]  /*3290*/  ISETP.GT.AND P1, PT, R18, 0x49, PT ;  /* 0x000000491200780c */ /* 0x000fe20003f24270 */
[----:B----4-:R-:W-:Y:S01]  /*32a0*/  FFMA.FTZ R111, R111, UR10, -R97 ;  /* 0x0000000a6f6f7c23 */ /* 0x010fe20008010861 */
[----:B------:R-:W-:Y:S01]  /*32b0*/  FSEL R118, R118, -INF , !P2 ;  /* 0xff80000076767808 */ /* 0x000fe20005000000 */
[----:B------:R-:W-:Y:S02]  /*32c0*/  WARPGROUP.DEPBAR.LE gsb0, 0x0 ;  /* 0x00008000000079c5 */ /* 0x000fe40000010000 */
[----:B------:R-:W-:Y:S01]  /*32d0*/  FSEL R119, R119, -INF , !P3 ;  /* 0xff80000077777808 */ /* 0x000fe20005800000 */
[----:B------:R-:W-:Y:S01]  /*32e0*/  WARPGROUP.ARRIVE ;  /* 0x00000000000079c5 */ /* 0x000fe20000000000 */
[----:B------:R-:W-:Y:S01]  /*32f0*/  FSEL R122, R122, -INF , !P4 ;  /* 0xff8000007a7a7808 */ /* 0x000fe20006000000 */
[----:B-1----:R-:W-:Y:S01]  /*3300*/  FFMA.FTZ R96, R128, UR10, -R120 ;  /* 0x0000000a80607c23 */ /* 0x002fe20008010878 */
[----:B------:R-:W-:Y:S01]  /*3310*/  FSEL R123, R123, -INF , !P5 ;  /* 0xff8000007b7b7808 */ /* 0x000fe20006800000 */
[----:B------:R-:W1:Y:S01]  /*3320*/  SHFL.IDX PT, R128, R13, R8, 0x1f ;  /* 0x00001f080d807589 */ /* 0x000e6200000e0000 */
[----:B------:R-:W-:Y:S01]  /*3330*/  FSEL R126, R126, -INF , !P6 ;  /* 0xff8000007e7e7808 */ /* 0x000fe20007000000 */
[----:B------:R-:W-:Y:S01]  /*3340*/  HGMMA.64x128x16.F32.BF16 R24, gdesc[UR4], R24, gsb0 ;  /* 0x01e00000041879f0 */ /* 0x000fe20008001818 */
[----:B------:R-:W-:Y:S01]  /*3350*/  FSEL R127, R127, -INF , !P1 ;  /* 0xff8000007f7f7808 */ /* 0x000fe20004800000 */
[----:B--2---:R-:W-:Y:S01]  /*3360*/  FFMA.FTZ R115, R115, UR10, -R100 ;  /* 0x0000000a73737c23 */ /* 0x004fe20008010864 */
[----:B------:R-:W-:Y:S01]  /*3370*/  ISETP.GT.AND P2, PT, R18, 0x50, PT ;  /* 0x000000501200780c */ /* 0x000fe20003f44270 */
[----:B------:R-:W-:Y:S01]  /*3380*/  FFMA.FTZ R22, R104, UR10, -R92 ;  /* 0x0000000a68167c23 */ /* 0x000fe2000801085c */
        /* <DEDUP_REMOVED lines=8> */
[----:B------:R-:W-:Y:S01]  /*3410*/  ISETP.GT.AND P1, PT, R18, 0x61, PT ;  /* 0x000000611200780c */ /* 0x000fe20003f24270 */
[----:B------:R-:W-:Y:S01]  /*3420*/  FFMA.FTZ R118, R118, UR10, -R108 ;  /* 0x0000000a76767c23 */ /* 0x000fe2000801086c */
[----:B------:R-:W-:Y:S01]  /*3430*/  FSEL R130, R130, -INF , !P2 ;  /* 0xff80000082827808 */ /* 0x000fe20005000000 */
        /* <DEDUP_REMOVED lines=8> */
[C---:B------:R-:W-:Y:S01]  /*34c0*/  ISETP.GT.AND P2, PT, R18.reuse, 0x68, PT ;  /* 0x000000681200780c */ /* 0x040fe20003f44270 */
[----:B------:R-:W-:Y:S01]  /*34d0*/  MUFU.EX2 R218, R218 ;  /* 0x000000da00da7308 */ /* 0x000fe20000000800 */
[C---:B------:R-:W-:Y:S02]  /*34e0*/  ISETP.GT.AND P3, PT, R18.reuse, 0x69, PT ;  /* 0x000000691200780c */ /* 0x040fe40003f64270 */
[C---:B------:R-:W-:Y:S02]  /*34f0*/  ISETP.GT.AND P4, PT, R18.reuse, 0x70, PT ;  /* 0x000000701200780c */ /* 0x040fe40003f84270 */
[----:B------:R-:W-:-:S02]  /*3500*/  ISETP.GT.AND P5, PT, R18, 0x71, PT ;  /* 0x000000711200780c */ /* 0x000fc40003fa4270 */
[C---:B------:R-:W-:Y:S01]  /*3510*/  ISETP.GT.AND P6, PT, R18.reuse, 0x78, PT ;  /* 0x000000781200780c */ /* 0x040fe20003fc4270 */
[----:B------:R-:W-:Y:S01]  /*3520*/  MUFU.EX2 R96, R96 ;  /* 0x0000006000607308 */ /* 0x000fe20000000800 */
[----:B------:R-:W-:Y:S01]  /*3530*/  ISETP.GT.AND P1, PT, R18, 0x79, PT ;  /* 0x000000791200780c */ /* 0x000fe20003f24270 */
[--C-:B------:R-:W-:Y:S01]  /*3540*/  FFMA.FTZ R18, R93, UR10, -R221.reuse ;  /* 0x0000000a5d127c23 */ /* 0x100fe200080108dd */
[----:B------:R-:W-:Y:S01]  /*3550*/  FFMA.FTZ R221, R95, UR10, -R221 ;  /* 0x0000000a5fdd7c23 */ /* 0x000fe200080108dd */
[----:B------:R-:W-:Y:S01]  /*3560*/  FFMA.FTZ R95, R112, UR10, -R98 ;  /* 0x0000000a705f7c23 */ /* 0x000fe20008010862 */
[----:B------:R-:W-:Y:S01]  /*3570*/  FFMA.FTZ R112, R102, UR10, -R91 ;  /* 0x0000000a66707c23 */ /* 0x000fe2000801085b */
[----:B------:R-:W-:Y:S01]  /*3580*/  FFMA.FTZ R91, R116, UR10, -R108 ;  /* 0x0000000a745b7c23 */ /* 0x000fe2000801086c */
[----:B------:R-:W-:Y:S01]  /*3590*/  FFMA.FTZ R93, R109, UR10, -R97 ;  /* 0x0000000a6d5d7c23 */ /* 0x000fe20008010861 */
[----:B------:R-:W2:Y:S01]  /*35a0*/  SHFL.IDX PT, R116, R11, R237, 0x1f ;  /* 0x00001fed0b747589 */ /* 0x000ea200000e0000 */
[----:B------:R4:W-:Y:S01]  /*35b0*/  MUFU.EX2 R14, R95 ;  /* 0x0000005f000e7308 */ /* 0x0009e20000000800 */
[----:B------:R-:W-:Y:S01]  /*35c0*/  FFMA.FTZ R109, R99, UR10, -R89 ;  /* 0x0000000a636d7c23 */ /* 0x000fe20008010859 */
[----:B------:R-:W-:Y:S01]  /*35d0*/  FFMA.FTZ R99, R113, UR10, -R100 ;  /* 0x0000000a71637c23 */ /* 0x000fe20008010864 */
[----:B------:R-:W-:Y:S01]  /*35e0*/  FFMA.FTZ R113, R103, UR10, -R90 ;  /* 0x0000000a67717c23 */ /* 0x000fe2000801085a */
[----:B-1----:R-:W-:-:S02]  /*35f0*/  FFMA.FTZ R100, R136, UR10, -R128 ;  /* 0x0000000a88647c23 */ /* 0x002fc40008010880 */
[----:B------:R-:W-:Y:S02]  /*3600*/  SHFL.IDX PT, R136, R13, R234, 0x1f ;  /* 0x00001fea0d887589 */ /* 0x000fe400000e0000 */
[----:B------:R1:W-:Y:S01]  /*3610*/  MUFU.EX2 R90, R99 ;  /* 0x00000063005a7308 */ /* 0x0003e20000000800 */
[----:B----4-:R-:W-:Y:S02]  /*3620*/  FFMA.FTZ R95, R124, UR10, -R225 ;  /* 0x0000000a7c5f7c23 */ /* 0x010fe400080108e1 */
[----:B------:R-:W4:Y:S05]  /*3630*/  SHFL.IDX PT, R124, R11, R231, 0x1f ;  /* 0x00001fe70b7c7589 */ /* 0x000f2a00000e0000 */
[----:B------:R5:W-:Y:S01]  /*3640*/  MUFU.EX2 R89, R93 ;  /* 0x0000005d00597308 */ /* 0x000be20000000800 */
[----:B-1----:R-:W-:-:S02]  /*3650*/  FFMA.FTZ R99, R125, UR10, -R226 ;  /* 0x0000000a7d637c23 */ /* 0x002fc400080108e2 */
[----:B------:R-:W-:Y:S01]  /*3660*/  SHFL.IDX PT, R125, R11, R230, 0x1f ;  /* 0x00001fe60b7d7589 */ /* 0x000fe200000e0000 */
[----:B--2---:R-:W-:-:S04]  /*3670*/  FFMA.FTZ R121, R121, UR10, -R116 ;  /* 0x0000000a79797c23 */ /* 0x004fc80008010874 */
[----:B------:R-:W-:Y:S01]  /*3680*/  MUFU.EX2 R220, R220 ;  /* 0x000000dc00dc7308 */ /* 0x000fe20000000800 */
[----:B-----5:R-:W-:Y:S01]  /*3690*/  FFMA.FTZ R93, R117, UR10, -R223 ;  /* 0x0000000a755d7c23 */ /* 0x020fe200080108df */
[----:B------:R-:W-:-:S06]  /*36a0*/  FFMA.FTZ R117, R106, UR10, -R92 ;  /* 0x0000000a6a757c23 */ /* 0x000fcc000801085c */
[----:B------:R1:W-:Y:S01]  /*36b0*/  MUFU.EX2 R94, R121 ;  /* 0x00000079005e7308 */ /* 0x0003e20000000800 */
[----:B----4-:R-:W-:Y:S02]  /*36c0*/  FFMA.FTZ R98, R132, UR10, -R124 ;  /* 0x0000000a84627c23 */ /* 0x010fe4000801087c */
[----:B------:R-:W2:Y:S05]  /*36d0*/  SHFL.IDX PT, R132, R13, R235, 0x1f ;  /* 0x00001feb0d847589 */ /* 0x000eaa00000e0000 */
[----:B------:R-:W-:Y:S01]  /*36e0*/  MUFU.EX2 R92, R93 ;  /* 0x0000005d005c7308 */ /* 0x000fe20000000800 */
[----:B-1----:R1:W4:Y:S07]  /*36f0*/  SHFL.IDX PT, R121, R11, R232, 0x1f ;  /* 0x00001fe80b797589 */ /* 0x00232e00000e0000 */
[----:B------:R-:W-:Y:S08]  /*3700*/  MUFU.EX2 R93, R101 ;  /* 0x00000065005d7308 */ /* 0x000ff00000000800 */
[----:B-1----:R1:W-:Y:S01]  /*3710*/  MUFU.EX2 R11, R99 ;  /* 0x00000063000b7308 */ /* 0x0023e20000000800 */
[----:B--2---:R-:W-:-:S02]  /*3720*/  FFMA.FTZ R102, R140, UR10, -R132 ;  /* 0x0000000a8c667c23 */ /* 0x004fc40008010884 */
[----:B------:R-:W-:Y:S05]  /*3730*/  SHFL.IDX PT, R140, R13, R230, 0x1f ;  /* 0x00001fe60d8c7589 */ /* 0x000fea00000e0000 */
[----:B------:R-:W-:Y:S01]  /*3740*/  MUFU.EX2 R19, R19 ;  /* 0x0000001300137308 */ /* 0x000fe20000000800 */
[----:B----4-:R-:W-:Y:S01]  /*3750*/  FFMA.FTZ R97, R129, UR10, -R121 ;  /* 0x0000000a81617c23 */ /* 0x010fe20008010879 */
[----:B-1----:R-:W-:Y:S01]  /*3760*/  FFMA.FTZ R99, R133, UR10, -R125 ;  /* 0x0000000a85637c23 */ /* 0x002fe2000801087d */
[----:B------:R-:W1:Y:S04]  /*3770*/  SHFL.IDX PT, R129, R13, R237, 0x1f ;  /* 0x00001fed0d817589 */ /* 0x000e6800000e0000 */
[----:B------:R-:W-:Y:S01]  /*3780*/  SHFL.IDX PT, R133, R13, R233, 0x1f ;  /* 0x00001fe90d857589 */ /* 0x000fe200000e0000 */
[----:B------:R-:W-:Y:S01]  /*3790*/  MUFU.EX2 R20, R20 ;  /* 0x0000001400147308 */ /* 0x000fe20000000800 */
[----:B------:R-:W-:-:S07]  /*37a0*/  FFMA.FTZ R105, R148, UR10, -R227 ;  /* 0x0000000a94697c23 */ /* 0x000fce00080108e3 */
[----:B------:R-:W-:Y:S08]  /*37b0*/  MUFU.EX2 R222, R222 ;  /* 0x000000de00de7308 */ /* 0x000ff00000000800 */
[----:B------:R-:W-:Y:S01]  /*37c0*/  MUFU.EX2 R23, R23 ;  /* 0x0000001700177308 */ /* 0x000fe20000000800 */
[----:B------:R-:W-:Y:S02]  /*37d0*/  WARPGROUP.DEPBAR.LE gsb0, 0x0 ;  /* 0x00008000000079c5 */ /* 0x000fe40000010000 */
[----:B-1----:R-:W-:Y:S01]  /*37e0*/  FFMA.FTZ R101, R137, UR10, -R129 ;  /* 0x0000000a89657c23 */ /* 0x002fe20008010881 */
[----:B------:R-:W-:Y:S01]  /*37f0*/  WARPGROUP.ARRIVE ;  /* 0x00000000000079c5 */ /* 0x000fe20000000000 */
[----:B------:R1:W2:Y:S01]  /*3800*/  SHFL.IDX PT, R137, R13, R232, 0x1f ;  /* 0x00001fe80d897589 */ /* 0x0002a200000e0000 */
[----:B------:R-:W-:Y:S01]  /*3810*/  FFMA.FTZ R135, R135, UR10, -R125 ;  /* 0x0000000a87877c23 */ /* 0x000fe2000801087d */
[----:B------:R-:W-:Y:S01]  /*3820*/  FSEL R108, R147, -INF , !P5 ;  /* 0xff800000936c7808 */ /* 0x000fe20006800000 */
[----:B------:R-:W-:Y:S01]  /*3830*/  FFMA.FTZ R123, R123, UR10, -R116 ;  /* 0x0000000a7b7b7c23 */ /* 0x000fe20008010874 */
[----:B------:R-:W-:Y:S01]  /*3840*/  FFMA.FTZ R131, R131, UR10, -R121 ;  /* 0x0000000a83837c23 */ /* 0x000fe20008010879 */
[----:B------:R-:W-:Y:S01]  /*3850*/  HGMMA.64x128x16.F32.BF16 R24, gdesc[UR4], R24, gsb0 ;  /* 0x01e00000041879f0 */ /* 0x000fe20008001818 */
[----:B------:R-:W-:Y:S01]  /*3860*/  FFMA.FTZ R134, R134, UR10, -R124 ;  /* 0x0000000a86867c23 */ /* 0x000fe2000801087c */
[----:B------:R-:W-:Y:S01]  /*3870*/  FFMA.FTZ R130, R130, UR10, -R120 ;  /* 0x0000000a82827c23 */ /* 0x000fe20008010878 */
[----:B------:R-:W4:Y:S08]  /*3880*/  MUFU.EX2 R97, R97 ;  /* 0x0000006100617308 */ /* 0x000f300000000800 */
[----:B-1----:R1:W-:Y:S01]  /*3890*/  MUFU.EX2 R13, R102 ;  /* 0x00000066000d7308 */ /* 0x0023e20000000800 */
[----:B------:R-:W-:Y:S01]  /*38a0*/  FFMA.FTZ R126, R126, UR10, -R225 ;  /* 0x0000000a7e7e7c23 */ /* 0x000fe200080108e1 */
[----:B------:R-:W-:-:S06]  /*38b0*/  FFMA.FTZ R127, R127, UR10, -R226 ;  /* 0x0000000a7f7f7c23 */ /* 0x000fcc00080108e2 */
[----:B------:R-:W-:Y:S01]  /*38c0*/  MUFU.EX2 R18, R18 ;  /* 0x0000001200127308 */ /* 0x000fe20000000800 */
[----:B-1----:R-:W-:Y:S02]  /*38d0*/  FFMA.FTZ R102, R141, UR10, -R136 ;  /* 0x0000000a8d667c23 */ /* 0x002fe40008010888 */
[----:B------:R-:W5:Y:S01]  /*38e0*/  LDL R141, [R1+0x28] ;  /* 0x00002800018d7983 */ /* 0x000f620000100800 */
[----:B------:R-:W-:Y:S02]  /*38f0*/  R2UR UR6, R15 ;  /* 0x000000000f0672ca */ /* 0x000fe400000e0000 */
[----:B------:R-:W-:Y:S01]  /*3900*/  FSEL R15, R142, -INF , !P2 ;  /* 0xff8000008e0f7808 */ /* 0x000fe20005000000 */
[--C-:B--2---:R-:W-:Y:S01]  /*3910*/  FFMA.FTZ R104, R145, UR10, -R137.reuse ;  /* 0x0000000a91687c23 */ /* 0x104fe20008010889 */
[----:B------:R-:W-:Y:S01]  /*3920*/  FFMA.FTZ R137, R108, UR10, -R137 ;  /* 0x0000000a6c897c23 */ /* 0x000fe20008010889 */
[----:B------:R-:W-:Y:S02]  /*3930*/  MUFU.EX2 R98, R98 ;  /* 0x0000006200627308 */ /* 0x000fe40000000800 */
[----:B------:R-:W-:-:S06]  /*3940*/  FFMA.FTZ R132, R15, UR10, -R132 ;  /* 0x0000000a0f847c23 */ /* 0x000fcc0008010884 */
[----:B------:R-:W-:Y:S01]  /*3950*/  MUFU.EX2 R99, R99 ;  /* 0x0000006300637308 */ /* 0x000fe20000000800 */
[----:B------:R-:W-:Y:S01]  /*3960*/  FFMA.FTZ R138, R138, UR10, -R128 ;  /* 0x0000000a8a8a7c23 */ /* 0x000fe20008010880 */
[----:B------:R-:W-:-:S06]  /*3970*/  FSEL R143, R143, -INF , !P3 ;  /* 0xff8000008f8f7808 */ /* 0x000fcc0005800000 */
[----:B------:R-:W-:Y:S01]  /*3980*/  MUFU.EX2 R95, R95 ;  /* 0x0000005f005f7308 */ /* 0x000fe20000000800 */
[----:B------:R-:W-:Y:S02]  /*3990*/  FSEL R146, R146, -INF , !P4 ;  /* 0xff80000092927808 */ /* 0x000fe40006000000 */
        /* <DEDUP_REMOVED lines=21> */
[----:B------:R-:W2:Y:S04]  /*3af0*/  SHFL.IDX PT, R108, R16, R232, 0x1f ;  /* 0x00001fe8106c7589 */ /* 0x000ea800000e0000 */
[----:B------:R-:W3:Y:S04]  /*3b00*/  SHFL.IDX PT, R124, R16, R237, 0x1f ;  /* 0x00001fed107c7589 */ /* 0x000ee800000e0000 */
[----:B------:R-:W4:Y:S04]  /*3b10*/  SHFL.IDX PT, R121, R16, R235, 0x1f ;  /* 0x00001feb10797589 */ /* 0x000f2800000e0000 */
[----:B------:R-:W4:Y:S04]  /*3b20*/  SHFL.IDX PT, R116, R16, R233, 0x1f ;  /* 0x00001fe910747589 */ /* 0x000f2800000e0000 */
[----:B------:R-:W4:Y:S04]  /*3b30*/  SHFL.IDX PT, R15, R16, R231, 0x1f ;  /* 0x00001fe7100f7589 */ /* 0x000f2800000e0000 */
[----:B------:R-:W4:Y:S01]  /*3b40*/  SHFL.IDX PT, R120, R16, R234, 0x1f ;  /* 0x00001fea10787589 */ /* 0x000f2200000e0000 */
[--C-:B-1----:R-:W-:Y:S01]  /*3b50*/  FADD.FTZ R24, R24, -R125.reuse ;  /* 0x8000007d18187221 */ /* 0x102fe20000010000 */
[----:B------:R-:W-:-:S02]  /*3b60*/  FADD.FTZ R26, R26, -R125 ;  /* 0x8000007d1a1a7221 */ /* 0x000fc40000010000 */
[----:B------:R-:W-:Y:S01]  /*3b70*/  SHFL.IDX PT, R125, R16, R230, 0x1f ;  /* 0x00001fe6107d7589 */ /* 0x000fe200000e0000 */
[----:B--2---:R-:W-:-:S03]  /*3b80*/  FADD.FTZ R33, R33, -R108 ;  /* 0x8000006c21217221 */ /* 0x004fc60000010000 */
[----:B------:R-:W1:Y:S01]  /*3b90*/  SHFL.IDX PT, R16, R228, R232, 0x1f ;  /* 0x00001fe8e4107589 */ /* 0x000e6200000e0000 */
[----:B------:R-:W-:Y:S01]  /*3ba0*/  FADD.FTZ R35, R35, -R108 ;  /* 0x8000006c23237221 */ /* 0x000fe20000010000 */
[--C-:B---3--:R-:W-:Y:S01]  /*3bb0*/  FADD.FTZ R25, R25, -R124.reuse ;  /* 0x8000007c19197221 */ /* 0x108fe20000010000 */
[----:B------:R-:W-:Y:S01]  /*3bc0*/  FADD.FTZ R27, R27, -R124 ;  /* 0x8000007c1b1b7221 */ /* 0x000fe20000010000 */
[--C-:B----4-:R-:W-:Y:S01]  /*3bd0*/  FADD.FTZ R28, R28, -R121.reuse ;  /* 0x800000791c1c7221 */ /* 0x110fe20000010000 */
[----:B------:R-:W-:Y:S01]  /*3be0*/  FADD.FTZ R30, R30, -R121 ;  /* 0x800000791e1e7221 */ /* 0x000fe20000010000 */
[----:B------:R-:W2:Y:S01]  /*3bf0*/  SHFL.IDX PT, R108, R228, R233, 0x1f ;  /* 0x00001fe9e46c7589 */ /* 0x000ea200000e0000 */
[--C-:B------:R-:W-:Y:S01]  /*3c00*/  FADD.FTZ R32, R32, -R116.reuse ;  /* 0x8000007420207221 */ /* 0x100fe20000010000 */
[----:B------:R-:W-:Y:S02]  /*3c10*/  FADD.FTZ R34, R34, -R116 ;  /* 0x8000007422227221 */ /* 0x000fe40000010000 */
[----:B------:R-:W3:Y:S01]  /*3c20*/  SHFL.IDX PT, R124, R228, R8, 0x1f ;  /* 0x00001f08e47c7589 */ /* 0x000ee200000e0000 */
[--C-:B------:R-:W-:Y:S01]  /*3c30*/  FADD.FTZ R36, R36, -R15.reuse ;  /* 0x8000000f24247221 */ /* 0x100fe20000010000 */
[----:B------:R-:W-:-:S02]  /*3c40*/  FADD.FTZ R38, R38, -R15 ;  /* 0x8000000f26267221 */ /* 0x000fc40000010000 */
[----:B------:R-:W4:Y:S04]  /*3c50*/  SHFL.IDX PT, R121, R228, R235, 0x1f ;  /* 0x00001febe4797589 */ /* 0x000f2800000e0000 */
[----:B------:R-:W4:Y:S04]  /*3c60*/  SHFL.IDX PT, R116, R228, R234, 0x1f ;  /* 0x00001feae4747589 */ /* 0x000f2800000e0000 */
[----:B------:R-:W4:Y:S01]  /*3c70*/  SHFL.IDX PT, R15, R228, R231, 0x1f ;  /* 0x00001fe7e40f7589 */ /* 0x000f2200000e0000 */
[--C-:B------:R-:W-:Y:S01]  /*3c80*/  FADD.FTZ R29, R29, -R120.reuse ;  /* 0x800000781d1d7221 */ /* 0x100fe20000010000 */
[----:B------:R-:W-:-:S02]  /*3c90*/  FADD.FTZ R31, R31, -R120 ;  /* 0x800000781f1f7221 */ /* 0x000fc40000010000 */
[----:B------:R-:W4:Y:S01]  /*3ca0*/  SHFL.IDX PT, R120, R228, R237, 0x1f ;  /* 0x00001fede4787589 */ /* 0x000f2200000e0000 */
        /* <DEDUP_REMOVED lines=10> */
[--C-:B----4-:R-:W-:Y:S01]  /*3d50*/  FADD.FTZ R44, R44, -R121.reuse ;  /* 0x800000792c2c7221 */ /* 0x110fe20000010000 */
        /* <DEDUP_REMOVED lines=11> */
[----:B------:R-:W4:Y:S01]  /*3e10*/  SHFL.IDX PT, R12, R12, R230, 0x1f ;  /* 0x00001fe60c0c7589 */ /* 0x000f2200000e0000 */
[--C-:B------:R-:W-:Y:S01]  /*3e20*/  FADD.FTZ R41, R41, -R120.reuse ;  /* 0x8000007829297221 */ /* 0x100fe20000010000 */
[----:B------:R-:W-:Y:S01]  /*3e30*/  FADD.FTZ R43, R43, -R120 ;  /* 0x800000782b2b7221 */ /* 0x000fe20000010000 */
[----:B------:R-:W4:Y:S01]  /*3e40*/  MUFU.EX2 R130, R130 ;  /* 0x0000008200827308 */ /* 0x000f220000000800 */
[----:B------:R-:W-:Y:S04]  /*3e50*/  SHFL.IDX PT, R237, R9, R237, 0x1f ;  /* 0x00001fed09ed7589 */ /* 0x000fe800000e0000 */
[----:B------:R-:W5:Y:S03]  /*3e60*/  SHFL.IDX PT, R120, R9, R8, 0x1f ;  /* 0x00001f0809787589 */ /* 0x000f6600000e0000 */
[----:B------:R-:W5:Y:S01]  /*3e70*/  MUFU.EX2 R126, R126 ;  /* 0x0000007e007e7308 */ /* 0x000f620000000800 */
[----:B------:R-:W5:Y:S01]  /*3e80*/  SHFL.IDX PT, R228, R228, R230, 0x1f ;  /* 0x00001fe6e4e47589 */ /* 0x000f6200000e0000 */
[----:B-1----:R-:W-:Y:S01]  /*3e90*/  FADD.FTZ R128, R84, -R231 ;  /* 0x800000e754807221 */ /* 0x002fe20000010000 */
[----:B------:R-:W-:Y:S01]  /*3ea0*/  FMUL.FTZ R84, R216, R24 ;  /* 0x00000018d8547220 */ /* 0x000fe20000410000 */
[----:B------:R-:W-:-:S04]  /*3eb0*/  FMUL.FTZ R25, R219, R25 ;  /* 0x00000019db197220 */ /* 0x000fc80000410000 */
[----:B------:R-:W1:Y:S01]  /*3ec0*/  MUFU.EX2 R127, R127 ;  /* 0x0000007f007f7308 */ /* 0x000e620000000800 */
        /* <DEDUP_REMOVED lines=10> */
[----:B----4-:R-:W-:Y:S01]  /*3f70*/  FMUL.FTZ R65, R130, R66 ;  /* 0x0000004282417220 */ /* 0x010fe20000410000 */
[--C-:B-1----:R-:W-:Y:S01]  /*3f80*/  FADD.FTZ R9, R68, -R16.reuse ;  /* 0x8000001044097221 */ /* 0x102fe20000010000 */
[----:B------:R-:W-:Y:S01]  /*3f90*/  FADD.FTZ R16, R70, -R16 ;  /* 0x8000001046107221 */ /* 0x000fe20000010000 */
[----:B------:R-:W-:Y:S01]  /*3fa0*/  FADD.FTZ R70, R69, -R12 ;  /* 0x8000000c45467221 */ /* 0x000fe20000010000 */
[--C-:B------:R-:W-:Y:S01]  /*3fb0*/  FFMA.FTZ R106, R149, UR10, -R140.reuse ;  /* 0x0000000a956a7c23 */ /* 0x100fe2000801088c */
[----:B------:R-:W1:Y:S01]  /*3fc0*/  MUFU.EX2 R109, R109 ;  /* 0x0000006d006d7308 */ /* 0x000e620000000800 */
        /* <DEDUP_REMOVED lines=12> */
[----:B------:R-:W3:Y:S01]  /*4090*/  MUFU.EX2 R123, R123 ;  /* 0x0000007b007b7308 */ /* 0x000ee20000000800 */
[----:B------:R-:W-:Y:S01]  /*40a0*/  FADD.FTZ R231, R86, -R231 ;  /* 0x800000e756e77221 */ /* 0x000fe20000010000 */
[----:B------:R-:W-:Y:S01]  /*40b0*/  F2FP.BF16.F32.PACK_AB R86, R29, R28 ;  /* 0x0000001c1d56723e */ /* 0x000fe200000010ff */
[----:B------:R-:W-:Y:S01]  /*40c0*/  FMUL.FTZ R60, R95, R60 ;  /* 0x0000003c5f3c7220 */ /* 0x000fe20000410000 */
[----:B------:R-:W-:-:S04]  /*40d0*/  FMUL.FTZ R61, R11, R61 ;  /* 0x0000003d0b3d7220 */ /* 0x000fc80000410000 */
[----:B------:R-:W3:Y:S01]  /*40e0*/  MUFU.EX2 R117, R117 ;  /* 0x0000007500757308 */ /* 0x000ee20000000800 */
[----:B-----5:R-:W-:Y:S01]  /*40f0*/  FMUL.FTZ R62, R126, R62 ;  /* 0x0000003e7e3e7220 */ /* 0x020fe20000410000 */
[----:B------:R-:W-:Y:S01]  /*4100*/  FMUL.FTZ R15, R127, R15 ;  /* 0x0000000f7f0f7220 */ /* 0x000fe20000410000 */
[----:B------:R-:W-:Y:S01]  /*4110*/  F2FP.BF16.F32.PACK_AB R66, R66, R9 ;  /* 0x000000094242723e */ /* 0x000fe200000010ff */
[----:B------:R-:W-:-:S04]  /*4120*/  FADD.FTZ R67, R67, -R108 ;  /* 0x8000006c43437221 */ /* 0x000fc80000010000 */
[----:B------:R-:W5:Y:S01]  /*4130*/  MUFU.EX2 R114, R114 ;  /* 0x0000007200727308 */ /* 0x000f620000000800 */
[----:B------:R-:W-:Y:S01]  /*4140*/  FADD.FTZ R63, R72, -R120 ;  /* 0x80000078483f7221 */ /* 0x000fe20000010000 */
[----:B------:R-:W-:-:S06]  /*4150*/  FADD.FTZ R108, R73, -R237 ;  /* 0x800000ed496c7221 */ /* 0x000fcc0000010000 */
[----:B------:R-:W5:Y:S01]  /*4160*/  MUFU.EX2 R115, R115 ;  /* 0x0000007300737308 */ /* 0x000f620000000800 */
[----:B------:R-:W-:-:S07]  /*4170*/  FADD.FTZ R12, R71, -R12 ;  /* 0x8000000c470c7221 */ /* 0x000fce0000010000 */
[----:B------:R-:W5:Y:S08]  /*4180*/  MUFU.EX2 R118, R118 ;  /* 0x0000007600767308 */ /* 0x000f700000000800 */
[----:B------:R-:W5:Y:S01]  /*4190*/  MUFU.EX2 R119, R119 ;  /* 0x0000007700777308 */ /* 0x000f620000000800 */
[----:B------:R-:W-:-:S07]  /*41a0*/  F2FP.BF16.F32.PACK_AB R70, R61, R60 ;  /* 0x0000003c3d46723e */ /* 0x000fce00000010ff */
[----:B------:R-:W5:Y:S01]  /*41b0*/  MUFU.EX2 R131, R131 ;  /* 0x0000008300837308 */ /* 0x000f620000000800 */
[----:B------:R-:W-:-:S07]  /*41c0*/  F2FP.BF16.F32.PACK_AB R71, R15, R62 ;  /* 0x0000003e0f47723e */ /* 0x000fce00000010ff */
[----:B------:R-:W5:Y:S01]  /*41d0*/  MUFU.EX2 R134, R134 ;  /* 0x0000008600867308 */ /* 0x000f620000000800 */
[----:B------:R-:W-:-:S07]  /*41e0*/  FMUL.FTZ R60, R100, R63 ;  /* 0x0000003f643c7220 */ /* 0x000fce0000410000 */
[----:B------:R-:W5:Y:S01]  /*41f0*/  MUFU.EX2 R135, R135 ;  /* 0x0000008700877308 */ /* 0x000f620000000800 */
[----:B------:R-:W-:-:S07]  /*4200*/  FMUL.FTZ R15, R101, R108 ;  /* 0x0000006c650f7220 */ /* 0x000fce0000410000 */
[----:B------:R-:W-:Y:S01]  /*4210*/  MUFU.EX2 R102, R102 ;  /* 0x0000006600667308 */ /* 0x000fe20000000800 */
[----:B------:R-:W-:-:S07]  /*4220*/  FADD.FTZ R64, R64, -R116 ;  /* 0x8000007440407221 */ /* 0x000fce0000010000 */
[----:B------:R-:W5:Y:S08]  /*4230*/  MUFU.EX2 R138, R138 ;  /* 0x0000008a008a7308 */ /* 0x000f700000000800 */
[----:B------:R-:W5:Y:S08]  /*4240*/  MUFU.EX2 R139, R139 ;  /* 0x0000008b008b7308 */ /* 0x000f700000000800 */
[----:B------:R-:W5:Y:S08]  /*4250*/  MUFU.EX2 R132, R132 ;  /* 0x0000008400847308 */ /* 0x000f700000000800 */
[----:B------:R-:W5:Y:S01]  /*4260*/  MUFU.EX2 R136, R136 ;  /* 0x0000008800887308 */ /* 0x000f620000000800 */
[----:B------:R-:W-:-:S07]  /*4270*/  FADD.FTZ R56, R56, -R124 ;  /* 0x8000007c38387221 */ /* 0x000fce0000010000 */
[----:B------:R-:W5:Y:S01]  /*4280*/  MUFU.EX2 R103, R103 ;  /* 0x0000006700677308 */ /* 0x000f620000000800 */
[----:B------:R-:W-:-:S07]  /*4290*/  FADD.FTZ R58, R58, -R124 ;  /* 0x8000007c3a3a7221 */ /* 0x000fce0000010000 */
[----:B------:R-:W-:Y:S01]  /*42a0*/  MUFU.EX2 R104, R104 ;  /* 0x0000006800687308 */ /* 0x000fe20000000800 */
[----:B------:R-:W-:-:S07]  /*42b0*/  FADD.FTZ R57, R57, -R125 ;  /* 0x8000007d39397221 */ /* 0x000fce0000010000 */
[----:B------:R-:W-:Y:S01]  /*42c0*/  MUFU.EX2 R105, R105 ;  /* 0x0000006900697308 */ /* 0x000fe20000000800 */
[----:B------:R-:W-:-:S07]  /*42d0*/  FADD.FTZ R59, R59, -R125 ;  /* 0x8000007d3b3b7221 */ /* 0x000fce0000010000 */
[----:B------:R-:W-:Y:S08]  /*42e0*/  MUFU.EX2 R106, R106 ;  /* 0x0000006a006a7308 */ /* 0x000ff00000000800 */
[----:B------:R-:W5:Y:S08]  /*42f0*/  MUFU.EX2 R133, R133 ;  /* 0x0000008500857308 */ /* 0x000f700000000800 */
[----:B------:R-:W5:Y:S08]  /*4300*/  MUFU.EX2 R137, R137 ;  /* 0x0000008900897308 */ /* 0x000f700000000800 */
[----:B------:R-:W5:Y:S08]  /*4310*/  MUFU.EX2 R28, R227 ;  /* 0x000000e3001c7308 */ /* 0x000f700000000800 */
[----:B------:R-:W5:Y:S01]  /*4320*/  MUFU.EX2 R9, R140 ;  /* 0x0000008c00097308 */ /* 0x000f620000000800 */
        /* <DEDUP_REMOVED lines=13> */
[----:B-1----:R-:W-:Y:S01]  /*4400*/  FMUL.FTZ R35, R109, R35 ;  /* 0x000000236d237220 */ /* 0x002fe20000410000 */
[----:B------:R-:W-:Y:S01]  /*4410*/  FMUL.FTZ R36, R20, R36 ;  /* 0x0000002414247220 */ /* 0x000fe20000410000 */
[----:B------:R-:W-:Y:S01]  /*4420*/  FMUL.FTZ R37, R21, R37 ;  /* 0x0000002515257220 */ /* 0x000fe20000410000 */
[----:B------:R-:W-:Y:S01]  /*4430*/  FMUL.FTZ R38, R112, R38 ;  /* 0x0000002670267220 */ /* 0x000fe20000410000 */
[----:B----4-:R-:W-:Y:S01]  /*4440*/  FMUL.FTZ R39, R113, R39 ;  /* 0x0000002771277220 */ /* 0x010fe20000410000 */
[----:B------:R-:W-:Y:S01]  /*4450*/  FMUL.FTZ R56, R93, R56 ;  /* 0x000000385d387220 */ /* 0x000fe20000410000 */
[----:B------:R-:W-:Y:S01]  /*4460*/  FMUL.FTZ R57, R94, R57 ;  /* 0x000000395e397220 */ /* 0x000fe20000410000 */
[----:B------:R-:W-:Y:S01]  /*4470*/  FMUL.FTZ R58, R122, R58 ;  /* 0x0000003a7a3a7220 */ /* 0x000fe20000410000 */
[----:B---3--:R-:W-:Y:S01]  /*4480*/  FMUL.FTZ R59, R123, R59 ;  /* 0x0000003b7b3b7220 */ /* 0x008fe20000410000 */
        /* <DEDUP_REMOVED lines=22> */
[----:B-----5:R-:W-:Y:S01]  /*45f0*/  FMUL.FTZ R50, R114, R50 ;  /* 0x0000003272327220 */ /* 0x020fe20000410000 */
        /* <DEDUP_REMOVED lines=61> */
[----:B------:R-:W-:-:S05]  /*49d0*/  UMOV UR7, 0x40000040 ;  /* 0x4000004000077882 */ /* 0x000fca0000000000 */
        /* <DEDUP_REMOVED lines=141> */
.L_x_3537:
        /* <DEDUP_REMOVED lines=68> */
.L_x_3538:
        /* <DEDUP_REMOVED lines=12> */
.L_x_3528:
        /* <DEDUP_REMOVED lines=116> */
.L_x_3551:
[----:B------:R-:W-:-:S05]  /*5ef0*/  IMAD.U32 R7, RZ, RZ, UR36 ;  /* 0x00000024ff077e24 */ /* 0x000fca000f8e00ff */
[----:B------:R-:W-:-:S04]  /*5f00*/  LOP3.LUT R7, R7, 0x1, RZ, 0xfc, !PT ;  /* 0x0000000107077812 */ /* 0x000fc800078efcff */
[----:B------:R-:W-:-:S13]  /*5f10*/  ISETP.NE.AND P0, PT, R7, 0x3, PT ;  /* 0x000000030700780c */ /* 0x000fda0003f05270 */
[----:B--2---:R-:W-:Y:S05]  /*5f20*/  @!P0 BRA `(.L_x_3541) ;  /* 0x0000000000048947 */ /* 0x004fea0003800000 */
[----:B------:R-:W-:Y:S01]  /*5f30*/  BPT.TRAP 0x1 ;  /* 0x000000040000795c */ /* 0x000fe20000300000 */
.L_x_3541:
[----:B------:R-:W-:Y:S01]  /*5f40*/  IMAD R7, R0, 0x8, R236 ;  /* 0x0000000800077824 */ /* 0x000fe200078e02ec */
[----:B------:R-:W-:-:S04]  /*5f50*/  SHF.L.U32 R18, R4, 0x1f, RZ ;  /* 0x0000001f04127819 */ /* 0x000fc800000006ff */
[----:B------:R1:W2:Y:S01]  /*5f60*/  SYNCS.PHASECHK.TRANS64.TRYWAIT P1, [R7+URZ+0x30c10], R18 ;  /* 0x030c1012070075a7 */ /* 0x0002a2000802017f */
[----:B------:R-:W-:Y:S05]  /*5f70*/  @!P0 BRA `(.L_x_3542) ;  /* 0x0000000000048947 */ /* 0x000fea0003800000 */
[----:B------:R-:W-:Y:S01]  /*5f80*/  BPT.TRAP 0x1 ;  /* 0x000000040000795c */ /* 0x000fe20000300000 */
.L_x_3542:
[----:B---3--:R-:W-:-:S05]  /*5f90*/  VIADD R8, R236, 0x10000 ;  /* 0x00010000ec087836 */ /* 0x008fca0000000000 */
[----:B------:R-:W-:-:S04]  /*5fa0*/  SHF.R.U32.HI R8, RZ, 0x4, R8 ;  /* 0x00000004ff087819 */ /* 0x000fc80000011608 */
[----:B------:R-:W-:-:S04]  /*5fb0*/  LOP3.LUT R8, R8, 0x3fff, RZ, 0xc0, !PT ;  /* 0x00003fff08087812 */ /* 0x000fc800078ec0ff */
[----:B------:R-:W-:Y:S01]  /*5fc0*/  LOP3.LUT R9, R8, 0x10000, RZ, 0xfc, !PT ;  /* 0x0001000008097812 */ /* 0x000fe200078efcff */
[----:B--2---:R-:W-:Y:S06]  /*5fd0*/  @P1 BRA `(.L_x_3543) ;  /* 0x0000000000081947 */ /* 0x004fec0003800000 */
[----:B------:R-:W2:Y:S02]  /*5fe0*/  SYNCS.PHASECHK.TRANS64.TRYWAIT P1, [R7+URZ+0x30c10], R18 ;  /* 0x030c1012070075a7 */ /* 0x000ea4000802017f */
[----:B--2---:R-:W-:Y:S05]  /*5ff0*/  @!P1 BRA `(.L_x_3544) ;  /* 0x0000008400889947 */ /* 0x004fea0003800000 */
.L_x_3543:
        /* <DEDUP_REMOVED lines=63> */
.L_x_3545:
[----:B------:R1:W1:Y:S01]  /*63f0*/  SYNCS.PHASECHK.TRANS64.TRYWAIT P1, [R7+URZ+0x30c30], R18 ;  /* 0x030c3012070075a7 */ /* 0x000262000802017f */
[----:B------:R-:W-:Y:S05]  /*6400*/  @!P0 BRA `(.L_x_3546) ;  /* 0x0000000000048947 */ /* 0x000fea0003800000 */
[----:B------:R-:W-:Y:S01]  /*6410*/  BPT.TRAP 0x1 ;  /* 0x000000040000795c */ /* 0x000fe20000300000 */
.L_x_3546:
        /* <DEDUP_REMOVED lines=8> */
.L_x_3547:
        /* <DEDUP_REMOVED lines=131> */
[----:B------:R-:W-:Y:S01]  /*6cd0*/  MUFU.EX2 R17, R17 ;  /* 0x0000001100117308 */ /* 0x000fe20000000800 */
[--C-:B-1----:R-:W-:Y:S02]  /*6ce0*/  FFMA.FTZ R89, R89, UR5, -R10.reuse ;  /* 0x0000000559597c23 */ /* 0x102fe4000801080a */
[----:B------:R-:W1:Y:S01]  /*6cf0*/  SHFL.IDX PT, R90, R231, R106, 0x1f ;  /* 0x00001f6ae75a7589 */ /* 0x000e6200000e0000 */
[----:B------:R-:W-:Y:S01]  /*6d00*/  FFMA.FTZ R10, R91, UR5, -R10 ;  /* 0x000000055b0a7c23 */ /* 0x000fe2000801080a */
[--C-:B---3--:R-:W-:Y:S01]  /*6d10*/  FFMA.FTZ R230, R230, UR5, -R11.reuse ;  /* 0x00000005e6e67c23 */ /* 0x108fe2000801080b */
[----:B------:R-:W-:Y:S01]  /*6d20*/  FFMA.FTZ R11, R94, UR5, -R11 ;  /* 0x000000055e0b7c23 */ /* 0x000fe2000801080b */
[----:B------:R-:W-:Y:S01]  /*6d30*/  SHFL.IDX PT, R110, R223, R104, 0x1f ;  /* 0x00001f68df6e7589 */ /* 0x000fe200000e0000 */
        /* <DEDUP_REMOVED lines=101> */
[----:B------:R-:W-:Y:S01]  /*7390*/  UMOV UR11, 0x40000040 ;  /* 0x40000040000b7882 */ /* 0x000fe20000000000 */
[----:B------:R-:W-:Y:S02]  /*73a0*/  R2UR UR6, R217 ;  /* 0x00000000d90672ca */ /* 0x000fe400000e0000 */
        /* <DEDUP_REMOVED lines=230> */
[----:B------:R-:W-:Y:S01]  /*8210*/  UMOV UR7, 0x40000040 ;  /* 0x4000004000077882 */ /* 0x000fe20000000000 */
[----:B------:R-:W-:Y:S01]  /*8220*/  F2FP.BF16.F32.PACK_AB R73, R51, R50 ;  /* 0x000000323349723e */ /* 0x000fe200000010ff */
[----:B------:R-:W-:Y:S01]  /*8230*/  UIADD3 UR4, UR6, 0x80, URZ ;  /* 0x0000008006047890 */ /* 0x000fe2000fffe03f */
[----:B------:R-:W-:Y:S01]  /*8240*/  F2FP.BF16.F32.PACK_AB R74, R53, R52 ;  /* 0x00000034354a723e */ /* 0x000fe200000010ff */
[----:B------:R-:W-:Y:S01]  /*8250*/  UMOV UR11, 0x40000040 ;  /* 0x40000040000b7882 */ /* 0x000fe20000000000 */
        /* <DEDUP_REMOVED lines=17> */
[----:B------:R-:W-:-:S03]  /*8370*/  F2FP.BF16.F32.PACK_AB R27, R12, R11 ;  /* 0x0000000b0c1b723e */ /* 0x000fc600000010ff */
[----:B------:R-:W-:Y:S04]  /*8380*/  STSM.16.MT88.4 [R39+0x23c00], R60 ;  /* 0x023c003c27007844 */ /* 0x000fe80000004200 */
[----:B------:R1:W-:Y:S01]  /*8390*/  STSM.16.MT88.4 [R39+0x24400], R56 ;  /* 0x0244003827007844 */ /* 0x0003e20000004200 */
[----:B------:R-:W-:-:S03]  /*83a0*/  WARPGROUP.ARRIVE ;  /* 0x00000000000079c5 */ /* 0x000fc60000000000 */
[----:B------:R-:W2:Y:S03]  /*83b0*/  LDL R38, [R1+0x30] ;  /* 0x0000300001267983 */ /* 0x000ea60000100800 */
[----:B------:R-:W-:Y:S01]  /*83c0*/  HGMMA.64x64x16.F32.BF16 R184, R24, gdesc[UR4].tnspB, R184, gsb0 ;  /* 0x40e0000418b87df0 */ /* 0x000fe200080018b8 */
[----:B------:R-:W-:Y:S02]  /*83d0*/  UMOV UR10, UR4 ;  /* 0x00000004000a7c82 */ /* 0x000fe40008000000 */
[----:B------:R-:W-:Y:S02]  /*83e0*/  WARPGROUP.DEPBAR.LE gsb0, 0x0 ;  /* 0x00008000000079c5 */ /* 0x000fe40000010000 */
[----:B------:R-:W-:Y:S02]  /*83f0*/  F2FP.BF16.F32.PACK_AB R24, R226, R229 ;  /* 0x000000e5e218723e */ /* 0x000fe400000010ff */
[----:B------:R-:W-:-:S02]  /*8400*/  F2FP.BF16.F32.PACK_AB R25, R14, R13 ;  /* 0x0000000d0e19723e */ /* 0x000fc400000010ff */
        /* <DEDUP_REMOVED lines=69> */
[----:B------:R-:W-:-:S04]  /*8860*/  UMOV UR5, 0x40000040 ;  /* 0x4000004000057882 */ /* 0x000fc80000000000 */
        /* <DEDUP_REMOVED lines=59> */
.L_x_3549:
        /* <DEDUP_REMOVED lines=70> */
.L_x_3550:
        /* <DEDUP_REMOVED lines=12> */
.L_x_3540:
        /* <DEDUP_REMOVED lines=34> */
.L_x_3520:
[----:B------:R-:W-:Y:S05]  /*9360*/  @P0 BRA `(.L_x_3515) ;  /* 0x00000050004c0947 */ /* 0x000fea0003800000 */
[----:B------:R-:W-:Y:S01]  /*9370*/  ULDC.64 UR4, c[0x0][0x878] ;  /* 0x00021e0000047ab9 */ /* 0x000fe20000000a00 */
[----:B------:R-:W3:Y:S01]  /*9380*/  LDC R10, c[0x0][0x850] ;  /* 0x00021400ff0a7b82 */ /* 0x000ee20000000800 */
[----:B------:R-:W-:Y:S01]  /*9390*/  UISETP.NE.U32.AND UP0, UPT, UR4, URZ, UPT ;  /* 0x0000003f0400728c */ /* 0x000fe2000bf05070 */
[----:B------:R-:W4:Y:S01]  /*93a0*/  S2R R16, SR_TID.X ;  /* 0x0000000000107919 */ /* 0x000f220000002100 */
[----:B--2---:R-:W2:Y:S02]  /*93b0*/  S2R R9, SR_CgaCtaId ;  /* 0x0000000000097919 */ /* 0x004ea40000008800 */
[----:B------:R-:W-:Y:S02]  /*93c0*/  UISETP.NE.AND.EX UP0, UPT, UR5, URZ, UPT, UP0 ;  /* 0x0000003f0500728c */ /* 0x000fe4000bf05300 */
[----:B------:R-:W-:Y:S01]  /*93d0*/  USHF.L.U32 UR6, UR41, 0xd, URZ ;  /* 0x0000000d29067899 */ /* 0x000fe2000800063f */
[----:B------:R-:W-:Y:S01]  /*93e0*/  IMAD.U32 R7, RZ, RZ, UR37 ;  /* 0x00000025ff077e24 */ /* 0x000fe2000f8e00ff */
[----:B------:R-:W-:Y:S01]  /*93f0*/  ULDC.64 UR8, c[0x0][0x818] ;  /* 0x0002060000087ab9 */ /* 0x000fe20000000a00 */
[----:B------:R-:W-:Y:S01]  /*9400*/  ULDC.64 UR10, c[0x0][0x848] ;  /* 0x00021200000a7ab9 */ /* 0x000fe20000000a00 */
[----:B------:R-:W-:-:S05]  /*9410*/  PLOP3.LUT P1, PT, PT, PT, UP0, 0x80, 0x0 ;  /* 0x000000000000781c */ /* 0x000fca0003f2f008 */
[----:B------:R-:W-:Y:S02]  /*9420*/  @UP0 ULDC.64 UR4, c[0x0][0x878] ;  /* 0x00021e0000040ab9 */ /* 0x000fe40000000a00 */
[----:B------:R-:W-:-:S06]  /*9430*/  @UP0 UIMAD.WIDE UR4, UR40, 0x4, UR4 ;  /* 0x00000004280408a5 */ /* 0x000fcc000f8e0204 */
[----:B------:R-:W-:Y:S02]  /*9440*/  IMAD.U32 R2, RZ, RZ, UR4 ;  /* 0x00000004ff027e24 */ /* 0x000fe4000f8e00ff */
[----:B------:R-:W-:-:S05]  /*9450*/  IMAD.U32 R3, RZ, RZ, UR5 ;  /* 0x00000005ff037e24 */ /* 0x000fca000f8e00ff */
[----:B------:R-:W5:Y:S01]  /*9460*/  @P1 LDG.E R2, desc[UR38][R2.64] ;  /* 0x0000002602021981 */ /* 0x000f62000c1e1900 */
[----:B---3--:R-:W-:Y:S01]  /*9470*/  ISETP.NE.AND P0, PT, R10, 0x1, PT ;  /* 0x000000010a00780c */ /* 0x008fe20003f05270 */
[----:B----4-:R-:W-:-:S12]  /*9480*/  VIADD R15, R16, 0xffffff80 ;  /* 0xffffff80100f7836 */ /* 0x010fd80000000000 */
[----:B------:R-:W3:Y:S08]  /*9490*/  @P0 LDC R0, c[0x0][0x854] ;  /* 0x00021500ff000b82 */ /* 0x000ef00000000800 */
[----:B------:R-:W4:Y:S01]  /*94a0*/  @P0 LDC R5, c[0x0][0x858] ;  /* 0x00021600ff050b82 */ /* 0x000f220000000800 */
[----:B---3--:R-:W-:-:S05]  /*94b0*/  @P0 IMAD.HI.U32 R0, R0, UR37, RZ ;  /* 0x0000002500000c27 */ /* 0x008fca000f8e00ff */
[----:B----4-:R-:W-:Y:S02]  /*94c0*/  @P0 SHF.R.U32.HI R7, RZ, R5, R0 ;  /* 0x00000005ff070219 */ /* 0x010fe40000011600 */
[----:B------:R-:W-:Y:S02]  /*94d0*/  MOV R0, 0x400 ;  /* 0x0000040000007802 */ /* 0x000fe40000000f00 */
[----:B------:R-:W-:Y:S02]  /*94e0*/  SHF.R.S32.HI R8, RZ, 0x1f, R7 ;  /* 0x0000001fff087819 */ /* 0x000fe40000011407 */
[----:B--2---:R-:W-:-:S03]  /*94f0*/  LEA R19, R9, R0, 0x18 ;  /* 0x0000000009137211 */ /* 0x004fc600078ec0ff */
[----:B------:R-:W-:-:S04]  /*9500*/  IMAD R0, R8, UR8, RZ ;  /* 0x0000000808007c24 */ /* 0x000fc8000f8e02ff */
[----:B------:R-:W-:Y:S01]  /*9510*/  IMAD R11, R7, UR9, R0 ;  /* 0x00000009070b7c24 */ /* 0x000fe2000f8e0200 */
[----:B-----5:R-:W-:Y:S02]  /*9520*/  @P1 R2UR UR4, R2 ;  /* 0x00000000020412ca */ /* 0x020fe400000e0000 */
        /* <DEDUP_REMOVED lines=15> */
[----:B------:R-:W-:-:S03]  /*9620*/  USEL UR6, UR40, URZ, !UP0 ;  /* 0x0000003f28067287 */ /* 0x000fc6000c000000 */
[----:B------:R-:W-:Y:S01]  /*9630*/  IMAD.U32 R5, RZ, RZ, UR4 ;  /* 0x00000004ff057e24 */ /* 0x000fe2000f8e00ff */
[----:B------:R-:W-:Y:S02]  /*9640*/  ULDC.64 UR4, c[0x0][0x840] ;  /* 0x0002100000047ab9 */ /* 0x000fe40000000a00 */
[----:B------:R-:W-:Y:S02]  /*9650*/  IMAD R6, R8, UR4, RZ ;  /* 0x0000000408067c24 */ /* 0x000fe4000f8e02ff */
[----:B------:R-:W-:Y:S01]  /*9660*/  IMAD.WIDE.U32 R2, R7, UR8, R4 ;  /* 0x0000000807027c25 */ /* 0x000fe2000f8e0004 */
[----:B------:R-:W-:-:S03]  /*9670*/  ULDC.64 UR8, c[0x0][0x820] ;  /* 0x0002080000087ab9 */ /* 0x000fc60000000a00 */
[----:B------:R-:W-:Y:S01]  /*9680*/  IMAD.WIDE.U32 R4, R7, UR4, R4 ;  /* 0x0000000407047c25 */ /* 0x000fe2000f8e0004 */
[----:B------:R-:W-:-:S03]  /*9690*/  USHF.R.S32.HI UR4, URZ, 0x1f, UR40 ;  /* 0x0000001f3f047899 */ /* 0x000fc60008011428 */
[----:B-1----:R-:W-:Y:S01]  /*96a0*/  IMAD R13, R7, UR5, R6 ;  /* 0x00000005070d7c24 */ /* 0x002fe2000f8e0206 */
[----:B------:R-:W-:Y:S01]  /*96b0*/  USEL UR4, UR4, URZ, !UP0 ;  /* 0x0000003f04047287 */ /* 0x000fe2000c000000 */
[----:B------:R-:W-:Y:S02]  /*96c0*/  IMAD.SHL.U32 R6, R9, 0x20, RZ ;  /* 0x0000002009067824 */ /* 0x000fe400078e00ff */
[----:B------:R-:W-:Y:S01]  /*96d0*/  IMAD.IADD R3, R3, 0x1, R11 ;  /* 0x0000000103037824 */ /* 0x000fe200078e020b */
[----:B------:R-:W-:Y:S01]  /*96e0*/  UIMAD UR5, UR4, UR8, URZ ;  /* 0x00000008040572a4 */ /* 0x000fe2000f8e023f */
[----:B------:R-:W-:Y:S01]  /*96f0*/  IMAD.IADD R5, R5, 0x1, R13 ;  /* 0x0000000105057824 */ /* 0x000fe200078e020d */
[----:B------:R-:W-:Y:S01]  /*9700*/  LOP3.LUT R9, R6, 0x3ffff000, RZ, 0xc0, !PT ;  /* 0x3ffff00006097812 */ /* 0x000fe200078ec0ff */
[----:B------:R-:W-:Y:S01]  /*9710*/  UIMAD UR4, UR4, UR10, URZ ;  /* 0x0000000a040472a4 */ /* 0x000fe2000f8e023f */
[----:B------:R-:W-:Y:S01]  /*9720*/  IMAD.U32 R11, RZ, RZ, UR8 ;  /* 0x00000008ff0b7e24 */ /* 0x000fe2000f8e00ff */
[----:B------:R-:W-:Y:S01]  /*9730*/  UIMAD UR5, UR6, UR9, UR5 ;  /* 0x00000009060572a4 */ /* 0x000fe2000f8e0205 */
[----:B------:R-:W-:Y:S01]  /*9740*/  IMAD.U32 R13, RZ, RZ, UR10 ;  /* 0x0000000aff0d7e24 */ /* 0x000fe2000f8e00ff */
[----:B------:R-:W-:Y:S01]  /*9750*/  UIMAD UR4, UR6, UR11, UR4 ;  /* 0x0000000b060472a4 */ /* 0x000fe2000f8e0204 */
[----:B------:R-:W-:-:S02]  /*9760*/  IMAD R0, R0, 0x4, R9 ;  /* 0x0000000400007824 */ /* 0x000fc400078e0209 */
[----:B------:R-:W-:Y:S02]  /*9770*/  IMAD.MOV R9, RZ, RZ, -R7 ;  /* 0x000000ffff097224 */ /* 0x000fe400078e0a07 */
[----:B------:R-:W-:-:S04]  /*9780*/  IMAD.WIDE.U32 R2, R11, UR6, R2 ;  /* 0x000000060b027c25 */ /* 0x000fc8000f8e0002 */
[----:B------:R-:W-:-:S04]  /*9790*/  IMAD.WIDE.U32 R4, R13, UR6, R4 ;  /* 0x000000060d047c25 */ /* 0x000fc8000f8e0004 */
[----:B------:R-:W-:Y:S02]  /*97a0*/  IMAD R11, R10, R9, UR37 ;  /* 0x000000250a0b7e24 */ /* 0x000fe4000f8e0209 */
[----:B------:R-:W-:Y:S02]  /*97b0*/  VIADD R10, R3, UR5 ;  /* 0x00000005030a7c36 */ /* 0x000fe40008000000 */
[----:B------:R-:W-:Y:S01]  /*97c0*/  VIADD R9, R5, UR4 ;  /* 0x0000000405097c36 */ /* 0x000fe20008000000 */
[----:B------:R-:W-:Y:S05]  /*97d0*/  WARPSYNC.ALL ;  /* 0x0000000000007948 */ /* 0x000fea0003800000 */
[----:B------:R-:W-:Y:S01]  /*97e0*/  IMAD R0, R0, 0x4, R19 ;  /* 0x0000000400007824 */ /* 0x000fe200078e0213 */
[----:B------:R-:W-:Y:S01]  /*97f0*/  BAR.SYNC.DEFER_BLOCKING 0x1, 0x100 ;  /* 0x0044000000007b1d */ /* 0x000fe20000010000 */
[----:B------:R-:W-:-:S02]  /*9800*/  ISETP.NE.AND P0, PT, R15, RZ, PT ;  /* 0x000000ff0f00720c */ /* 0x000fc40003f05270 */
[----:B------:R-:W-:-:S03]  /*9810*/  ISETP.NE.AND P1, PT, R16, 0x80, PT ;  /* 0x000000801000780c */ /* 0x000fc60003f25270 */
[----:B------:R-:W-:Y:S01]  /*9820*/  ULDC UR4, c[0x0][0x870] ;  /* 0x00021c0000047ab9 */ /* 0x000fe20000000800 */
[----:B------:R-:W-:Y:S01]  /*9830*/  ULDC UR5, c[0x0][0x80c] ;  /* 0x0002030000057ab9 */ /* 0x000fe20000000800 */
[----:B------:R-:W-:Y:S01]  /*9840*/  UIMAD UR4, UR41, UR4, URZ ;  /* 0x00000004290472a4 */ /* 0x000fe2000f8e023f */
[----:B------:R-:W1:Y:S01]  /*9850*/  LDC.64 R12, c[0x0][0x800] ;  /* 0x00020000ff0c7b82 */ /* 0x000e620000000a00 */
[----:B------:R-:W-:Y:S01]  /*9860*/  UIMAD UR6, UR40, UR5, URZ ;  /* 0x00000005280672a4 */ /* 0x000fe2000f8e023f */
[----:B------:R-:W-:Y:S01]  /*9870*/  BSSY B0, `(.L_x_3552) ;  /* 0x000001e000007945 */ /* 0x000fe20003800000 */
[----:B------:R-:W-:Y:S02]  /*9880*/  UIMAD UR4, UR4, UR5, URZ ;  /* 0x00000005040472a4 */ /* 0x000fe4000f8e023f */
[----:B------:R-:W-:Y:S02]  /*9890*/  USHF.R.S32.HI UR5, URZ, 0x1f, UR6 ;  /* 0x0000001f3f057899 */ /* 0x000fe40008011406 */
[----:B------:R-:W-:Y:S01]  /*98a0*/  IMAD.U32 R6, RZ, RZ, UR6 ;  /* 0x00000006ff067e24 */ /* 0x000fe2000f8e00ff */
[----:B------:R-:W2:Y:S01]  /*98b0*/  LDC.64 R14, c[0x0][0x828] ;  /* 0x00020a00ff0e7b82 */ /* 0x000ea20000000a00 */
[----:B------:R-:W-:-:S02]  /*98c0*/  USHF.R.S32.HI UR6, URZ, 0x1f, UR4 ;  /* 0x0000001f3f067899 */ /* 0x000fc40008011404 */
[----:B------:R-:W-:Y:S01]  /*98d0*/  IMAD.U32 R17, RZ, RZ, UR5 ;  /* 0x00000005ff117e24 */ /* 0x000fe2000f8e00ff */
[----:B------:R-:W-:Y:S01]  /*98e0*/  IADD3 R7, P2, P3, R6, UR4, R7 ;  /* 0x0000000406077c10 */ /* 0x000fe2000fb5e007 */
[----:B------:R-:W-:Y:S01]  /*98f0*/  ULDC.64 UR4, c[0x0][0x868] ;  /* 0x00021a0000047ab9 */ /* 0x000fe20000000a00 */
[----:B------:R3:W-:Y:S02]  /*9900*/  STS.128 [R0], R184 ;  /* 0x000000b800007388 */ /* 0x0007e40000000c00 */
[----:B------:R-:W-:Y:S01]  /*9910*/  IADD3.X R8, R17, UR6, R8, P2, P3 ;  /* 0x0000000611087c10 */ /* 0x000fe200097e6408 */
[C---:B------:R-:W-:Y:S01]  /*9920*/  IMAD.SHL.U32 R17, R7.reuse, 0x4, RZ ;  /* 0x0000000407117824 */ /* 0x040fe200078e00ff */
[----:B------:R3:W-:Y:S02]  /*9930*/  STS.128 [R0+0x800], R188 ;  /* 0x000800bc00007388 */ /* 0x0007e40000000c00 */
        /* <DEDUP_REMOVED lines=12> */
.L_x_3554:
[----:B------:R-:W2:Y:S04]  /*9a00*/  LDG.E.STRONG.GPU R8, desc[UR38][R6.64] ;  /* 0x0000002606087981 */ /* 0x000ea8000c1ef900 */
[----:B--2---:R-:W-:Y:S01]  /*9a10*/  CCTL.IVALL ;  /* 0x00000000ff00798f */ /* 0x004fe20002000000 */
[----:B------:R-:W-:Y:S05]  /*9a20*/  YIELD ;  /* 0x0000000000007946 */ /* 0x000fea0003800000 */
[----:B------:R-:W-:-:S13]  /*9a30*/  ISETP.NE.AND P0, PT, R8, R11, PT ;  /* 0x0000000b0800720c */ /* 0x000fda0003f05270 */
[----:B------:R-:W-:Y:S05]  /*9a40*/  @P0 BRA `(.L_x_3554) ;  /* 0xfffffffc00ec0947 */ /* 0x000fea000383ffff */
.L_x_3553:
[----:B------:R-:W-:Y:S05]  /*9a50*/  BSYNC B0 ;  /* 0x0000000000007941 */ /* 0x000fea0003800000 */
.L_x_3552:
[----:B------:R-:W-:Y:S01]  /*9a60*/  UMOV UR4, 0xffffffff ;  /* 0xffffffff00047882 */ /* 0x000fe20000000000 */
[----:B------:R-:W-:Y:S02]  /*9a70*/  LEA.HI.X R10, R2, R13, R10, 0x2, P2 ;  /* 0x0000000d020a7211 */ /* 0x000fe400010f140a */
[----:B------:R-:W-:Y:S01]  /*9a80*/  LEA.HI.X R9, R4, R15, R9, 0x2, P3 ;  /* 0x0000000f04097211 */ /* 0x000fe200018f1409 */
[----:B------:R-:W-:Y:S06]  /*9a90*/  BRA.DIV UR4, `(.L_x_3555) ;  /* 0x0000004e04087947 */ /* 0x000fec000b800000 */
[----:B------:R-:W-:Y:S01]  /*9aa0*/  NOP ;  /* 0x0000000000007918 */ /* 0x000fe20000000000 */
.L_x_3656:
        /* <DEDUP_REMOVED lines=17> */
.L_x_3558:
[----:B------:R-:W-:Y:S01]  /*9bc0*/  @P0 ELECT P2, URZ, PT ;  /* 0x00000000003f082f */ /* 0x000fe20003840000 */
[----:B------:R1:W-:-:S12]  /*9bd0*/  UBLKRED.G.S.ADD.F32.RN [UR4], [UR6], UR7, desc[UR8] ;  /* 0x00000804060073bb */ /* 0x0003d800080a1407 */
[----:B------:R-:W-:Y:S02]  /*9be0*/  @P2 PLOP3.LUT P0, PT, P2, PT, PT, 0x8, 0x0 ;  /* 0x000000000000281c */ /* 0x000fe4000170e170 */
[----:B------:R-:W-:-:S11]  /*9bf0*/  PLOP3.LUT P2, PT, PT, PT, PT, 0x8, 0x0 ;  /* 0x000000000000781c */ /* 0x000fd60003f4e170 */
[----:B-1----:R-:W-:Y:S05]  /*9c00*/  @P0 BRA.U.ANY `(.L_x_3558) ;  /* 0xfffffffd00ec0947 */ /* 0x002fea000393ffff */
[----:B------:R0:W-:Y:S01]  /*9c10*/  UTMACMDFLUSH ;  /* 0x00000000000079b7 */ /* 0x0001e20000000000 */
[----:B------:R-:W-:-:S04]  /*9c20*/  DEPBAR.LE SB0, 0x0 ;  /* 0x000080000000791a */ /* 0x000fc80000000000 */
.L_x_3557:
[----:B------:R-:W-:Y:S05]  /*9c30*/  BSYNC B0 ;  /* 0x0000000000007941 */ /* 0x000fea0003800000 */
.L_x_3556:
        /* <DEDUP_REMOVED lines=14> */
.L_x_3560:
[----:B------:R-:W-:Y:S05]  /*9d20*/  BSYNC B0 ;  /* 0x0000000000007941 */ /* 0x000fea0003800000 */
.L_x_3559:
        /* <DEDUP_REMOVED lines=14> */
.L_x_3563:
[----:B-1-3--:R-:W2:Y:S04]  /*9e10*/  LDG.E.STRONG.GPU R0, desc[UR38][R2.64] ;  /* 0x0000002602007981 */ /* 0x00aea8000c1ef900 */
[----:B--2---:R-:W-:Y:S01]  /*9e20*/  CCTL.IVALL ;  /* 0x00000000ff00798f */ /* 0x004fe20002000000 */
[----:B------:R-:W-:Y:S05]  /*9e30*/  YIELD ;  /* 0x0000000000007946 */ /* 0x000fea0003800000 */
[----:B------:R-:W-:-:S13]  /*9e40*/  ISETP.NE.AND P0, PT, R0, R11, PT ;  /* 0x0000000b0000720c */ /* 0x000fda0003f05270 */
[----:B------:R-:W-:Y:S05]  /*9e50*/  @P0 BRA `(.L_x_3563) ;  /* 0xfffffffc00ec0947 */ /* 0x000fea000383ffff */
.L_x_3562:
[----:B------:R-:W-:Y:S05]  /*9e60*/  BSYNC B0 ;  /* 0x0000000000007941 */ /* 0x000fea0003800000 */
.L_x_3561:
[----:B------:R-:W-:-:S03]  /*9e70*/  UMOV UR4, 0xffffffff ;  /* 0xffffffff00047882 */ /* 0x000fc60000000000 */
[----:B------:R-:W-:Y:S05]  /*9e80*/  BRA.DIV UR4, `(.L_x_3564) ;  /* 0x0000004a04287947 */ /* 0x000fea000b800000 */
[----:B------:R-:W-:Y:S01]  /*9e90*/  NOP ;  /* 0x0000000000007918 */ /* 0x000fe20000000000 */
.L_x_3659:
        /* <DEDUP_REMOVED lines=17> */
.L_x_3567:
[----:B------:R-:W-:Y:S01]  /*9fb0*/  @P0 ELECT P2, URZ, PT ;  /* 0x00000000003f082f */ /* 0x000fe20003840000 */
[----:B------:R2:W-:-:S12]  /*9fc0*/  UBLKRED.G.S.ADD.F32.RN [UR4], [UR6], UR7, desc[UR8] ;  /* 0x00000804060073bb */ /* 0x0005d800080a1407 */
[----:B------:R-:W-:Y:S02]  /*9fd0*/  @P2 PLOP3.LUT P0, PT, P2, PT, PT, 0x8, 0x0 ;  /* 0x000000000000281c */ /* 0x000fe4000170e170 */
[----:B------:R-:W-:-:S11]  /*9fe0*/  PLOP3.LUT P2, PT, PT, PT, PT, 0x8, 0x0 ;  /* 0x000000000000781c */ /* 0x000fd60003f4e170 */
[----:B--2---:R-:W-:Y:S05]  /*9ff0*/  @P0 BRA.U.ANY `(.L_x_3567) ;  /* 0xfffffffd00ec0947 */ /* 0x004fea000393ffff */
[----:B------:R0:W-:Y:S01]  /*a000*/  UTMACMDFLUSH ;  /* 0x00000000000079b7 */ /* 0x0001e20000000000 */
[----:B------:R-:W-:-:S04]  /*a010*/  DEPBAR.LE SB0, 0x0 ;  /* 0x000080000000791a */ /* 0x000fc80000000000 */
.L_x_3566:
[----:B------:R-:W-:Y:S05]  /*a020*/  BSYNC B0 ;  /* 0x0000000000007941 */ /* 0x000fea0003800000 */
.L_x_3565:
        /* <DEDUP_REMOVED lines=14> */
.L_x_3508:
        /* <DEDUP_REMOVED lines=29> */
.L_x_3569:
[----:B------:R-:W-:Y:S01]  /*a2e0*/  ULDC UR9, c[0x0][0x8cc] ;  /* 0x0002330000097ab9 */ /* 0x000fe20000000800 */
[----:B------:R-:W-:Y:S01]  /*a2f0*/  UMOV UR7, UR8 ;  /* 0x0000000800077c82 */ /* 0x000fe20008000000 */
[----:B------:R-:W-:-:S11]  /*a300*/  UISETP.NE.AND UP0, UPT, UR9, 0x1, UPT ;  /* 0x000000010900788c */ /* 0x000fd6000bf05270 */
[----:B------:R-:W-:Y:S02]  /*a310*/  @UP0 ULDC.64 UR10, c[0x0][0x8d0] ;  /* 0x00023400000a0ab9 */ /* 0x000fe40000000a00 */
[----:B------:R-:W-:-:S04]  /*a320*/  UIMAD.WIDE.U32 UR4, UR8, UR10, URZ ;  /* 0x0000000a080472a5 */ /* 0x000fc8000f8e003f */
[----:B------:R-:W-:-:S04]  /*a330*/  @UP0 USHF.R.U32.HI UR7, URZ, UR11, UR5 ;  /* 0x0000000b3f070299 */ /* 0x000fc80008011605 */
[----:B------:R-:W-:-:S12]  /*a340*/  UIMAD UR4, UR7, UR9, URZ ;  /* 0x00000009070472a4 */ /* 0x000fd8000f8e023f */
.L_x_3570:
        /* <DEDUP_REMOVED lines=23> */
.L_x_3571:
        /* <DEDUP_REMOVED lines=13> */
.L_x_3573:
[----:B------:R-:W-:-:S05]  /*a590*/  ULDC UR4, c[0x0][0x8f4] ;  /* 0x00023d0000047ab9 */ /* 0x000fca0000000800 */
.L_x_3572:
        /* <DEDUP_REMOVED lines=48> */
.L_x_3574:
        /* <DEDUP_REMOVED lines=13> */
.L_x_3575:
        /* <DEDUP_REMOVED lines=12> */
.L_x_3576:
        /* <DEDUP_REMOVED lines=68> */
.L_x_3580:
[----:B------:R-:W2:Y:S04]  /*ae70*/  LDG.E.STRONG.GPU R4, desc[UR38][R2.64] ;  /* 0x0000002602047981 */ /* 0x000ea8000c1ef900 */
[----:B--2---:R-:W-:Y:S01]  /*ae80*/  CCTL.IVALL ;  /* 0x00000000ff00798f */ /* 0x004fe20002000000 */
[----:B------:R-:W-:Y:S05]  /*ae90*/  YIELD ;  /* 0x0000000000007946 */ /* 0x000fea0003800000 */
[----:B------:R-:W-:-:S13]  /*aea0*/  ISETP.NE.AND P1, PT, R4, R5, PT ;  /* 0x000000050400720c */ /* 0x000fda0003f25270 */
[----:B------:R-:W-:Y:S05]  /*aeb0*/  @P1 BRA `(.L_x_3580) ;  /* 0xfffffffc00ec1947 */ /* 0x000fea000383ffff */
.L_x_3579:
[----:B------:R-:W-:Y:S05]  /*aec0*/  BSYNC B0 ;  /* 0x0000000000007941 */ /* 0x000fea0003800000 */
.L_x_3578:
[----:B------:R-:W-:-:S03]  /*aed0*/  UMOV UR6, 0xffffffff ;  /* 0xffffffff00067882 */ /* 0x000fc60000000000 */
[----:B------:R-:W-:Y:S05]  /*aee0*/  BRA.DIV UR6, `(.L_x_3581) ;  /* 0x0000003a062c7947 */ /* 0x000fea000b800000 */
[----:B------:R-:W-:Y:S01]  /*aef0*/  NOP ;  /* 0x0000000000007918 */ /* 0x000fe20000000000 */
.L_x_3662:
        /* <DEDUP_REMOVED lines=22> */
.L_x_3583:
[----:B------:R-:W-:Y:S05]  /*b060*/  BSYNC B0 ;  /* 0x0000000000007941 */ /* 0x000fea0003800000 */
.L_x_3582:
        /* <DEDUP_REMOVED lines=20> */
.L_x_3585:
[----:B------:R-:W-:Y:S05]  /*b1b0*/  BSYNC B0 ;  /* 0x0000000000007941 */ /* 0x000fea0003800000 */
.L_x_3584:
[----:B------:R-:W-:Y:S06]  /*b1c0*/  BAR.ARV 0xa, 0xa0 ;  /* 0x0282800000007b1d */ /* 0x000fec0000002000 */
[----:B------:R-:W-:Y:S04]  /*b1d0*/  BSSY B0, `(.L_x_3586) ;  /* 0x0000003000007945 */ /* 0x000fe80003800000 */
[----:B------:R-:W-:Y:S05]  /*b1e0*/  @!P0 BRA `(.L_x_3587) ;  /* 0x0000000000048947 */ /* 0x000fea0003800000 */
[----:B------:R-:W-:-:S04]  /*b1f0*/  DEPBAR.LE SB0, 0x0 ;  /* 0x000080000000791a */ /* 0x000fc80000000000 */
.L_x_3587:
[----:B------:R-:W-:Y:S05]  /*b200*/  BSYNC B0 ;  /* 0x0000000000007941 */ /* 0x000fea0003800000 */
.L_x_3586:
        /* <DEDUP_REMOVED lines=19> */
.L_x_3589:
[----:B------:R-:W-:Y:S05]  /*b340*/  BSYNC B0 ;  /* 0x0000000000007941 */ /* 0x000fea0003800000 */
.L_x_3588:
[----:B------:R-:W-:Y:S01]  /*b350*/  UIADD3 UR7, UR13, 0x1, URZ ;  /* 0x000000010d077890 */ /* 0x000fe2000fffe03f */
[----:B------:R-:W-:Y:S11]  /*b360*/  BRA `(.L_x_3590) ;  /* 0x0000000000047947 */ /* 0x000ff60003800000 */
.L_x_3577:
[----:B------:R-:W-:-:S05]  /*b370*/  UMOV UR7, UR13 ;  /* 0x0000000d00077c82 */ /* 0x000fca0008000000 */
.L_x_3590:
        /* <DEDUP_REMOVED lines=16> */
.L_x_3615:
        /* <DEDUP_REMOVED lines=18> */
.L_x_3593:
[----:B------:R-:W2:Y:S04]  /*b5a0*/  LDG.E.STRONG.GPU R4, desc[UR38][R2.64] ;  /* 0x0000002602047981 */ /* 0x000ea8000c1ef900 */
[----:B--2---:R-:W-:Y:S01]  /*b5b0*/  CCTL.IVALL ;  /* 0x00000000ff00798f */ /* 0x004fe20002000000 */
[----:B------:R-:W-:Y:S05]  /*b5c0*/  YIELD ;  /* 0x0000000000007946 */ /* 0x000fea0003800000 */
[----:B------:R-:W-:-:S13]  /*b5d0*/  ISETP.NE.AND P1, PT, R4, R5, PT ;  /* 0x000000050400720c */ /* 0x000fda0003f25270 */
[----:B------:R-:W-:Y:S05]  /*b5e0*/  @P1 BRA `(.L_x_3593) ;  /* 0xfffffffc00ec1947 */ /* 0x000fea000383ffff */
.L_x_3592:
[----:B------:R-:W-:Y:S05]  /*b5f0*/  BSYNC B0 ;  /* 0x0000000000007941 */ /* 0x000fea0003800000 */
.L_x_3591:
[----:B------:R-:W-:-:S03]  /*b600*/  UMOV UR24, 0xffffffff ;  /* 0xffffffff00187882 */ /* 0x000fc60000000000 */
[----:B------:R-:W-:Y:S05]  /*b610*/  BRA.DIV UR24, `(.L_x_3594) ;  /* 0x00000032187c7947 */ /* 0x000fea000b800000 */
[----:B------:R-:W-:Y:S01]  /*b620*/  NOP ;  /* 0x0000000000007918 */ /* 0x000fe20000000000 */
.L_x_3665:
        /* <DEDUP_REMOVED lines=19> */
.L_x_3596:
[----:B------:R-:W-:Y:S05]  /*b760*/  BSYNC B0 ;  /* 0x0000000000007941 */ /* 0x000fea0003800000 */
.L_x_3595:
        /* <DEDUP_REMOVED lines=15> */
.L_x_3598:
[----:B------:R-:W-:Y:S05]  /*b860*/  BSYNC B0 ;  /* 0x0000000000007941 */ /* 0x000fea0003800000 */
.L_x_3597:
[----:B------:R-:W-:Y:S06]  /*b870*/  BAR.ARV 0xa, 0xa0 ;  /* 0x0282800000007b1d */ /* 0x000fec0000002000 */
[----:B------:R-:W-:Y:S04]  /*b880*/  BSSY B0, `(.L_x_3599) ;  /* 0x0000003000007945 */ /* 0x000fe80003800000 */
[----:B------:R-:W-:Y:S05]  /*b890*/  @!P0 BRA `(.L_x_3600) ;  /* 0x0000000000048947 */ /* 0x000fea0003800000 */
[----:B------:R-:W-:-:S04]  /*b8a0*/  DEPBAR.LE SB0, 0x0 ;  /* 0x000080000000791a */ /* 0x000fc80000000000 */
.L_x_3600:
[----:B------:R-:W-:Y:S05]  /*b8b0*/  BSYNC B0 ;  /* 0x0000000000007941 */ /* 0x000fea0003800000 */
.L_x_3599:
        /* <DEDUP_REMOVED lines=19> */
.L_x_3602:
[----:B------:R-:W-:Y:S05]  /*b9f0*/  BSYNC B0 ;  /* 0x0000000000007941 */ /* 0x000fea0003800000 */
.L_x_3601:
        /* <DEDUP_REMOVED lines=17> */
.L_x_3605:
[----:B------:R-:W2:Y:S04]  /*bb10*/  LDG.E.STRONG.GPU R4, desc[UR38][R2.64] ;  /* 0x0000002602047981 */ /* 0x000ea8000c1ef900 */
[----:B--2---:R-:W-:Y:S01]  /*bb20*/  CCTL.IVALL ;  /* 0x00000000ff00798f */ /* 0x004fe20002000000 */
[----:B------:R-:W-:Y:S05]  /*bb30*/  YIELD ;  /* 0x0000000000007946 */ /* 0x000fea0003800000 */
[----:B------:R-:W-:-:S13]  /*bb40*/  ISETP.NE.AND P1, PT, R4, R5, PT ;  /* 0x000000050400720c */ /* 0x000fda0003f25270 */
[----:B------:R-:W-:Y:S05]  /*bb50*/  @P1 BRA `(.L_x_3605) ;  /* 0xfffffffc00ec1947 */ /* 0x000fea000383ffff */
.L_x_3604:
[----:B------:R-:W-:Y:S05]  /*bb60*/  BSYNC B0 ;  /* 0x0000000000007941 */ /* 0x000fea0003800000 */
.L_x_3603:
[----:B------:R-:W-:-:S03]  /*bb70*/  UMOV UR18, 0xffffffff ;  /* 0xffffffff00127882 */ /* 0x000fc60000000000 */
[----:B------:R-:W-:Y:S05]  /*bb80*/  BRA.DIV UR18, `(.L_x_3606) ;  /* 0x0000002e123c7947 */ /* 0x000fea000b800000 */
[----:B------:R-:W-:Y:S01]  /*bb90*/  NOP ;  /* 0x0000000000007918 */ /* 0x000fe20000000000 */
.L_x_3668:
        /* <DEDUP_REMOVED lines=15> */
.L_x_3608:
[----:B------:R-:W-:Y:S05]  /*bc90*/  BSYNC B0 ;  /* 0x0000000000007941 */ /* 0x000fea0003800000 */
.L_x_3607:
        /* <DEDUP_REMOVED lines=15> */
.L_x_3610:
[----:B------:R-:W-:Y:S05]  /*bd90*/  BSYNC B0 ;  /* 0x0000000000007941 */ /* 0x000fea0003800000 */
.L_x_3609:
[----:B------:R-:W-:Y:S06]  /*bda0*/  BAR.ARV 0xa, 0xa0 ;  /* 0x0282800000007b1d */ /* 0x000fec0000002000 */
[----:B------:R-:W-:Y:S04]  /*bdb0*/  BSSY B0, `(.L_x_3611) ;  /* 0x0000003000007945 */ /* 0x000fe80003800000 */
[----:B------:R-:W-:Y:S05]  /*bdc0*/  @!P0 BRA `(.L_x_3612) ;  /* 0x0000000000048947 */ /* 0x000fea0003800000 */
[----:B------:R-:W-:-:S04]  /*bdd0*/  DEPBAR.LE SB0, 0x0 ;  /* 0x000080000000791a */ /* 0x000fc80000000000 */
.L_x_3612:
[----:B------:R-:W-:Y:S05]  /*bde0*/  BSYNC B0 ;  /* 0x0000000000007941 */ /* 0x000fea0003800000 */
.L_x_3611:
        /* <DEDUP_REMOVED lines=19> */
.L_x_3614:
[----:B------:R-:W-:Y:S05]  /*bf20*/  BSYNC B0 ;  /* 0x0000000000007941 */ /* 0x000fea0003800000 */
.L_x_3613:
[----:B------:R-:W-:Y:S02]  /*bf30*/  UIADD3 UR7, UR7, 0x2, URZ ;  /* 0x0000000207077890 */ /* 0x000fe4000fffe03f */
[----:B------:R-:W-:Y:S02]  /*bf40*/  UIADD3 UR6, UR6, 0x4000, URZ ;  /* 0x0000400006067890 */ /* 0x000fe4000fffe03f */
[----:B------:R-:W-:-:S06]  /*bf50*/  UISETP.GE.AND UP0, UPT, UR7, UR12, UPT ;  /* 0x0000000c0700728c */ /* 0x000fcc000bf06270 */
[----:B------:R-:W-:-:S13]  /*bf60*/  PLOP3.LUT P1, PT, PT, PT, UP0, 0x80, 0x0 ;  /* 0x000000000000781c */ /* 0x000fda0003f2f008 */
[----:B------:R-:W-:Y:S05]  /*bf70*/  @!P1 BRA `(.L_x_3615) ;  /* 0xfffffff400409947 */ /* 0x000fea000383ffff */
[----:B------:R-:W-:Y:S05]  /*bf80*/  BRA `(.L_x_3515) ;  /* 0x0000002400447947 */ /* 0x000fea0003800000 */
.L_x_3568:
        /* <DEDUP_REMOVED lines=21> */
.L_x_3616:
[----:B------:R-:W1:Y:S01]  /*c0e0*/  LDC R3, c[0x0][0x8cc] ;  /* 0x00023300ff037b82 */ /* 0x000e620000000800 */
[----:B------:R-:W-:Y:S01]  /*c0f0*/  IMAD.MOV.U32 R0, RZ, RZ, R5 ;  /* 0x000000ffff007224 */ /* 0x000fe200078e0005 */
[----:B-1----:R-:W-:-:S13]  /*c100*/  ISETP.NE.AND P0, PT, R3, 0x1, PT ;  /* 0x000000010300780c */ /* 0x002fda0003f05270 */
[----:B------:R-:W1:Y:S02]  /*c110*/  @P0 LDC.64 R6, c[0x0][0x8d0] ;  /* 0x00023400ff060b82 */ /* 0x000e640000000a00 */
[----:B-1----:R-:W-:-:S05]  /*c120*/  @P0 IMAD.HI.U32 R4, R5, R6, RZ ;  /* 0x0000000605040227 */ /* 0x002fca00078e00ff */
[----:B------:R-:W-:-:S05]  /*c130*/  @P0 SHF.R.U32.HI R0, RZ, R7, R4 ;  /* 0x00000007ff000219 */ /* 0x000fca0000011604 */
[----:B------:R-:W-:-:S07]  /*c140*/  IMAD R3, R0, R3, RZ ;  /* 0x0000000300037224 */ /* 0x000fce00078e02ff */
.L_x_3617:
        /* <DEDUP_REMOVED lines=23> */
.L_x_3618:
        /* <DEDUP_REMOVED lines=10> */
.L_x_3620:
[----:B------:R-:W2:Y:S02]  /*c360*/  LDC R4, c[0x0][0x8f4] ;  /* 0x00023d00ff047b82 */ /* 0x000ea40000000800 */
.L_x_3619:
[----:B--2--5:R-:W-:Y:S01]  /*c370*/  VIADD R4, R4, 0x7f ;  /* 0x0000007f04047836 */ /* 0x024fe20000000000 */
[----:B------:R-:W-:Y:S01]  /*c380*/  LOP3.LUT R12, R0, 0x1ffffff, RZ, 0x3c, !PT ;  /* 0x01ffffff000c7812 */ /* 0x000fe200078e3cff */
[----:B------:R-:W-:Y:S02]  /*c390*/  IMAD.MOV.U32 R10, RZ, RZ, 0x1 ;  /* 0x00000001ff0a7424 */ /* 0x000fe400078e00ff */
[----:B-1----:R-:W-:Y:S01]  /*c3a0*/  IMAD.MOV.U32 R2, RZ, RZ, RZ ;  /* 0x000000ffff027224 */ /* 0x002fe200078e00ff */
        /* <DEDUP_REMOVED lines=38> */
.L_x_3622:
        /* <DEDUP_REMOVED lines=20> */
.L_x_3623:
[----:B------:R-:W-:Y:S05]  /*c750*/  @!P0 BRA `(.L_x_3624) ;  /* 0x00000000000c8947 */ /* 0x000fea0003800000 */
[----:B------:R-:W2:Y:S04]  /*c760*/  LDG.E R5, desc[UR38][R2.64] ;  /* 0x0000002602057981 */ /* 0x000ea8000c1e1900 */
[----:B------:R-:W2:Y:S02]  /*c770*/  LDG.E R0, desc[UR38][R2.64+0x4] ;  /* 0x0000042602007981 */ /* 0x000ea4000c1e1900 */
[----:B--2---:R-:W-:-:S07]  /*c780*/  IMAD.IADD R0, R0, 0x1, -R5 ;  /* 0x0000000100007824 */ /* 0x004fce00078e0a05 */
.L_x_3624:
        /* <DEDUP_REMOVED lines=66> */
.L_x_3669:
        /* <DEDUP_REMOVED lines=15> */
.L_x_3627:
        /* <DEDUP_REMOVED lines=72> */
.L_x_3638:
[----:B-123--:R-:W-:-:S04]  /*d120*/  SHF.L.U32 R18, R10, 0x1f, RZ ;  /* 0x0000001f0a127819 */ /* 0x00efc800000006ff */
[----:B------:R-:W3:Y:S02]  /*d130*/  SYNCS.PHASECHK.TRANS64.TRYWAIT P1, [R15+URZ+0x30c40], R18 ;  /* 0x030c40120f0075a7 */ /* 0x000ee4000802017f */
[----:B---3--:R-:W-:Y:S05]  /*d140*/  @!P1 BRA `(.L_x_3630) ;  /* 0x0000001400fc9947 */ /* 0x008fea0003800000 */
.L_x_3670:
        /* <DEDUP_REMOVED lines=8> */
.L_x_3631:
        /* <DEDUP_REMOVED lines=30> */
.L_x_3671:
        /* <DEDUP_REMOVED lines=8> */
.L_x_3633:
        /* <DEDUP_REMOVED lines=30> */
.L_x_3672:
        /* <DEDUP_REMOVED lines=8> */
.L_x_3635:
        /* <DEDUP_REMOVED lines=24> */
.L_x_3674:
        /* <DEDUP_REMOVED lines=8> */
.L_x_3637:
        /* <DEDUP_REMOVED lines=30> */
.L_x_3629:
[----:B------:R-:W4:Y:S02]  /*da70*/  LDL.LU R4, [R1+0x8] ;  /* 0x0000080001047983 */ /* 0x000f240000300800 */
[----:B----4-:R-:W-:Y:S02]  /*da80*/  ISETP.NE.AND P1, PT, R4, RZ, PT ;  /* 0x000000ff0400720c */ /* 0x010fe40003f25270 */
[----:B------:R4:W5:Y:S11]  /*da90*/  LDL R4, [R1+0x4] ;  /* 0x0000040001047983 */ /* 0x0009760000100800 */
[----:B----4-:R-:W-:Y:S05]  /*daa0*/  @!P1 BRA `(.L_x_3628) ;  /* 0x0000000400249947 */ /* 0x010fea0003800000 */
[----:B-1----:R-:W-:-:S04]  /*dab0*/  SHF.L.U32 R12, R10, 0x1f, RZ ;  /* 0x0000001f0a0c7819 */ /* 0x002fc800000006ff */
[----:B------:R-:W1:Y:S02]  /*dac0*/  SYNCS.PHASECHK.TRANS64.TRYWAIT P1, [R15+URZ+0x30c40], R12 ;  /* 0x030c400c0f0075a7 */ /* 0x000e64000802017f */
[----:B-1----:R-:W-:Y:S05]  /*dad0*/  @!P1 BRA `(.L_x_3639) ;  /* 0x0000000c00ec9947 */ /* 0x002fea0003800000 */
.L_x_3675:
        /* <DEDUP_REMOVED lines=8> */
.L_x_3640:
        /* <DEDUP_REMOVED lines=27> */
.L_x_3676:
        /* <DEDUP_REMOVED lines=8> */
.L_x_3642:
        /* <DEDUP_REMOVED lines=27> */
.L_x_3628:
[----:B------:R-:W4:Y:S01]  /*df40*/  S2R R0, SR_TID.X ;  /* 0x0000000000007919 */ /* 0x000f220000002100 */
[----:B------:R-:W-:Y:S01]  /*df50*/  IMAD R3, R16, 0x8, R15 ;  /* 0x0000000810037824 */ /* 0x000fe200078e020f */
[----:B----4-:R-:W-:Y:S02]  /*df60*/  LOP3.LUT R2, R0, 0x7f, RZ, 0xc0, !PT ;  /* 0x0000007f00027812 */ /* 0x010fe400078ec0ff */
[----:B------:R-:W-:Y:S02]  /*df70*/  SHF.L.U32 R0, R10, 0x1f, RZ ;  /* 0x0000001f0a007819 */ /* 0x000fe400000006ff */
[----:B------:R-:W-:Y:S02]  /*df80*/  ISETP.NE.AND P1, PT, R2, RZ, PT ;  /* 0x000000ff0200720c */ /* 0x000fe40003f25270 */
[----:B------:R-:W4:Y:S02]  /*df90*/  SYNCS.PHASECHK.TRANS64.TRYWAIT P0, [R3+URZ+0x30c40], R0 ;  /* 0x030c4000030075a7 */ /* 0x000f24000800017f */
[----:B----4-:R-:W-:Y:S09]  /*dfa0*/  @!P0 BRA `(.L_x_3643) ;  /* 0x0000000800e08947 */ /* 0x010ff20003800000 */
.L_x_3677:
[----:B------:R-:W-:Y:S05]  /*dfb0*/  @P1 BRA `(.L_x_3644) ;  /* 0x0000000000181947 */ /* 0x000fea0003800000 */
[----:B------:R-:W1:Y:S01]  /*dfc0*/  S2R R2, SR_TID.X ;  /* 0x0000000000027919 */ /* 0x000e620000002100 */
[----:B----4-:R-:W-:-:S04]  /*dfd0*/  IMAD.MOV.U32 R0, RZ, RZ, 0x4200 ;  /* 0x00004200ff007424 */ /* 0x010fc800078e00ff */
[----:B------:R4:W-:Y:S01]  /*dfe0*/  SYNCS.ARRIVE.TRANS64 RZ, [R3+URZ+0x30c30], R0 ;  /* 0x030c300003ff79a7 */ /* 0x0009e2000800003f */
[----:B-1----:R-:W-:-:S13]  /*dff0*/  LOP3.LUT P0, RZ, R2, 0x1f, RZ, 0xc0, !PT ;  /* 0x0000001f02ff7812 */ /* 0x002fda000780c0ff */
[----:B----4-:R-:W-:Y:S05]  /*e000*/  @!P0 BRA `(.L_x_3644) ;  /* 0x0000000000048947 */ /* 0x010fea0003800000 */
[----:B------:R-:W-:Y:S01]  /*e010*/  BPT.TRAP 0x1 ;  /* 0x000000040000795c */ /* 0x000fe20000300000 */
.L_x_3644:
        /* <DEDUP_REMOVED lines=34> */
.L_x_3625:
[----:B------:R-:W-:Y:S05]  /*e240*/  BSYNC B0 ;  /* 0x0000000000007941 */ /* 0x000fea0003800000 */
.L_x_3621:
[----:B------:R-:W-:-:S03]  /*e250*/  UMOV UR7, 0xffffffff ;  /* 0xffffffff00077882 */ /* 0x000fc60000000000 */
[----:B------:R-:W-:Y:S05]  /*e260*/  BRA.DIV UR7, `(.L_x_3645) ;  /* 0x0000000a07447947 */ /* 0x000fea000b800000 */
[----:B------:R-:W-:-:S13]  /*e270*/  ELECT P6, URZ, PT ;  /* 0x00000000003f782f */ /* 0x000fda00038c0000 */
.L_x_3680:
[----:B------:R-:W-:Y:S05]  /*e280*/  @!P6 BRA `(.L_x_3515) ;  /* 0x000000000084e947 */ /* 0x000fea0003800000 */
[----:B------:R-:W-:-:S06]  /*e290*/  ULOP3.LUT UR7, UR36, 0x2, URZ, 0xfc, !UPT ;  /* 0x0000000224077892 */ /* 0x000fcc000f8efc3f */
[----:B------:R-:W-:-:S05]  /*e2a0*/  IMAD.U32 R0, RZ, RZ, UR7 ;  /* 0x00000007ff007e24 */ /* 0x000fca000f8e00ff */
[----:B------:R-:W-:-:S13]  /*e2b0*/  ISETP.NE.AND P2, PT, R0, 0x3, PT ;  /* 0x000000030000780c */ /* 0x000fda0003f45270 */
[----:B------:R-:W-:Y:S05]  /*e2c0*/  @!P2 BRA `(.L_x_3646) ;  /* 0x000000000004a947 */ /* 0x000fea0003800000 */
[----:B------:R-:W-:Y:S01]  /*e2d0*/  BPT.TRAP 0x1 ;  /* 0x000000040000795c */ /* 0x000fe20000300000 */
.L_x_3646:
        /* <DEDUP_REMOVED lines=15> */
.L_x_3681:
[----:B------:R-:W2:Y:S02]  /*e3d0*/  SYNCS.PHASECHK.TRANS64.TRYWAIT P0, [R3+URZ], R0 ;  /* 0x00000000030075a7 */ /* 0x000ea4000800017f */
[----:B--2---:R-:W-:Y:S05]  /*e3e0*/  @!P0 BRA `(.L_x_3648) ;  /* 0x0000000800188947 */ /* 0x004fea0003800000 */
.L_x_3682:
[----:B------:R-:W-:Y:S05]  /*e3f0*/  @!P2 BRA `(.L_x_3649) ;  /* 0x000000000004a947 */ /* 0x000fea0003800000 */
[----:B------:R-:W-:Y:S01]  /*e400*/  BPT.TRAP 0x1 ;  /* 0x000000040000795c */ /* 0x000fe20000300000 */
.L_x_3649:
[----:B--2---:R-:W-:-:S04]  /*e410*/  VIADD R3, R8, 0x30c40 ;  /* 0x00030c4008037836 */ /* 0x004fc80000000000 */
[----:B------:R-:W-:-:S04]  /*e420*/  IMAD R5, R2, 0x8, R3 ;  /* 0x0000000802057824 */ /* 0x000fc800078e0203 */
[----:B------:R-:W2:Y:S02]  /*e430*/  SYNCS.PHASECHK.TRANS64.TRYWAIT P0, [R5+URZ], R4 ;  /* 0x00000004050075a7 */ /* 0x000ea4000800017f */
[----:B--2---:R-:W-:Y:S05]  /*e440*/  @!P0 BRA `(.L_x_3650) ;  /* 0x0000000800148947 */ /* 0x004fea0003800000 */
.L_x_3683:
[----:B------:R-:W-:-:S07]  /*e450*/  IMAD R3, R6, 0x8, R3 ;  /* 0x0000000806037824 */ /* 0x000fce00078e0203 */
.L_x_3651:
[----:B---3--:R3:W4:Y:S02]  /*e460*/  SYNCS.PHASECHK.TRANS64.TRYWAIT P0, [R3+URZ], R0 ;  /* 0x00000000030075a7 */ /* 0x008724000800017f */
[----:B----4-:R-:W-:Y:S05]  /*e470*/  @!P0 NANOSLEEP.SYNCS 0x989680 ;  /* 0x009896800000895d */ /* 0x010fea0003900000 */
[----:B------:R-:W4:Y:S02]  /*e480*/  @!P0 SYNCS.PHASECHK.TRANS64 P0, [R3+URZ], R0 ;  /* 0x00000000030085a7 */ /* 0x000f24000800007f */
[----:B----4-:R-:W-:Y:S05]  /*e490*/  @!P0 BRA `(.L_x_3651) ;  /* 0xfffffffc00f08947 */ /* 0x010fea000383ffff */
.L_x_3515:
[----:B------:R-:W-:Y:S05]  /*e4a0*/  BSYNC B6 ;  /* 0x0000000000067941 */ /* 0x000fea0003800000 */
.L_x_3507:
[----:B------:R-:W-:Y:S05]  /*e4b0*/  EXIT ;  /* 0x000000000000794d */ /* 0x000fea0003800000 */
.L_x_3525:
[----:B------:R-:W-:Y:S02]  /*e4c0*/  IMAD.MOV.U32 R12, RZ, RZ, RZ ;  /* 0x000000ffff0c7224 */ /* 0x000fe400078e00ff */
[----:B------:R-:W-:Y:S02]  /*e4d0*/  IMAD.MOV.U32 R11, RZ, RZ, 0x1f ;  /* 0x0000001fff0b7424 */ /* 0x000fe400078e00ff */
[----:B------:R-:W-:-:S07]  /*e4e0*/  IMAD.MOV.U32 R15, RZ, RZ, -0x1 ;  /* 0xffffffffff0f7424 */ /* 0x000fce00078e00ff */
[----:B------:R-:W-:Y:S05]  /*e4f0*/  WARPSYNC.COLLECTIVE R15, `(.L_x_3652) ;  /* 0x000000000f087348 */ /* 0x000fea0003c00000 */
[----:B------:R1:W2:Y:S02]  /*e500*/  SHFL.IDX P6, R14, R13, R12, R11 ;  /* 0x0000000c0d0e7389 */ /* 0x0002a400000c000b */
[----:B-12---:R-:W-:Y:S01]  /*e510*/  ENDCOLLECTIVE ;  /* 0x000000000000791b */ /* 0x006fe20003800000 */
.L_x_3652:
[----:B------:R-:W-:Y:S05]  /*e520*/  BRA `(.L_x_3653) ;  /* 0xffffff3000407947 */ /* 0x000fea000383ffff */
.L_x_3527:
[----:B--2---:R2:W3:Y:S02]  /*e530*/  SYNCS.PHASECHK.TRANS64.TRYWAIT P0, [R236+URZ+0x30c00], R15 ;  /* 0x030c000fec0075a7 */ /* 0x0044e4000800017f */
[----:B---3--:R-:W-:Y:S05]  /*e540*/  @!P0 NANOSLEEP.SYNCS 0x989680 ;  /* 0x009896800000895d */ /* 0x008fea0003900000 */
[----:B------:R-:W3:Y:S02]  /*e550*/  @!P0 SYNCS.PHASECHK.TRANS64 P0, [R236+URZ+0x30c00], R15 ;  /* 0x030c000fec0085a7 */ /* 0x000ee4000800007f */
[----:B---3--:R-:W-:Y:S05]  /*e560*/  @!P0 BRA `(.L_x_3527) ;  /* 0xfffffffc00f08947 */ /* 0x008fea000383ffff */
[----:B------:R-:W-:Y:S05]  /*e570*/  BRA `(.L_x_3526) ;  /* 0xffffff30008c7947 */ /* 0x000fea000383ffff */
.L_x_3532:
[----:B--2---:R2:W3:Y:S02]  /*e580*/  SYNCS.PHASECHK.TRANS64.TRYWAIT P1, [R6+URZ+0x30c10], R21 ;  /* 0x030c1015060075a7 */ /* 0x0044e4000802017f */
[----:B---3--:R-:W-:Y:S05]  /*e590*/  @!P1 NANOSLEEP.SYNCS 0x989680 ;  /* 0x009896800000995d */ /* 0x008fea0003900000 */
[----:B------:R-:W3:Y:S02]  /*e5a0*/  @!P1 SYNCS.PHASECHK.TRANS64 P1, [R6+URZ+0x30c10], R21 ;  /* 0x030c1015060095a7 */ /* 0x000ee4000802007f */
[----:B---3--:R-:W-:Y:S05]  /*e5b0*/  @!P1 BRA `(.L_x_3532) ;  /* 0xfffffffc00f09947 */ /* 0x008fea000383ffff */
[----:B------:R-:W-:Y:S05]  /*e5c0*/  BRA `(.L_x_3531) ;  /* 0xffffff3c00347947 */ /* 0x000fea000383ffff */
.L_x_3536:
[----:B------:R1:W1:Y:S02]  /*e5d0*/  SYNCS.PHASECHK.TRANS64.TRYWAIT P1, [R6+URZ+0x30c30], R21 ;  /* 0x030c3015060075a7 */ /* 0x000264000802017f */
[----:B-1----:R-:W-:Y:S05]  /*e5e0*/  @!P1 NANOSLEEP.SYNCS 0x989680 ;  /* 0x009896800000995d */ /* 0x002fea0003900000 */
[----:B------:R-:W1:Y:S02]  /*e5f0*/  @!P1 SYNCS.PHASECHK.TRANS64 P1, [R6+URZ+0x30c30], R21 ;  /* 0x030c3015060095a7 */ /* 0x000e64000802007f */
[----:B-1----:R-:W-:Y:S05]  /*e600*/  @!P1 BRA `(.L_x_3536) ;  /* 0xfffffffc00f09947 */ /* 0x002fea000383ffff */
[----:B------:R-:W-:Y:S05]  /*e610*/  BRA `(.L_x_3535) ;  /* 0xffffff4000487947 */ /* 0x000fea000383ffff */
.L_x_3544:
[----:B--2---:R2:W3:Y:S02]  /*e620*/  SYNCS.PHASECHK.TRANS64.TRYWAIT P1, [R7+URZ+0x30c10], R18 ;  /* 0x030c1012070075a7 */ /* 0x0044e4000802017f */
[----:B---3--:R-:W-:Y:S05]  /*e630*/  @!P1 NANOSLEEP.SYNCS 0x989680 ;  /* 0x009896800000995d */ /* 0x008fea0003900000 */
[----:B------:R-:W3:Y:S02]  /*e640*/  @!P1 SYNCS.PHASECHK.TRANS64 P1, [R7+URZ+0x30c10], R18 ;  /* 0x030c1012070095a7 */ /* 0x000ee4000802007f */
[----:B---3--:R-:W-:Y:S05]  /*e650*/  @!P1 BRA `(.L_x_3544) ;  /* 0xfffffffc00f09947 */ /* 0x008fea000383ffff */
[----:B------:R-:W-:Y:S05]  /*e660*/  BRA `(.L_x_3543) ;  /* 0xffffff7800647947 */ /* 0x000fea000383ffff */
.L_x_3548:
[----:B------:R1:W1:Y:S02]  /*e670*/  SYNCS.PHASECHK.TRANS64.TRYWAIT P1, [R7+URZ+0x30c30], R18 ;  /* 0x030c3012070075a7 */ /* 0x000264000802017f */
[----:B-1----:R-:W-:Y:S05]  /*e680*/  @!P1 NANOSLEEP.SYNCS 0x989680 ;  /* 0x009896800000995d */ /* 0x002fea0003900000 */
[----:B------:R-:W1:Y:S02]  /*e690*/  @!P1 SYNCS.PHASECHK.TRANS64 P1, [R7+URZ+0x30c30], R18 ;  /* 0x030c3012070095a7 */ /* 0x000e64000802007f */
[----:B-1----:R-:W-:Y:S05]  /*e6a0*/  @!P1 BRA `(.L_x_3548) ;  /* 0xfffffffc00f09947 */ /* 0x002fea000383ffff */
[----:B------:R-:W-:Y:S05]  /*e6b0*/  BRA `(.L_x_3547) ;  /* 0xffffff7c00787947 */ /* 0x000fea000383ffff */
.L_x_3555:
[----:B------:R-:W-:Y:S01]  /*e6c0*/  BSSY B0, `(.L_x_3654) ;  /* 0x0000005000007945 */ /* 0x000fe20003800000 */
[----:B------:R-:W-:-:S07]  /*e6d0*/  IMAD.MOV.U32 R15, RZ, RZ, -0x1 ;  /* 0xffffffffff0f7424 */ /* 0x000fce00078e00ff */
[----:B---3--:R-:W-:Y:S05]  /*e6e0*/  WARPSYNC.COLLECTIVE R15, `(.L_x_3655) ;  /* 0x000000000f087348 */ /* 0x008fea0003c00000 */
[----:B------:R-:W-:Y:S01]  /*e6f0*/  NOP ;  /* 0x0000000000007918 */ /* 0x000fe20000000000 */
[----:B---3--:R-:W-:Y:S01]  /*e700*/  ENDCOLLECTIVE ;  /* 0x000000000000791b */ /* 0x008fe20003800000 */
.L_x_3655:
[----:B------:R-:W-:Y:S05]  /*e710*/  BSYNC B0 ;  /* 0x0000000000007941 */ /* 0x000fea0003800000 */
.L_x_3654:
[----:B------:R-:W-:Y:S05]  /*e720*/  BRA `(.L_x_3656) ;  /* 0xffffffb000e07947 */ /* 0x000fea000383ffff */
.L_x_3564:
[----:B------:R-:W-:Y:S01]  /*e730*/  BSSY B0, `(.L_x_3657) ;  /* 0x0000005000007945 */ /* 0x000fe20003800000 */
[----:B------:R-:W-:-:S07]  /*e740*/  IMAD.MOV.U32 R15, RZ, RZ, -0x1 ;  /* 0xffffffffff0f7424 */ /* 0x000fce00078e00ff */
[----:B-1-3--:R-:W-:Y:S05]  /*e750*/  WARPSYNC.COLLECTIVE R15, `(.L_x_3658) ;  /* 0x000000000f087348 */ /* 0x00afea0003c00000 */
[----:B------:R-:W-:Y:S01]  /*e760*/  NOP ;  /* 0x0000000000007918 */ /* 0x000fe20000000000 */
[----:B-1-3--:R-:W-:Y:S01]  /*e770*/  ENDCOLLECTIVE ;  /* 0x000000000000791b */ /* 0x00afe20003800000 */
.L_x_3658:
[----:B------:R-:W-:Y:S05]  /*e780*/  BSYNC B0 ;  /* 0x0000000000007941 */ /* 0x000fea0003800000 */
.L_x_3657:
[----:B------:R-:W-:Y:S05]  /*e790*/  BRA `(.L_x_3659) ;  /* 0xffffffb400c07947 */ /* 0x000fea000383ffff */
.L_x_3581:
[----:B------:R-:W-:Y:S01]  /*e7a0*/  BSSY B0, `(.L_x_3660) ;  /* 0x0000005000007945 */ /* 0x000fe20003800000 */
[----:B------:R-:W-:-:S07]  /*e7b0*/  IMAD.MOV.U32 R15, RZ, RZ, -0x1 ;  /* 0xffffffffff0f7424 */ /* 0x000fce00078e00ff */
[----:B------:R-:W-:Y:S05]  /*e7c0*/  WARPSYNC.COLLECTIVE R15, `(.L_x_3661) ;  /* 0x000000000f087348 */ /* 0x000fea0003c00000 */
[----:B------:R-:W-:Y:S01]  /*e7d0*/  NOP ;  /* 0x0000000000007918 */ /* 0x000fe20000000000 */
[----:B------:R-:W-:Y:S01]  /*e7e0*/  ENDCOLLECTIVE ;  /* 0x000000000000791b */ /* 0x000fe20003800000 */
.L_x_3661:
[----:B------:R-:W-:Y:S05]  /*e7f0*/  BSYNC B0 ;  /* 0x0000000000007941 */ /* 0x000fea0003800000 */
.L_x_3660:
[----:B------:R-:W-:Y:S05]  /*e800*/  BRA `(.L_x_3662) ;  /* 0xffffffc400bc7947 */ /* 0x000fea000383ffff */
.L_x_3594:
[----:B------:R-:W-:Y:S01]  /*e810*/  BSSY B0, `(.L_x_3663) ;  /* 0x0000005000007945 */ /* 0x000fe20003800000 */
[----:B------:R-:W-:-:S07]  /*e820*/  IMAD.MOV.U32 R15, RZ, RZ, -0x1 ;  /* 0xffffffffff0f7424 */ /* 0x000fce00078e00ff */
[----:B------:R-:W-:Y:S05]  /*e830*/  WARPSYNC.COLLECTIVE R15, `(.L_x_3664) ;  /* 0x000000000f087348 */ /* 0x000fea0003c00000 */
[----:B------:R-:W-:Y:S01]  /*e840*/  NOP ;  /* 0x0000000000007918 */ /* 0x000fe20000000000 */
[----:B------:R-:W-:Y:S01]  /*e850*/  ENDCOLLECTIVE ;  /* 0x000000000000791b */ /* 0x000fe20003800000 */
.L_x_3664:
[----:B------:R-:W-:Y:S05]  /*e860*/  BSYNC B0 ;  /* 0x0000000000007941 */ /* 0x000fea0003800000 */
.L_x_3663:
[----:B------:R-:W-:Y:S05]  /*e870*/  BRA `(.L_x_3665) ;  /* 0xffffffcc006c7947 */ /* 0x000fea000383ffff */
.L_x_3606:
[----:B------:R-:W-:Y:S01]  /*e880*/  BSSY B0, `(.L_x_3666) ;  /* 0x0000005000007945 */ /* 0x000fe20003800000 */
[----:B------:R-:W-:-:S07]  /*e890*/  IMAD.MOV.U32 R15, RZ, RZ, -0x1 ;  /* 0xffffffffff0f7424 */ /* 0x000fce00078e00ff */
[----:B------:R-:W-:Y:S05]  /*e8a0*/  WARPSYNC.COLLECTIVE R15, `(.L_x_3667) ;  /* 0x000000000f087348 */ /* 0x000fea0003c00000 */
[----:B------:R-:W-:Y:S01]  /*e8b0*/  NOP ;  /* 0x0000000000007918 */ /* 0x000fe20000000000 */
[----:B------:R-:W-:Y:S01]  /*e8c0*/  ENDCOLLECTIVE ;  /* 0x000000000000791b */ /* 0x000fe20003800000 */
.L_x_3667:
[----:B------:R-:W-:Y:S05]  /*e8d0*/  BSYNC B0 ;  /* 0x0000000000007941 */ /* 0x000fea0003800000 */
.L_x_3666:
[----:B------:R-:W-:Y:S05]  /*e8e0*/  BRA `(.L_x_3668) ;  /* 0xffffffd000ac7947 */ /* 0x000fea000383ffff */
.L_x_3626:
[----:B-1----:R1:W2:Y:S02]  /*e8f0*/  SYNCS.PHASECHK.TRANS64.TRYWAIT P0, [R15+URZ+0x30c20], R2 ;  /* 0x030c20020f0075a7 */ /* 0x0022a4000800017f */
[----:B--2---:R-:W-:Y:S05]  /*e900*/  @!P0 NANOSLEEP.SYNCS 0x989680 ;  /* 0x009896800000895d */ /* 0x004fea0003900000 */
[----:B------:R-:W2:Y:S02]  /*e910*/  @!P0 SYNCS.PHASECHK.TRANS64 P0, [R15+URZ+0x30c20], R2 ;  /* 0x030c20020f0085a7 */ /* 0x000ea4000800007f */
[----:B--2---:R-:W-:Y:S05]  /*e920*/  @!P0 BRA `(.L_x_3626) ;  /* 0xfffffffc00f08947 */ /* 0x004fea000383ffff */
[----:B------:R-:W-:Y:S05]  /*e930*/  BRA `(.L_x_3669) ;  /* 0xffffffe0009c7947 */ /* 0x000fea000383ffff */
.L_x_3630:
[----:B---3--:R3:W4:Y:S02]  /*e940*/  SYNCS.PHASECHK.TRANS64.TRYWAIT P1, [R15+URZ+0x30c40], R18 ;  /* 0x030c40120f0075a7 */ /* 0x008724000802017f */
[----:B----4-:R-:W-:Y:S05]  /*e950*/  @!P1 NANOSLEEP.SYNCS 0x989680 ;  /* 0x009896800000995d */ /* 0x010fea0003900000 */
[----:B------:R-:W4:Y:S02]  /*e960*/  @!P1 SYNCS.PHASECHK.TRANS64 P1, [R15+URZ+0x30c40], R18 ;  /* 0x030c40120f0095a7 */ /* 0x000f24000802007f */
[----:B----4-:R-:W-:Y:S05]  /*e970*/  @!P1 BRA `(.L_x_3630) ;  /* 0xfffffffc00f09947 */ /* 0x010fea000383ffff */
[----:B------:R-:W-:Y:S05]  /*e980*/  BRA `(.L_x_3670) ;  /* 0xffffffe400f07947 */ /* 0x000fea000383ffff */
.L_x_3632:
[----:B-1----:R1:W2:Y:S02]  /*e990*/  SYNCS.PHASECHK.TRANS64.TRYWAIT P1, [R15+URZ+0x30c28], R18 ;  /* 0x030c28120f0075a7 */ /* 0x0022a4000802017f */
[----:B--2---:R-:W-:Y:S05]  /*e9a0*/  @!P1 NANOSLEEP.SYNCS 0x989680 ;  /* 0x009896800000995d */ /* 0x004fea0003900000 */
[----:B------:R-:W2:Y:S02]  /*e9b0*/  @!P1 SYNCS.PHASECHK.TRANS64 P1, [R15+URZ+0x30c28], R18 ;  /* 0x030c28120f0095a7 */ /* 0x000ea4000802007f */
[----:B--2---:R-:W-:Y:S05]  /*e9c0*/  @!P1 BRA `(.L_x_3632) ;  /* 0xfffffffc00f09947 */ /* 0x004fea000383ffff */
[----:B------:R-:W-:Y:S05]  /*e9d0*/  BRA `(.L_x_3671) ;  /* 0xffffffe800747947 */ /* 0x000fea000383ffff */
.L_x_3634:
[----:B--2---:R2:W4:Y:S02]  /*e9e0*/  SYNCS.PHASECHK.TRANS64.TRYWAIT P1, [R15+URZ+0x30c48], R18 ;  /* 0x030c48120f0075a7 */ /* 0x004524000802017f */
[----:B----4-:R-:W-:Y:S05]  /*e9f0*/  @!P1 NANOSLEEP.SYNCS 0x989680 ;  /* 0x009896800000995d */ /* 0x010fea0003900000 */
[----:B------:R-:W4:Y:S02]  /*ea00*/  @!P1 SYNCS.PHASECHK.TRANS64 P1, [R15+URZ+0x30c48], R18 ;  /* 0x030c48120f0095a7 */ /* 0x000f24000802007f */
[----:B----4-:R-:W-:Y:S05]  /*ea10*/  @!P1 BRA `(.L_x_3634) ;  /* 0xfffffffc00f09947 */ /* 0x010fea000383ffff */
[----:B------:R-:W-:Y:S05]  /*ea20*/  BRA `(.L_x_3672) ;  /* 0xffffffe800f87947 */ /* 0x000fea000383ffff */
.L_x_3636:
[----:B------:R-:W-:-:S07]  /*ea30*/  SHF.L.U32 R4, R10, 0x1f, RZ ;  /* 0x0000001f0a047819 */ /* 0x000fce00000006ff */
.L_x_3673:
[----:B----4-:R4:W1:Y:S02]  /*ea40*/  SYNCS.PHASECHK.TRANS64.TRYWAIT P1, [R15+URZ+0x30c20], R4 ;  /* 0x030c20040f0075a7 */ /* 0x010864000802017f */
[----:B-1----:R-:W-:Y:S05]  /*ea50*/  @!P1 NANOSLEEP.SYNCS 0x989680 ;  /* 0x009896800000995d */ /* 0x002fea0003900000 */
[----:B------:R-:W1:Y:S02]  /*ea60*/  @!P1 SYNCS.PHASECHK.TRANS64 P1, [R15+URZ+0x30c20], R4 ;  /* 0x030c20040f0095a7 */ /* 0x000e64000802007f */
[----:B-1----:R-:W-:Y:S05]  /*ea70*/  @!P1 BRA `(.L_x_3673) ;  /* 0xfffffffc00f09947 */ /* 0x002fea000383ffff */
[----:B------:R-:W-:Y:S05]  /*ea80*/  BRA `(.L_x_3674) ;  /* 0xffffffec00607947 */ /* 0x000fea000383ffff */
.L_x_3639:
[----:B-1----:R1:W4:Y:S02]  /*ea90*/  SYNCS.PHASECHK.TRANS64.TRYWAIT P1, [R15+URZ+0x30c40], R12 ;  /* 0x030c400c0f0075a7 */ /* 0x002324000802017f */
[----:B----4-:R-:W-:Y:S05]  /*eaa0*/  @!P1 NANOSLEEP.SYNCS 0x989680 ;  /* 0x009896800000995d */ /* 0x010fea0003900000 */
[----:B------:R-:W4:Y:S02]  /*eab0*/  @!P1 SYNCS.PHASECHK.TRANS64 P1, [R15+URZ+0x30c40], R12 ;  /* 0x030c400c0f0095a7 */ /* 0x000f24000802007f */
[----:B----4-:R-:W-:Y:S05]  /*eac0*/  @!P1 BRA `(.L_x_3639) ;  /* 0xfffffffc00f09947 */ /* 0x010fea000383ffff */
[----:B------:R-:W-:Y:S05]  /*ead0*/  BRA `(.L_x_3675) ;  /* 0xfffffff000007947 */ /* 0x000fea000383ffff */
.L_x_3641:
[----:B--2---:R2:W4:Y:S02]  /*eae0*/  SYNCS.PHASECHK.TRANS64.TRYWAIT P1, [R15+URZ+0x30c28], R12 ;  /* 0x030c280c0f0075a7 */ /* 0x004524000802017f */
[----:B----4-:R-:W-:Y:S05]  /*eaf0*/  @!P1 NANOSLEEP.SYNCS 0x989680 ;  /* 0x009896800000995d */ /* 0x010fea0003900000 */
[----:B------:R-:W4:Y:S02]  /*eb00*/  @!P1 SYNCS.PHASECHK.TRANS64 P1, [R15+URZ+0x30c28], R12 ;  /* 0x030c280c0f0095a7 */ /* 0x000f24000802007f */
[----:B----4-:R-:W-:Y:S05]  /*eb10*/  @!P1 BRA `(.L_x_3641) ;  /* 0xfffffffc00f09947 */ /* 0x010fea000383ffff */
[----:B------:R-:W-:Y:S05]  /*eb20*/  BRA `(.L_x_3676) ;  /* 0xfffffff000787947 */ /* 0x000fea000383ffff */
.L_x_3643:
[----:B----4-:R4:W1:Y:S02]  /*eb30*/  SYNCS.PHASECHK.TRANS64.TRYWAIT P0, [R3+URZ+0x30c40], R0 ;  /* 0x030c4000030075a7 */ /* 0x010864000800017f */
[----:B-1----:R-:W-:Y:S05]  /*eb40*/  @!P0 NANOSLEEP.SYNCS 0x989680 ;  /* 0x009896800000895d */ /* 0x002fea0003900000 */
[----:B------:R-:W1:Y:S02]  /*eb50*/  @!P0 SYNCS.PHASECHK.TRANS64 P0, [R3+URZ+0x30c40], R0 ;  /* 0x030c4000030085a7 */ /* 0x000e64000800007f */
[----:B-1----:R-:W-:Y:S05]  /*eb60*/  @!P0 BRA `(.L_x_3643) ;  /* 0xfffffffc00f08947 */ /* 0x002fea000383ffff */
[----:B------:R-:W-:Y:S05]  /*eb70*/  BRA `(.L_x_3677) ;  /* 0xfffffff4000c7947 */ /* 0x000fea000383ffff */
.L_x_3645:
[----:B------:R-:W-:Y:S01]  /*eb80*/  BSSY B0, `(.L_x_3678) ;  /* 0x0000006000007945 */ /* 0x000fe20003800000 */
[----:B------:R-:W-:-:S07]  /*eb90*/  IMAD.MOV.U32 R15, RZ, RZ, -0x1 ;  /* 0xffffffffff0f7424 */ /* 0x000fce00078e00ff */
[----:B------:R-:W-:Y:S05]  /*eba0*/  WARPSYNC.COLLECTIVE R15, `(.L_x_3679) ;  /* 0x000000000f0c7348 */ /* 0x000fea0003c00000 */
[----:B------:R-:W-:Y:S02]  /*ebb0*/  ELECT P6, UR62, PT ;  /* 0x00000000003e782f */ /* 0x000fe400038c0000 */
[----:B------:R-:W-:Y:S01]  /*ebc0*/  MOV R14, UR62 ;  /* 0x0000003e000e7c02 */ /* 0x000fe20008000f00 */
[----:B------:R-:W-:Y:S10]  /*ebd0*/  ENDCOLLECTIVE ;  /* 0x000000000000791b */ /* 0x000ff40003800000 */
.L_x_3679:
[----:B------:R-:W-:Y:S05]  /*ebe0*/  BSYNC B0 ;  /* 0x0000000000007941 */ /* 0x000fea0003800000 */
.L_x_3678:
[----:B------:R-:W-:Y:S05]  /*ebf0*/  BRA `(.L_x_3680) ;  /* 0xfffffff400a07947 */ /* 0x000fea000383ffff */
.L_x_3647:
[----:B-1----:R1:W2:Y:S02]  /*ec00*/  SYNCS.PHASECHK.TRANS64.TRYWAIT P0, [R7+URZ], R4 ;  /* 0x00000004070075a7 */ /* 0x0022a4000800017f */
[----:B--2---:R-:W-:Y:S05]  /*ec10*/  @!P0 NANOSLEEP.SYNCS 0x989680 ;  /* 0x009896800000895d */ /* 0x004fea0003900000 */
[----:B------:R-:W2:Y:S02]  /*ec20*/  @!P0 SYNCS.PHASECHK.TRANS64 P0, [R7+URZ], R4 ;  /* 0x00000004070085a7 */ /* 0x000ea4000800007f */
[----:B--2---:R-:W-:Y:S05]  /*ec30*/  @!P0 BRA `(.L_x_3647) ;  /* 0xfffffffc00f08947 */ /* 0x004fea000383ffff */
[----:B------:R-:W-:Y:S05]  /*ec40*/  BRA `(.L_x_3681) ;  /* 0xfffffff400e07947 */ /* 0x000fea000383ffff */
.L_x_3648:
[----:B--2---:R2:W3:Y:S02]  /*ec50*/  SYNCS.PHASECHK.TRANS64.TRYWAIT P0, [R3+URZ], R0 ;  /* 0x00000000030075a7 */ /* 0x0044e4000800017f */
[----:B---3--:R-:W-:Y:S05]  /*ec60*/  @!P0 NANOSLEEP.SYNCS 0x989680 ;  /* 0x009896800000895d */ /* 0x008fea0003900000 */
[----:B------:R-:W3:Y:S02]  /*ec70*/  @!P0 SYNCS.PHASECHK.TRANS64 P0, [R3+URZ], R0 ;  /* 0x00000000030085a7 */ /* 0x000ee4000800007f */
[----:B---3--:R-:W-:Y:S05]  /*ec80*/  @!P0 BRA `(.L_x_3648) ;  /* 0xfffffffc00f08947 */ /* 0x008fea000383ffff */
[----:B------:R-:W-:Y:S05]  /*ec90*/  BRA `(.L_x_3682) ;  /* 0xfffffff400d47947 */ /* 0x000fea000383ffff */
.L_x_3650:
[----:B--2---:R2:W3:Y:S02]  /*eca0*/  SYNCS.PHASECHK.TRANS64.TRYWAIT P0, [R5+URZ], R4 ;  /* 0x00000004050075a7 */ /* 0x0044e4000800017f */
[----:B---3--:R-:W-:Y:S05]  /*ecb0*/  @!P0 NANOSLEEP.SYNCS 0x989680 ;  /* 0x009896800000895d */ /* 0x008fea0003900000 */
[----:B------:R-:W3:Y:S02]  /*ecc0*/  @!P0 SYNCS.PHASECHK.TRANS64 P0, [R5+URZ], R4 ;  /* 0x00000004050085a7 */ /* 0x000ee4000800007f */
[----:B---3--:R-:W-:Y:S05]  /*ecd0*/  @!P0 BRA `(.L_x_3650) ;  /* 0xfffffffc00f08947 */ /* 0x008fea000383ffff */
[----:B------:R-:W-:Y:S05]  /*ece0*/  BRA `(.L_x_3683) ;  /* 0xfffffff400d87947 */ /* 0x000fea000383ffff */
.L_x_3684:
        /* <DEDUP_REMOVED lines=9> */
.L_x_3719:


//--------------------- .text._ZN7cutlass13device_kernelIN5flash22FlashAttnBwdPreprocessIN4cute5tupleIJNS3_1CILi128EEENS5_ILi64EEEEEENS_10bfloat16_tEfNS_4arch4Sm90ELb1ELb1EEEEEvNT_6ParamsE --------------------------
	.section	.text._ZN7cutlass13device_kernelIN5flash22FlashAttnBwdPreprocessIN4cute5tupleIJNS3_1CILi128EEENS5_ILi64EEEEEENS_10bfloat16_tEfNS_4arch4Sm90ELb1ELb1EEEEEvNT_6ParamsE,"ax",@progbits
	.align	128
.text._ZN7cutlass13device_kernelIN5flash22FlashAttnBwdPreprocessIN4cute5tupleIJNS3_1CILi128EEENS5_ILi64EEEEEENS_10bfloat16_tEfNS_4arch4Sm90ELb1ELb1EEEEEvNT_6ParamsE:
        .type           _ZN7cutlass13device_kernelIN5flash22FlashAttnBwdPreprocessIN4cute5tupleIJNS3_1CILi128EEENS5_ILi64EEEEEENS_10bfloat16_tEfNS_4arch4Sm90ELb1ELb1EEEEEvNT_6ParamsE,@function
        .size           _ZN7cutlass13device_kernelIN5flash22FlashAttnBwdPreprocessIN4cute5tupleIJNS3_1CILi128EEENS5_ILi64EEEEEENS_10bfloat16_tEfNS_4arch4Sm90ELb1ELb1EEEEEvNT_6ParamsE,(.L_x_3720 - _ZN7cutlass13device_kernelIN5flash22FlashAttnBwdPreprocessIN4cute5tupleIJNS3_1CILi128EEENS5_ILi64EEEEEENS_10bfloat16_tEfNS_4arch4Sm90ELb1ELb1EEEEEvNT_6ParamsE)
        .other          _ZN7cutlass13device_kernelIN5flash22FlashAttnBwdPreprocessIN4cute5tupleIJNS3_1CILi128EEENS5_ILi64EEEEEENS_10bfloat16_tEfNS_4arch4Sm90ELb1ELb1EEEEEvNT_6ParamsE,@"STO_CUDA_ENTRY STV_DEFAULT"
_ZN7cutlass13device_kernelIN5flash22FlashAttnBwdPreprocessIN4cute5tupleIJNS3_1CILi128EEENS5_ILi64EEEEEENS_10bfloat16_tEfNS_4arch4Sm90ELb1ELb1EEEEEvNT_6ParamsE:
        /* <DEDUP_REMOVED lines=11> */
[----:B------:R-:W-:Y:S01]  /*00b0*/  ISETP.NE.U32.AND P2, PT, R4, RZ, PT ;  /* 0x000000ff0400720c */ /* 0x000fe20003f45070 */
[----:B-1----:R-:W-:-:S04]  /*00c0*/  IMAD.WIDE R6, R0, 0x4, R6 ;  /* 0x0000000400067825 */ /* 0x002fc800078e0206 */
[----:B------:R-:W0:Y:S01]  /*00d0*/  @P1 LDC.64 R8, c[0x0][0x2f8] ;  /* 0x0000be00ff081b82 */ /* 0x000e220000000a00 */
[----:B------:R-:W-:-:S05]  /*00e0*/  IMAD.U32 R4, RZ, RZ, UR6 ;  /* 0x00000006ff047e24 */ /* 0x000fca000f8e00ff */
[----:B------:R1:W5:Y:S01]  /*00f0*/  @P0 LDG.E R48, desc[UR4][R6.64] ;  /* 0x0000000406300981 */ /* 0x000362000c1e1900 */
[----:B------:R-:W-:Y:S01]  /*0100*/  ISETP.NE.AND.EX P2, PT, R5, RZ, PT, P2 ;  /* 0x000000ff0500720c */ /* 0x000fe20003f45320 */
[----:B------:R-:W2:Y:S01]  /*0110*/  S2R R2, SR_CTAID.X ;  /* 0x0000000000027919 */ /* 0x000ea20000002500 */
[----:B------:R-:W3:Y:S01]  /*0120*/  S2R R3, SR_TID.X ;  /* 0x0000000000037919 */ /* 0x000ee20000002100 */
[----:B0-----:R-:W-:-:S05]  /*0130*/  @P1 IMAD.WIDE R8, R0, 0x4, R8 ;  /* 0x0000000400081825 */ /* 0x001fca00078e0208 */
[----:B------:R1:W5:Y:S01]  /*0140*/  @P1 LDG.E R4, desc[UR4][R8.64] ;  /* 0x0000000408041981 */ /* 0x000362000c1e1900 */
[----:B--2---:R-:W-:Y:S01]  /*0150*/  IMAD.SHL.U32 R5, R2, 0x80, RZ ;  /* 0x0000008002057824 */ /* 0x004fe200078e00ff */
[----:B---3--:R-:W-:Y:S06]  /*0160*/  @P1 BRA `(.L_x_3685) ;  /* 0x0000000000101947 */ /* 0x008fec0003800000 */
[----:B------:R-:W-:Y:S05]  /*0170*/  @!P0 BRA `(.L_x_3685) ;  /* 0x00000000000c8947 */ /* 0x000fea0003800000 */
[----:B-1----:R-:W2:Y:S04]  /*0180*/  LDG.E R9, desc[UR4][R6.64] ;  /* 0x0000000406097981 */ /* 0x002ea8000c1e1900 */
[----:B-----5:R-:W2:Y:S02]  /*0190*/  LDG.E R4, desc[UR4][R6.64+0x4] ;  /* 0x0000040406047981 */ /* 0x020ea4000c1e1900 */
[----:B--2---:R-:W-:-:S07]  /*01a0*/  IMAD.IADD R4, R4, 0x1, -R9 ;  /* 0x0000000104047824 */ /* 0x004fce00078e0a09 */
.L_x_3685:
[----:B-----5:R-:W-:-:S13]  /*01b0*/  ISETP.LE.AND P1, PT, R4, R5, PT ;  /* 0x000000050400720c */ /* 0x020fda0003f23270 */
[----:B------:R-:W-:Y:S05]  /*01c0*/  @P2 EXIT P1 ;  /* 0x000000000000294d */ /* 0x000fea0000800000 */
[----:B------:R-:W0:Y:S01]  /*01d0*/  S2UR UR6, SR_CTAID.Y ;  /* 0x00000000000679c3 */ /* 0x000e220000002600 */
[----:B------:R-:W-:Y:S01]  /*01e0*/  ISETP.GT.AND P1, PT, R3, 0x7f, PT ;  /* 0x0000007f0300780c */ /* 0x000fe20003f24270 */
[----:B------:R-:W-:Y:S01]  /*01f0*/  BSSY B0, `(.L_x_3686) ;  /* 0x0000026000007945 */ /* 0x000fe20003800000 */
[----:B------:R-:W-:Y:S02]  /*0200*/  IADD3 R47, -R5, R4, RZ ;  /* 0x00000004052f7210 */ /* 0x000fe40007ffe1ff */
[----:B------:R-:W-:Y:S02]  /*0210*/  CS2R R14, SRZ ;  /* 0x00000000000e7805 */ /* 0x000fe4000001ff00 */
[----:B-1----:R-:W-:Y:S01]  /*0220*/  SHF.R.S32.HI R6, RZ, 0x1f, R3 ;  /* 0x0000001fff067819 */ /* 0x002fe20000011403 */
[----:B------:R-:W-:Y:S01]  /*0230*/  @P0 IMAD.MOV.U32 R14, RZ, RZ, R48 ;  /* 0x000000ffff0e0224 */ /* 0x000fe200078e0030 */
[----:B------:R-:W-:Y:S01]  /*0240*/  ISETP.GE.OR P4, PT, R3, R47, P1 ;  /* 0x0000002f0300720c */ /* 0x000fe20000f86670 */
[----:B------:R-:W1:Y:S01]  /*0250*/  LDC.64 R10, c[0x0][0x230] ;  /* 0x00008c00ff0a7b82 */ /* 0x000e620000000a00 */
[----:B------:R-:W-:Y:S01]  /*0260*/  LEA.HI R7, R6, R3, RZ, 0x3 ;  /* 0x0000000306077211 */ /* 0x000fe200078f18ff */
[----:B------:R-:W-:Y:S01]  /*0270*/  IMAD.MOV.U32 R40, RZ, RZ, 0x7f800000 ;  /* 0x7f800000ff287424 */ /* 0x000fe200078e00ff */
[----:B------:R-:W-:-:S02]  /*0280*/  SHF.R.S32.HI R41, RZ, 0x1f, R0 ;  /* 0x0000001fff297819 */ /* 0x000fc40000011400 */
[----:B------:R-:W-:Y:S02]  /*0290*/  LOP3.LUT R8, R7, 0xfffffff8, RZ, 0xc0, !PT ;  /* 0xfffffff807087812 */ /* 0x000fe400078ec0ff */
[----:B------:R-:W-:Y:S02]  /*02a0*/  SHF.R.S32.HI R6, RZ, 0x3, R7 ;  /* 0x00000003ff067819 */ /* 0x000fe40000011407 */
[----:B------:R-:W-:Y:S01]  /*02b0*/  @P0 SHF.R.S32.HI R15, RZ, 0x1f, R48 ;  /* 0x0000001fff0f0819 */ /* 0x000fe20000011430 */
[----:B------:R-:W-:Y:S01]  /*02c0*/  IMAD.IADD R45, R3, 0x1, -R8 ;  /* 0x00000001032d7824 */ /* 0x000fe200078e0a08 */
[----:B------:R-:W-:Y:S02]  /*02d0*/  ISETP.GE.AND P3, PT, R6, R47, PT ;  /* 0x0000002f0600720c */ /* 0x000fe40003f66270 */
[----:B------:R-:W-:Y:S02]  /*02e0*/  SEL R7, R0, RZ, !P2 ;  /* 0x000000ff00077207 */ /* 0x000fe40005000000 */
[----:B------:R-:W-:Y:S01]  /*02f0*/  SHF.L.U32 R8, R45, 0x3, RZ ;  /* 0x000000032d087819 */ /* 0x000fe200000006ff */
[----:B0-----:R-:W-:Y:S01]  /*0300*/  USHF.R.S32.HI UR7, URZ, 0x1f, UR6 ;  /* 0x0000001f3f077899 */ /* 0x001fe20008011406 */
[----:B------:R-:W-:Y:S01]  /*0310*/  SEL R41, R41, RZ, !P2 ;  /* 0x000000ff29297207 */ /* 0x000fe20005000000 */
[----:B------:R-:W-:Y:S10]  /*0320*/  @P4 BRA `(.L_x_3687) ;  /* 0x0000000000484947 */ /* 0x000ff40003800000 */
[----:B------:R-:W0:Y:S01]  /*0330*/  LDC.64 R18, c[0x0][0x290] ;  /* 0x0000a400ff127b82 */ /* 0x000e220000000a00 */
[----:B------:R-:W-:Y:S01]  /*0340*/  SHF.R.S32.HI R13, RZ, 0x1f, R5 ;  /* 0x0000001fff0d7819 */ /* 0x000fe20000011405 */
[----:B------:R-:W-:Y:S01]  /*0350*/  ULDC.64 UR8, c[0x0][0x298] ;  /* 0x0000a60000087ab9 */ /* 0x000fe20000000a00 */
[--C-:B------:R-:W-:Y:S02]  /*0360*/  SHF.R.S32.HI R16, RZ, 0x1f, R3.reuse ;  /* 0x0000001fff107819 */ /* 0x100fe40000011403 */
[----:B------:R-:W-:-:S04]  /*0370*/  IADD3 R12, P2, P4, R14, R5, R3 ;  /* 0x000000050e0c7210 */ /* 0x000fc80007c5e003 */
[----:B------:R-:W-:Y:S01]  /*0380*/  IADD3.X R13, R15, R13, R16, P2, P4 ;  /* 0x0000000d0f0d7210 */ /* 0x000fe200017e8410 */
[C---:B0-----:R-:W-:Y:S02]  /*0390*/  IMAD R16, R18.reuse, UR7, RZ ;  /* 0x0000000712107c24 */ /* 0x041fe4000f8e02ff */
[----:B------:R-:W-:-:S04]  /*03a0*/  IMAD.WIDE.U32 R12, R18, UR6, R12 ;  /* 0x00000006120c7c25 */ /* 0x000fc8000f8e000c */
[----:B------:R-:W-:Y:S02]  /*03b0*/  IMAD R17, R19, UR6, R16 ;  /* 0x0000000613117c24 */ /* 0x000fe4000f8e0210 */
[----:B------:R-:W-:Y:S02]  /*03c0*/  IMAD R16, R41, UR8, RZ ;  /* 0x0000000829107c24 */ /* 0x000fe4000f8e02ff */
[----:B------:R-:W-:Y:S02]  /*03d0*/  IMAD.IADD R13, R13, 0x1, R17 ;  /* 0x000000010d0d7824 */ /* 0x000fe400078e0211 */
[C---:B------:R-:W-:Y:S02]  /*03e0*/  IMAD R17, R7.reuse, UR9, R16 ;  /* 0x0000000907117c24 */ /* 0x040fe4000f8e0210 */
[----:B------:R-:W-:Y:S01]  /*03f0*/  IMAD.WIDE.U32 R12, R7, UR8, R12 ;  /* 0x00000008070c7c25 */ /* 0x000fe2000f8e000c */
[----:B------:R-:W-:-:S03]  /*0400*/  ULDC.64 UR8, c[0x0][0x288] ;  /* 0x0000a20000087ab9 */ /* 0x000fc60000000a00 */
[----:B------:R-:W-:Y:S01]  /*0410*/  IMAD.IADD R13, R13, 0x1, R17 ;  /* 0x000000010d0d7824 */ /* 0x000fe200078e0211 */
[----:B------:R-:W-:-:S04]  /*0420*/  LEA R16, P2, R12, UR8, 0x2 ;  /* 0x000000080c107c11 */ /* 0x000fc8000f8410ff */
[----:B------:R-:W-:-:S05]  /*0430*/  LEA.HI.X R17, R12, UR9, R13, 0x2, P2 ;  /* 0x000000090c117c11 */ /* 0x000fca00090f140d */
[----:B------:R0:W5:Y:S04]  /*0440*/  LDG.E R40, desc[UR4][R16.64] ;  /* 0x0000000410287981 */ /* 0x000168000c1e1900 */
.L_x_3687:
[----:B------:R-:W-:Y:S05]  /*0450*/  BSYNC B0 ;  /* 0x0000000000007941 */ /* 0x000fea0003800000 */
.L_x_3686:
[----:B------:R-:W-:Y:S01]  /*0460*/  ULDC UR8, c[0x0][0x21c] ;  /* 0x0000870000087ab9 */ /* 0x000fe20000000800 */
[----:B0-----:R-:W0:Y:S01]  /*0470*/  LDC.64 R16, c[0x0][0x250] ;  /* 0x00009400ff107b82 */ /* 0x001e220000000a00 */
[----:B------:R-:W-:Y:S01]  /*0480*/  ISETP.LT.AND P6, PT, R8, UR8, !P3 ;  /* 0x0000000808007c0c */ /* 0x000fe2000dfc1270 */
[C---:B------:R-:W-:Y:S01]  /*0490*/  VIADD R44, R6.reuse, 0x20 ;  /* 0x00000020062c7836 */ /* 0x040fe20000000000 */
[----:B------:R-:W-:Y:S01]  /*04a0*/  SHF.R.S32.HI R42, RZ, 0x1f, R6 ;  /* 0x0000001fff2a7819 */ /* 0x000fe20000011406 */
[C---:B------:R-:W-:Y:S01]  /*04b0*/  VIADD R43, R6.reuse, 0x40 ;  /* 0x00000040062b7836 */ /* 0x040fe20000000000 */
[----:B------:R-:W-:Y:S01]  /*04c0*/  IADD3 R36, P2, R6, R14, RZ ;  /* 0x0000000e06247210 */ /* 0x000fe20007f5e0ff */
[----:B-1----:R-:W-:Y:S01]  /*04d0*/  IMAD R14, R10, UR7, RZ ;  /* 0x000000070a0e7c24 */ /* 0x002fe2000f8e02ff */
[----:B------:R-:W-:Y:S02]  /*04e0*/  SHF.R.S32.HI R9, RZ, 0x1f, R8 ;  /* 0x0000001fff097819 */ /* 0x000fe40000011408 */
[----:B------:R-:W-:Y:S01]  /*04f0*/  IADD3.X R37, R42, R15, RZ, P2, !PT ;  /* 0x0000000f2a257210 */ /* 0x000fe200017fe4ff */
[----:B------:R-:W-:Y:S01]  /*0500*/  IMAD R11, R11, UR6, R14 ;  /* 0x000000060b0b7c24 */ /* 0x000fe2000f8e020e */
[----:B------:R-:W-:Y:S01]  /*0510*/  ISETP.GE.AND P2, PT, R8, UR8, PT ;  /* 0x0000000808007c0c */ /* 0x000fe2000bf46270 */
[----:B------:R-:W-:Y:S01]  /*0520*/  IMAD.WIDE.U32 R14, R10, UR6, R8 ;  /* 0x000000060a0e7c25 */ /* 0x000fe2000f8e0008 */
[----:B------:R-:W-:Y:S01]  /*0530*/  ULDC.64 UR8, c[0x0][0x238] ;  /* 0x00008e0000087ab9 */ /* 0x000fe20000000a00 */
[----:B------:R-:W1:Y:S01]  /*0540*/  @P6 LDC.64 R12, c[0x0][0x228] ;  /* 0x00008a00ff0c6b82 */ /* 0x000e620000000a00 */
[----:B------:R-:W-:Y:S01]  /*0550*/  ISETP.LT.AND P4, PT, R44, R47, !P2 ;  /* 0x0000002f2c00720c */ /* 0x000fe20005781270 */
[----:B------:R-:W-:-:S02]  /*0560*/  IMAD.IADD R15, R15, 0x1, R11 ;  /* 0x000000010f0f7824 */ /* 0x000fc400078e020b */
[----:B------:R-:W-:Y:S02]  /*0570*/  IMAD R18, R41, UR8, RZ ;  /* 0x0000000829127c24 */ /* 0x000fe4000f8e02ff */
[----:B------:R-:W-:Y:S02]  /*0580*/  IMAD.WIDE R36, R2, 0x80, R36 ;  /* 0x0000008002247825 */ /* 0x000fe400078e0224 */
[----:B------:R-:W2:Y:S02]  /*0590*/  @P6 LDC.64 R20, c[0x0][0x210] ;  /* 0x00008400ff146b82 */ /* 0x000ea40000000a00 */
[C---:B------:R-:W-:Y:S02]  /*05a0*/  IMAD R19, R7.reuse, UR9, R18 ;  /* 0x0000000907137c24 */ /* 0x040fe4000f8e0212 */
[C---:B0-----:R-:W-:Y:S02]  /*05b0*/  IMAD R22, R16.reuse, UR7, RZ ;  /* 0x0000000710167c24 */ /* 0x041fe4000f8e02ff */
[----:B------:R-:W-:Y:S01]  /*05c0*/  IMAD.WIDE.U32 R38, R7, UR8, R14 ;  /* 0x0000000807267c25 */ /* 0x000fe2000f8e000e */
[----:B------:R-:W-:Y:S01]  /*05d0*/  ULDC.64 UR8, c[0x0][0x258] ;  /* 0x0000960000087ab9 */ /* 0x000fe20000000a00 */
[----:B------:R-:W0:Y:S02]  /*05e0*/  @P6 LDC.64 R10, c[0x0][0x248] ;  /* 0x00009200ff0a6b82 */ /* 0x000e240000000a00 */
[----:B------:R-:W-:Y:S01]  /*05f0*/  IMAD R17, R17, UR6, R22 ;  /* 0x0000000611117c24 */ /* 0x000fe2000f8e0216 */
[----:B------:R-:W-:Y:S01]  /*0600*/  IADD3 R39, R39, R19, RZ ;  /* 0x0000001327277210 */ /* 0x000fe20007ffe0ff */
[----:B------:R-:W-:-:S03]  /*0610*/  IMAD.WIDE.U32 R8, R16, UR6, R8 ;  /* 0x0000000610087c25 */ /* 0x000fc6000f8e0008 */
[----:B------:R-:W-:Y:S01]  /*0620*/  @P4 MOV R25, R39 ;  /* 0x0000002700194202 */ /* 0x000fe20000000f00 */
[-C--:B-1----:R-:W-:Y:S01]  /*0630*/  @P6 IMAD R18, R37, R12.reuse, RZ ;  /* 0x0000000c25126224 */ /* 0x082fe200078e02ff */
[----:B------:R-:W1:Y:S01]  /*0640*/  @P6 LDC.64 R22, c[0x0][0x240] ;  /* 0x00009000ff166b82 */ /* 0x000e620000000a00 */
[----:B------:R-:W-:Y:S02]  /*0650*/  IMAD.IADD R9, R9, 0x1, R17 ;  /* 0x0000000109097824 */ /* 0x000fe400078e0211 */
[C---:B------:R-:W-:Y:S02]  /*0660*/  @P6 IMAD R15, R36.reuse, R13, R18 ;  /* 0x0000000d240f6224 */ /* 0x040fe400078e0212 */
[----:B------:R-:W-:Y:S02]  /*0670*/  IMAD R14, R41, UR8, RZ ;  /* 0x00000008290e7c24 */ /* 0x000fe4000f8e02ff */
[----:B------:R-:W-:Y:S01]  /*0680*/  @P6 IMAD.WIDE.U32 R12, R36, R12, R38 ;  /* 0x0000000c240c6225 */ /* 0x000fe200078e0026 */
[----:B------:R-:W3:Y:S03]  /*0690*/  @P4 LDC.64 R18, c[0x0][0x228] ;  /* 0x00008a00ff124b82 */ /* 0x000ee60000000a00 */
[----:B------:R-:W-:Y:S01]  /*06a0*/  IMAD.WIDE.U32 R58, R7, UR8, R8 ;  /* 0x00000008073a7c25 */ /* 0x000fe2000f8e0008 */
[----:B--2---:R-:W-:-:S03]  /*06b0*/  @P6 LEA R20, P5, R12, R20, 0x1 ;  /* 0x000000140c146211 */ /* 0x004fc600078a08ff */
[----:B------:R-:W-:Y:S01]  /*06c0*/  IMAD R53, R7, UR9, R14 ;  /* 0x0000000907357c24 */ /* 0x000fe2000f8e020e */
[----:B------:R-:W2:Y:S01]  /*06d0*/  @P4 LDC.64 R60, c[0x0][0x210] ;  /* 0x00008400ff3c4b82 */ /* 0x000ea20000000a00 */
[----:B------:R-:W-:Y:S01]  /*06e0*/  @P6 IMAD.IADD R8, R13, 0x1, R15 ;  /* 0x000000010d086824 */ /* 0x000fe200078e020f */
[----:B------:R-:W-:Y:S01]  /*06f0*/  CS2R R14, SRZ ;  /* 0x00000000000e7805 */ /* 0x000fe2000001ff00 */
[-C--:B0-----:R-:W-:Y:S01]  /*0700*/  @P6 IMAD R9, R37, R10.reuse, RZ ;  /* 0x0000000a25096224 */ /* 0x081fe200078e02ff */
[----:B------:R-:W-:Y:S01]  /*0710*/  IADD3 R53, R59, R53, RZ ;  /* 0x000000353b357210 */ /* 0x000fe20007ffe0ff */
[----:B------:R-:W-:Y:S01]  /*0720*/  @P6 IMAD.MOV.U32 R52, RZ, RZ, R58 ;  /* 0x000000ffff346224 */ /* 0x000fe200078e003a */
[----:B------:R-:W-:Y:S01]  /*0730*/  @P6 LEA.HI.X R21, R12, R21, R8, 0x1, P5 ;  /* 0x000000150c156211 */ /* 0x000fe200028f0c08 */
[C---:B------:R-:W-:Y:S01]  /*0740*/  @P6 IMAD R13, R36.reuse, R11, R9 ;  /* 0x0000000b240d6224 */ /* 0x040fe200078e0209 */
[C---:B------:R-:W-:Y:S01]  /*0750*/  @P4 IADD3 R27, P5, R36.reuse, 0x20, RZ ;  /* 0x00000020241b4810 */ /* 0x040fe20007fbe0ff */
[----:B------:R-:W-:Y:S01]  /*0760*/  @P6 IMAD.WIDE.U32 R10, R36, R10, R52 ;  /* 0x0000000a240a6225 */ /* 0x000fe200078e0034 */
[----:B------:R-:W0:Y:S03]  /*0770*/  @P4 LDC.64 R16, c[0x0][0x248] ;  /* 0x00009200ff104b82 */ /* 0x000e260000000a00 */
[----:B------:R-:W-:Y:S01]  /*0780*/  @P4 IMAD.X R9, RZ, RZ, R37, P5 ;  /* 0x000000ffff094224 */ /* 0x000fe200028e0625 */
[----:B------:R-:W-:Y:S01]  /*0790*/  @P6 IADD3 R8, R11, R13, RZ ;  /* 0x0000000d0b086210 */ /* 0x000fe20007ffe0ff */
[----:B------:R-:W-:Y:S01]  /*07a0*/  @P4 IMAD.MOV.U32 R24, RZ, RZ, R38 ;  /* 0x000000ffff184224 */ /* 0x000fe200078e0026 */
[C---:B-1----:R-:W-:Y:S01]  /*07b0*/  @P6 LEA R22, P5, R10.reuse, R22, 0x1 ;  /* 0x000000160a166211 */ /* 0x042fe200078a08ff */
[----:B---3--:R-:W-:Y:S01]  /*07c0*/  @P4 IMAD R12, R9, R18, RZ ;  /* 0x00000012090c4224 */ /* 0x008fe200078e02ff */
[----:B------:R-:W1:Y:S02]  /*07d0*/  @P4 LDC.64 R32, c[0x0][0x240] ;  /* 0x00009000ff204b82 */ /* 0x000e640000000a00 */
[----:B------:R-:W-:Y:S01]  /*07e0*/  @P6 LEA.HI.X R23, R10, R23, R8, 0x1, P5 ;  /* 0x000000170a176211 */ /* 0x000fe200028f0c08 */
[----:B------:R-:W-:Y:S01]  /*07f0*/  @P4 IMAD R29, R27, R19, R12 ;  /* 0x000000131b1d4224 */ /* 0x000fe200078e020c */
[----:B------:R-:W-:-:S02]  /*0800*/  CS2R R8, SRZ ;  /* 0x0000000000087805 */ /* 0x000fc4000001ff00 */
[----:B------:R-:W-:Y:S02]  /*0810*/  CS2R R10, SRZ ;  /* 0x00000000000a7805 */ /* 0x000fe4000001ff00 */
[----:B------:R-:W-:Y:S01]  /*0820*/  CS2R R12, SRZ ;  /* 0x00000000000c7805 */ /* 0x000fe2000001ff00 */
[----:B------:R-:W-:Y:S01]  /*0830*/  @P4 IMAD.WIDE.U32 R18, R27, R18, R24 ;  /* 0x000000121b124225 */ /* 0x000fe200078e0018 */
[----:B------:R-:W-:Y:S02]  /*0840*/  ISETP.LT.AND P5, PT, R43, R47, !P2 ;  /* 0x0000002f2b00720c */ /* 0x000fe400057a1270 */
[----:B------:R3:W4:Y:S01]  /*0850*/  @P6 LDG.E.128 R8, desc[UR4][R20.64] ;  /* 0x0000000414086981 */ /* 0x000722000c1e1d00 */
[----:B------:R-:W-:Y:S02]  /*0860*/  @P4 IMAD.IADD R19, R19, 0x1, R29 ;  /* 0x0000000113134824 */ /* 0x000fe400078e021d */
[----:B------:R-:W-:Y:S01]  /*0870*/  VIADD R46, R6, 0x60 ;  /* 0x00000060062e7836 */ /* 0x000fe20000000000 */
[----:B------:R0:W4:Y:S01]  /*0880*/  @P6 LDG.E.128 R12, desc[UR4][R22.64] ;  /* 0x00000004160c6981 */ /* 0x000122000c1e1d00 */
[----:B--2---:R-:W-:-:S03]  /*0890*/  @P4 LEA R60, P6, R18, R60, 0x1 ;  /* 0x0000003c123c4211 */ /* 0x004fc600078c08ff */
[----:B------:R-:W-:Y:S02]  /*08a0*/  ISETP.LT.AND P2, PT, R46, R47, !P2 ;  /* 0x0000002f2e00720c */ /* 0x000fe40005741270 */
[----:B------:R-:W-:Y:S01]  /*08b0*/  @P4 LEA.HI.X R61, R18, R61, R19, 0x1, P6 ;  /* 0x0000003d123d4211 */ /* 0x000fe200030f0c13 */
[----:B------:R-:W2:Y:S01]  /*08c0*/  @P5 LDC.64 R56, c[0x0][0x228] ;  /* 0x00008a00ff385b82 */ /* 0x000ea20000000a00 */
[C---:B------:R-:W-:Y:S01]  /*08d0*/  @P4 IADD3 R27, P6, R36.reuse, 0x20, RZ ;  /* 0x00000020241b4810 */ /* 0x040fe20007fde0ff */
[----:B---3--:R-:W-:Y:S01]  /*08e0*/  @P4 IMAD.MOV.U32 R20, RZ, RZ, R58 ;  /* 0x000000ffff144224 */ /* 0x008fe200078e003a */
[----:B------:R-:W-:Y:S01]  /*08f0*/  @P4 MOV R21, R53 ;  /* 0x0000003500154202 */ /* 0x000fe20000000f00 */
[----:B------:R-:W-:Y:S01]  /*0900*/  @P5 IMAD.MOV.U32 R55, RZ, RZ, R39 ;  /* 0x000000ffff375224 */ /* 0x000fe200078e0027 */
[----:B------:R-:W-:Y:S02]  /*0910*/  @P4 IADD3.X R19, RZ, R37, RZ, P6, !PT ;  /* 0x00000025ff134210 */ /* 0x000fe400037fe4ff */
[----:B------:R-:W-:Y:S01]  /*0920*/  @P5 MOV R54, R38 ;  /* 0x0000002600365202 */ /* 0x000fe20000000f00 */
[----:B------:R-:W3:Y:S02]  /*0930*/  @P5 LDC.64 R50, c[0x0][0x248] ;  /* 0x00009200ff325b82 */ /* 0x000ee40000000a00 */
[----:B0-----:R-:W-:Y:S01]  /*0940*/  @P4 IMAD R18, R19, R16, RZ ;  /* 0x0000001013124224 */ /* 0x001fe200078e02ff */
[----:B------:R-:W-:-:S03]  /*0950*/  @P5 IADD3 R19, P6, R36, 0x40, RZ ;  /* 0x0000004024135810 */ /* 0x000fc60007fde0ff */
[C---:B------:R-:W-:Y:S02]  /*0960*/  @P4 IMAD R25, R27.reuse, R17, R18 ;  /* 0x000000111b194224 */ /* 0x040fe400078e0212 */
[----:B------:R-:W0:Y:S01]  /*0970*/  @P2 LDC.64 R34, c[0x0][0x228] ;  /* 0x00008a00ff222b82 */ /* 0x000e220000000a00 */
[----:B------:R-:W-:Y:S01]  /*0980*/  @P5 IMAD.X R23, RZ, RZ, R37, P6 ;  /* 0x000000ffff175224 */ /* 0x000fe200030e0625 */
[----:B------:R-:W-:Y:S01]  /*0990*/  @P5 IADD3 R18, P6, R36, 0x40, RZ ;  /* 0x0000004024125810 */ /* 0x000fe20007fde0ff */
[----:B------:R-:W-:-:S04]  /*09a0*/  @P4 IMAD.WIDE.U32 R16, R27, R16, R20 ;  /* 0x000000101b104225 */ /* 0x000fc800078e0014 */
[----:B------:R-:W-:Y:S01]  /*09b0*/  @P5 IMAD.X R49, RZ, RZ, R37, P6 ;  /* 0x000000ffff315224 */ /* 0x000fe200030e0625 */
[C---:B-1----:R-:W-:Y:S01]  /*09c0*/  @P4 LEA R32, P6, R16.reuse, R32, 0x1 ;  /* 0x0000002010204211 */ /* 0x042fe200078c08ff */
[----:B------:R-:W-:Y:S01]  /*09d0*/  @P4 IMAD.IADD R17, R17, 0x1, R25 ;  /* 0x0000000111114824 */ /* 0x000fe200078e0219 */
[----:B------:R-:W1:Y:S01]  /*09e0*/  @P5 LDC.64 R30, c[0x0][0x210] ;  /* 0x00008400ff1e5b82 */ /* 0x000e620000000a00 */
[-C--:B--2---:R-:W-:Y:S01]  /*09f0*/  @P5 IMAD R20, R23, R56.reuse, RZ ;  /* 0x0000003817145224 */ /* 0x084fe200078e02ff */
[----:B------:R-:W-:Y:S01]  /*0a00*/  CS2R R22, SRZ ;  /* 0x0000000000167805 */ /* 0x000fe2000001ff00 */
[C---:B------:R-:W-:Y:S01]  /*0a10*/  @P5 IMAD.WIDE.U32 R54, R19.reuse, R56, R54 ;  /* 0x0000003813365225 */ /* 0x040fe200078e0036 */
[----:B------:R-:W-:Y:S02]  /*0a20*/  @P4 LEA.HI.X R33, R16, R33, R17, 0x1, P6 ;  /* 0x0000002110214211 */ /* 0x000fe400030f0c11 */
[----:B------:R-:W-:Y:S01]  /*0a30*/  @P2 IADD3 R52, P6, R36, 0x60, RZ ;  /* 0x0000006024342810 */ /* 0x000fe20007fde0ff */
[----:B------:R-:W-:Y:S01]  /*0a40*/  @P5 IMAD R57, R19, R57, R20 ;  /* 0x0000003913395224 */ /* 0x000fe200078e0214 */
[----:B------:R-:W2:Y:S01]  /*0a50*/  @P2 LDC.64 R24, c[0x0][0x248] ;  /* 0x00009200ff182b82 */ /* 0x000ea20000000a00 */
[----:B---3--:R-:W-:Y:S01]  /*0a60*/  @P5 IMAD R49, R49, R50, RZ ;  /* 0x0000003231315224 */ /* 0x008fe200078e02ff */
[----:B------:R-:W-:Y:S01]  /*0a70*/  @P5 MOV R17, R53 ;  /* 0x0000003500115202 */ /* 0x000fe20000000f00 */
[----:B------:R-:W-:-:S02]  /*0a80*/  @P2 IMAD.X R21, RZ, RZ, R37, P6 ;  /* 0x000000ffff152224 */ /* 0x000fc400030e0625 */
[----:B------:R-:W-:Y:S02]  /*0a90*/  @P5 IMAD.MOV.U32 R16, RZ, RZ, R58 ;  /* 0x000000ffff105224 */ /* 0x000fe400078e003a */
[----:B0-----:R-:W-:Y:S01]  /*0aa0*/  @P2 IMAD R56, R21, R34, RZ ;  /* 0x0000002215382224 */ /* 0x001fe200078e02ff */
[----:B------:R-:W0:Y:S01]  /*0ab0*/  @P2 LDC.64 R28, c[0x0][0x210] ;  /* 0x00008400ff1c2b82 */ /* 0x000e220000000a00 */
[----:B------:R-:W-:Y:S01]  /*0ac0*/  CS2R R20, SRZ ;  /* 0x0000000000147805 */ /* 0x000fe2000001ff00 */
[C---:B------:R-:W-:Y:S02]  /*0ad0*/  @P5 IMAD R49, R18.reuse, R51, R49 ;  /* 0x0000003312315224 */ /* 0x040fe400078e0231 */
[----:B------:R-:W-:Y:S01]  /*0ae0*/  @P5 IMAD.WIDE.U32 R50, R18, R50, R16 ;  /* 0x0000003212325225 */ /* 0x000fe200078e0010 */
[----:B------:R-:W-:Y:S02]  /*0af0*/  CS2R R16, SRZ ;  /* 0x0000000000107805 */ /* 0x000fe4000001ff00 */
[----:B------:R-:W-:Y:S01]  /*0b00*/  CS2R R18, SRZ ;  /* 0x0000000000127805 */ /* 0x000fe2000001ff00 */
[----:B------:R3:W4:Y:S01]  /*0b10*/  @P4 LDG.E.128 R20, desc[UR4][R32.64] ;  /* 0x0000000420144981 */ /* 0x000722000c1e1d00 */
[----:B------:R-:W0:Y:S01]  /*0b20*/  @P5 LDC.64 R26, c[0x0][0x240] ;  /* 0x00009000ff1a5b82 */ /* 0x000e220000000a00 */
[----:B------:R-:W-:Y:S01]  /*0b30*/  @P2 IMAD R35, R52, R35, R56 ;  /* 0x0000002334232224 */ /* 0x000fe200078e0238 */
[----:B------:R-:W-:-:S02]  /*0b40*/  @P2 IADD3 R56, P6, R36, 0x60, RZ ;  /* 0x0000006024382810 */ /* 0x000fc40007fde0ff */
[----:B------:R-:W4:Y:S04]  /*0b50*/  @P4 LDG.E.128 R16, desc[UR4][R60.64] ;  /* 0x000000043c104981 */ /* 0x000f28000c1e1d00 */
[----:B---3--:R-:W3:Y:S01]  /*0b60*/  @P2 LDC.64 R32, c[0x0][0x240] ;  /* 0x00009000ff202b82 */ /* 0x008ee20000000a00 */
[----:B-1----:R-:W-:Y:S02]  /*0b70*/  @P5 LEA R36, P4, R54, R30, 0x1 ;  /* 0x0000001e36245211 */ /* 0x002fe400078808ff */
[----:B------:R-:W-:Y:S01]  /*0b80*/  @P2 IADD3.X R30, RZ, R37, RZ, P6, !PT ;  /* 0x00000025ff1e2210 */ /* 0x000fe200037fe4ff */
[----:B------:R-:W-:Y:S01]  /*0b90*/  @P5 IMAD.IADD R55, R55, 0x1, R57 ;  /* 0x0000000137375824 */ /* 0x000fe200078e0239 */
[----:B------:R-:W-:Y:S01]  /*0ba0*/  @P2 MOV R59, R53 ;  /* 0x00000035003b2202 */ /* 0x000fe20000000f00 */
[----:B------:R-:W-:-:S04]  /*0bb0*/  @P2 IMAD.WIDE.U32 R38, R52, R34, R38 ;  /* 0x0000002234262225 */ /* 0x000fc800078e0026 */
[----:B--2---:R-:W-:Y:S01]  /*0bc0*/  @P2 IMAD R30, R30, R24, RZ ;  /* 0x000000181e1e2224 */ /* 0x004fe200078e02ff */
[----:B------:R-:W-:Y:S01]  /*0bd0*/  @P5 LEA.HI.X R37, R54, R31, R55, 0x1, P4 ;  /* 0x0000001f36255211 */ /* 0x000fe200020f0c37 */
[----:B------:R-:W-:Y:S01]  /*0be0*/  @P2 IMAD.IADD R35, R39, 0x1, R35 ;  /* 0x0000000127232824 */ /* 0x000fe200078e0223 */
[----:B0-----:R-:W-:Y:S01]  /*0bf0*/  @P2 LEA R52, P4, R38, R28, 0x1 ;  /* 0x0000001c26342211 */ /* 0x001fe200078808ff */
[----:B------:R-:W-:Y:S01]  /*0c00*/  @P5 IMAD.IADD R49, R51, 0x1, R49 ;  /* 0x0000000133315824 */ /* 0x000fe200078e0231 */
[----:B------:R-:W-:Y:S01]  /*0c10*/  @P5 LEA R34, P6, R50, R26, 0x1 ;  /* 0x0000001a32225211 */ /* 0x000fe200078c08ff */
[C---:B------:R-:W-:Y:S02]  /*0c20*/  @P2 IMAD R31, R56.reuse, R25, R30 ;  /* 0x00000019381f2224 */ /* 0x040fe400078e021e */
[----:B------:R-:W-:Y:S01]  /*0c30*/  @P2 IMAD.WIDE.U32 R58, R56, R24, R58 ;  /* 0x00000018383a2225 */ /* 0x000fe200078e003a */
[----:B------:R-:W-:Y:S02]  /*0c40*/  @P2 LEA.HI.X R53, R38, R29, R35, 0x1, P4 ;  /* 0x0000001d26352211 */ /* 0x000fe400020f0c23 */
[----:B------:R-:W-:-:S02]  /*0c50*/  CS2R R24, SRZ ;  /* 0x0000000000187805 */ /* 0x000fc4000001ff00 */
[----:B------:R-:W-:Y:S01]  /*0c60*/  @P5 LEA.HI.X R35, R50, R27, R49, 0x1, P6 ;  /* 0x0000001b32235211 */ /* 0x000fe200030f0c31 */
[----:B------:R-:W-:Y:S01]  /*0c70*/  @P2 IMAD.IADD R38, R59, 0x1, R31 ;  /* 0x000000013b262824 */ /* 0x000fe200078e021f */
[----:B------:R-:W-:Y:S02]  /*0c80*/  CS2R R26, SRZ ;  /* 0x00000000001a7805 */ /* 0x000fe4000001ff00 */
[----:B------:R-:W-:Y:S02]  /*0c90*/  CS2R R28, SRZ ;  /* 0x00000000001c7805 */ /* 0x000fe4000001ff00 */
[----:B------:R-:W-:Y:S02]  /*0ca0*/  CS2R R30, SRZ ;  /* 0x00000000001e7805 */ /* 0x000fe4000001ff00 */
[C---:B---3--:R-:W-:Y:S01]  /*0cb0*/  @P2 LEA R50, P4, R58.reuse, R32, 0x1 ;  /* 0x000000203a322211 */ /* 0x048fe200078808ff */
[----:B------:R0:W2:Y:S03]  /*0cc0*/  @P5 LDG.E.128 R24, desc[UR4][R36.64] ;  /* 0x0000000424185981 */ /* 0x0000a6000c1e1d00 */
[----:B------:R-:W-:-:S02]  /*0cd0*/  @P2 LEA.HI.X R51, R58, R33, R38, 0x1, P4 ;  /* 0x000000213a332211 */ /* 0x000fc400020f0c26 */
[----:B------:R-:W-:Y:S02]  /*0ce0*/  CS2R R32, SRZ ;  /* 0x0000000000207805 */ /* 0x000fe4000001ff00 */
[----:B------:R-:W-:Y:S01]  /*0cf0*/  CS2R R38, SRZ ;  /* 0x0000000000267805 */ /* 0x000fe2000001ff00 */
[----:B------:R1:W3:Y:S01]  /*0d00*/  @P5 LDG.E.128 R28, desc[UR4][R34.64] ;  /* 0x00000004221c5981 */ /* 0x0002e2000c1e1d00 */
[----:B0-----:R-:W-:Y:S02]  /*0d10*/  CS2R R36, SRZ ;  /* 0x0000000000247805 */ /* 0x001fe4000001ff00 */
[----:B-1----:R-:W-:-:S04]  /*0d20*/  CS2R R34, SRZ ;  /* 0x0000000000227805 */ /* 0x002fc8000001ff00 */
[----:B------:R0:W3:Y:S04]  /*0d30*/  @P2 LDG.E.128 R36, desc[UR4][R50.64] ;  /* 0x0000000432242981 */ /* 0x0000e8000c1e1d00 */
[----:B------:R1:W3:Y:S01]  /*0d40*/  @P2 LDG.E.128 R32, desc[UR4][R52.64] ;  /* 0x0000000434202981 */ /* 0x0002e2000c1e1d00 */
[----:B------:R-:W-:Y:S01]  /*0d50*/  ISETP.NE.AND P5, PT, R45, RZ, PT ;  /* 0x000000ff2d00720c */ /* 0x000fe20003fa5270 */
[----:B------:R-:W-:Y:S01]  /*0d60*/  @P0 IMAD R48, R0, 0x80, R48 ;  /* 0x0000008000300824 */ /* 0x000fe200078e0230 */
[----:B------:R-:W-:Y:S01]  /*0d70*/  BSSY B0, `(.L_x_3688) ;  /* 0x000009b000007945 */ /* 0x000fe20003800000 */
[-C--:B------:R-:W-:Y:S02]  /*0d80*/  ISETP.GE.AND P4, PT, R44, R47.reuse, PT ;  /* 0x0000002f2c00720c */ /* 0x080fe40003f86270 */
[----:B------:R-:W-:Y:S01]  /*0d90*/  ISETP.GE.AND P2, PT, R43, R47, PT ;  /* 0x0000002f2b00720c */ /* 0x000fe20003f46270 */
[C---:B----4-:R-:W-:Y:S01]  /*0da0*/  IMAD.U32 R49, R8.reuse, 0x10000, RZ ;  /* 0x0001000008317824 */ /* 0x050fe200078e00ff */
[----:B------:R-:W-:-:S02]  /*0db0*/  LOP3.LUT R8, R8, 0xffff0000, RZ, 0xc0, !PT ;  /* 0xffff000008087812 */ /* 0x000fc400078ec0ff */
[----:B------:R-:W-:Y:S01]  /*0dc0*/  LOP3.LUT R59, R12, 0xffff0000, RZ, 0xc0, !PT ;  /* 0xffff00000c3b7812 */ /* 0x000fe200078ec0ff */
[----:B0-----:R-:W-:Y:S01]  /*0dd0*/  IMAD.U32 R51, R13, 0x10000, RZ ;  /* 0x000100000d337824 */ /* 0x001fe200078e00ff */
[C---:B------:R-:W-:Y:S02]  /*0de0*/  SHF.L.U32 R54, R9.reuse, 0x10, RZ ;  /* 0x0000001009367819 */ /* 0x040fe400000006ff */
[----:B------:R-:W-:Y:S01]  /*0df0*/  LOP3.LUT R55, R9, 0xffff0000, RZ, 0xc0, !PT ;  /* 0xffff000009377812 */ /* 0x000fe200078ec0ff */
[----:B------:R-:W-:Y:S01]  /*0e00*/  IMAD.U32 R9, R10, 0x10000, RZ ;  /* 0x000100000a097824 */ /* 0x000fe200078e00ff */
[----:B------:R-:W-:Y:S01]  /*0e10*/  SHF.L.U32 R58, R12, 0x10, RZ ;  /* 0x000000100c3a7819 */ /* 0x000fe200000006ff */
[----:B------:R-:W-:Y:S01]  /*0e20*/  FMUL.FTZ R8, R8, R59 ;  /* 0x0000003b08087220 */ /* 0x000fe20000410000 */
[----:B------:R-:W-:Y:S02]  /*0e30*/  LOP3.LUT R57, R10, 0xffff0000, RZ, 0xc0, !PT ;  /* 0xffff00000a397812 */ /* 0x000fe400078ec0ff */
[----:B------:R-:W-:-:S02]  /*0e40*/  LOP3.LUT R50, R13, 0xffff0000, RZ, 0xc0, !PT ;  /* 0xffff00000d327812 */ /* 0x000fc400078ec0ff */
[C---:B------:R-:W-:Y:S02]  /*0e50*/  SHF.L.U32 R13, R15.reuse, 0x10, RZ ;  /* 0x000000100f0d7819 */ /* 0x040fe400000006ff */
[----:B------:R-:W-:Y:S01]  /*0e60*/  LOP3.LUT R10, R15, 0xffff0000, RZ, 0xc0, !PT ;  /* 0xffff00000f0a7812 */ /* 0x000fe200078ec0ff */
[C---:B------:R-:W-:Y:S01]  /*0e70*/  IMAD.U32 R12, R14.reuse, 0x10000, RZ ;  /* 0x000100000e0c7824 */ /* 0x040fe200078e00ff */
[----:B------:R-:W-:Y:S01]  /*0e80*/  LOP3.LUT R14, R14, 0xffff0000, RZ, 0xc0, !PT ;  /* 0xffff00000e0e7812 */ /* 0x000fe200078ec0ff */
[----:B------:R-:W-:Y:S01]  /*0e90*/  IMAD.U32 R56, R11, 0x10000, RZ ;  /* 0x000100000b387824 */ /* 0x000fe200078e00ff */
[----:B-1----:R-:W-:Y:S02]  /*0ea0*/  LOP3.LUT R52, R20, 0xffff0000, RZ, 0xc0, !PT ;  /* 0xffff000014347812 */ /* 0x002fe400078ec0ff */
[C---:B------:R-:W-:Y:S01]  /*0eb0*/  LOP3.LUT R53, R16.reuse, 0xffff0000, RZ, 0xc0, !PT ;  /* 0xffff000010357812 */ /* 0x040fe200078ec0ff */
[----:B------:R-:W-:Y:S02]  /*0ec0*/  IMAD.U32 R16, R16, 0x10000, RZ ;  /* 0x0001000010107824 */ /* 0x000fe400078e00ff */
[----:B------:R-:W-:-:S02]  /*0ed0*/  IMAD.U32 R15, R20, 0x10000, RZ ;  /* 0x00010000140f7824 */ /* 0x000fc400078e00ff */
[----:B------:R-:W-:Y:S01]  /*0ee0*/  FMUL.FTZ R59, R53, R52 ;  /* 0x00000034353b7220 */ /* 0x000fe20000410000 */
[----:B------:R-:W-:Y:S01]  /*0ef0*/  FFMA.FTZ R53, R49, R58, R8 ;  /* 0x0000003a31357223 */ /* 0x000fe20000010008 */
[----:B------:R-:W-:Y:S01]  /*0f00*/  SHF.L.U32 R8, R17, 0x10, RZ ;  /* 0x0000001011087819 */ /* 0x000fe200000006ff */
[----:B------:R-:W-:Y:S02]  /*0f10*/  IMAD.U32 R49, R21, 0x10000, RZ ;  /* 0x0001000015317824 */ /* 0x000fe400078e00ff */
[----:B------:R-:W-:Y:S01]  /*0f20*/  FFMA.FTZ R15, R16, R15, R59 ;  /* 0x0000000f100f7223 */ /* 0x000fe2000001003b */
[----:B------:R-:W-:Y:S02]  /*0f30*/  LOP3.LUT R17, R17, 0xffff0000, RZ, 0xc0, !PT ;  /* 0xffff000011117812 */ /* 0x000fe400078ec0ff */
[----:B------:R-:W-:Y:S01]  /*0f40*/  LOP3.LUT R16, R21, 0xffff0000, RZ, 0xc0, !PT ;  /* 0xffff000015107812 */ /* 0x000fe200078ec0ff */
[----:B------:R-:W-:Y:S01]  /*0f50*/  FFMA.FTZ R20, R8, R49, R15 ;  /* 0x0000003108147223 */ /* 0x000fe2000001000f */
[----:B------:R-:W-:Y:S01]  /*0f60*/  FFMA.FTZ R54, R54, R51, R53 ;  /* 0x0000003336367223 */ /* 0x000fe20000010035 */
[----:B------:R-:W-:Y:S01]  /*0f70*/  SHF.L.U32 R15, R22, 0x10, RZ ;  /* 0x00000010160f7819 */ /* 0x000fe200000006ff */
[----:B------:R-:W-:-:S02]  /*0f80*/  IMAD.U32 R8, R18, 0x10000, RZ ;  /* 0x0001000012087824 */ /* 0x000fc400078e00ff */
[----:B------:R-:W-:Y:S01]  /*0f90*/  FFMA.FTZ R17, R17, R16, R20 ;  /* 0x0000001011117223 */ /* 0x000fe20000010014 */
[----:B------:R-:W-:-:S03]  /*0fa0*/  FFMA.FTZ R50, R55, R50, R54 ;  /* 0x0000003237327223 */ /* 0x000fc60000010036 */
[----:B------:R-:W-:Y:S01]  /*0fb0*/  FFMA.FTZ R17, R8, R15, R17 ;  /* 0x0000000f08117223 */ /* 0x000fe20000010011 */
[----:B------:R-:W-:Y:S01]  /*0fc0*/  FFMA.FTZ R12, R9, R12, R50 ;  /* 0x0000000c090c7223 */ /* 0x000fe20000010032 */
[C---:B------:R-:W-:Y:S01]  /*0fd0*/  IMAD.U32 R15, R23.reuse, 0x10000, RZ ;  /* 0x00010000170f7824 */ /* 0x040fe200078e00ff */
[----:B------:R-:W-:Y:S02]  /*0fe0*/  LOP3.LUT R8, R23, 0xffff0000, RZ, 0xc0, !PT ;  /* 0xffff000017087812 */ /* 0x000fe400078ec0ff */
[----:B------:R-:W-:Y:S02]  /*0ff0*/  LOP3.LUT R9, R22, 0xffff0000, RZ, 0xc0, !PT ;  /* 0xffff000016097812 */ /* 0x000fe400078ec0ff */
[----:B------:R-:W-:Y:S02]  /*1000*/  LOP3.LUT R18, R18, 0xffff0000, RZ, 0xc0, !PT ;  /* 0xffff000012127812 */ /* 0x000fe400078ec0ff */
[C---:B--2---:R-:W-:Y:S02]  /*1010*/  SHF.L.U32 R21, R24.reuse, 0x10, RZ ;  /* 0x0000001018157819 */ /* 0x044fe400000006ff */
[----:B------:R-:W-:Y:S01]  /*1020*/  LOP3.LUT R24, R24, 0xffff0000, RZ, 0xc0, !PT ;  /* 0xffff000018187812 */ /* 0x000fe200078ec0ff */
[C---:B---3--:R-:W-:Y:S01]  /*1030*/  IMAD.U32 R50, R28.reuse, 0x10000, RZ ;  /* 0x000100001c327824 */ /* 0x048fe200078e00ff */
[----:B------:R-:W-:Y:S01]  /*1040*/  LOP3.LUT R23, R28, 0xffff0000, RZ, 0xc0, !PT ;  /* 0xffff00001c177812 */ /* 0x000fe200078ec0ff */
[C---:B------:R-:W-:Y:S01]  /*1050*/  IMAD.U32 R28, R29.reuse, 0x10000, RZ ;  /* 0x000100001d1c7824 */ /* 0x040fe200078e00ff */
[----:B------:R-:W-:-:S03]  /*1060*/  LOP3.LUT R20, R29, 0xffff0000, RZ, 0xc0, !PT ;  /* 0xffff00001d147812 */ /* 0x000fc600078ec0ff */
[----:B------:R-:W-:Y:S01]  /*1070*/  FMUL.FTZ R24, R24, R23 ;  /* 0x0000001718187220 */ /* 0x000fe20000410000 */
[----:B------:R-:W-:Y:S02]  /*1080*/  LOP3.LUT R29, R36, 0xffff0000, RZ, 0xc0, !PT ;  /* 0xffff0000241d7812 */ /* 0x000fe400078ec0ff */
[C---:B------:R-:W-:Y:S01]  /*1090*/  LOP3.LUT R22, R32.reuse, 0xffff0000, RZ, 0xc0, !PT ;  /* 0xffff000020167812 */ /* 0x040fe200078ec0ff */
[----:B------:R-:W-:Y:S01]  /*10a0*/  IMAD.U32 R32, R32, 0x10000, RZ ;  /* 0x0001000020207824 */ /* 0x000fe200078e00ff */
[----:B------:R-:W-:Y:S01]  /*10b0*/  SHF.L.U32 R23, R36, 0x10, RZ ;  /* 0x0000001024177819 */ /* 0x000fe200000006ff */
[----:B------:R-:W-:Y:S02]  /*10c0*/  FFMA.FTZ R9, R18, R9, R17 ;  /* 0x0000000912097223 */ /* 0x000fe40000010011 */
[----:B------:R-:W-:Y:S01]  /*10d0*/  FMUL.FTZ R29, R22, R29 ;  /* 0x0000001d161d7220 */ /* 0x000fe20000410000 */
[----:B------:R-:W-:Y:S02]  /*10e0*/  IMAD.U32 R17, R25, 0x10000, RZ ;  /* 0x0001000019117824 */ /* 0x000fe400078e00ff */
[----:B------:R-:W-:Y:S01]  /*10f0*/  FFMA.FTZ R24, R21, R50, R24 ;  /* 0x0000003215187223 */ /* 0x000fe20000010018 */
[----:B------:R-:W-:-:S02]  /*1100*/  IMAD.U32 R21, R33, 0x10000, RZ ;  /* 0x0001000021157824 */ /* 0x000fc400078e00ff */
[----:B------:R-:W-:Y:S01]  /*1110*/  FFMA.FTZ R32, R32, R23, R29 ;  /* 0x0000001720207223 */ /* 0x000fe2000001001d */
[----:B------:R-:W-:Y:S02]  /*1120*/  IMAD.U32 R22, R37, 0x10000, RZ ;  /* 0x0001000025167824 */ /* 0x000fe400078e00ff */
[----:B------:R-:W-:Y:S01]  /*1130*/  FFMA.FTZ R57, R57, R14, R12 ;  /* 0x0000000e39397223 */ /* 0x000fe2000001000c */
[----:B------:R-:W-:Y:S01]  /*1140*/  LOP3.LUT R25, R25, 0xffff0000, RZ, 0xc0, !PT ;  /* 0xffff000019197812 */ /* 0x000fe200078ec0ff */
[----:B------:R-:W-:Y:S01]  /*1150*/  FFMA.FTZ R28, R17, R28, R24 ;  /* 0x0000001c111c7223 */ /* 0x000fe20000010018 */
[----:B------:R-:W-:Y:S01]  /*1160*/  LOP3.LUT R33, R33, 0xffff0000, RZ, 0xc0, !PT ;  /* 0xffff000021217812 */ /* 0x000fe200078ec0ff */
[----:B------:R-:W-:Y:S01]  /*1170*/  IMAD.U32 R12, R19, 0x10000, RZ ;  /* 0x00010000130c7824 */ /* 0x000fe200078e00ff */
[----:B------:R-:W-:Y:S01]  /*1180*/  LOP3.LUT R24, R37, 0xffff0000, RZ, 0xc0, !PT ;  /* 0xffff000025187812 */ /* 0x000fe200078ec0ff */
[----:B------:R-:W-:Y:S01]  /*1190*/  FFMA.FTZ R22, R21, R22, R32 ;  /* 0x0000001615167223 */ /* 0x000fe20000010020 */
[----:B------:R-:W-:Y:S01]  /*11a0*/  FFMA.FTZ R56, R56, R13, R57 ;  /* 0x0000000d38387223 */ /* 0x000fe20000010039 */
[----:B------:R-:W-:Y:S01]  /*11b0*/  SHF.L.U32 R18, R30, 0x10, RZ ;  /* 0x000000101e127819 */ /* 0x000fe200000006ff */
[----:B------:R-:W-:-:S02]  /*11c0*/  IMAD.U32 R13, R26, 0x10000, RZ ;  /* 0x000100001a0d7824 */ /* 0x000fc400078e00ff */
[----:B------:R-:W-:Y:S01]  /*11d0*/  FFMA.FTZ R28, R25, R20, R28 ;  /* 0x00000014191c7223 */ /* 0x000fe2000001001c */
[----:B------:R-:W-:Y:S01]  /*11e0*/  SHF.L.U32 R17, R34, 0x10, RZ ;  /* 0x0000001022117819 */ /* 0x000fe200000006ff */
[----:B------:R-:W-:Y:S01]  /*11f0*/  FFMA.FTZ R12, R12, R15, R9 ;  /* 0x0000000f0c0c7223 */ /* 0x000fe20000010009 */
[----:B------:R-:W-:Y:S02]  /*1200*/  IMAD.U32 R20, R38, 0x10000, RZ ;  /* 0x0001000026147824 */ /* 0x000fe400078e00ff */
[----:B------:R-:W-:Y:S01]  /*1210*/  FFMA.FTZ R22, R33, R24, R22 ;  /* 0x0000001821167223 */ /* 0x000fe20000010016 */
[----:B------:R-:W-:Y:S01]  /*1220*/  LOP3.LUT R26, R26, 0xffff0000, RZ, 0xc0, !PT ;  /* 0xffff00001a1a7812 */ /* 0x000fe200078ec0ff */
[----:B------:R-:W-:Y:S01]  /*1230*/  FFMA.FTZ R13, R13, R18, R28 ;  /* 0x000000120d0d7223 */ /* 0x000fe2000001001c */
[----:B------:R-:W-:Y:S01]  /*1240*/  LOP3.LUT R15, R30, 0xffff0000, RZ, 0xc0, !PT ;  /* 0xffff00001e0f7812 */ /* 0x000fe200078ec0ff */
[----:B------:R-:W-:Y:S01]  /*1250*/  FFMA.FTZ R17, R17, R20, R22 ;  /* 0x0000001411117223 */ /* 0x000fe20000010016 */
[----:B------:R-:W-:-:S02]  /*1260*/  LOP3.LUT R34, R34, 0xffff0000, RZ, 0xc0, !PT ;  /* 0xffff000022227812 */ /* 0x000fc400078ec0ff */
[----:B------:R-:W-:Y:S01]  /*1270*/  LOP3.LUT R21, R38, 0xffff0000, RZ, 0xc0, !PT ;  /* 0xffff000026157812 */ /* 0x000fe200078ec0ff */
[----:B------:R-:W-:Y:S01]  /*1280*/  IMAD.U32 R16, R31, 0x10000, RZ ;  /* 0x000100001f107824 */ /* 0x000fe200078e00ff */
[----:B------:R-:W-:Y:S01]  /*1290*/  SHF.L.U32 R9, R27, 0x10, RZ ;  /* 0x000000101b097819 */ /* 0x000fe200000006ff */
[----:B------:R-:W-:Y:S01]  /*12a0*/  FFMA.FTZ R26, R26, R15, R13 ;  /* 0x0000000f1a1a7223 */ /* 0x000fe2000001000d */
[----:B------:R-:W-:Y:S01]  /*12b0*/  SHF.L.U32 R18, R39, 0x10, RZ ;  /* 0x0000001027127819 */ /* 0x000fe200000006ff */
[----:B------:R-:W-:Y:S02]  /*12c0*/  IMAD.U32 R13, R35, 0x10000, RZ ;  /* 0x00010000230d7824 */ /* 0x000fe400078e00ff */
[----:B------:R-:W-:Y:S01]  /*12d0*/  FFMA.FTZ R34, R34, R21, R17 ;  /* 0x0000001522227223 */ /* 0x000fe20000010011 */
[----:B------:R-:W-:Y:S01]  /*12e0*/  FFMA.FTZ R26, R9, R16, R26 ;  /* 0x00000010091a7223 */ /* 0x000fe2000001001a */
[----:B------:R-:W-:Y:S02]  /*12f0*/  LOP3.LUT R11, R11, 0xffff0000, RZ, 0xc0, !PT ;  /* 0xffff00000b0b7812 */ /* 0x000fe400078ec0ff */
[----:B------:R-:W-:Y:S01]  /*1300*/  LOP3.LUT R19, R19, 0xffff0000, RZ, 0xc0, !PT ;  /* 0xffff000013137812 */ /* 0x000fe200078ec0ff */
[----:B------:R-:W-:Y:S01]  /*1310*/  FFMA.FTZ R18, R13, R18, R34 ;  /* 0x000000120d127223 */ /* 0x000fe20000010022 */
[----:B------:R-:W-:-:S02]  /*1320*/  LOP3.LUT R27, R27, 0xffff0000, RZ, 0xc0, !PT ;  /* 0xffff00001b1b7812 */ /* 0x000fc400078ec0ff */
[----:B------:R-:W-:Y:S02]  /*1330*/  LOP3.LUT R14, R31, 0xffff0000, RZ, 0xc0, !PT ;  /* 0xffff00001f0e7812 */ /* 0x000fe400078ec0ff */
[----:B------:R-:W-:Y:S02]  /*1340*/  LOP3.LUT R35, R35, 0xffff0000, RZ, 0xc0, !PT ;  /* 0xffff000023237812 */ /* 0x000fe400078ec0ff */
[----:B------:R-:W-:Y:S01]  /*1350*/  LOP3.LUT R16, R39, 0xffff0000, RZ, 0xc0, !PT ;  /* 0xffff000027107812 */ /* 0x000fe200078ec0ff */
[----:B------:R-:W-:Y:S01]  /*1360*/  FFMA.FTZ R10, R11, R10, R56 ;  /* 0x0000000a0b0a7223 */ /* 0x000fe20000010038 */
[----:B------:R-:W-:Y:S01]  /*1370*/  FFMA.FTZ R12, R19, R8, R12 ;  /* 0x00000008130c7223 */ /* 0x000fe2000001000c */
[----:B------:R-:W-:Y:S02]  /*1380*/  FFMA.FTZ R26, R27, R14, R26 ;  /* 0x0000000e1b1a7223 */ /* 0x000fe4000001001a */
        /* <DEDUP_REMOVED lines=13> */
[----:B0-----:R-:W-:-:S02]  /*1460*/  FADD.FTZ R12, R9, R8 ;  /* 0x00000008090c7221 */ /* 0x001fc40000010000 */
[----:B------:R-:W0:Y:S01]  /*1470*/  LDC.64 R8, c[0x0][0x2d0] ;  /* 0x0000b400ff087b82 */ /* 0x000e220000000a00 */
[----:B-1----:R-:W-:Y:S01]  /*1480*/  FADD.FTZ R14, R11, R14 ;  /* 0x0000000e0b0e7221 */ /* 0x002fe20000010000 */
[----:B--2---:R-:W-:Y:S01]  /*1490*/  FADD.FTZ R17, R16, R13 ;  /* 0x0000000d10117221 */ /* 0x004fe20000010000 */
[----:B---3--:R-:W-:Y:S01]  /*14a0*/  FADD.FTZ R20, R19, R10 ;  /* 0x0000000a13147221 */ /* 0x008fe20000010000 */
[----:B------:R-:W1:Y:S04]  /*14b0*/  SHFL.BFLY PT, R13, R12, 0x1, 0x1f ;  /* 0x0c201f000c0d7f89 */ /* 0x000e6800000e0000 */
[----:B------:R-:W2:Y:S04]  /*14c0*/  SHFL.BFLY PT, R15, R14, 0x1, 0x1f ;  /* 0x0c201f000e0f7f89 */ /* 0x000ea800000e0000 */
[----:B------:R-:W3:Y:S04]  /*14d0*/  SHFL.BFLY PT, R18, R17, 0x1, 0x1f ;  /* 0x0c201f0011127f89 */ /* 0x000ee800000e0000 */
[----:B------:R-:W4:Y:S01]  /*14e0*/  SHFL.BFLY PT, R21, R20, 0x1, 0x1f ;  /* 0x0c201f0014157f89 */ /* 0x000f2200000e0000 */
[----:B------:R-:W-:Y:S01]  /*14f0*/  @P0 SHF.R.S32.HI R11, RZ, 0x1f, R48 ;  /* 0x0000001fff0b0819 */ /* 0x000fe20000011430 */
[----:B------:R-:W-:-:S03]  /*1500*/  IMAD.MOV.U32 R10, RZ, RZ, RZ ;  /* 0x000000ffff0a7224 */ /* 0x000fc600078e00ff */
[----:B------:R-:W-:-:S04]  /*1510*/  @P0 LEA.HI R11, R11, R48, RZ, 0x7 ;  /* 0x000000300b0b0211 */ /* 0x000fc800078f38ff */
[----:B------:R-:W-:Y:S02]  /*1520*/  @P0 LOP3.LUT R10, R11, 0xffffff80, RZ, 0xc0, !PT ;  /* 0xffffff800b0a0812 */ /* 0x000fe400078ec0ff */
[----:B------:R-:W-:Y:S01]  /*1530*/  ISETP.GE.AND P0, PT, R46, R47, PT ;  /* 0x0000002f2e00720c */ /* 0x000fe20003f06270 */
[----:B-1----:R-:W-:Y:S01]  /*1540*/  FADD.FTZ R19, R12, R13 ;  /* 0x0000000d0c137221 */ /* 0x002fe20000010000 */
[----:B--2---:R-:W-:Y:S01]  /*1550*/  FADD.FTZ R15, R14, R15 ;  /* 0x0000000f0e0f7221 */ /* 0x004fe20000010000 */
[----:B---3--:R-:W-:Y:S01]  /*1560*/  FADD.FTZ R18, R17, R18 ;  /* 0x0000001211127221 */ /* 0x008fe20000010000 */
[----:B----4-:R-:W-:Y:S01]  /*1570*/  FADD.FTZ R21, R20, R21 ;  /* 0x0000001514157221 */ /* 0x010fe20000010000 */
[----:B0-----:R-:W-:Y:S08]  /*1580*/  @P5 BRA `(.L_x_3689) ;  /* 0x0000000000645947 */ /* 0x001ff00003800000 */
[----:B------:R-:W0:Y:S01]  /*1590*/  LDC.64 R16, c[0x0][0x278] ;  /* 0x00009e00ff107b82 */ /* 0x000e220000000a00 */
[----:B------:R-:W-:Y:S01]  /*15a0*/  SHF.R.S32.HI R14, RZ, 0x1f, R10 ;  /* 0x0000001fff0e7819 */ /* 0x000fe2000001140a */
[----:B------:R-:W-:Y:S01]  /*15b0*/  ULDC.64 UR8, c[0x0][0x280] ;  /* 0x0000a00000087ab9 */ /* 0x000fe20000000a00 */
[----:B------:R-:W-:Y:S02]  /*15c0*/  IADD3 R12, P5, R5, R10, RZ ;  /* 0x0000000a050c7210 */ /* 0x000fe40007fbe0ff */
[----:B------:R-:W-:Y:S02]  /*15d0*/  FSEL R15, R15, RZ, !P4 ;  /* 0x000000ff0f0f7208 */ /* 0x000fe40006000000 */
[----:B------:R-:W-:Y:S01]  /*15e0*/  LEA.HI.X.SX32 R13, R5, R14, 0x1, P5 ;  /* 0x0000000e050d7211 */ /* 0x000fe200028f0eff */
[C---:B0-----:R-:W-:Y:S02]  /*15f0*/  IMAD R14, R16.reuse, UR7, RZ ;  /* 0x00000007100e7c24 */ /* 0x041fe4000f8e02ff */
[----:B------:R-:W-:-:S04]  /*1600*/  IMAD.WIDE.U32 R12, R16, UR6, R12 ;  /* 0x00000006100c7c25 */ /* 0x000fc8000f8e000c */
[----:B------:R-:W-:Y:S01]  /*1610*/  IMAD R11, R17, UR6, R14 ;  /* 0x00000006110b7c24 */ /* 0x000fe2000f8e020e */
[----:B------:R-:W-:Y:S01]  /*1620*/  FSEL R17, R18, RZ, !P2 ;  /* 0x000000ff12117208 */ /* 0x000fe20005000000 */
[----:B------:R-:W-:-:S03]  /*1630*/  IMAD R14, R41, UR8, RZ ;  /* 0x00000008290e7c24 */ /* 0x000fc6000f8e02ff */
[----:B------:R-:W-:Y:S01]  /*1640*/  IADD3 R13, R13, R11, RZ ;  /* 0x0000000b0d0d7210 */ /* 0x000fe20007ffe0ff */
[C---:B------:R-:W-:Y:S02]  /*1650*/  IMAD R11, R7.reuse, UR9, R14 ;  /* 0x00000009070b7c24 */ /* 0x040fe4000f8e020e */
[----:B------:R-:W-:Y:S01]  /*1660*/  IMAD.WIDE.U32 R12, R7, UR8, R12 ;  /* 0x00000008070c7c25 */ /* 0x000fe2000f8e000c */
[----:B------:R-:W-:Y:S02]  /*1670*/  ULDC.64 UR8, c[0x0][0x260] ;  /* 0x0000980000087ab9 */ /* 0x000fe40000000a00 */
[----:B------:R-:W-:-:S04]  /*1680*/  IADD3 R6, P5, R6, R12, RZ ;  /* 0x0000000c06067210 */ /* 0x000fc80007fbe0ff */
[----:B------:R-:W-:Y:S02]  /*1690*/  IADD3.X R13, R42, R13, R11, P5, !PT ;  /* 0x0000000d2a0d7210 */ /* 0x000fe40002ffe40b */
[C---:B------:R-:W-:Y:S02]  /*16a0*/  LEA R12, P5, R6.reuse, UR8, 0x2 ;  /* 0x00000008060c7c11 */ /* 0x040fe4000f8a10ff */
[----:B------:R-:W-:Y:S02]  /*16b0*/  FSEL R11, R19, RZ, !P3 ;  /* 0x000000ff130b7208 */ /* 0x000fe40005800000 */
[----:B------:R-:W-:Y:S02]  /*16c0*/  LEA.HI.X R13, R6, UR9, R13, 0x2, P5 ;  /* 0x00000009060d7c11 */ /* 0x000fe4000a8f140d */
[----:B------:R-:W-:-:S03]  /*16d0*/  FSEL R19, R21, RZ, !P0 ;  /* 0x000000ff15137208 */ /* 0x000fc60004000000 */
[----:B------:R0:W-:Y:S04]  /*16e0*/  STG.E desc[UR4][R12.64], R11 ;  /* 0x0000000b0c007986 */ /* 0x0001e8000c101904 */
[----:B------:R0:W-:Y:S04]  /*16f0*/  STG.E desc[UR4][R12.64+0x80], R15 ;  /* 0x0000800f0c007986 */ /* 0x0001e8000c101904 */
[----:B------:R0:W-:Y:S04]  /*1700*/  STG.E desc[UR4][R12.64+0x100], R17 ;  /* 0x000100110c007986 */ /* 0x0001e8000c101904 */
[----:B------:R0:W-:Y:S02]  /*1710*/  STG.E desc[UR4][R12.64+0x180], R19 ;  /* 0x000180130c007986 */ /* 0x0001e4000c101904 */
.L_x_3689:
[----:B------:R-:W-:Y:S05]  /*1720*/  BSYNC B0 ;  /* 0x0000000000007941 */ /* 0x000fea0003800000 */
.L_x_3688:
[----:B------:R-:W-:Y:S01]  /*1730*/  VIADD R4, R4, 0x7f ;  /* 0x0000007f04047836 */ /* 0x000fe20000000000 */
[----:B0-----:R-:W-:Y:S01]  /*1740*/  SHF.L.U32 R13, R2, 0xd, RZ ;  /* 0x0000000d020d7819 */ /* 0x001fe200000006ff */
[----:B------:R-:W-:Y:S01]  /*1750*/  IMAD.SHL.U32 R12, R10, 0x40, RZ ;  /* 0x000000400a0c7824 */ /* 0x000fe200078e00ff */
[----:B------:R-:W-:Y:S01]  /*1760*/  BSSY B0, `(.L_x_3690) ;  /* 0x0000027000007945 */ /* 0x000fe20003800000 */
[----:B------:R-:W-:Y:S01]  /*1770*/  IMAD.SHL.U32 R6, R3, 0x4, RZ ;  /* 0x0000000403067824 */ /* 0x000fe200078e00ff */
[----:B------:R-:W-:Y:S02]  /*1780*/  SHF.R.S32.HI R11, RZ, 0x1f, R4 ;  /* 0x0000001fff0b7819 */ /* 0x000fe40000011404 */
[----:B------:R-:W-:Y:S02]  /*1790*/  SHF.R.S32.HI R14, RZ, 0x1f, R12 ;  /* 0x0000001fff0e7819 */ /* 0x000fe4000001140c */
[----:B------:R-:W-:Y:S02]  /*17a0*/  LEA.HI R11, R11, R4, RZ, 0x7 ;  /* 0x000000040b0b7211 */ /* 0x000fe400078f38ff */
[----:B------:R-:W-:-:S02]  /*17b0*/  IADD3 R12, P0, P2, R12, R6, R13 ;  /* 0x000000060c0c7210 */ /* 0x000fc40007a1e00d */
[----:B------:R-:W-:Y:S02]  /*17c0*/  LOP3.LUT R4, R11, 0xffffff80, RZ, 0xc0, !PT ;  /* 0xffffff800b047812 */ /* 0x000fe400078ec0ff */
[----:B------:R-:W-:Y:S02]  /*17d0*/  SHF.R.S32.HI R13, RZ, 0x1f, R13 ;  /* 0x0000001fff0d7819 */ /* 0x000fe4000001140d */
[----:B------:R-:W-:Y:S01]  /*17e0*/  SHF.R.S32.HI R6, RZ, 0x1f, R6 ;  /* 0x0000001fff067819 */ /* 0x000fe20000011406 */
[----:B------:R-:W-:-:S03]  /*17f0*/  IMAD.IADD R4, R4, 0x1, -R5 ;  /* 0x0000000104047824 */ /* 0x000fc600078e0a05 */
[----:B------:R-:W-:Y:S01]  /*1800*/  IADD3.X R13, R14, R6, R13, P0, P2 ;  /* 0x000000060e0d7210 */ /* 0x000fe200007e440d */
[----:B------:R-:W-:Y:S01]  /*1810*/  IMAD R6, R8, UR7, RZ ;  /* 0x0000000708067c24 */ /* 0x000fe2000f8e02ff */
[----:B------:R-:W-:-:S03]  /*1820*/  ISETP.GE.OR P1, PT, R3, R4, P1 ;  /* 0x000000040300720c */ /* 0x000fc60000f26670 */
[----:B------:R-:W-:Y:S02]  /*1830*/  IMAD R9, R9, UR6, R6 ;  /* 0x0000000609097c24 */ /* 0x000fe4000f8e0206 */
[----:B------:R-:W-:-:S05]  /*1840*/  IMAD.WIDE.U32 R12, R8, UR6, R12 ;  /* 0x00000006080c7c25 */ /* 0x000fca000f8e000c */
[----:B------:R-:W-:-:S03]  /*1850*/  IADD3 R11, R13, R9, RZ ;  /* 0x000000090d0b7210 */ /* 0x000fc60007ffe0ff */
[----:B------:R-:W-:Y:S05]  /*1860*/  @P1 BRA `(.L_x_3691) ;  /* 0x0000000000581947 */ /* 0x000fea0003800000 */
[----:B------:R-:W0:Y:S01]  /*1870*/  LDC.64 R8, c[0x0][0x2a8] ;  /* 0x0000aa00ff087b82 */ /* 0x000e220000000a00 */
[----:B------:R-:W-:Y:S01]  /*1880*/  SHF.R.S32.HI R6, RZ, 0x1f, R5 ;  /* 0x0000001fff067819 */ /* 0x000fe20000011405 */
[----:B------:R-:W-:Y:S01]  /*1890*/  ULDC.64 UR8, c[0x0][0x2b0] ;  /* 0x0000ac0000087ab9 */ /* 0x000fe20000000a00 */
[--C-:B------:R-:W-:Y:S02]  /*18a0*/  IADD3 R4, P0, P1, R10, R5, R3.reuse ;  /* 0x000000050a047210 */ /* 0x100fe4000791e003 */
[----:B------:R-:W-:Y:S02]  /*18b0*/  SHF.R.S32.HI R14, RZ, 0x1f, R10 ;  /* 0x0000001fff0e7819 */ /* 0x000fe4000001140a */
[----:B------:R-:W-:-:S04]  /*18c0*/  SHF.R.S32.HI R5, RZ, 0x1f, R3 ;  /* 0x0000001fff057819 */ /* 0x000fc80000011403 */
[----:B------:R-:W-:Y:S02]  /*18d0*/  IADD3.X R5, R14, R6, R5, P0, P1 ;  /* 0x000000060e057210 */ /* 0x000fe400007e2405 */
[----:B-----5:R-:W-:Y:S01]  /*18e0*/  FSETP.NEU.FTZ.AND P0, PT, R40, -INF , PT ;  /* 0xff8000002800780b */ /* 0x020fe20003f1d000 */
[C---:B0-----:R-:W-:Y:S02]  /*18f0*/  IMAD R6, R8.reuse, UR7, RZ ;  /* 0x0000000708067c24 */ /* 0x041fe4000f8e02ff */
[----:B------:R-:W-:-:S04]  /*1900*/  IMAD.WIDE.U32 R4, R8, UR6, R4 ;  /* 0x0000000608047c25 */ /* 0x000fc8000f8e0004 */
[----:B------:R-:W-:Y:S02]  /*1910*/  IMAD R9, R9, UR6, R6 ;  /* 0x0000000609097c24 */ /* 0x000fe4000f8e0206 */
[----:B------:R-:W-:Y:S02]  /*1920*/  IMAD R6, R41, UR8, RZ ;  /* 0x0000000829067c24 */ /* 0x000fe4000f8e02ff */
[----:B------:R-:W-:Y:S02]  /*1930*/  IMAD.IADD R5, R5, 0x1, R9 ;  /* 0x0000000105057824 */ /* 0x000fe400078e0209 */
[C---:B------:R-:W-:Y:S02]  /*1940*/  IMAD R9, R7.reuse, UR9, R6 ;  /* 0x0000000907097c24 */ /* 0x040fe4000f8e0206 */
[----:B------:R-:W-:Y:S01]  /*1950*/  FMUL.FTZ R6, R40, 1.4426950216293334961 ;  /* 0x3fb8aa3b28067820 */ /* 0x000fe20000410000 */
[----:B------:R-:W-:Y:S01]  /*1960*/  IMAD.WIDE.U32 R4, R7, UR8, R4 ;  /* 0x0000000807047c25 */ /* 0x000fe2000f8e0004 */
[----:B------:R-:W-:-:S03]  /*1970*/  ULDC.64 UR8, c[0x0][0x2a0] ;  /* 0x0000a80000087ab9 */ /* 0x000fc60000000a00 */
[----:B------:R-:W-:Y:S01]  /*1980*/  IMAD.IADD R5, R5, 0x1, R9 ;  /* 0x0000000105057824 */ /* 0x000fe200078e0209 */
[----:B------:R-:W-:-:S04]  /*1990*/  LEA R8, P1, R4, UR8, 0x2 ;  /* 0x0000000804087c11 */ /* 0x000fc8000f8210ff */
[----:B------:R-:W-:Y:S02]  /*19a0*/  LEA.HI.X R9, R4, UR9, R5, 0x2, P1 ;  /* 0x0000000904097c11 */ /* 0x000fe400088f1405 */
[----:B------:R-:W-:-:S05]  /*19b0*/  FSEL R5, R6, RZ, P0 ;  /* 0x000000ff06057208 */ /* 0x000fca0000000000 */
[----:B------:R0:W-:Y:S02]  /*19c0*/  STG.E desc[UR4][R8.64], R5 ;  /* 0x0000000508007986 */ /* 0x0001e4000c101904 */
.L_x_3691:
[----:B------:R-:W-:Y:S05]  /*19d0*/  BSYNC B0 ;  /* 0x0000000000007941 */ /* 0x000fea0003800000 */
.L_x_3690:
[----:B------:R-:W-:Y:S01]  /*19e0*/  ULDC.64 UR10, c[0x0][0x2e8] ;  /* 0x0000ba00000a7ab9 */ /* 0x000fe20000000a00 */
[----:B------:R-:W-:Y:S01]  /*19f0*/  ULDC.64 UR8, c[0x0][0x2d8] ;  /* 0x0000b60000087ab9 */ /* 0x000fe20000000a00 */
[----:B------:R-:W-:Y:S01]  /*1a00*/  MOV R10, R12 ;  /* 0x0000000c000a7202 */ /* 0x000fe20000000f00 */
[----:B------:R-:W-:Y:S01]  /*1a10*/  IMAD R6, R41, UR8, RZ ;  /* 0x0000000829067c24 */ /* 0x000fe2000f8e02ff */
[----:B------:R-:W-:-:S03]  /*1a20*/  ISETP.NE.U32.AND P0, PT, RZ, UR10, PT ;  /* 0x0000000aff007c0c */ /* 0x000fc6000bf05070 */
[----:B0-----:R-:W-:Y:S01]  /*1a30*/  IMAD.WIDE.U32 R4, R7, UR8, R10 ;  /* 0x0000000807047c25 */ /* 0x001fe2000f8e000a */
[----:B------:R-:W-:-:S03]  /*1a40*/  ISETP.NE.AND.EX P0, PT, RZ, UR11, PT, P0 ;  /* 0x0000000bff007c0c */ /* 0x000fc6000bf05300 */
[----:B------:R-:W-:Y:S01]  /*1a50*/  IMAD R7, R7, UR9, R6 ;  /* 0x0000000907077c24 */ /* 0x000fe2000f8e0206 */
[----:B------:R-:W-:Y:S01]  /*1a60*/  ISETP.NE.OR P0, PT, R3, RZ, !P0 ;  /* 0x000000ff0300720c */ /* 0x000fe20004705670 */
[----:B------:R-:W-:Y:S02]  /*1a70*/  ULDC.64 UR8, c[0x0][0x2b8] ;  /* 0x0000ae0000087ab9 */ /* 0x000fe40000000a00 */
[----:B------:R-:W-:Y:S01]  /*1a80*/  IMAD.IADD R5, R5, 0x1, R7 ;  /* 0x0000000105057824 */ /* 0x000fe200078e0207 */
[----:B------:R-:W-:-:S04]  /*1a90*/  LEA R6, P1, R4, UR8, 0x2 ;  /* 0x0000000804067c11 */ /* 0x000fc8000f8210ff */
[----:B------:R-:W-:-:S05]  /*1aa0*/  LEA.HI.X R7, R4, UR9, R5, 0x2, P1 ;  /* 0x0000000904077c11 */ /* 0x000fca00088f1405 */
        /* <DEDUP_REMOVED lines=9> */
[----:B------:R-:W1:Y:S08]  /*1b40*/  LDC R3, c[0x0][0x2e0] ;  /* 0x0000b800ff037b82 */ /* 0x000e700000000800 */
[----:B0-----:R-:W0:Y:S08]  /*1b50*/  LDC R7, c[0x0][0x220] ;  /* 0x00008800ff077b82 */ /* 0x001e300000000800 */
[----:B------:R-:W2:Y:S01]  /*1b60*/  LDC.64 R4, c[0x0][0x2e8] ;  /* 0x0000ba00ff047b82 */ /* 0x000ea20000000a00 */
[----:B-1----:R-:W-:-:S04]  /*1b70*/  IMAD R0, R2, R3, R0 ;  /* 0x0000000302007224 */ /* 0x002fc800078e0200 */
[----:B0-----:R-:W-:-:S04]  /*1b80*/  IMAD R3, R0, R7, UR6 ;  /* 0x0000000600037e24 */ /* 0x001fc8000f8e0207 */
[----:B--2---:R-:W-:-:S05]  /*1b90*/  IMAD.WIDE R2, R3, 0x4, R4 ;  /* 0x0000000403027825 */ /* 0x004fca00078e0204 */
[----:B------:R-:W-:Y:S01]  /*1ba0*/  STG.E desc[UR4][R2.64], RZ ;  /* 0x000000ff02007986 */ /* 0x000fe2000c101904 */
[----:B------:R-:W-:Y:S05]  /*1bb0*/  EXIT ;  /* 0x000000000000794d */ /* 0x000fea0003800000 */
.L_x_3692:
        /* <DEDUP_REMOVED lines=12> */
.L_x_3720:


//--------------------- .nv.global.init           --------------------------
	.section	.nv.global.init,"aw",@progbits
.nv.global.init:
	.type		$str$23,@object
	.size		$str$23,($str$24 - $str$23)
$str$23:
        /*0000*/ 	.byte	0x28, 0x61, 0x64, 0x64, 0x72, 0x65, 0x73, 0x73, 0x20, 0x26, 0x20, 0x6d, 0x61, 0x73, 0x6b, 0x29
        /*0010*/ 	.byte	0x20, 0x3d, 0x3d, 0x20, 0x30, 0x00
	.type		$str$24,@object
	.size		$str$24,(__unnamed_4 - $str$24)
$str$24:
        /*0016*/ 	.byte	0x2f, 0x74, 0x6d, 0x70, 0x2f, 0x6f, 0x73, 0x73, 0x5f, 0x6b, 0x65, 0x72, 0x6e, 0x65, 0x6c, 0x73
        /*0026*/ 	.byte	0x5f, 0x73, 0x72, 0x63, 0x2f, 0x66, 0x6c, 0x61, 0x73, 0x68, 0x5f, 0x61, 0x74, 0x74, 0x65, 0x6e
        /*0036*/ 	.byte	0x74, 0x69, 0x6f, 0x6e, 0x2f, 0x63, 0x73, 0x72, 0x63, 0x2f, 0x63, 0x75, 0x74, 0x6c, 0x61, 0x73
        /*0046*/ 	.byte	0x73, 0x2f, 0x69, 0x6e, 0x63, 0x6c, 0x75, 0x64, 0x65, 0x2f, 0x63, 0x75, 0x74, 0x65, 0x2f, 0x70
        /*0056*/ 	.byte	0x6f, 0x69, 0x6e, 0x74, 0x65, 0x72, 0x5f, 0x66, 0x6c, 0x61, 0x67, 0x67, 0x65, 0x64, 0x2e, 0x68
        /*0066*/ 	.byte	0x70, 0x70, 0x00
	.type		__unnamed_4,@object
	.size		__unnamed_4,(__unnamed_2 - __unnamed_4)
__unnamed_4:
        /* <DEDUP_REMOVED lines=17> */
        /*0179*/ 	.byte	0x43, 0x3c, 0x36, 0x34, 0x3e, 0x3e, 0x3e, 0x3e, 0x5d, 0x00
	.type		__unnamed_2,@object
	.size		__unnamed_2,(__unnamed_3 - __unnamed_2)
__unnamed_2:
        /* <DEDUP_REMOVED lines=22> */
        /*02e3*/ 	.byte	0x31, 0x36, 0x33, 0x38, 0x34, 0x3e, 0x3e, 0x3e, 0x3e, 0x20, 0x26, 0x5d, 0x00
	.type		__unnamed_3,@object
	.size		__unnamed_3,(__unnamed_1 - __unnamed_3)
__unnamed_3:
        /* <DEDUP_REMOVED lines=23> */
        /*0460*/ 	.byte	0x75, 0x74, 0x65, 0x3a, 0x3a, 0x43, 0x3c, 0x30, 0x3e, 0x3e, 0x3e, 0x3e, 0x3e, 0x5d, 0x00
	.type		__unnamed_1,@object
	.size		__unnamed_1,(.L_0 - __unnamed_1)
__unnamed_1:
        /* <DEDUP_REMOVED lines=29> */
        /*063f*/ 	.byte	0x5d, 0x00
.L_0:


//--------------------- .nv.shared._ZN7cutlass13device_kernelIN5flash11enable_sm90INS1_16FlashAttnBwdSm90INS1_25CollectiveMainloopBwdSm90ILi2ELi2ELi2EN4cute5tupleIJNS5_1CILi1EEES8_S8_EEENS6_IJNS7_ILi128EEESA_NS7_ILi64EEEEEENS_10bfloat16_tEfNS_4arch4Sm90ELb0ELb0ELb0ELb0ELb0ELb1ELb0ELb0ELi2ELi1ELi2ELi2ELb0EEENS1_21CollectiveEpilogueBwdISC_SD_SF_Li256ELb0ELb0ELi1EEENS1_19SingleTileSchedulerILb0ELb0ELb0ELi128EEEEEEEEEvNT_6ParamsE --------------------------
	.section	.nv.shared._ZN7cutlass13device_kernelIN5flash11enable_sm90INS1_16FlashAttnBwdSm90INS1_25CollectiveMainloopBwdSm90ILi2ELi2ELi2EN4cute5tupleIJNS5_1CILi1EEES8_S8_EEENS6_IJNS7_ILi128EEESA_NS7_ILi64EEEEEENS_10bfloat16_tEfNS_4arch4Sm90ELb0ELb0ELb0ELb0ELb0ELb1ELb0ELb0ELi2ELi1ELi2ELi2ELb0EEENS1_21CollectiveEpilogueBwdISC_SD_SF_Li256ELb0ELb0ELi1EEENS1_19SingleTileSchedulerILb0ELb0ELb0ELi128EEEEEEEEEvNT_6ParamsE,"aw",@nobits
	.sectionflags	@""
	.align	16
	.zero		1024


//--------------------- .nv.shared.reserved.0     --------------------------
	.section	.nv.shared.reserved.0,"aw",@nobits
	.weak		__nv_reservedSMEM_offset_0_alias
	.size		__nv_reservedSMEM_offset_0_alias, 0, 0
	.other		__nv_reservedSMEM_offset_0_alias,@"STO_CUDA_RESERVED_SHARED STV_DEFAULT"
__nv_reservedSMEM_offset_0_alias:
	.zero		0


//--------------------- .nv.global                --------------------------
	.section	.nv.global,"aw",@nobits
.nv.global:
	.type		_ZN65_INTERNAL_d6de7d86_29_flash_bwd_hdim64_bf16_sm90_cu_1d5d5cfe_29544cute1_E,@object
	.size		_ZN65_INTERNAL_d6de7d86_29_flash_bwd_hdim64_bf16_sm90_cu_1d5d5cfe_29544cute1_E,(_ZN65_INTERNAL_d6de7d86_29_flash_bwd_hdim64_bf16_sm90_cu_1d5d5cfe_29544cuda3std3__45__cpo6cbeginE - _ZN65_INTERNAL_d6de7d86_29_flash_bwd_hdim64_bf16_sm90_cu_1d5d5cfe_29544cute1_E)
_ZN65_INTERNAL_d6de7d86_29_flash_bwd_hdim64_bf16_sm90_cu_1d5d5cfe_29544cute1_E:
	.zero		1
	.type		_ZN65_INTERNAL_d6de7d86_29_flash_bwd_hdim64_bf16_sm90_cu_1d5d5cfe_29544cuda3std3__45__cpo6cbeginE,@object
	.size		_ZN65_INTERNAL_d6de7d86_29_flash_bwd_hdim64_bf16_sm90_cu_1d5d5cfe_29544cuda3std3__45__cpo6cbeginE,(_ZN65_INTERNAL_d6de7d86_29_flash_bwd_hdim64_bf16_sm90_cu_1d5d5cfe_29544cuda3std3__48in_placeE - _ZN65_INTERNAL_d6de7d86_29_flash_bwd_hdim64_bf16_sm90_cu_1d5d5cfe_29544cuda3std3__45__cpo6cbeginE)
_ZN65_INTERNAL_d6de7d86_29_flash_bwd_hdim64_bf16_sm90_cu_1d5d5cfe_29544cuda3std3__45__cpo6cbeginE:
	.zero		1
	.type		_ZN65_INTERNAL_d6de7d86_29_flash_bwd_hdim64_bf16_sm90_cu_1d5d5cfe_29544cuda3std3__48in_placeE,@object
	.size		_ZN65_INTERNAL_d6de7d86_29_flash_bwd_hdim64_bf16_sm90_cu_1d5d5cfe_29544cuda3std3__48in_placeE,(_ZN65_INTERNAL_d6de7d86_29_flash_bwd_hdim64_bf16_sm90_cu_1d5d5cfe_29544cuda3std6ranges3__45__cpo9iter_moveE - _ZN65_INTERNAL_d6de7d86_29_flash_bwd_hdim64_bf16_sm90_cu_1d5d5cfe_29544cuda3std3__48in_placeE)
_ZN65_INTERNAL_d6de7d86_29_flash_bwd_hdim64_bf16_sm90_cu_1d5d5cfe_29544cuda3std3__48in_placeE:
	.zero		1
	.type		_ZN65_INTERNAL_d6de7d86_29_flash_bwd_hdim64_bf16_sm90_cu_1d5d5cfe_29544cuda3std6ranges3__45__cpo9iter_moveE,@object
	.size		_ZN65_INTERNAL_d6de7d86_29_flash_bwd_hdim64_bf16_sm90_cu_1d5d5cfe_29544cuda3std6ranges3__45__cpo9iter_moveE,(_ZN65_INTERNAL_d6de7d86_29_flash_bwd_hdim64_bf16_sm90_cu_1d5d5cfe_29544cuda3std3__45__cpo5beginE - _ZN65_INTERNAL_d6de7d86_29_flash_bwd_hdim64_bf16_sm90_cu_1d5d5cfe_29544cuda3std6ranges3__45__cpo9iter_moveE)
_ZN65_INTERNAL_d6de7d86_29_flash_bwd_hdim64_bf16_sm90_cu_1d5d5cfe_29544cuda3std6ranges3__45__cpo9iter_moveE:
	.zero		1
	.type		_ZN65_INTERNAL_d6de7d86_29_flash_bwd_hdim64_bf16_sm90_cu_1d5d5cfe_29544cuda3std3__45__cpo5beginE,@object
	.size		_ZN65_INTERNAL_d6de7d86_29_flash_bwd_hdim64_bf16_sm90_cu_1d5d5cfe_29544cuda3std3__45__cpo5beginE,(_ZN65_INTERNAL_d6de7d86_29_flash_bwd_hdim64_bf16_sm90_cu_1d5d5cfe_29544cuda3std3__467_GLOBAL__N__d6de7d86_29_flash_bwd_hdim64_bf16_sm90_cu_1d5d5cfe_29546ignoreE - _ZN65_INTERNAL_d6de7d86_29_flash_bwd_hdim64_bf16_sm90_cu_1d5d5cfe_29544cuda3std3__45__cpo5beginE)
_ZN65_INTERNAL_d6de7d86_29_flash_bwd_hdim64_bf16_sm90_cu_1d5d5cfe_29544cuda3std3__45__cpo5beginE:
	.zero		1
	.type		_ZN65_INTERNAL_d6de7d86_29_flash_bwd_hdim64_bf16_sm90_cu_1d5d5cfe_29544cuda3std3__467_GLOBAL__N__d6de7d86_29_flash_bwd_hdim64_bf16_sm90_cu_1d5d5cfe_29546ignoreE,@object
	.size		_ZN65_INTERNAL_d6de7d86_29_flash_bwd_hdim64_bf16_sm90_cu_1d5d5cfe_29544cuda3std3__467_GLOBAL__N__d6de7d86_29_flash_bwd_hdim64_bf16_sm90_cu_1d5d5cfe_29546ignoreE,(_ZN65_INTERNAL_d6de7d86_29_flash_bwd_hdim64_bf16_sm90_cu_1d5d5cfe_29544cute7productE - _ZN65_INTERNAL_d6de7d86_29_flash_bwd_hdim64_bf16_sm90_cu_1d5d5cfe_29544cuda3std3__467_GLOBAL__N__d6de7d86_29_flash_bwd_hdim64_bf16_sm90_cu_1d5d5cfe_29546ignoreE)
_ZN65_INTERNAL_d6de7d86_29_flash_bwd_hdim64_bf16_sm90_cu_1d5d5cfe_29544cuda3std3__467_GLOBAL__N__d6de7d86_29_flash_bwd_hdim64_bf16_sm90_cu_1d5d5cfe_29546ignoreE:
	.zero		1
	.type		_ZN65_INTERNAL_d6de7d86_29_flash_bwd_hdim64_bf16_sm90_cu_1d5d5cfe_29544cute7productE,@object
	.size		_ZN65_INTERNAL_d6de7d86_29_flash_bwd_hdim64_bf16_sm90_cu_1d5d5cfe_29544cute7productE,(_ZN65_INTERNAL_d6de7d86_29_flash_bwd_hdim64_bf16_sm90_cu_1d5d5cfe_29544cuda3std3__45__cpo3endE - _ZN65_INTERNAL_d6de7d86_29_flash_bwd_hdim64_bf16_sm90_cu_1d5d5cfe_29544cute7productE)
_ZN65_INTERNAL_d6de7d86_29_flash_bwd_hdim64_bf16_sm90_cu_1d5d5cfe_29544cute7productE:
	.zero		1
	.type		_ZN65_INTERNAL_d6de7d86_29_flash_bwd_hdim64_bf16_sm90_cu_1d5d5cfe_29544cuda3std3__45__cpo3endE,@object
	.size		_ZN65_INTERNAL_d6de7d86_29_flash_bwd_hdim64_bf16_sm90_cu_1d5d5cfe_29544cuda3std3__45__cpo3endE,(_ZN65_INTERNAL_d6de7d86_29_flash_bwd_hdim64_bf16_sm90_cu_1d5d5cfe_29544cuda3std3__419piecewise_constructE - _ZN65_INTERNAL_d6de7d86_29_flash_bwd_hdim64_bf16_sm90_cu_1d5d5cfe_29544cuda3std3__45__cpo3endE)
_ZN65_INTERNAL_d6de7d86_29_flash_bwd_hdim64_bf16_sm90_cu_1d5d5cfe_29544cuda3std3__45__cpo3endE:
	.zero		1
	.type		_ZN65_INTERNAL_d6de7d86_29_flash_bwd_hdim64_bf16_sm90_cu_1d5d5cfe_29544cuda3std3__419piecewise_constructE,@object
	.size		_ZN65_INTERNAL_d6de7d86_29_flash_bwd_hdim64_bf16_sm90_cu_1d5d5cfe_29544cuda3std3__419piecewise_constructE,(_ZN65_INTERNAL_d6de7d86_29_flash_bwd_hdim64_bf16_sm90_cu_1d5d5cfe_29544cuda3std3__45__cpo4cendE - _ZN65_INTERNAL_d6de7d86_29_flash_bwd_hdim64_bf16_sm90_cu_1d5d5cfe_29544cuda3std3__419piecewise_constructE)
_ZN65_INTERNAL_d6de7d86_29_flash_bwd_hdim64_bf16_sm90_cu_1d5d5cfe_29544cuda3std3__419piecewise_constructE:
	.zero		1
	.type		_ZN65_INTERNAL_d6de7d86_29_flash_bwd_hdim64_bf16_sm90_cu_1d5d5cfe_29544cuda3std3__45__cpo4cendE,@object
	.size		_ZN65_INTERNAL_d6de7d86_29_flash_bwd_hdim64_bf16_sm90_cu_1d5d5cfe_29544cuda3std3__45__cpo4cendE,(_ZN65_INTERNAL_d6de7d86_29_flash_bwd_hdim64_bf16_sm90_cu_1d5d5cfe_29544cuda3std6ranges3__45__cpo4swapE - _ZN65_INTERNAL_d6de7d86_29_flash_bwd_hdim64_bf16_sm90_cu_1d5d5cfe_29544cuda3std3__45__cpo4cendE)
_ZN65_INTERNAL_d6de7d86_29_flash_bwd_hdim64_bf16_sm90_cu_1d5d5cfe_29544cuda3std3__45__cpo4cendE:
	.zero		1
	.type		_ZN65_INTERNAL_d6de7d86_29_flash_bwd_hdim64_bf16_sm90_cu_1d5d5cfe_29544cuda3std6ranges3__45__cpo4swapE,@object
	.size		_ZN65_INTERNAL_d6de7d86_29_flash_bwd_hdim64_bf16_sm90_cu_1d5d5cfe_29544cuda3std6ranges3__45__cpo4swapE,(.L_11 - _ZN65_INTERNAL_d6de7d86_29_flash_bwd_hdim64_bf16_sm90_cu_1d5d5cfe_29544cuda3std6ranges3__45__cpo4swapE)
_ZN65_INTERNAL_d6de7d86_29_flash_bwd_hdim64_bf16_sm90_cu_1d5d5cfe_29544cuda3std6ranges3__45__cpo4swapE:
	.zero		1
.L_11:


//--------------------- .nv.shared._ZN7cutlass13device_kernelIN5flash11enable_sm90INS1_16FlashAttnBwdSm90INS1_25CollectiveMainloopBwdSm90ILi2ELi2ELi2EN4cute5tupleIJNS5_1CILi1EEES8_S8_EEENS6_IJNS7_ILi128EEESA_NS7_ILi64EEEEEENS_10bfloat16_tEfNS_4arch4Sm90ELb0ELb0ELb0ELb0ELb1ELb1ELb0ELb0ELi2ELi1ELi2ELi2ELb0EEENS1_21CollectiveEpilogueBwdISC_SD_SF_Li256ELb0ELb0ELi1EEENS1_19SingleTileSchedulerILb0ELb0ELb0ELi128EEEEEEEEEvNT_6ParamsE --------------------------
	.section	.nv.shared._ZN7cutlass13device_kernelIN5flash11enable_sm90INS1_16FlashAttnBwdSm90INS1_25CollectiveMainloopBwdSm90ILi2ELi2ELi2EN4cute5tupleIJNS5_1CILi1EEES8_S8_EEENS6_IJNS7_ILi128EEESA_NS7_ILi64EEEEEENS_10bfloat16_tEfNS_4arch4Sm90ELb0ELb0ELb0ELb0ELb1ELb1ELb0ELb0ELi2ELi1ELi2ELi2ELb0EEENS1_21CollectiveEpilogueBwdISC_SD_SF_Li256ELb0ELb0ELi1EEENS1_19SingleTileSchedulerILb0ELb0ELb0ELi128EEEEEEEEEvNT_6ParamsE,"aw",@nobits
	.sectionflags	@""
	.align	16
	.zero		1024


//--------------------- .nv.shared._ZN7cutlass13device_kernelIN5flash11enable_sm90INS1_16FlashAttnBwdSm90INS1_25CollectiveMainloopBwdSm90ILi2ELi2ELi2EN4cute5tupleIJNS5_1CILi1EEES8_S8_EEENS6_IJNS7_ILi128EEESA_NS7_ILi64EEEEEENS_10bfloat16_tEfNS_4arch4Sm90ELb0ELb0ELb0ELb0ELb0ELb1ELb0ELb0ELi2ELi1ELi2ELi2ELb0EEENS1_24CollectiveEpilogueBwdGQAISC_fSF_Li256ELb0ELb0EEENS1_19SingleTileSchedulerILb0ELb0ELb0ELi128EEEEEEEEEvNT_6ParamsE --------------------------
	.section	.nv.shared._ZN7cutlass13device_kernelIN5flash11enable_sm90INS1_16FlashAttnBwdSm90INS1_25CollectiveMainloopBwdSm90ILi2ELi2ELi2EN4cute5tupleIJNS5_1CILi1EEES8_S8_EEENS6_IJNS7_ILi128EEESA_NS7_ILi64EEEEEENS_10bfloat16_tEfNS_4arch4Sm90ELb0ELb0ELb0ELb0ELb0ELb1ELb0ELb0ELi2ELi1ELi2ELi2ELb0EEENS1_24CollectiveEpilogueBwdGQAISC_fSF_Li256ELb0ELb0EEENS1_19SingleTileSchedulerILb0ELb0ELb0ELi128EEEEEEEEEvNT_6ParamsE,"aw",@nobits
	.sectionflags	@""
	.align	16
	.zero		1024


//--------------------- .nv.shared._ZN7cutlass13device_kernelIN5flash11enable_sm90INS1_16FlashAttnBwdSm90INS1_25CollectiveMainloopBwdSm90ILi2ELi2ELi2EN4cute5tupleIJNS5_1CILi1EEES8_S8_EEENS6_IJNS7_ILi128EEESA_NS7_ILi64EEEEEENS_10bfloat16_tEfNS_4arch4Sm90ELb0ELb0ELb0ELb0ELb1ELb1ELb0ELb0ELi2ELi1ELi2ELi2ELb0EEENS1_24CollectiveEpilogueBwdGQAISC_fSF_Li256ELb0ELb1EEENS1_19SingleTileSchedulerILb0ELb0ELb0ELi128EEEEEEEEEvNT_6ParamsE --------------------------
	.section	.nv.shared._ZN7cutlass13device_kernelIN5flash11enable_sm90INS1_16FlashAttnBwdSm90INS1_25CollectiveMainloopBwdSm90ILi2ELi2ELi2EN4cute5tupleIJNS5_1CILi1EEES8_S8_EEENS6_IJNS7_ILi128EEESA_NS7_ILi64EEEEEENS_10bfloat16_tEfNS_4arch4Sm90ELb0ELb0ELb0ELb0ELb1ELb1ELb0ELb0ELi2ELi1ELi2ELi2ELb0EEENS1_24CollectiveEpilogueBwdGQAISC_fSF_Li256ELb0ELb1EEENS1_19SingleTileSchedulerILb0ELb0ELb0ELi128EEEEEEEEEvNT_6ParamsE,"aw",@nobits
	.sectionflags	@""
	.align	16
	.zero		1024


//--------------------- .nv.shared._ZN7cutlass13device_kernelIN5flash11enable_sm90INS1_16FlashAttnBwdSm90INS1_25CollectiveMainloopBwdSm90ILi2ELi2ELi2EN4cute5tupleIJNS5_1CILi1EEES8_S8_EEENS6_IJNS7_ILi128EEESA_NS7_ILi64EEEEEENS_10bfloat16_tEfNS_4arch4Sm90ELb0ELb0ELb0ELb1ELb0ELb1ELb0ELb0ELi2ELi1ELi2ELi2ELb0EEENS1_21CollectiveEpilogueBwdISC_SD_SF_Li256ELb1ELb0ELi1EEENS1_19SingleTileSchedulerILb1ELb0ELb0ELi128EEEEEEEEEvNT_6ParamsE --------------------------
	.section	.nv.shared._ZN7cutlass13device_kernelIN5flash11enable_sm90INS1_16FlashAttnBwdSm90INS1_25CollectiveMainloopBwdSm90ILi2ELi2ELi2EN4cute5tupleIJNS5_1CILi1EEES8_S8_EEENS6_IJNS7_ILi128EEESA_NS7_ILi64EEEEEENS_10bfloat16_tEfNS_4arch4Sm90ELb0ELb0ELb0ELb1ELb0ELb1ELb0ELb0ELi2ELi1ELi2ELi2ELb0EEENS1_21CollectiveEpilogueBwdISC_SD_SF_Li256ELb1ELb0ELi1EEENS1_19SingleTileSchedulerILb1ELb0ELb0ELi128EEEEEEEEEvNT_6ParamsE,"aw",@nobits
	.sectionflags	@""
	.align	16
	.zero		1024


//--------------------- .nv.shared._ZN7cutlass13device_kernelIN5flash11enable_sm90INS1_16FlashAttnBwdSm90INS1_25CollectiveMainloopBwdSm90ILi2ELi2ELi2EN4cute5tupleIJNS5_1CILi1EEES8_S8_EEENS6_IJNS7_ILi128EEESA_NS7_ILi64EEEEEENS_10bfloat16_tEfNS_4arch4Sm90ELb0ELb0ELb0ELb1ELb1ELb1ELb0ELb0ELi2ELi1ELi2ELi2ELb0EEENS1_21CollectiveEpilogueBwdISC_SD_SF_Li256ELb1ELb0ELi1EEENS1_19SingleTileSchedulerILb1ELb0ELb0ELi128EEEEEEEEEvNT_6ParamsE --------------------------
	.section	.nv.shared._ZN7cutlass13device_kernelIN5flash11enable_sm90INS1_16FlashAttnBwdSm90INS1_25CollectiveMainloopBwdSm90ILi2ELi2ELi2EN4cute5tupleIJNS5_1CILi1EEES8_S8_EEENS6_IJNS7_ILi128EEESA_NS7_ILi64EEEEEENS_10bfloat16_tEfNS_4arch4Sm90ELb0ELb0ELb0ELb1ELb1ELb1ELb0ELb0ELi2ELi1ELi2ELi2ELb0EEENS1_21CollectiveEpilogueBwdISC_SD_SF_Li256ELb1ELb0ELi1EEENS1_19SingleTileSchedulerILb1ELb0ELb0ELi128EEEEEEEEEvNT_6ParamsE,"aw",@nobits
	.sectionflags	@""
	.align	16
	.zero		1024


//--------------------- .nv.shared._ZN7cutlass13device_kernelIN5flash11enable_sm90INS1_16FlashAttnBwdSm90INS1_25CollectiveMainloopBwdSm90ILi2ELi2ELi2EN4cute5tupleIJNS5_1CILi1EEES8_S8_EEENS6_IJNS7_ILi128EEESA_NS7_ILi64EEEEEENS_10bfloat16_tEfNS_4arch4Sm90ELb0ELb0ELb0ELb1ELb0ELb1ELb0ELb0ELi2ELi1ELi2ELi2ELb0EEENS1_24CollectiveEpilogueBwdGQAISC_fSF_Li256ELb1ELb0EEENS1_19SingleTileSchedulerILb1ELb0ELb0ELi128EEEEEEEEEvNT_6ParamsE --------------------------
	.section	.nv.shared._ZN7cutlass13device_kernelIN5flash11enable_sm90INS1_16FlashAttnBwdSm90INS1_25CollectiveMainloopBwdSm90ILi2ELi2ELi2EN4cute5tupleIJNS5_1CILi1EEES8_S8_EEENS6_IJNS7_ILi128EEESA_NS7_ILi64EEEEEENS_10bfloat16_tEfNS_4arch4Sm90ELb0ELb0ELb0ELb1ELb0ELb1ELb0ELb0ELi2ELi1ELi2ELi2ELb0EEENS1_24CollectiveEpilogueBwdGQAISC_fSF_Li256ELb1ELb0EEENS1_19SingleTileSchedulerILb1ELb0ELb0ELi128EEEEEEEEEvNT_6ParamsE,"aw",@nobits
	.sectionflags	@""
	.align	16
	.zero		1024


//--------------------- .nv.shared._ZN7cutlass13device_kernelIN5flash11enable_sm90INS1_16FlashAttnBwdSm90INS1_25CollectiveMainloopBwdSm90ILi2ELi2ELi2EN4cute5tupleIJNS5_1CILi1EEES8_S8_EEENS6_IJNS7_ILi128EEESA_NS7_ILi64EEEEEENS_10bfloat16_tEfNS_4arch4Sm90ELb0ELb0ELb0ELb1ELb1ELb1ELb0ELb0ELi2ELi1ELi2ELi2ELb0EEENS1_24CollectiveEpilogueBwdGQAISC_fSF_Li256ELb1ELb1EEENS1_19SingleTileSchedulerILb1ELb0ELb0ELi128EEEEEEEEEvNT_6ParamsE --------------------------
	.section	.nv.shared._ZN7cutlass13device_kernelIN5flash11enable_sm90INS1_16FlashAttnBwdSm90INS1_25CollectiveMainloopBwdSm90ILi2ELi2ELi2EN4cute5tupleIJNS5_1CILi1EEES8_S8_EEENS6_IJNS7_ILi128EEESA_NS7_ILi64EEEEEENS_10bfloat16_tEfNS_4arch4Sm90ELb0ELb0ELb0ELb1ELb1ELb1ELb0ELb0ELi2ELi1ELi2ELi2ELb0EEENS1_24CollectiveEpilogueBwdGQAISC_fSF_Li256ELb1ELb1EEENS1_19SingleTileSchedulerILb1ELb0ELb0ELi128EEEEEEEEEvNT_6ParamsE,"aw",@nobits
	.sectionflags	@""
	.align	16
	.zero		1024


//--------------------- .nv.shared._ZN7cutlass13device_kernelIN5flash11enable_sm90INS1_16FlashAttnBwdSm90INS1_25CollectiveMainloopBwdSm90ILi2ELi2ELi2EN4cute5tupleIJNS5_1CILi1EEES8_S8_EEENS6_IJNS7_ILi128EEESA_NS7_ILi64EEEEEENS_10bfloat16_tEfNS_4arch4Sm90ELb0ELb1ELb0ELb0ELb0ELb1ELb0ELb0ELi2ELi1ELi2ELi2ELb0EEENS1_21CollectiveEpilogueBwdISC_SD_SF_Li256ELb0ELb0ELi1EEENS1_19SingleTileSchedulerILb0ELb0ELb0ELi128EEEEEEEEEvNT_6ParamsE --------------------------
	.section	.nv.shared._ZN7cutlass13device_kernelIN5flash11enable_sm90INS1_16FlashAttnBwdSm90INS1_25CollectiveMainloopBwdSm90ILi2ELi2ELi2EN4cute5tupleIJNS5_1CILi1EEES8_S8_EEENS6_IJNS7_ILi128EEESA_NS7_ILi64EEEEEENS_10bfloat16_tEfNS_4arch4Sm90ELb0ELb1ELb0ELb0ELb0ELb1ELb0ELb0ELi2ELi1ELi2ELi2ELb0EEENS1_21CollectiveEpilogueBwdISC_SD_SF_Li256ELb0ELb0ELi1EEENS1_19SingleTileSchedulerILb0ELb0ELb0ELi128EEEEEEEEEvNT_6ParamsE,"aw",@nobits
	.sectionflags	@""
	.align	16
	.zero		1024


//--------------------- .nv.shared._ZN7cutlass13device_kernelIN5flash11enable_sm90INS1_16FlashAttnBwdSm90INS1_25CollectiveMainloopBwdSm90ILi2ELi2ELi2EN4cute5tupleIJNS5_1CILi1EEES8_S8_EEENS6_IJNS7_ILi128EEESA_NS7_ILi64EEEEEENS_10bfloat16_tEfNS_4arch4Sm90ELb0ELb1ELb0ELb0ELb1ELb1ELb0ELb0ELi2ELi1ELi2ELi2ELb0EEENS1_21CollectiveEpilogueBwdISC_SD_SF_Li256ELb0ELb0ELi1EEENS1_19SingleTileSchedulerILb0ELb0ELb0ELi128EEEEEEEEEvNT_6ParamsE --------------------------
	.section	.nv.shared._ZN7cutlass13device_kernelIN5flash11enable_sm90INS1_16FlashAttnBwdSm90INS1_25CollectiveMainloopBwdSm90ILi2ELi2ELi2EN4cute5tupleIJNS5_1CILi1EEES8_S8_EEENS6_IJNS7_ILi128EEESA_NS7_ILi64EEEEEENS_10bfloat16_tEfNS_4arch4Sm90ELb0ELb1ELb0ELb0ELb1ELb1ELb0ELb0ELi2ELi1ELi2ELi2ELb0EEENS1_21CollectiveEpilogueBwdISC_SD_SF_Li256ELb0ELb0ELi1EEENS1_19SingleTileSchedulerILb0ELb0ELb0ELi128EEEEEEEEEvNT_6ParamsE,"aw",@nobits
	.sectionflags	@""
	.align	16
	.zero		1024


//--------------------- .nv.shared._ZN7cutlass13device_kernelIN5flash11enable_sm90INS1_16FlashAttnBwdSm90INS1_25CollectiveMainloopBwdSm90ILi2ELi2ELi2EN4cute5tupleIJNS5_1CILi1EEES8_S8_EEENS6_IJNS7_ILi128EEESA_NS7_ILi64EEEEEENS_10bfloat16_tEfNS_4arch4Sm90ELb0ELb1ELb0ELb0ELb0ELb1ELb0ELb0ELi2ELi1ELi2ELi2ELb0EEENS1_24CollectiveEpilogueBwdGQAISC_fSF_Li256ELb0ELb0EEENS1_19SingleTileSchedulerILb0ELb0ELb0ELi128EEEEEEEEEvNT_6ParamsE --------------------------
	.section	.nv.shared._ZN7cutlass13device_kernelIN5flash11enable_sm90INS1_16FlashAttnBwdSm90INS1_25CollectiveMainloopBwdSm90ILi2ELi2ELi2EN4cute5tupleIJNS5_1CILi1EEES8_S8_EEENS6_IJNS7_ILi128EEESA_NS7_ILi64EEEEEENS_10bfloat16_tEfNS_4arch4Sm90ELb0ELb1ELb0ELb0ELb0ELb1ELb0ELb0ELi2ELi1ELi2ELi2ELb0EEENS1_24CollectiveEpilogueBwdGQAISC_fSF_Li256ELb0ELb0EEENS1_19SingleTileSchedulerILb0ELb0ELb0ELi128EEEEEEEEEvNT_6ParamsE,"aw",@nobits
	.sectionflags	@""
	.align	16
	.zero		1024


//--------------------- .nv.shared._ZN7cutlass13device_kernelIN5flash11enable_sm90INS1_16FlashAttnBwdSm90INS1_25CollectiveMainloopBwdSm90ILi2ELi2ELi2EN4cute5tupleIJNS5_1CILi1EEES8_S8_EEENS6_IJNS7_ILi128EEESA_NS7_ILi64EEEEEENS_10bfloat16_tEfNS_4arch4Sm90ELb0ELb1ELb0ELb0ELb1ELb1ELb0ELb0ELi2ELi1ELi2ELi2ELb0EEENS1_24CollectiveEpilogueBwdGQAISC_fSF_Li256ELb0ELb1EEENS1_19SingleTileSchedulerILb0ELb0ELb0ELi128EEEEEEEEEvNT_6ParamsE --------------------------
	.section	.nv.shared._ZN7cutlass13device_kernelIN5flash11enable_sm90INS1_16FlashAttnBwdSm90INS1_25CollectiveMainloopBwdSm90ILi2ELi2ELi2EN4cute5tupleIJNS5_1CILi1EEES8_S8_EEENS6_IJNS7_ILi128EEESA_NS7_ILi64EEEEEENS_10bfloat16_tEfNS_4arch4Sm90ELb0ELb1ELb0ELb0ELb1ELb1ELb0ELb0ELi2ELi1ELi2ELi2ELb0EEENS1_24CollectiveEpilogueBwdGQAISC_fSF_Li256ELb0ELb1EEENS1_19SingleTileSchedulerILb0ELb0ELb0ELi128EEEEEEEEEvNT_6ParamsE,"aw",@nobits
	.sectionflags	@""
	.align	16
	.zero		1024


//--------------------- .nv.shared._ZN7cutlass13device_kernelIN5flash11enable_sm90INS1_16FlashAttnBwdSm90INS1_25CollectiveMainloopBwdSm90ILi2ELi2ELi2EN4cute5tupleIJNS5_1CILi1EEES8_S8_EEENS6_IJNS7_ILi128EEESA_NS7_ILi64EEEEEENS_10bfloat16_tEfNS_4arch4Sm90ELb0ELb1ELb0ELb1ELb0ELb1ELb0ELb0ELi2ELi1ELi2ELi2ELb0EEENS1_21CollectiveEpilogueBwdISC_SD_SF_Li256ELb1ELb0ELi1EEENS1_19SingleTileSchedulerILb1ELb0ELb0ELi128EEEEEEEEEvNT_6ParamsE --------------------------
	.section	.nv.shared._ZN7cutlass13device_kernelIN5flash11enable_sm90INS1_16FlashAttnBwdSm90INS1_25CollectiveMainloopBwdSm90ILi2ELi2ELi2EN4cute5tupleIJNS5_1CILi1EEES8_S8_EEENS6_IJNS7_ILi128EEESA_NS7_ILi64EEEEEENS_10bfloat16_tEfNS_4arch4Sm90ELb0ELb1ELb0ELb1ELb0ELb1ELb0ELb0ELi2ELi1ELi2ELi2ELb0EEENS1_21CollectiveEpilogueBwdISC_SD_SF_Li256ELb1ELb0ELi1EEENS1_19SingleTileSchedulerILb1ELb0ELb0ELi128EEEEEEEEEvNT_6ParamsE,"aw",@nobits
	.sectionflags	@""
	.align	16
	.zero		1024


//--------------------- .nv.shared._ZN7cutlass13device_kernelIN5flash11enable_sm90INS1_16FlashAttnBwdSm90INS1_25CollectiveMainloopBwdSm90ILi2ELi2ELi2EN4cute5tupleIJNS5_1CILi1EEES8_S8_EEENS6_IJNS7_ILi128EEESA_NS7_ILi64EEEEEENS_10bfloat16_tEfNS_4arch4Sm90ELb0ELb1ELb0ELb1ELb1ELb1ELb0ELb0ELi2ELi1ELi2ELi2ELb0EEENS1_21CollectiveEpilogueBwdISC_SD_SF_Li256ELb1ELb0ELi1EEENS1_19SingleTileSchedulerILb1ELb0ELb0ELi128EEEEEEEEEvNT_6ParamsE --------------------------
	.section	.nv.shared._ZN7cutlass13device_kernelIN5flash11enable_sm90INS1_16FlashAttnBwdSm90INS1_25CollectiveMainloopBwdSm90ILi2ELi2ELi2EN4cute5tupleIJNS5_1CILi1EEES8_S8_EEENS6_IJNS7_ILi128EEESA_NS7_ILi64EEEEEENS_10bfloat16_tEfNS_4arch4Sm90ELb0ELb1ELb0ELb1ELb1ELb1ELb0ELb0ELi2ELi1ELi2ELi2ELb0EEENS1_21CollectiveEpilogueBwdISC_SD_SF_Li256ELb1ELb0ELi1EEENS1_19SingleTileSchedulerILb1ELb0ELb0ELi128EEEEEEEEEvNT_6ParamsE,"aw",@nobits
	.sectionflags	@""
	.align	16
	.zero		1024


//--------------------- .nv.shared._ZN7cutlass13device_kernelIN5flash11enable_sm90INS1_16FlashAttnBwdSm90INS1_25CollectiveMainloopBwdSm90ILi2ELi2ELi2EN4cute5tupleIJNS5_1CILi1EEES8_S8_EEENS6_IJNS7_ILi128EEESA_NS7_ILi64EEEEEENS_10bfloat16_tEfNS_4arch4Sm90ELb0ELb1ELb0ELb1ELb0ELb1ELb0ELb0ELi2ELi1ELi2ELi2ELb0EEENS1_24CollectiveEpilogueBwdGQAISC_fSF_Li256ELb1ELb0EEENS1_19SingleTileSchedulerILb1ELb0ELb0ELi128EEEEEEEEEvNT_6ParamsE --------------------------
	.section	.nv.shared._ZN7cutlass13device_kernelIN5flash11enable_sm90INS1_16FlashAttnBwdSm90INS1_25CollectiveMainloopBwdSm90ILi2ELi2ELi2EN4cute5tupleIJNS5_1CILi1EEES8_S8_EEENS6_IJNS7_ILi128EEESA_NS7_ILi64EEEEEENS_10bfloat16_tEfNS_4arch4Sm90ELb0ELb1ELb0ELb1ELb0ELb1ELb0ELb0ELi2ELi1ELi2ELi2ELb0EEENS1_24CollectiveEpilogueBwdGQAISC_fSF_Li256ELb1ELb0EEENS1_19SingleTileSchedulerILb1ELb0ELb0ELi128EEEEEEEEEvNT_6ParamsE,"aw",@nobits
	.sectionflags	@""
	.align	16
	.zero		1024


//--------------------- .nv.shared._ZN7cutlass13device_kernelIN5flash11enable_sm90INS1_16FlashAttnBwdSm90INS1_25CollectiveMainloopBwdSm90ILi2ELi2ELi2EN4cute5tupleIJNS5_1CILi1EEES8_S8_EEENS6_IJNS7_ILi128EEESA_NS7_ILi64EEEEEENS_10bfloat16_tEfNS_4arch4Sm90ELb0ELb1ELb0ELb1ELb1ELb1ELb0ELb0ELi2ELi1ELi2ELi2ELb0EEENS1_24CollectiveEpilogueBwdGQAISC_fSF_Li256ELb1ELb1EEENS1_19SingleTileSchedulerILb1ELb0ELb0ELi128EEEEEEEEEvNT_6ParamsE --------------------------
	.section	.nv.shared._ZN7cutlass13device_kernelIN5flash11enable_sm90INS1_16FlashAttnBwdSm90INS1_25CollectiveMainloopBwdSm90ILi2ELi2ELi2EN4cute5tupleIJNS5_1CILi1EEES8_S8_EEENS6_IJNS7_ILi128EEESA_NS7_ILi64EEEEEENS_10bfloat16_tEfNS_4arch4Sm90ELb0ELb1ELb0ELb1ELb1ELb1ELb0ELb0ELi2ELi1ELi2ELi2ELb0EEENS1_24CollectiveEpilogueBwdGQAISC_fSF_Li256ELb1ELb1EEENS1_19SingleTileSchedulerILb1ELb0ELb0ELi128EEEEEEEEEvNT_6ParamsE,"aw",@nobits
	.sectionflags	@""
	.align	16
	.zero		1024


//--------------------- .nv.shared._ZN7cutlass13device_kernelIN5flash11enable_sm90INS1_16FlashAttnBwdSm90INS1_25CollectiveMainloopBwdSm90ILi2ELi2ELi2EN4cute5tupleIJNS5_1CILi1EEES8_S8_EEENS6_IJNS7_ILi128EEESA_NS7_ILi64EEEEEENS_10bfloat16_tEfNS_4arch4Sm90ELb1ELb0ELb0ELb0ELb0ELb1ELb0ELb0ELi2ELi1ELi2ELi2ELb0EEENS1_21CollectiveEpilogueBwdISC_SD_SF_Li256ELb0ELb0ELi1EEENS1_25SingleTileBwdLPTSchedulerILb0ELi128ELb0EEEEEEEEEvNT_6ParamsE --------------------------
	.section	.nv.shared._ZN7cutlass13device_kernelIN5flash11enable_sm90INS1_16FlashAttnBwdSm90INS1_25CollectiveMainloopBwdSm90ILi2ELi2ELi2EN4cute5tupleIJNS5_1CILi1EEES8_S8_EEENS6_IJNS7_ILi128EEESA_NS7_ILi64EEEEEENS_10bfloat16_tEfNS_4arch4Sm90ELb1ELb0ELb0ELb0ELb0ELb1ELb0ELb0ELi2ELi1ELi2ELi2ELb0EEENS1_21CollectiveEpilogueBwdISC_SD_SF_Li256ELb0ELb0ELi1EEENS1_25SingleTileBwdLPTSchedulerILb0ELi128ELb0EEEEEEEEEvNT_6ParamsE,"aw",@nobits
	.sectionflags	@""
	.align	16
	.zero		1024


//--------------------- .nv.shared._ZN7cutlass13device_kernelIN5flash11enable_sm90INS1_16FlashAttnBwdSm90INS1_25CollectiveMainloopBwdSm90ILi2ELi2ELi2EN4cute5tupleIJNS5_1CILi1EEES8_S8_EEENS6_IJNS7_ILi128EEESA_NS7_ILi64EEEEEENS_10bfloat16_tEfNS_4arch4Sm90ELb1ELb0ELb0ELb0ELb1ELb1ELb0ELb0ELi2ELi1ELi2ELi2ELb0EEENS1_21CollectiveEpilogueBwdISC_SD_SF_Li256ELb0ELb0ELi1EEENS1_25SingleTileBwdLPTSchedulerILb0ELi128ELb1EEEEEEEEEvNT_6ParamsE --------------------------
	.section	.nv.shared._ZN7cutlass13device_kernelIN5flash11enable_sm90INS1_16FlashAttnBwdSm90INS1_25CollectiveMainloopBwdSm90ILi2ELi2ELi2EN4cute5tupleIJNS5_1CILi1EEES8_S8_EEENS6_IJNS7_ILi128EEESA_NS7_ILi64EEEEEENS_10bfloat16_tEfNS_4arch4Sm90ELb1ELb0ELb0ELb0ELb1ELb1ELb0ELb0ELi2ELi1ELi2ELi2ELb0EEENS1_21CollectiveEpilogueBwdISC_SD_SF_Li256ELb0ELb0ELi1EEENS1_25SingleTileBwdLPTSchedulerILb0ELi128ELb1EEEEEEEEEvNT_6ParamsE,"aw",@nobits
	.sectionflags	@""
	.align	16
	.zero		1024


//--------------------- .nv.shared._ZN7cutlass13device_kernelIN5flash11enable_sm90INS1_16FlashAttnBwdSm90INS1_25CollectiveMainloopBwdSm90ILi2ELi2ELi2EN4cute5tupleIJNS5_1CILi1EEES8_S8_EEENS6_IJNS7_ILi128EEESA_NS7_ILi64EEEEEENS_10bfloat16_tEfNS_4arch4Sm90ELb1ELb0ELb0ELb0ELb0ELb1ELb0ELb0ELi2ELi1ELi2ELi2ELb0EEENS1_24CollectiveEpilogueBwdGQAISC_fSF_Li256ELb0ELb0EEENS1_25SingleTileBwdLPTSchedulerILb0ELi128ELb0EEEEEEEEEvNT_6ParamsE --------------------------
	.section	.nv.shared._ZN7cutlass13device_kernelIN5flash11enable_sm90INS1_16FlashAttnBwdSm90INS1_25CollectiveMainloopBwdSm90ILi2ELi2ELi2EN4cute5tupleIJNS5_1CILi1EEES8_S8_EEENS6_IJNS7_ILi128EEESA_NS7_ILi64EEEEEENS_10bfloat16_tEfNS_4arch4Sm90ELb1ELb0ELb0ELb0ELb0ELb1ELb0ELb0ELi2ELi1ELi2ELi2ELb0EEENS1_24CollectiveEpilogueBwdGQAISC_fSF_Li256ELb0ELb0EEENS1_25SingleTileBwdLPTSchedulerILb0ELi128ELb0EEEEEEEEEvNT_6ParamsE,"aw",@nobits
	.sectionflags	@""
	.align	16
	.zero		1024


//--------------------- .nv.shared._ZN7cutlass13device_kernelIN5flash11enable_sm90INS1_16FlashAttnBwdSm90INS1_25CollectiveMainloopBwdSm90ILi2ELi2ELi2EN4cute5tupleIJNS5_1CILi1EEES8_S8_EEENS6_IJNS7_ILi128EEESA_NS7_ILi64EEEEEENS_10bfloat16_tEfNS_4arch4Sm90ELb1ELb0ELb0ELb0ELb1ELb1ELb0ELb0ELi2ELi1ELi2ELi2ELb0EEENS1_24CollectiveEpilogueBwdGQAISC_fSF_Li256ELb0ELb1EEENS1_25SingleTileBwdLPTSchedulerILb0ELi128ELb1EEEEEEEEEvNT_6ParamsE --------------------------
	.section	.nv.shared._ZN7cutlass13device_kernelIN5flash11enable_sm90INS1_16FlashAttnBwdSm90INS1_25CollectiveMainloopBwdSm90ILi2ELi2ELi2EN4cute5tupleIJNS5_1CILi1EEES8_S8_EEENS6_IJNS7_ILi128EEESA_NS7_ILi64EEEEEENS_10bfloat16_tEfNS_4arch4Sm90ELb1ELb0ELb0ELb0ELb1ELb1ELb0ELb0ELi2ELi1ELi2ELi2ELb0EEENS1_24CollectiveEpilogueBwdGQAISC_fSF_Li256ELb0ELb1EEENS1_25SingleTileBwdLPTSchedulerILb0ELi128ELb1EEEEEEEEEvNT_6ParamsE,"aw",@nobits
	.sectionflags	@""
	.align	16
	.zero		1024


//--------------------- .nv.shared._ZN7cutlass13device_kernelIN5flash22FlashAttnBwdPreprocessIN4cute5tupleIJNS3_1CILi128EEENS5_ILi64EEEEEENS_10bfloat16_tEfNS_4arch4Sm90ELb1ELb0EEEEEvNT_6ParamsE --------------------------
	.section	.nv.shared._ZN7cutlass13device_kernelIN5flash22FlashAttnBwdPreprocessIN4cute5tupleIJNS3_1CILi128EEENS5_ILi64EEEEEENS_10bfloat16_tEfNS_4arch4Sm90ELb1ELb0EEEEEvNT_6ParamsE,"aw",@nobits
	.sectionflags	@""
	.align	16
	.zero		1024


//--------------------- .nv.shared._ZN7cutlass13device_kernelIN5flash11enable_sm90INS1_16FlashAttnBwdSm90INS1_25CollectiveMainloopBwdSm90ILi2ELi2ELi2EN4cute5tupleIJNS5_1CILi1EEES8_S8_EEENS6_IJNS7_ILi128EEESA_NS7_ILi64EEEEEENS_10bfloat16_tEfNS_4arch4Sm90ELb1ELb0ELb0ELb1ELb0ELb1ELb0ELb0ELi2ELi1ELi2ELi2ELb0EEENS1_21CollectiveEpilogueBwdISC_SD_SF_Li256ELb1ELb0ELi1EEENS1_25SingleTileBwdLPTSchedulerILb1ELi128ELb0EEEEEEEEEvNT_6ParamsE --------------------------
	.section	.nv.shared._ZN7cutlass13device_kernelIN5flash11enable_sm90INS1_16FlashAttnBwdSm90INS1_25CollectiveMainloopBwdSm90ILi2ELi2ELi2EN4cute5tupleIJNS5_1CILi1EEES8_S8_EEENS6_IJNS7_ILi128EEESA_NS7_ILi64EEEEEENS_10bfloat16_tEfNS_4arch4Sm90ELb1ELb0ELb0ELb1ELb0ELb1ELb0ELb0ELi2ELi1ELi2ELi2ELb0EEENS1_21CollectiveEpilogueBwdISC_SD_SF_Li256ELb1ELb0ELi1EEENS1_25SingleTileBwdLPTSchedulerILb1ELi128ELb0EEEEEEEEEvNT_6ParamsE,"aw",@nobits
	.sectionflags	@""
	.align	16
	.zero		1024


//--------------------- .nv.shared._ZN7cutlass13device_kernelIN5flash11enable_sm90INS1_16FlashAttnBwdSm90INS1_25CollectiveMainloopBwdSm90ILi2ELi2ELi2EN4cute5tupleIJNS5_1CILi1EEES8_S8_EEENS6_IJNS7_ILi128EEESA_NS7_ILi64EEEEEENS_10bfloat16_tEfNS_4arch4Sm90ELb1ELb0ELb0ELb1ELb1ELb1ELb0ELb0ELi2ELi1ELi2ELi2ELb0EEENS1_21CollectiveEpilogueBwdISC_SD_SF_Li256ELb1ELb0ELi1EEENS1_25SingleTileBwdLPTSchedulerILb1ELi128ELb1EEEEEEEEEvNT_6ParamsE --------------------------
	.section	.nv.shared._ZN7cutlass13device_kernelIN5flash11enable_sm90INS1_16FlashAttnBwdSm90INS1_25CollectiveMainloopBwdSm90ILi2ELi2ELi2EN4cute5tupleIJNS5_1CILi1EEES8_S8_EEENS6_IJNS7_ILi128EEESA_NS7_ILi64EEEEEENS_10bfloat16_tEfNS_4arch4Sm90ELb1ELb0ELb0ELb1ELb1ELb1ELb0ELb0ELi2ELi1ELi2ELi2ELb0EEENS1_21CollectiveEpilogueBwdISC_SD_SF_Li256ELb1ELb0ELi1EEENS1_25SingleTileBwdLPTSchedulerILb1ELi128ELb1EEEEEEEEEvNT_6ParamsE,"aw",@nobits
	.sectionflags	@""
	.align	16
	.zero		1024


//--------------------- .nv.shared._ZN7cutlass13device_kernelIN5flash11enable_sm90INS1_16FlashAttnBwdSm90INS1_25CollectiveMainloopBwdSm90ILi2ELi2ELi2EN4cute5tupleIJNS5_1CILi1EEES8_S8_EEENS6_IJNS7_ILi128EEESA_NS7_ILi64EEEEEENS_10bfloat16_tEfNS_4arch4Sm90ELb1ELb0ELb0ELb1ELb0ELb1ELb0ELb0ELi2ELi1ELi2ELi2ELb0EEENS1_24CollectiveEpilogueBwdGQAISC_fSF_Li256ELb1ELb0EEENS1_25SingleTileBwdLPTSchedulerILb1ELi128ELb0EEEEEEEEEvNT_6ParamsE --------------------------
	.section	.nv.shared._ZN7cutlass13device_kernelIN5flash11enable_sm90INS1_16FlashAttnBwdSm90INS1_25CollectiveMainloopBwdSm90ILi2ELi2ELi2EN4cute5tupleIJNS5_1CILi1EEES8_S8_EEENS6_IJNS7_ILi128EEESA_NS7_ILi64EEEEEENS_10bfloat16_tEfNS_4arch4Sm90ELb1ELb0ELb0ELb1ELb0ELb1ELb0ELb0ELi2ELi1ELi2ELi2ELb0EEENS1_24CollectiveEpilogueBwdGQAISC_fSF_Li256ELb1ELb0EEENS1_25SingleTileBwdLPTSchedulerILb1ELi128ELb0EEEEEEEEEvNT_6ParamsE,"aw",@nobits
	.sectionflags	@""
	.align	16
	.zero		1024


//--------------------- .nv.shared._ZN7cutlass13device_kernelIN5flash32FlashAttnBwdPostprocessConvertdQIN4cute5tupleIJNS3_1CILi128EEENS5_ILi64EEEEEENS_10bfloat16_tEfNS_4arch4Sm90ELi256ENS3_8TiledMMAINS3_8MMA_AtomIJNS3_4SM904GMMA27MMA_64x64x16_F32BF16BF16_RSILNSF_5MajorE0ELSH_1ELNSF_7ScaleInE1ELSI_1EEEEEENS3_6LayoutINS4_IJNS5_ILi2EEENS5_ILi1EEESN_EEENS4_IJSN_NS5_ILi0EEESP_EEEEENS4_IJNS3_10UnderscoreESS_SS_EEEEELb0EEEEEvNT_6ParamsE --------------------------
	.section	.nv.shared._ZN7cutlass13device_kernelIN5flash32FlashAttnBwdPostprocessConvertdQIN4cute5tupleIJNS3_1CILi128EEENS5_ILi64EEEEEENS_10bfloat16_tEfNS_4arch4Sm90ELi256ENS3_8TiledMMAINS3_8MMA_AtomIJNS3_4SM904GMMA27MMA_64x64x16_F32BF16BF16_RSILNSF_5MajorE0ELSH_1ELNSF_7ScaleInE1ELSI_1EEEEEENS3_6LayoutINS4_IJNS5_ILi2EEENS5_ILi1EEESN_EEENS4_IJSN_NS5_ILi0EEESP_EEEEENS4_IJNS3_10UnderscoreESS_SS_EEEEELb0EEEEEvNT_6ParamsE,"aw",@nobits
	.sectionflags	@""
	.align	16
	.zero		1024


//--------------------- .nv.shared._ZN7cutlass13device_kernelIN5flash32FlashAttnBwdPostprocessConvertdQIN4cute5tupleIJNS3_1CILi128EEENS5_ILi64EEEEEENS_10bfloat16_tEfNS_4arch4Sm90ELi256ENS3_8TiledMMAINS3_8MMA_AtomIJNS3_4SM904GMMA27MMA_64x64x16_F32BF16BF16_SSILNSF_5MajorE0ELSH_1ELNSF_7ScaleInE1ELSI_1EEEEEENS3_6LayoutINS4_IJNS5_ILi2EEENS5_ILi1EEESN_EEENS4_IJSN_NS5_ILi0EEESP_EEEEENS4_IJNS3_10UnderscoreESS_SS_EEEEELb0EEEEEvNT_6ParamsE --------------------------
	.section	.nv.shared._ZN7cutlass13device_kernelIN5flash32FlashAttnBwdPostprocessConvertdQIN4cute5tupleIJNS3_1CILi128EEENS5_ILi64EEEEEENS_10bfloat16_tEfNS_4arch4Sm90ELi256ENS3_8TiledMMAINS3_8MMA_AtomIJNS3_4SM904GMMA27MMA_64x64x16_F32BF16BF16_SSILNSF_5MajorE0ELSH_1ELNSF_7ScaleInE1ELSI_1EEEEEENS3_6LayoutINS4_IJNS5_ILi2EEENS5_ILi1EEESN_EEENS4_IJSN_NS5_ILi0EEESP_EEEEENS4_IJNS3_10UnderscoreESS_SS_EEEEELb0EEEEEvNT_6ParamsE,"aw",@nobits
	.sectionflags	@""
	.align	16
	.zero		1024


//--------------------- .nv.shared._ZN7cutlass13device_kernelIN5flash11enable_sm90INS1_16FlashAttnBwdSm90INS1_25CollectiveMainloopBwdSm90ILi2ELi2ELi2EN4cute5tupleIJNS5_1CILi1EEES8_S8_EEENS6_IJNS7_ILi128EEESA_NS7_ILi64EEEEEENS_10bfloat16_tEfNS_4arch4Sm90ELb1ELb0ELb0ELb1ELb1ELb1ELb0ELb0ELi2ELi1ELi2ELi2ELb0EEENS1_24CollectiveEpilogueBwdGQAISC_fSF_Li256ELb1ELb1EEENS1_25SingleTileBwdLPTSchedulerILb1ELi128ELb1EEEEEEEEEvNT_6ParamsE --------------------------
	.section	.nv.shared._ZN7cutlass13device_kernelIN5flash11enable_sm90INS1_16FlashAttnBwdSm90INS1_25CollectiveMainloopBwdSm90ILi2ELi2ELi2EN4cute5tupleIJNS5_1CILi1EEES8_S8_EEENS6_IJNS7_ILi128EEESA_NS7_ILi64EEEEEENS_10bfloat16_tEfNS_4arch4Sm90ELb1ELb0ELb0ELb1ELb1ELb1ELb0ELb0ELi2ELi1ELi2ELi2ELb0EEENS1_24CollectiveEpilogueBwdGQAISC_fSF_Li256ELb1ELb1EEENS1_25SingleTileBwdLPTSchedulerILb1ELi128ELb1EEEEEEEEEvNT_6ParamsE,"aw",@nobits
	.sectionflags	@""
	.align	16
	.zero		1024


//--------------------- .nv.shared._ZN7cutlass13device_kernelIN5flash22FlashAttnBwdPreprocessIN4cute5tupleIJNS3_1CILi128EEENS5_ILi64EEEEEENS_10bfloat16_tEfNS_4arch4Sm90ELb1ELb1EEEEEvNT_6ParamsE --------------------------
	.section	.nv.shared._ZN7cutlass13device_kernelIN5flash22FlashAttnBwdPreprocessIN4cute5tupleIJNS3_1CILi128EEENS5_ILi64EEEEEENS_10bfloat16_tEfNS_4arch4Sm90ELb1ELb1EEEEEvNT_6ParamsE,"aw",@nobits
	.sectionflags	@""
	.align	16
	.zero		1024


//--------------------- .nv.constant0._ZN7cutlass13device_kernelIN5flash11enable_sm90INS1_16FlashAttnBwdSm90INS1_25CollectiveMainloopBwdSm90ILi2ELi2ELi2EN4cute5tupleIJNS5_1CILi1EEES8_S8_EEENS6_IJNS7_ILi128EEESA_NS7_ILi64EEEEEENS_10bfloat16_tEfNS_4arch4Sm90ELb0ELb0ELb0ELb0ELb0ELb1ELb0ELb0ELi2ELi1ELi2ELi2ELb0EEENS1_21CollectiveEpilogueBwdISC_SD_SF_Li256ELb0ELb0ELi1EEENS1_19SingleTileSchedulerILb0ELb0ELb0ELi128EEEEEEEEEvNT_6ParamsE --------------------------
	.section	.nv.constant0._ZN7cutlass13device_kernelIN5flash11enable_sm90INS1_16FlashAttnBwdSm90INS1_25CollectiveMainloopBwdSm90ILi2ELi2ELi2EN4cute5tupleIJNS5_1CILi1EEES8_S8_EEENS6_IJNS7_ILi128EEESA_NS7_ILi64EEEEEENS_10bfloat16_tEfNS_4arch4Sm90ELb0ELb0ELb0ELb0ELb0ELb1ELb0ELb0ELi2ELi1ELi2ELi2ELb0EEENS1_21CollectiveEpilogueBwdISC_SD_SF_Li256ELb0ELb0ELi1EEENS1_19SingleTileSchedulerILb0ELb0ELb0ELi128EEEEEEEEEvNT_6ParamsE,"a",@progbits
	.sectionflags	@""
	.align	4
.nv.constant0._ZN7cutlass13device_kernelIN5flash11enable_sm90INS1_16FlashAttnBwdSm90INS1_25CollectiveMainloopBwdSm90ILi2ELi2ELi2EN4cute5tupleIJNS5_1CILi1EEES8_S8_EEENS6_IJNS7_ILi128EEESA_NS7_ILi64EEEEEENS_10bfloat16_tEfNS_4arch4Sm90ELb0ELb0ELb0ELb0ELb0ELb1ELb0ELb0ELi2ELi1ELi2ELi2ELb0EEENS1_21CollectiveEpilogueBwdISC_SD_SF_Li256ELb0ELb0ELi1EEENS1_19SingleTileSchedulerILb0ELb0ELb0ELi128EEEEEEEEEvNT_6ParamsE:
	.zero		2944


//--------------------- .nv.constant0._ZN7cutlass13device_kernelIN5flash11enable_sm90INS1_16FlashAttnBwdSm90INS1_25CollectiveMainloopBwdSm90ILi2ELi2ELi2EN4cute5tupleIJNS5_1CILi1EEES8_S8_EEENS6_IJNS7_ILi128EEESA_NS7_ILi64EEEEEENS_10bfloat16_tEfNS_4arch4Sm90ELb0ELb0ELb0ELb0ELb1ELb1ELb0ELb0ELi2ELi1ELi2ELi2ELb0EEENS1_21CollectiveEpilogueBwdISC_SD_SF_Li256ELb0ELb0ELi1EEENS1_19SingleTileSchedulerILb0ELb0ELb0ELi128EEEEEEEEEvNT_6ParamsE --------------------------
	.section	.nv.constant0._ZN7cutlass13device_kernelIN5flash11enable_sm90INS1_16FlashAttnBwdSm90INS1_25CollectiveMainloopBwdSm90ILi2ELi2ELi2EN4cute5tupleIJNS5_1CILi1EEES8_S8_EEENS6_IJNS7_ILi128EEESA_NS7_ILi64EEEEEENS_10bfloat16_tEfNS_4arch4Sm90ELb0ELb0ELb0ELb0ELb1ELb1ELb0ELb0ELi2ELi1ELi2ELi2ELb0EEENS1_21CollectiveEpilogueBwdISC_SD_SF_Li256ELb0ELb0ELi1EEENS1_19SingleTileSchedulerILb0ELb0ELb0ELi128EEEEEEEEEvNT_6ParamsE,"a",@progbits
	.sectionflags	@""
	.align	4
.nv.constant0._ZN7cutlass13device_kernelIN5flash11enable_sm90INS1_16FlashAttnBwdSm90INS1_25CollectiveMainloopBwdSm90ILi2ELi2ELi2EN4cute5tupleIJNS5_1CILi1EEES8_S8_EEENS6_IJNS7_ILi128EEESA_NS7_ILi64EEEEEENS_10bfloat16_tEfNS_4arch4Sm90ELb0ELb0ELb0ELb0ELb1ELb1ELb0ELb0ELi2ELi1ELi2ELi2ELb0EEENS1_21CollectiveEpilogueBwdISC_SD_SF_Li256ELb0ELb0ELi1EEENS1_19SingleTileSchedulerILb0ELb0ELb0ELi128EEEEEEEEEvNT_6ParamsE:
	.zero		2944


//--------------------- .nv.constant0._ZN7cutlass13device_kernelIN5flash11enable_sm90INS1_16FlashAttnBwdSm90INS1_25CollectiveMainloopBwdSm90ILi2ELi2ELi2EN4cute5tupleIJNS5_1CILi1EEES8_S8_EEENS6_IJNS7_ILi128EEESA_NS7_ILi64EEEEEENS_10bfloat16_tEfNS_4arch4Sm90ELb0ELb0ELb0ELb0ELb0ELb1ELb0ELb0ELi2ELi1ELi2ELi2ELb0EEENS1_24CollectiveEpilogueBwdGQAISC_fSF_Li256ELb0ELb0EEENS1_19SingleTileSchedulerILb0ELb0ELb0ELi128EEEEEEEEEvNT_6ParamsE --------------------------
	.section	.nv.constant0._ZN7cutlass13device_kernelIN5flash11enable_sm90INS1_16FlashAttnBwdSm90INS1_25CollectiveMainloopBwdSm90ILi2ELi2ELi2EN4cute5tupleIJNS5_1CILi1EEES8_S8_EEENS6_IJNS7_ILi128EEESA_NS7_ILi64EEEEEENS_10bfloat16_tEfNS_4arch4Sm90ELb0ELb0ELb0ELb0ELb0ELb1ELb0ELb0ELi2ELi1ELi2ELi2ELb0EEENS1_24CollectiveEpilogueBwdGQAISC_fSF_Li256ELb0ELb0EEENS1_19SingleTileSchedulerILb0ELb0ELb0ELi128EEEEEEEEEvNT_6ParamsE,"a",@progbits
	.sectionflags	@""
	.align	4
.nv.constant0._ZN7cutlass13device_kernelIN5flash11enable_sm90INS1_16FlashAttnBwdSm90INS1_25CollectiveMainloopBwdSm90ILi2ELi2ELi2EN4cute5tupleIJNS5_1CILi1EEES8_S8_EEENS6_IJNS7_ILi128EEESA_NS7_ILi64EEEEEENS_10bfloat16_tEfNS_4arch4Sm90ELb0ELb0ELb0ELb0ELb0ELb1ELb0ELb0ELi2ELi1ELi2ELi2ELb0EEENS1_24CollectiveEpilogueBwdGQAISC_fSF_Li256ELb0ELb0EEENS1_19SingleTileSchedulerILb0ELb0ELb0ELi128EEEEEEEEEvNT_6ParamsE:
	.zero		2304


//--------------------- .nv.constant0._ZN7cutlass13device_kernelIN5flash11enable_sm90INS1_16FlashAttnBwdSm90INS1_25CollectiveMainloopBwdSm90ILi2ELi2ELi2EN4cute5tupleIJNS5_1CILi1EEES8_S8_EEENS6_IJNS7_ILi128EEESA_NS7_ILi64EEEEEENS_10bfloat16_tEfNS_4arch4Sm90ELb0ELb0ELb0ELb0ELb1ELb1ELb0ELb0ELi2ELi1ELi2ELi2ELb0EEENS1_24CollectiveEpilogueBwdGQAISC_fSF_Li256ELb0ELb1EEENS1_19SingleTileSchedulerILb0ELb0ELb0ELi128EEEEEEEEEvNT_6ParamsE --------------------------
	.section	.nv.constant0._ZN7cutlass13device_kernelIN5flash11enable_sm90INS1_16FlashAttnBwdSm90INS1_25CollectiveMainloopBwdSm90ILi2ELi2ELi2EN4cute5tupleIJNS5_1CILi1EEES8_S8_EEENS6_IJNS7_ILi128EEESA_NS7_ILi64EEEEEENS_10bfloat16_tEfNS_4arch4Sm90ELb0ELb0ELb0ELb0ELb1ELb1ELb0ELb0ELi2ELi1ELi2ELi2ELb0EEENS1_24CollectiveEpilogueBwdGQAISC_fSF_Li256ELb0ELb1EEENS1_19SingleTileSchedulerILb0ELb0ELb0ELi128EEEEEEEEEvNT_6ParamsE,"a",@progbits
	.sectionflags	@""
	.align	4
.nv.constant0._ZN7cutlass13device_kernelIN5flash11enable_sm90INS1_16FlashAttnBwdSm90INS1_25CollectiveMainloopBwdSm90ILi2ELi2ELi2EN4cute5tupleIJNS5_1CILi1EEES8_S8_EEENS6_IJNS7_ILi128EEESA_NS7_ILi64EEEEEENS_10bfloat16_tEfNS_4arch4Sm90ELb0ELb0ELb0ELb0ELb1ELb1ELb0ELb0ELi2ELi1ELi2ELi2ELb0EEENS1_24CollectiveEpilogueBwdGQAISC_fSF_Li256ELb0ELb1EEENS1_19SingleTileSchedulerILb0ELb0ELb0ELi128EEEEEEEEEvNT_6ParamsE:
	.zero		2304


//--------------------- .nv.constant0._ZN7cutlass13device_kernelIN5flash11enable_sm90INS1_16FlashAttnBwdSm90INS1_25CollectiveMainloopBwdSm90ILi2ELi2ELi2EN4cute5tupleIJNS5_1CILi1EEES8_S8_EEENS6_IJNS7_ILi128EEESA_NS7_ILi64EEEEEENS_10bfloat16_tEfNS_4arch4Sm90ELb0ELb0ELb0ELb1ELb0ELb1ELb0ELb0ELi2ELi1ELi2ELi2ELb0EEENS1_21CollectiveEpilogueBwdISC_SD_SF_Li256ELb1ELb0ELi1EEENS1_19SingleTileSchedulerILb1ELb0ELb0ELi128EEEEEEEEEvNT_6ParamsE --------------------------
	.section	.nv.constant0._ZN7cutlass13device_kernelIN5flash11enable_sm90INS1_16FlashAttnBwdSm90INS1_25CollectiveMainloopBwdSm90ILi2ELi2ELi2EN4cute5tupleIJNS5_1CILi1EEES8_S8_EEENS6_IJNS7_ILi128EEESA_NS7_ILi64EEEEEENS_10bfloat16_tEfNS_4arch4Sm90ELb0ELb0ELb0ELb1ELb0ELb1ELb0ELb0ELi2ELi1ELi2ELi2ELb0EEENS1_21CollectiveEpilogueBwdISC_SD_SF_Li256ELb1ELb0ELi1EEENS1_19SingleTileSchedulerILb1ELb0ELb0ELi128EEEEEEEEEvNT_6ParamsE,"a",@progbits
	.sectionflags	@""
	.align	4
.nv.constant0._ZN7cutlass13device_kernelIN5flash11enable_sm90INS1_16FlashAttnBwdSm90INS1_25CollectiveMainloopBwdSm90ILi2ELi2ELi2EN4cute5tupleIJNS5_1CILi1EEES8_S8_EEENS6_IJNS7_ILi128EEESA_NS7_ILi64EEEEEENS_10bfloat16_tEfNS_4arch4Sm90ELb0ELb0ELb0ELb1ELb0ELb1ELb0ELb0ELi2ELi1ELi2ELi2ELb0EEENS1_21CollectiveEpilogueBwdISC_SD_SF_Li256ELb1ELb0ELi1EEENS1_19SingleTileSchedulerILb1ELb0ELb0ELi128EEEEEEEEEvNT_6ParamsE:
	.zero		2304


//--------------------- .nv.constant0._ZN7cutlass13device_kernelIN5flash11enable_sm90INS1_16FlashAttnBwdSm90INS1_25CollectiveMainloopBwdSm90ILi2ELi2ELi2EN4cute5tupleIJNS5_1CILi1EEES8_S8_EEENS6_IJNS7_ILi128EEESA_NS7_ILi64EEEEEENS_10bfloat16_tEfNS_4arch4Sm90ELb0ELb0ELb0ELb1ELb1ELb1ELb0ELb0ELi2ELi1ELi2ELi2ELb0EEENS1_21CollectiveEpilogueBwdISC_SD_SF_Li256ELb1ELb0ELi1EEENS1_19SingleTileSchedulerILb1ELb0ELb0ELi128EEEEEEEEEvNT_6ParamsE --------------------------
	.section	.nv.constant0._ZN7cutlass13device_kernelIN5flash11enable_sm90INS1_16FlashAttnBwdSm90INS1_25CollectiveMainloopBwdSm90ILi2ELi2ELi2EN4cute5tupleIJNS5_1CILi1EEES8_S8_EEENS6_IJNS7_ILi128EEESA_NS7_ILi64EEEEEENS_10bfloat16_tEfNS_4arch4Sm90ELb0ELb0ELb0ELb1ELb1ELb1ELb0ELb0ELi2ELi1ELi2ELi2ELb0EEENS1_21CollectiveEpilogueBwdISC_SD_SF_Li256ELb1ELb0ELi1EEENS1_19SingleTileSchedulerILb1ELb0ELb0ELi128EEEEEEEEEvNT_6ParamsE,"a",@progbits
	.sectionflags	@""
	.align	4
.nv.constant0._ZN7cutlass13device_kernelIN5flash11enable_sm90INS1_16FlashAttnBwdSm90INS1_25CollectiveMainloopBwdSm90ILi2ELi2ELi2EN4cute5tupleIJNS5_1CILi1EEES8_S8_EEENS6_IJNS7_ILi128EEESA_NS7_ILi64EEEEEENS_10bfloat16_tEfNS_4arch4Sm90ELb0ELb0ELb0ELb1ELb1ELb1ELb0ELb0ELi2ELi1ELi2ELi2ELb0EEENS1_21CollectiveEpilogueBwdISC_SD_SF_Li256ELb1ELb0ELi1EEENS1_19SingleTileSchedulerILb1ELb0ELb0ELi128EEEEEEEEEvNT_6ParamsE:
	.zero		2304


//--------------------- .nv.constant0._ZN7cutlass13device_kernelIN5flash11enable_sm90INS1_16FlashAttnBwdSm90INS1_25CollectiveMainloopBwdSm90ILi2ELi2ELi2EN4cute5tupleIJNS5_1CILi1EEES8_S8_EEENS6_IJNS7_ILi128EEESA_NS7_ILi64EEEEEENS_10bfloat16_tEfNS_4arch4Sm90ELb0ELb0ELb0ELb1ELb0ELb1ELb0ELb0ELi2ELi1ELi2ELi2ELb0EEENS1_24CollectiveEpilogueBwdGQAISC_fSF_Li256ELb1ELb0EEENS1_19SingleTileSchedulerILb1ELb0ELb0ELi128EEEEEEEEEvNT_6ParamsE --------------------------
	.section	.nv.constant0._ZN7cutlass13device_kernelIN5flash11enable_sm90INS1_16FlashAttnBwdSm90INS1_25CollectiveMainloopBwdSm90ILi2ELi2ELi2EN4cute5tupleIJNS5_1CILi1EEES8_S8_EEENS6_IJNS7_ILi128EEESA_NS7_ILi64EEEEEENS_10bfloat16_tEfNS_4arch4Sm90ELb0ELb0ELb0ELb1ELb0ELb1ELb0ELb0ELi2ELi1ELi2ELi2ELb0EEENS1_24CollectiveEpilogueBwdGQAISC_fSF_Li256ELb1ELb0EEENS1_19SingleTileSchedulerILb1ELb0ELb0ELi128EEEEEEEEEvNT_6ParamsE,"a",@progbits
	.sectionflags	@""
	.align	4
.nv.constant0._ZN7cutlass13device_kernelIN5flash11enable_sm90INS1_16FlashAttnBwdSm90INS1_25CollectiveMainloopBwdSm90ILi2ELi2ELi2EN4cute5tupleIJNS5_1CILi1EEES8_S8_EEENS6_IJNS7_ILi128EEESA_NS7_ILi64EEEEEENS_10bfloat16_tEfNS_4arch4Sm90ELb0ELb0ELb0ELb1ELb0ELb1ELb0ELb0ELi2ELi1ELi2ELi2ELb0EEENS1_24CollectiveEpilogueBwdGQAISC_fSF_Li256ELb1ELb0EEENS1_19SingleTileSchedulerILb1ELb0ELb0ELi128EEEEEEEEEvNT_6ParamsE:
	.zero		2304


//--------------------- .nv.constant0._ZN7cutlass13device_kernelIN5flash11enable_sm90INS1_16FlashAttnBwdSm90INS1_25CollectiveMainloopBwdSm90ILi2ELi2ELi2EN4cute5tupleIJNS5_1CILi1EEES8_S8_EEENS6_IJNS7_ILi128EEESA_NS7_ILi64EEEEEENS_10bfloat16_tEfNS_4arch4Sm90ELb0ELb0ELb0ELb1ELb1ELb1ELb0ELb0ELi2ELi1ELi2ELi2ELb0EEENS1_24CollectiveEpilogueBwdGQAISC_fSF_Li256ELb1ELb1EEENS1_19SingleTileSchedulerILb1ELb0ELb0ELi128EEEEEEEEEvNT_6ParamsE --------------------------
	.section	.nv.constant0._ZN7cutlass13device_kernelIN5flash11enable_sm90INS1_16FlashAttnBwdSm90INS1_25CollectiveMainloopBwdSm90ILi2ELi2ELi2EN4cute5tupleIJNS5_1CILi1EEES8_S8_EEENS6_IJNS7_ILi128EEESA_NS7_ILi64EEEEEENS_10bfloat16_tEfNS_4arch4Sm90ELb0ELb0ELb0ELb1ELb1ELb1ELb0ELb0ELi2ELi1ELi2ELi2ELb0EEENS1_24CollectiveEpilogueBwdGQAISC_fSF_Li256ELb1ELb1EEENS1_19SingleTileSchedulerILb1ELb0ELb0ELi128EEEEEEEEEvNT_6ParamsE,"a",@progbits
	.sectionflags	@""
	.align	4
.nv.constant0._ZN7cutlass13device_kernelIN5flash11enable_sm90INS1_16FlashAttnBwdSm90INS1_25CollectiveMainloopBwdSm90ILi2ELi2ELi2EN4cute5tupleIJNS5_1CILi1EEES8_S8_EEENS6_IJNS7_ILi128EEESA_NS7_ILi64EEEEEENS_10bfloat16_tEfNS_4arch4Sm90ELb0ELb0ELb0ELb1ELb1ELb1ELb0ELb0ELi2ELi1ELi2ELi2ELb0EEENS1_24CollectiveEpilogueBwdGQAISC_fSF_Li256ELb1ELb1EEENS1_19SingleTileSchedulerILb1ELb0ELb0ELi128EEEEEEEEEvNT_6ParamsE:
	.zero		2304


//--------------------- .nv.constant0._ZN7cutlass13device_kernelIN5flash11enable_sm90INS1_16FlashAttnBwdSm90INS1_25CollectiveMainloopBwdSm90ILi2ELi2ELi2EN4cute5tupleIJNS5_1CILi1EEES8_S8_EEENS6_IJNS7_ILi128EEESA_NS7_ILi64EEEEEENS_10bfloat16_tEfNS_4arch4Sm90ELb0ELb1ELb0ELb0ELb0ELb1ELb0ELb0ELi2ELi1ELi2ELi2ELb0EEENS1_21CollectiveEpilogueBwdISC_SD_SF_Li256ELb0ELb0ELi1EEENS1_19SingleTileSchedulerILb0ELb0ELb0ELi128EEEEEEEEEvNT_6ParamsE --------------------------
	.section	.nv.constant0._ZN7cutlass13device_kernelIN5flash11enable_sm90INS1_16FlashAttnBwdSm90INS1_25CollectiveMainloopBwdSm90ILi2ELi2ELi2EN4cute5tupleIJNS5_1CILi1EEES8_S8_EEENS6_IJNS7_ILi128EEESA_NS7_ILi64EEEEEENS_10bfloat16_tEfNS_4arch4Sm90ELb0ELb1ELb0ELb0ELb0ELb1ELb0ELb0ELi2ELi1ELi2ELi2ELb0EEENS1_21CollectiveEpilogueBwdISC_SD_SF_Li256ELb0ELb0ELi1EEENS1_19SingleTileSchedulerILb0ELb0ELb0ELi128EEEEEEEEEvNT_6ParamsE,"a",@progbits
	.sectionflags	@""
	.align	4
.nv.constant0._ZN7cutlass13device_kernelIN5flash11enable_sm90INS1_16FlashAttnBwdSm90INS1_25CollectiveMainloopBwdSm90ILi2ELi2ELi2EN4cute5tupleIJNS5_1CILi1EEES8_S8_EEENS6_IJNS7_ILi128EEESA_NS7_ILi64EEEEEENS_10bfloat16_tEfNS_4arch4Sm90ELb0ELb1ELb0ELb0ELb0ELb1ELb0ELb0ELi2ELi1ELi2ELi2ELb0EEENS1_21CollectiveEpilogueBwdISC_SD_SF_Li256ELb0ELb0ELi1EEENS1_19SingleTileSchedulerILb0ELb0ELb0ELi128EEEEEEEEEvNT_6ParamsE:
	.zero		2944


//--------------------- .nv.constant0._ZN7cutlass13device_kernelIN5flash11enable_sm90INS1_16FlashAttnBwdSm90INS1_25CollectiveMainloopBwdSm90ILi2ELi2ELi2EN4cute5tupleIJNS5_1CILi1EEES8_S8_EEENS6_IJNS7_ILi128EEESA_NS7_ILi64EEEEEENS_10bfloat16_tEfNS_4arch4Sm90ELb0ELb1ELb0ELb0ELb1ELb1ELb0ELb0ELi2ELi1ELi2ELi2ELb0EEENS1_21CollectiveEpilogueBwdISC_SD_SF_Li256ELb0ELb0ELi1EEENS1_19SingleTileSchedulerILb0ELb0ELb0ELi128EEEEEEEEEvNT_6ParamsE --------------------------
	.section	.nv.constant0._ZN7cutlass13device_kernelIN5flash11enable_sm90INS1_16FlashAttnBwdSm90INS1_25CollectiveMainloopBwdSm90ILi2ELi2ELi2EN4cute5tupleIJNS5_1CILi1EEES8_S8_EEENS6_IJNS7_ILi128EEESA_NS7_ILi64EEEEEENS_10bfloat16_tEfNS_4arch4Sm90ELb0ELb1ELb0ELb0ELb1ELb1ELb0ELb0ELi2ELi1ELi2ELi2ELb0EEENS1_21CollectiveEpilogueBwdISC_SD_SF_Li256ELb0ELb0ELi1EEENS1_19SingleTileSchedulerILb0ELb0ELb0ELi128EEEEEEEEEvNT_6ParamsE,"a",@progbits
	.sectionflags	@""
	.align	4
.nv.constant0._ZN7cutlass13device_kernelIN5flash11enable_sm90INS1_16FlashAttnBwdSm90INS1_25CollectiveMainloopBwdSm90ILi2ELi2ELi2EN4cute5tupleIJNS5_1CILi1EEES8_S8_EEENS6_IJNS7_ILi128EEESA_NS7_ILi64EEEEEENS_10bfloat16_tEfNS_4arch4Sm90ELb0ELb1ELb0ELb0ELb1ELb1ELb0ELb0ELi2ELi1ELi2ELi2ELb0EEENS1_21CollectiveEpilogueBwdISC_SD_SF_Li256ELb0ELb0ELi1EEENS1_19SingleTileSchedulerILb0ELb0ELb0ELi128EEEEEEEEEvNT_6ParamsE:
	.zero		2944


//--------------------- .nv.constant0._ZN7cutlass13device_kernelIN5flash11enable_sm90INS1_16FlashAttnBwdSm90INS1_25CollectiveMainloopBwdSm90ILi2ELi2ELi2EN4cute5tupleIJNS5_1CILi1EEES8_S8_EEENS6_IJNS7_ILi128EEESA_NS7_ILi64EEEEEENS_10bfloat16_tEfNS_4arch4Sm90ELb0ELb1ELb0ELb0ELb0ELb1ELb0ELb0ELi2ELi1ELi2ELi2ELb0EEENS1_24CollectiveEpilogueBwdGQAISC_fSF_Li256ELb0ELb0EEENS1_19SingleTileSchedulerILb0ELb0ELb0ELi128EEEEEEEEEvNT_6ParamsE --------------------------
	.section	.nv.constant0._ZN7cutlass13device_kernelIN5flash11enable_sm90INS1_16FlashAttnBwdSm90INS1_25CollectiveMainloopBwdSm90ILi2ELi2ELi2EN4cute5tupleIJNS5_1CILi1EEES8_S8_EEENS6_IJNS7_ILi128EEESA_NS7_ILi64EEEEEENS_10bfloat16_tEfNS_4arch4Sm90ELb0ELb1ELb0ELb0ELb0ELb1ELb0ELb0ELi2ELi1ELi2ELi2ELb0EEENS1_24CollectiveEpilogueBwdGQAISC_fSF_Li256ELb0ELb0EEENS1_19SingleTileSchedulerILb0ELb0ELb0ELi128EEEEEEEEEvNT_6ParamsE,"a",@progbits
	.sectionflags	@""
	.align	4
.nv.constant0._ZN7cutlass13device_kernelIN5flash11enable_sm90INS1_16FlashAttnBwdSm90INS1_25CollectiveMainloopBwdSm90ILi2ELi2ELi2EN4cute5tupleIJNS5_1CILi1EEES8_S8_EEENS6_IJNS7_ILi128EEESA_NS7_ILi64EEEEEENS_10bfloat16_tEfNS_4arch4Sm90ELb0ELb1ELb0ELb0ELb0ELb1ELb0ELb0ELi2ELi1ELi2ELi2ELb0EEENS1_24CollectiveEpilogueBwdGQAISC_fSF_Li256ELb0ELb0EEENS1_19SingleTileSchedulerILb0ELb0ELb0ELi128EEEEEEEEEvNT_6ParamsE:
	.zero		2304


//--------------------- .nv.constant0._ZN7cutlass13device_kernelIN5flash11enable_sm90INS1_16FlashAttnBwdSm90INS1_25CollectiveMainloopBwdSm90ILi2ELi2ELi2EN4cute5tupleIJNS5_1CILi1EEES8_S8_EEENS6_IJNS7_ILi128EEESA_NS7_ILi64EEEEEENS_10bfloat16_tEfNS_4arch4Sm90ELb0ELb1ELb0ELb0ELb1ELb1ELb0ELb0ELi2ELi1ELi2ELi2ELb0EEENS1_24CollectiveEpilogueBwdGQAISC_fSF_Li256ELb0ELb1EEENS1_19SingleTileSchedulerILb0ELb0ELb0ELi128EEEEEEEEEvNT_6ParamsE --------------------------
	.section	.nv.constant0._ZN7cutlass13device_kernelIN5flash11enable_sm90INS1_16FlashAttnBwdSm90INS1_25CollectiveMainloopBwdSm90ILi2ELi2ELi2EN4cute5tupleIJNS5_1CILi1EEES8_S8_EEENS6_IJNS7_ILi128EEESA_NS7_ILi64EEEEEENS_10bfloat16_tEfNS_4arch4Sm90ELb0ELb1ELb0ELb0ELb1ELb1ELb0ELb0ELi2ELi1ELi2ELi2ELb0EEENS1_24CollectiveEpilogueBwdGQAISC_fSF_Li256ELb0ELb1EEENS1_19SingleTileSchedulerILb0ELb0ELb0ELi128EEEEEEEEEvNT_6ParamsE,"a",@progbits
	.sectionflags	@""
	.align	4
.nv.constant0._ZN7cutlass13device_kernelIN5flash11enable_sm90INS1_16FlashAttnBwdSm90INS1_25CollectiveMainloopBwdSm90ILi2ELi2ELi2EN4cute5tupleIJNS5_1CILi1EEES8_S8_EEENS6_IJNS7_ILi128EEESA_NS7_ILi64EEEEEENS_10bfloat16_tEfNS_4arch4Sm90ELb0ELb1ELb0ELb0ELb1ELb1ELb0ELb0ELi2ELi1ELi2ELi2ELb0EEENS1_24CollectiveEpilogueBwdGQAISC_fSF_Li256ELb0ELb1EEENS1_19SingleTileSchedulerILb0ELb0ELb0ELi128EEEEEEEEEvNT_6ParamsE:
	.zero		2304


//--------------------- .nv.constant0._ZN7cutlass13device_kernelIN5flash11enable_sm90INS1_16FlashAttnBwdSm90INS1_25CollectiveMainloopBwdSm90ILi2ELi2ELi2EN4cute5tupleIJNS5_1CILi1EEES8_S8_EEENS6_IJNS7_ILi128EEESA_NS7_ILi64EEEEEENS_10bfloat16_tEfNS_4arch4Sm90ELb0ELb1ELb0ELb1ELb0ELb1ELb0ELb0ELi2ELi1ELi2ELi2ELb0EEENS1_21CollectiveEpilogueBwdISC_SD_SF_Li256ELb1ELb0ELi1EEENS1_19SingleTileSchedulerILb1ELb0ELb0ELi128EEEEEEEEEvNT_6ParamsE --------------------------
	.section	.nv.constant0._ZN7cutlass13device_kernelIN5flash11enable_sm90INS1_16FlashAttnBwdSm90INS1_25CollectiveMainloopBwdSm90ILi2ELi2ELi2EN4cute5tupleIJNS5_1CILi1EEES8_S8_EEENS6_IJNS7_ILi128EEESA_NS7_ILi64EEEEEENS_10bfloat16_tEfNS_4arch4Sm90ELb0ELb1ELb0ELb1ELb0ELb1ELb0ELb0ELi2ELi1ELi2ELi2ELb0EEENS1_21CollectiveEpilogueBwdISC_SD_SF_Li256ELb1ELb0ELi1EEENS1_19SingleTileSchedulerILb1ELb0ELb0ELi128EEEEEEEEEvNT_6ParamsE,"a",@progbits
	.sectionflags	@""
	.align	4
.nv.constant0._ZN7cutlass13device_kernelIN5flash11enable_sm90INS1_16FlashAttnBwdSm90INS1_25CollectiveMainloopBwdSm90ILi2ELi2ELi2EN4cute5tupleIJNS5_1CILi1EEES8_S8_EEENS6_IJNS7_ILi128EEESA_NS7_ILi64EEEEEENS_10bfloat16_tEfNS_4arch4Sm90ELb0ELb1ELb0ELb1ELb0ELb1ELb0ELb0ELi2ELi1ELi2ELi2ELb0EEENS1_21CollectiveEpilogueBwdISC_SD_SF_Li256ELb1ELb0ELi1EEENS1_19SingleTileSchedulerILb1ELb0ELb0ELi128EEEEEEEEEvNT_6ParamsE:
	.zero		2304


//--------------------- .nv.constant0._ZN7cutlass13device_kernelIN5flash11enable_sm90INS1_16FlashAttnBwdSm90INS1_25CollectiveMainloopBwdSm90ILi2ELi2ELi2EN4cute5tupleIJNS5_1CILi1EEES8_S8_EEENS6_IJNS7_ILi128EEESA_NS7_ILi64EEEEEENS_10bfloat16_tEfNS_4arch4Sm90ELb0ELb1ELb0ELb1ELb1ELb1ELb0ELb0ELi2ELi1ELi2ELi2ELb0EEENS1_21CollectiveEpilogueBwdISC_SD_SF_Li256ELb1ELb0ELi1EEENS1_19SingleTileSchedulerILb1ELb0ELb0ELi128EEEEEEEEEvNT_6ParamsE --------------------------
	.section	.nv.constant0._ZN7cutlass13device_kernelIN5flash11enable_sm90INS1_16FlashAttnBwdSm90INS1_25CollectiveMainloopBwdSm90ILi2ELi2ELi2EN4cute5tupleIJNS5_1CILi1EEES8_S8_EEENS6_IJNS7_ILi128EEESA_NS7_ILi64EEEEEENS_10bfloat16_tEfNS_4arch4Sm90ELb0ELb1ELb0ELb1ELb1ELb1ELb0ELb0ELi2ELi1ELi2ELi2ELb0EEENS1_21CollectiveEpilogueBwdISC_SD_SF_Li256ELb1ELb0ELi1EEENS1_19SingleTileSchedulerILb1ELb0ELb0ELi128EEEEEEEEEvNT_6ParamsE,"a",@progbits
	.sectionflags	@""
	.align	4
.nv.constant0._ZN7cutlass13device_kernelIN5flash11enable_sm90INS1_16FlashAttnBwdSm90INS1_25CollectiveMainloopBwdSm90ILi2ELi2ELi2EN4cute5tupleIJNS5_1CILi1EEES8_S8_EEENS6_IJNS7_ILi128EEESA_NS7_ILi64EEEEEENS_10bfloat16_tEfNS_4arch4Sm90ELb0ELb1ELb0ELb1ELb1ELb1ELb0ELb0ELi2ELi1ELi2ELi2ELb0EEENS1_21CollectiveEpilogueBwdISC_SD_SF_Li256ELb1ELb0ELi1EEENS1_19SingleTileSchedulerILb1ELb0ELb0ELi128EEEEEEEEEvNT_6ParamsE:
	.zero		2304


//--------------------- .nv.constant0._ZN7cutlass13device_kernelIN5flash11enable_sm90INS1_16FlashAttnBwdSm90INS1_25CollectiveMainloopBwdSm90ILi2ELi2ELi2EN4cute5tupleIJNS5_1CILi1EEES8_S8_EEENS6_IJNS7_ILi128EEESA_NS7_ILi64EEEEEENS_10bfloat16_tEfNS_4arch4Sm90ELb0ELb1ELb0ELb1ELb0ELb1ELb0ELb0ELi2ELi1ELi2ELi2ELb0EEENS1_24CollectiveEpilogueBwdGQAISC_fSF_Li256ELb1ELb0EEENS1_19SingleTileSchedulerILb1ELb0ELb0ELi128EEEEEEEEEvNT_6ParamsE --------------------------
	.section	.nv.constant0._ZN7cutlass13device_kernelIN5flash11enable_sm90INS1_16FlashAttnBwdSm90INS1_25CollectiveMainloopBwdSm90ILi2ELi2ELi2EN4cute5tupleIJNS5_1CILi1EEES8_S8_EEENS6_IJNS7_ILi128EEESA_NS7_ILi64EEEEEENS_10bfloat16_tEfNS_4arch4Sm90ELb0ELb1ELb0ELb1ELb0ELb1ELb0ELb0ELi2ELi1ELi2ELi2ELb0EEENS1_24CollectiveEpilogueBwdGQAISC_fSF_Li256ELb1ELb0EEENS1_19SingleTileSchedulerILb1ELb0ELb0ELi128EEEEEEEEEvNT_6ParamsE,"a",@progbits
	.sectionflags	@""
	.align	4
.nv.constant0._ZN7cutlass13device_kernelIN5flash11enable_sm90INS1_16FlashAttnBwdSm90INS1_25CollectiveMainloopBwdSm90ILi2ELi2ELi2EN4cute5tupleIJNS5_1CILi1EEES8_S8_EEENS6_IJNS7_ILi128EEESA_NS7_ILi64EEEEEENS_10bfloat16_tEfNS_4arch4Sm90ELb0ELb1ELb0ELb1ELb0ELb1ELb0ELb0ELi2ELi1ELi2ELi2ELb0EEENS1_24CollectiveEpilogueBwdGQAISC_fSF_Li256ELb1ELb0EEENS1_19SingleTileSchedulerILb1ELb0ELb0ELi128EEEEEEEEEvNT_6ParamsE:
	.zero		2304


//--------------------- .nv.constant0._ZN7cutlass13device_kernelIN5flash11enable_sm90INS1_16FlashAttnBwdSm90INS1_25CollectiveMainloopBwdSm90ILi2ELi2ELi2EN4cute5tupleIJNS5_1CILi1EEES8_S8_EEENS6_IJNS7_ILi128EEESA_NS7_ILi64EEEEEENS_10bfloat16_tEfNS_4arch4Sm90ELb0ELb1ELb0ELb1ELb1ELb1ELb0ELb0ELi2ELi1ELi2ELi2ELb0EEENS1_24CollectiveEpilogueBwdGQAISC_fSF_Li256ELb1ELb1EEENS1_19SingleTileSchedulerILb1ELb0ELb0ELi128EEEEEEEEEvNT_6ParamsE --------------------------
	.section	.nv.constant0._ZN7cutlass13device_kernelIN5flash11enable_sm90INS1_16FlashAttnBwdSm90INS1_25CollectiveMainloopBwdSm90ILi2ELi2ELi2EN4cute5tupleIJNS5_1CILi1EEES8_S8_EEENS6_IJNS7_ILi128EEESA_NS7_ILi64EEEEEENS_10bfloat16_tEfNS_4arch4Sm90ELb0ELb1ELb0ELb1ELb1ELb1ELb0ELb0ELi2ELi1ELi2ELi2ELb0EEENS1_24CollectiveEpilogueBwdGQAISC_fSF_Li256ELb1ELb1EEENS1_19SingleTileSchedulerILb1ELb0ELb0ELi128EEEEEEEEEvNT_6ParamsE,"a",@progbits
	.sectionflags	@""
	.align	4
.nv.constant0._ZN7cutlass13device_kernelIN5flash11enable_sm90INS1_16FlashAttnBwdSm90INS1_25CollectiveMainloopBwdSm90ILi2ELi2ELi2EN4cute5tupleIJNS5_1CILi1EEES8_S8_EEENS6_IJNS7_ILi128EEESA_NS7_ILi64EEEEEENS_10bfloat16_tEfNS_4arch4Sm90ELb0ELb1ELb0ELb1ELb1ELb1ELb0ELb0ELi2ELi1ELi2ELi2ELb0EEENS1_24CollectiveEpilogueBwdGQAISC_fSF_Li256ELb1ELb1EEENS1_19SingleTileSchedulerILb1ELb0ELb0ELi128EEEEEEEEEvNT_6ParamsE:
	.zero		2304


//--------------------- .nv.constant0._ZN7cutlass13device_kernelIN5flash11enable_sm90INS1_16FlashAttnBwdSm90INS1_25CollectiveMainloopBwdSm90ILi2ELi2ELi2EN4cute5tupleIJNS5_1CILi1EEES8_S8_EEENS6_IJNS7_ILi128EEESA_NS7_ILi64EEEEEENS_10bfloat16_tEfNS_4arch4Sm90ELb1ELb0ELb0ELb0ELb0ELb1ELb0ELb0ELi2ELi1ELi2ELi2ELb0EEENS1_21CollectiveEpilogueBwdISC_SD_SF_Li256ELb0ELb0ELi1EEENS1_25SingleTileBwdLPTSchedulerILb0ELi128ELb0EEEEEEEEEvNT_6ParamsE --------------------------
	.section	.nv.constant0._ZN7cutlass13device_kernelIN5flash11enable_sm90INS1_16FlashAttnBwdSm90INS1_25CollectiveMainloopBwdSm90ILi2ELi2ELi2EN4cute5tupleIJNS5_1CILi1EEES8_S8_EEENS6_IJNS7_ILi128EEESA_NS7_ILi64EEEEEENS_10bfloat16_tEfNS_4arch4Sm90ELb1ELb0ELb0ELb0ELb0ELb1ELb0ELb0ELi2ELi1ELi2ELi2ELb0EEENS1_21CollectiveEpilogueBwdISC_SD_SF_Li256ELb0ELb0ELi1EEENS1_25SingleTileBwdLPTSchedulerILb0ELi128ELb0EEEEEEEEEvNT_6ParamsE,"a",@progbits
	.sectionflags	@""
	.align	4
.nv.constant0._ZN7cutlass13device_kernelIN5flash11enable_sm90INS1_16FlashAttnBwdSm90INS1_25CollectiveMainloopBwdSm90ILi2ELi2ELi2EN4cute5tupleIJNS5_1CILi1EEES8_S8_EEENS6_IJNS7_ILi128EEESA_NS7_ILi64EEEEEENS_10bfloat16_tEfNS_4arch4Sm90ELb1ELb0ELb0ELb0ELb0ELb1ELb0ELb0ELi2ELi1ELi2ELi2ELb0EEENS1_21CollectiveEpilogueBwdISC_SD_SF_Li256ELb0ELb0ELi1EEENS1_25SingleTileBwdLPTSchedulerILb0ELi128ELb0EEEEEEEEEvNT_6ParamsE:
	.zero		2944


//--------------------- .nv.constant0._ZN7cutlass13device_kernelIN5flash11enable_sm90INS1_16FlashAttnBwdSm90INS1_25CollectiveMainloopBwdSm90ILi2ELi2ELi2EN4cute5tupleIJNS5_1CILi1EEES8_S8_EEENS6_IJNS7_ILi128EEESA_NS7_ILi64EEEEEENS_10bfloat16_tEfNS_4arch4Sm90ELb1ELb0ELb0ELb0ELb1ELb1ELb0ELb0ELi2ELi1ELi2ELi2ELb0EEENS1_21CollectiveEpilogueBwdISC_SD_SF_Li256ELb0ELb0ELi1EEENS1_25SingleTileBwdLPTSchedulerILb0ELi128ELb1EEEEEEEEEvNT_6ParamsE --------------------------
	.section	.nv.constant0._ZN7cutlass13device_kernelIN5flash11enable_sm90INS1_16FlashAttnBwdSm90INS1_25CollectiveMainloopBwdSm90ILi2ELi2ELi2EN4cute5tupleIJNS5_1CILi1EEES8_S8_EEENS6_IJNS7_ILi128EEESA_NS7_ILi64EEEEEENS_10bfloat16_tEfNS_4arch4Sm90ELb1ELb0ELb0ELb0ELb1ELb1ELb0ELb0ELi2ELi1ELi2ELi2ELb0EEENS1_21CollectiveEpilogueBwdISC_SD_SF_Li256ELb0ELb0ELi1EEENS1_25SingleTileBwdLPTSchedulerILb0ELi128ELb1EEEEEEEEEvNT_6ParamsE,"a",@progbits
	.sectionflags	@""
	.align	4
.nv.constant0._ZN7cutlass13device_kernelIN5flash11enable_sm90INS1_16FlashAttnBwdSm90INS1_25CollectiveMainloopBwdSm90ILi2ELi2ELi2EN4cute5tupleIJNS5_1CILi1EEES8_S8_EEENS6_IJNS7_ILi128EEESA_NS7_ILi64EEEEEENS_10bfloat16_tEfNS_4arch4Sm90ELb1ELb0ELb0ELb0ELb1ELb1ELb0ELb0ELi2ELi1ELi2ELi2ELb0EEENS1_21CollectiveEpilogueBwdISC_SD_SF_Li256ELb0ELb0ELi1EEENS1_25SingleTileBwdLPTSchedulerILb0ELi128ELb1EEEEEEEEEvNT_6ParamsE:
	.zero		2944


//--------------------- .nv.constant0._ZN7cutlass13device_kernelIN5flash11enable_sm90INS1_16FlashAttnBwdSm90INS1_25CollectiveMainloopBwdSm90ILi2ELi2ELi2EN4cute5tupleIJNS5_1CILi1EEES8_S8_EEENS6_IJNS7_ILi128EEESA_NS7_ILi64EEEEEENS_10bfloat16_tEfNS_4arch4Sm90ELb1ELb0ELb0ELb0ELb0ELb1ELb0ELb0ELi2ELi1ELi2ELi2ELb0EEENS1_24CollectiveEpilogueBwdGQAISC_fSF_Li256ELb0ELb0EEENS1_25SingleTileBwdLPTSchedulerILb0ELi128ELb0EEEEEEEEEvNT_6ParamsE --------------------------
	.section	.nv.constant0._ZN7cutlass13device_kernelIN5flash11enable_sm90INS1_16FlashAttnBwdSm90INS1_25CollectiveMainloopBwdSm90ILi2ELi2ELi2EN4cute5tupleIJNS5_1CILi1EEES8_S8_EEENS6_IJNS7_ILi128EEESA_NS7_ILi64EEEEEENS_10bfloat16_tEfNS_4arch4Sm90ELb1ELb0ELb0ELb0ELb0ELb1ELb0ELb0ELi2ELi1ELi2ELi2ELb0EEENS1_24CollectiveEpilogueBwdGQAISC_fSF_Li256ELb0ELb0EEENS1_25SingleTileBwdLPTSchedulerILb0ELi128ELb0EEEEEEEEEvNT_6ParamsE,"a",@progbits
	.sectionflags	@""
	.align	4
.nv.constant0._ZN7cutlass13device_kernelIN5flash11enable_sm90INS1_16FlashAttnBwdSm90INS1_25CollectiveMainloopBwdSm90ILi2ELi2ELi2EN4cute5tupleIJNS5_1CILi1EEES8_S8_EEENS6_IJNS7_ILi128EEESA_NS7_ILi64EEEEEENS_10bfloat16_tEfNS_4arch4Sm90ELb1ELb0ELb0ELb0ELb0ELb1ELb0ELb0ELi2ELi1ELi2ELi2ELb0EEENS1_24CollectiveEpilogueBwdGQAISC_fSF_Li256ELb0ELb0EEENS1_25SingleTileBwdLPTSchedulerILb0ELi128ELb0EEEEEEEEEvNT_6ParamsE:
	.zero		2432


//--------------------- .nv.constant0._ZN7cutlass13device_kernelIN5flash11enable_sm90INS1_16FlashAttnBwdSm90INS1_25CollectiveMainloopBwdSm90ILi2ELi2ELi2EN4cute5tupleIJNS5_1CILi1EEES8_S8_EEENS6_IJNS7_ILi128EEESA_NS7_ILi64EEEEEENS_10bfloat16_tEfNS_4arch4Sm90ELb1ELb0ELb0ELb0ELb1ELb1ELb0ELb0ELi2ELi1ELi2ELi2ELb0EEENS1_24CollectiveEpilogueBwdGQAISC_fSF_Li256ELb0ELb1EEENS1_25SingleTileBwdLPTSchedulerILb0ELi128ELb1EEEEEEEEEvNT_6ParamsE --------------------------
	.section	.nv.constant0._ZN7cutlass13device_kernelIN5flash11enable_sm90INS1_16FlashAttnBwdSm90INS1_25CollectiveMainloopBwdSm90ILi2ELi2ELi2EN4cute5tupleIJNS5_1CILi1EEES8_S8_EEENS6_IJNS7_ILi128EEESA_NS7_ILi64EEEEEENS_10bfloat16_tEfNS_4arch4Sm90ELb1ELb0ELb0ELb0ELb1ELb1ELb0ELb0ELi2ELi1ELi2ELi2ELb0EEENS1_24CollectiveEpilogueBwdGQAISC_fSF_Li256ELb0ELb1EEENS1_25SingleTileBwdLPTSchedulerILb0ELi128ELb1EEEEEEEEEvNT_6ParamsE,"a",@progbits
	.sectionflags	@""
	.align	4
.nv.constant0._ZN7cutlass13device_kernelIN5flash11enable_sm90INS1_16FlashAttnBwdSm90INS1_25CollectiveMainloopBwdSm90ILi2ELi2ELi2EN4cute5tupleIJNS5_1CILi1EEES8_S8_EEENS6_IJNS7_ILi128EEESA_NS7_ILi64EEEEEENS_10bfloat16_tEfNS_4arch4Sm90ELb1ELb0ELb0ELb0ELb1ELb1ELb0ELb0ELi2ELi1ELi2ELi2ELb0EEENS1_24CollectiveEpilogueBwdGQAISC_fSF_Li256ELb0ELb1EEENS1_25SingleTileBwdLPTSchedulerILb0ELi128ELb1EEEEEEEEEvNT_6ParamsE:
	.zero		2432


//--------------------- .nv.constant0._ZN7cutlass13device_kernelIN5flash22FlashAttnBwdPreprocessIN4cute5tupleIJNS3_1CILi128EEENS5_ILi64EEEEEENS_10bfloat16_tEfNS_4arch4Sm90ELb1ELb0EEEEEvNT_6ParamsE --------------------------
	.section	.nv.constant0._ZN7cutlass13device_kernelIN5flash22FlashAttnBwdPreprocessIN4cute5tupleIJNS3_1CILi128EEENS5_ILi64EEEEEENS_10bfloat16_tEfNS_4arch4Sm90ELb1ELb0EEEEEvNT_6ParamsE,"a",@progbits
	.sectionflags	@""
	.align	4
.nv.constant0._ZN7cutlass13device_kernelIN5flash22FlashAttnBwdPreprocessIN4cute5tupleIJNS3_1CILi128EEENS5_ILi64EEEEEENS_10bfloat16_tEfNS_4arch4Sm90ELb1ELb0EEEEEvNT_6ParamsE:
	.zero		768


//--------------------- .nv.constant0._ZN7cutlass13device_kernelIN5flash11enable_sm90INS1_16FlashAttnBwdSm90INS1_25CollectiveMainloopBwdSm90ILi2ELi2ELi2EN4cute5tupleIJNS5_1CILi1EEES8_S8_EEENS6_IJNS7_ILi128EEESA_NS7_ILi64EEEEEENS_10bfloat16_tEfNS_4arch4Sm90ELb1ELb0ELb0ELb1ELb0ELb1ELb0ELb0ELi2ELi1ELi2ELi2ELb0EEENS1_21CollectiveEpilogueBwdISC_SD_SF_Li256ELb1ELb0ELi1EEENS1_25SingleTileBwdLPTSchedulerILb1ELi128ELb0EEEEEEEEEvNT_6ParamsE --------------------------
	.section	.nv.constant0._ZN7cutlass13device_kernelIN5flash11enable_sm90INS1_16FlashAttnBwdSm90INS1_25CollectiveMainloopBwdSm90ILi2ELi2ELi2EN4cute5tupleIJNS5_1CILi1EEES8_S8_EEENS6_IJNS7_ILi128EEESA_NS7_ILi64EEEEEENS_10bfloat16_tEfNS_4arch4Sm90ELb1ELb0ELb0ELb1ELb0ELb1ELb0ELb0ELi2ELi1ELi2ELi2ELb0EEENS1_21CollectiveEpilogueBwdISC_SD_SF_Li256ELb1ELb0ELi1EEENS1_25SingleTileBwdLPTSchedulerILb1ELi128ELb0EEEEEEEEEvNT_6ParamsE,"a",@progbits
	.sectionflags	@""
	.align	4
.nv.constant0._ZN7cutlass13device_kernelIN5flash11enable_sm90INS1_16FlashAttnBwdSm90INS1_25CollectiveMainloopBwdSm90ILi2ELi2ELi2EN4cute5tupleIJNS5_1CILi1EEES8_S8_EEENS6_IJNS7_ILi128EEESA_NS7_ILi64EEEEEENS_10bfloat16_tEfNS_4arch4Sm90ELb1ELb0ELb0ELb1ELb0ELb1ELb0ELb0ELi2ELi1ELi2ELi2ELb0EEENS1_21CollectiveEpilogueBwdISC_SD_SF_Li256ELb1ELb0ELi1EEENS1_25SingleTileBwdLPTSchedulerILb1ELi128ELb0EEEEEEEEEvNT_6ParamsE:
	.zero		2304


//--------------------- .nv.constant0._ZN7cutlass13device_kernelIN5flash11enable_sm90INS1_16FlashAttnBwdSm90INS1_25CollectiveMainloopBwdSm90ILi2ELi2ELi2EN4cute5tupleIJNS5_1CILi1EEES8_S8_EEENS6_IJNS7_ILi128EEESA_NS7_ILi64EEEEEENS_10bfloat16_tEfNS_4arch4Sm90ELb1ELb0ELb0ELb1ELb1ELb1ELb0ELb0ELi2ELi1ELi2ELi2ELb0EEENS1_21CollectiveEpilogueBwdISC_SD_SF_Li256ELb1ELb0ELi1EEENS1_25SingleTileBwdLPTSchedulerILb1ELi128ELb1EEEEEEEEEvNT_6ParamsE --------------------------
	.section	.nv.constant0._ZN7cutlass13device_kernelIN5flash11enable_sm90INS1_16FlashAttnBwdSm90INS1_25CollectiveMainloopBwdSm90ILi2ELi2ELi2EN4cute5tupleIJNS5_1CILi1EEES8_S8_EEENS6_IJNS7_ILi128EEESA_NS7_ILi64EEEEEENS_10bfloat16_tEfNS_4arch4Sm90ELb1ELb0ELb0ELb1ELb1ELb1ELb0ELb0ELi2ELi1ELi2ELi2ELb0EEENS1_21CollectiveEpilogueBwdISC_SD_SF_Li256ELb1ELb0ELi1EEENS1_25SingleTileBwdLPTSchedulerILb1ELi128ELb1EEEEEEEEEvNT_6ParamsE,"a",@progbits
	.sectionflags	@""
	.align	4
.nv.constant0._ZN7cutlass13device_kernelIN5flash11enable_sm90INS1_16FlashAttnBwdSm90INS1_25CollectiveMainloopBwdSm90ILi2ELi2ELi2EN4cute5tupleIJNS5_1CILi1EEES8_S8_EEENS6_IJNS7_ILi128EEESA_NS7_ILi64EEEEEENS_10bfloat16_tEfNS_4arch4Sm90ELb1ELb0ELb0ELb1ELb1ELb1ELb0ELb0ELi2ELi1ELi2ELi2ELb0EEENS1_21CollectiveEpilogueBwdISC_SD_SF_Li256ELb1ELb0ELi1EEENS1_25SingleTileBwdLPTSchedulerILb1ELi128ELb1EEEEEEEEEvNT_6ParamsE:
	.zero		2304


//--------------------- .nv.constant0._ZN7cutlass13device_kernelIN5flash11enable_sm90INS1_16FlashAttnBwdSm90INS1_25CollectiveMainloopBwdSm90ILi2ELi2ELi2EN4cute5tupleIJNS5_1CILi1EEES8_S8_EEENS6_IJNS7_ILi128EEESA_NS7_ILi64EEEEEENS_10bfloat16_tEfNS_4arch4Sm90ELb1ELb0ELb0ELb1ELb0ELb1ELb0ELb0ELi2ELi1ELi2ELi2ELb0EEENS1_24CollectiveEpilogueBwdGQAISC_fSF_Li256ELb1ELb0EEENS1_25SingleTileBwdLPTSchedulerILb1ELi128ELb0EEEEEEEEEvNT_6ParamsE --------------------------
	.section	.nv.constant0._ZN7cutlass13device_kernelIN5flash11enable_sm90INS1_16FlashAttnBwdSm90INS1_25CollectiveMainloopBwdSm90ILi2ELi2ELi2EN4cute5tupleIJNS5_1CILi1EEES8_S8_EEENS6_IJNS7_ILi128EEESA_NS7_ILi64EEEEEENS_10bfloat16_tEfNS_4arch4Sm90ELb1ELb0ELb0ELb1ELb0ELb1ELb0ELb0ELi2ELi1ELi2ELi2ELb0EEENS1_24CollectiveEpilogueBwdGQAISC_fSF_Li256ELb1ELb0EEENS1_25SingleTileBwdLPTSchedulerILb1ELi128ELb0EEEEEEEEEvNT_6ParamsE,"a",@progbits
	.sectionflags	@""
	.align	4
.nv.constant0._ZN7cutlass13device_kernelIN5flash11enable_sm90INS1_16FlashAttnBwdSm90INS1_25CollectiveMainloopBwdSm90ILi2ELi2ELi2EN4cute5tupleIJNS5_1CILi1EEES8_S8_EEENS6_IJNS7_ILi128EEESA_NS7_ILi64EEEEEENS_10bfloat16_tEfNS_4arch4Sm90ELb1ELb0ELb0ELb1ELb0ELb1ELb0ELb0ELi2ELi1ELi2ELi2ELb0EEENS1_24CollectiveEpilogueBwdGQAISC_fSF_Li256ELb1ELb0EEENS1_25SingleTileBwdLPTSchedulerILb1ELi128ELb0EEEEEEEEEvNT_6ParamsE:
	.zero		2432


//--------------------- .nv.constant0._ZN7cutlass13device_kernelIN5flash32FlashAttnBwdPostprocessConvertdQIN4cute5tupleIJNS3_1CILi128EEENS5_ILi64EEEEEENS_10bfloat16_tEfNS_4arch4Sm90ELi256ENS3_8TiledMMAINS3_8MMA_AtomIJNS3_4SM904GMMA27MMA_64x64x16_F32BF16BF16_RSILNSF_5MajorE0ELSH_1ELNSF_7ScaleInE1ELSI_1EEEEEENS3_6LayoutINS4_IJNS5_ILi2EEENS5_ILi1EEESN_EEENS4_IJSN_NS5_ILi0EEESP_EEEEENS4_IJNS3_10UnderscoreESS_SS_EEEEELb0EEEEEvNT_6ParamsE --------------------------
	.section	.nv.constant0._ZN7cutlass13device_kernelIN5flash32FlashAttnBwdPostprocessConvertdQIN4cute5tupleIJNS3_1CILi128EEENS5_ILi64EEEEEENS_10bfloat16_tEfNS_4arch4Sm90ELi256ENS3_8TiledMMAINS3_8MMA_AtomIJNS3_4SM904GMMA27MMA_64x64x16_F32BF16BF16_RSILNSF_5MajorE0ELSH_1ELNSF_7ScaleInE1ELSI_1EEEEEENS3_6LayoutINS4_IJNS5_ILi2EEENS5_ILi1EEESN_EEENS4_IJSN_NS5_ILi0EEESP_EEEEENS4_IJNS3_10UnderscoreESS_SS_EEEEELb0EEEEEvNT_6ParamsE,"a",@progbits
	.sectionflags	@""
	.align	4
.nv.constant0._ZN7cutlass13device_kernelIN5flash32FlashAttnBwdPostprocessConvertdQIN4cute5tupleIJNS3_1CILi128EEENS5_ILi64EEEEEENS_10bfloat16_tEfNS_4arch4Sm90ELi256ENS3_8TiledMMAINS3_8MMA_AtomIJNS3_4SM904GMMA27MMA_64x64x16_F32BF16BF16_RSILNSF_5MajorE0ELSH_1ELNSF_7ScaleInE1ELSI_1EEEEEENS3_6LayoutINS4_IJNS5_ILi2EEENS5_ILi1EEESN_EEENS4_IJSN_NS5_ILi0EEESP_EEEEENS4_IJNS3_10UnderscoreESS_SS_EEEEELb0EEEEEvNT_6ParamsE:
	.zero		640


//--------------------- .nv.constant0._ZN7cutlass13device_kernelIN5flash32FlashAttnBwdPostprocessConvertdQIN4cute5tupleIJNS3_1CILi128EEENS5_ILi64EEEEEENS_10bfloat16_tEfNS_4arch4Sm90ELi256ENS3_8TiledMMAINS3_8MMA_AtomIJNS3_4SM904GMMA27MMA_64x64x16_F32BF16BF16_SSILNSF_5MajorE0ELSH_1ELNSF_7ScaleInE1ELSI_1EEEEEENS3_6LayoutINS4_IJNS5_ILi2EEENS5_ILi1EEESN_EEENS4_IJSN_NS5_ILi0EEESP_EEEEENS4_IJNS3_10UnderscoreESS_SS_EEEEELb0EEEEEvNT_6ParamsE --------------------------
	.section	.nv.constant0._ZN7cutlass13device_kernelIN5flash32FlashAttnBwdPostprocessConvertdQIN4cute5tupleIJNS3_1CILi128EEENS5_ILi64EEEEEENS_10bfloat16_tEfNS_4arch4Sm90ELi256ENS3_8TiledMMAINS3_8MMA_AtomIJNS3_4SM904GMMA27MMA_64x64x16_F32BF16BF16_SSILNSF_5MajorE0ELSH_1ELNSF_7ScaleInE1ELSI_1EEEEEENS3_6LayoutINS4_IJNS5_ILi2EEENS5_ILi1EEESN_EEENS4_IJSN_NS5_ILi0EEESP_EEEEENS4_IJNS3_10UnderscoreESS_SS_EEEEELb0EEEEEvNT_6ParamsE,"a",@progbits
	.sectionflags	@""
	.align	4
.nv.constant0._ZN7cutlass13device_kernelIN5flash32FlashAttnBwdPostprocessConvertdQIN4cute5tupleIJNS3_1CILi128EEENS5_ILi64EEEEEENS_10bfloat16_tEfNS_4arch4Sm90ELi256ENS3_8TiledMMAINS3_8MMA_AtomIJNS3_4SM904GMMA27MMA_64x64x16_F32BF16BF16_SSILNSF_5MajorE0ELSH_1ELNSF_7ScaleInE1ELSI_1EEEEEENS3_6LayoutINS4_IJNS5_ILi2EEENS5_ILi1EEESN_EEENS4_IJSN_NS5_ILi0EEESP_EEEEENS4_IJNS3_10UnderscoreESS_SS_EEEEELb0EEEEEvNT_6ParamsE:
	.zero		640


//--------------------- .nv.constant0._ZN7cutlass13device_kernelIN5flash11enable_sm90INS1_16FlashAttnBwdSm90INS1_25CollectiveMainloopBwdSm90ILi2ELi2ELi2EN4cute5tupleIJNS5_1CILi1EEES8_S8_EEENS6_IJNS7_ILi128EEESA_NS7_ILi64EEEEEENS_10bfloat16_tEfNS_4arch4Sm90ELb1ELb0ELb0ELb1ELb1ELb1ELb0ELb0ELi2ELi1ELi2ELi2ELb0EEENS1_24CollectiveEpilogueBwdGQAISC_fSF_Li256ELb1ELb1EEENS1_25SingleTileBwdLPTSchedulerILb1ELi128ELb1EEEEEEEEEvNT_6ParamsE --------------------------
	.section	.nv.constant0._ZN7cutlass13device_kernelIN5flash11enable_sm90INS1_16FlashAttnBwdSm90INS1_25CollectiveMainloopBwdSm90ILi2ELi2ELi2EN4cute5tupleIJNS5_1CILi1EEES8_S8_EEENS6_IJNS7_ILi128EEESA_NS7_ILi64EEEEEENS_10bfloat16_tEfNS_4arch4Sm90ELb1ELb0ELb0ELb1ELb1ELb1ELb0ELb0ELi2ELi1ELi2ELi2ELb0EEENS1_24CollectiveEpilogueBwdGQAISC_fSF_Li256ELb1ELb1EEENS1_25SingleTileBwdLPTSchedulerILb1ELi128ELb1EEEEEEEEEvNT_6ParamsE,"a",@progbits
	.sectionflags	@""
	.align	4
.nv.constant0._ZN7cutlass13device_kernelIN5flash11enable_sm90INS1_16FlashAttnBwdSm90INS1_25CollectiveMainloopBwdSm90ILi2ELi2ELi2EN4cute5tupleIJNS5_1CILi1EEES8_S8_EEENS6_IJNS7_ILi128EEESA_NS7_ILi64EEEEEENS_10bfloat16_tEfNS_4arch4Sm90ELb1ELb0ELb0ELb1ELb1ELb1ELb0ELb0ELi2ELi1ELi2ELi2ELb0EEENS1_24CollectiveEpilogueBwdGQAISC_fSF_Li256ELb1ELb1EEENS1_25SingleTileBwdLPTSchedulerILb1ELi128ELb1EEEEEEEEEvNT_6ParamsE:
	.zero		2432


//--------------------- .nv.constant0._ZN7cutlass13device_kernelIN5flash22FlashAttnBwdPreprocessIN4cute5tupleIJNS3_1CILi128EEENS5_ILi64EEEEEENS_10bfloat16_tEfNS_4arch4Sm90ELb1ELb1EEEEEvNT_6ParamsE --------------------------
	.section	.nv.constant0._ZN7cutlass13device_kernelIN5flash22FlashAttnBwdPreprocessIN4cute5tupleIJNS3_1CILi128EEENS5_ILi64EEEEEENS_10bfloat16_tEfNS_4arch4Sm90ELb1ELb1EEEEEvNT_6ParamsE,"a",@progbits
	.sectionflags	@""
	.align	4
.nv.constant0._ZN7cutlass13device_kernelIN5flash22FlashAttnBwdPreprocessIN4cute5tupleIJNS3_1CILi128EEENS5_ILi64EEEEEENS_10bfloat16_tEfNS_4arch4Sm90ELb1ELb1EEEEEvNT_6ParamsE:
	.zero		768


//--------------------- SYMBOLS --------------------------

	.type		.nv.reservedSmem.offset0,@object
	.size		.nv.reservedSmem.offset0,0x4
	.type		__assertfail,@function
